	.target	sm_80

	.elftype	@"ET_EXEC"


//--------------------- .note.nv.tkinfo           --------------------------
	.section	.note.nv.tkinfo,"",@"SHT_NOTE"
	.sectionflags	@"SHF_NOTE_NV_TKINFO"
	.tkinfo
        /*0018*/ 	.word	0x00000002
        /*0030*/ 	.string	""
        /*0030*/ 	.string	"ptxas"
        /*0030*/ 	.string	"Cuda compilation tools, release 13.0, V13.0.88"
        /*0030*/ 	.string	"Build cuda_13.0.r13.0/compiler.36424714_0"
        /*0030*/ 	.string	"-arch sm_80 -m 64 "



//--------------------- .note.nv.cuinfo           --------------------------
	.section	.note.nv.cuinfo,"",@"SHT_NOTE"
	.sectionflags	@"SHF_NOTE_NV_CUINFO"
        /*0018*/ 	.short	0x0002
        /*001a*/ 	.short	0x0050
        /*001c*/ 	.short	0x0082
	.zero		2


//--------------------- .nv.info                  --------------------------
	.section	.nv.info,"",@"SHT_CUDA_INFO"
	.align	4


	//----- nvinfo : EIATTR_REGCOUNT
	.align		4
        /*0000*/ 	.byte	0x04, 0x2f
        /*0002*/ 	.short	(.L_12 - .L_11)
	.align		4
.L_11:
        /*0004*/ 	.word	index@(_ZN7cutlass13device_kernelIN5flash19enable_sm80_to_sm89INS1_16FlashAttnFwdSm80INS1_25CollectiveMainloopFwdSm80ILi8ELi2ELb0EN4cute5tupleIJNS5_1CILi128EEENS7_ILi64EEENS7_ILi192EEEEEELi192ENS_6half_tEfNS_4arch4Sm80ELb1ELb0ELb1ELb1ELb1ELb1ELb1ELb0EEENS1_21CollectiveEpilogueFwdINS6_IJS8_SA_S9_EEENS6_IJNS7_ILi1EEESI_SI_EEESC_SE_Li256ELb1ELb1ELb0ELb0EEENS1_19SingleTileSchedulerILb1ELb0ELb1ELi128EEEEEEEEEvNT_6ParamsE)
        /*0008*/ 	.word	0x000000f2


	//----- nvinfo : EIATTR_FRAME_SIZE
	.align		4
.L_12:
        /*000c*/ 	.byte	0x04, 0x11
        /*000e*/ 	.short	(.L_14 - .L_13)
	.align		4
.L_13:
        /*0010*/ 	.word	index@(_ZN7cutlass13device_kernelIN5flash19enable_sm80_to_sm89INS1_16FlashAttnFwdSm80INS1_25CollectiveMainloopFwdSm80ILi8ELi2ELb0EN4cute5tupleIJNS5_1CILi128EEENS7_ILi64EEENS7_ILi192EEEEEELi192ENS_6half_tEfNS_4arch4Sm80ELb1ELb0ELb1ELb1ELb1ELb1ELb1ELb0EEENS1_21CollectiveEpilogueFwdINS6_IJS8_SA_S9_EEENS6_IJNS7_ILi1EEESI_SI_EEESC_SE_Li256ELb1ELb1ELb0ELb0EEENS1_19SingleTileSchedulerILb1ELb0ELb1ELi128EEEEEEEEEvNT_6ParamsE)
        /*0014*/ 	.word	0x00000000


	//----- nvinfo : EIATTR_REGCOUNT
	.align		4
.L_14:
        /*0018*/ 	.byte	0x04, 0x2f
        /*001a*/ 	.short	(.L_16 - .L_15)
	.align		4
.L_15:
        /*001c*/ 	.word	index@(_ZN7cutlass13device_kernelIN5flash19enable_sm80_to_sm89INS1_16FlashAttnFwdSm80INS1_25CollectiveMainloopFwdSm80ILi8ELi2ELb0EN4cute5tupleIJNS5_1CILi128EEENS7_ILi64EEENS7_ILi192EEEEEELi192ENS_6half_tEfNS_4arch4Sm80ELb1ELb0ELb1ELb1ELb1ELb0ELb1ELb0EEENS1_21CollectiveEpilogueFwdINS6_IJS8_SA_S9_EEENS6_IJNS7_ILi1EEESI_SI_EEESC_SE_Li256ELb1ELb1ELb0ELb0EEENS1_19SingleTileSchedulerILb1ELb0ELb1ELi128EEEEEEEEEvNT_6ParamsE)
        /*0020*/ 	.word	0x000000fe


	//----- nvinfo : EIATTR_FRAME_SIZE
	.align		4
.L_16:
        /*0024*/ 	.byte	0x04, 0x11
        /*0026*/ 	.short	(.L_18 - .L_17)
	.align		4
.L_17:
        /*0028*/ 	.word	index@(_ZN7cutlass13device_kernelIN5flash19enable_sm80_to_sm89INS1_16FlashAttnFwdSm80INS1_25CollectiveMainloopFwdSm80ILi8ELi2ELb0EN4cute5tupleIJNS5_1CILi128EEENS7_ILi64EEENS7_ILi192EEEEEELi192ENS_6half_tEfNS_4arch4Sm80ELb1ELb0ELb1ELb1ELb1ELb0ELb1ELb0EEENS1_21CollectiveEpilogueFwdINS6_IJS8_SA_S9_EEENS6_IJNS7_ILi1EEESI_SI_EEESC_SE_Li256ELb1ELb1ELb0ELb0EEENS1_19SingleTileSchedulerILb1ELb0ELb1ELi128EEEEEEEEEvNT_6ParamsE)
        /*002c*/ 	.word	0x00000000


	//----- nvinfo : EIATTR_REGCOUNT
	.align		4
.L_18:
        /*0030*/ 	.byte	0x04, 0x2f
        /*0032*/ 	.short	(.L_20 - .L_19)
	.align		4
.L_19:
        /*0034*/ 	.word	index@(_ZN7cutlass13device_kernelIN5flash19enable_sm80_to_sm89INS1_16FlashAttnFwdSm80INS1_25CollectiveMainloopFwdSm80ILi8ELi2ELb0EN4cute5tupleIJNS5_1CILi128EEENS7_ILi64EEENS7_ILi192EEEEEELi192ENS_6half_tEfNS_4arch4Sm80ELb1ELb0ELb1ELb0ELb1ELb0ELb1ELb0EEENS1_21CollectiveEpilogueFwdINS6_IJS8_SA_S9_EEENS6_IJNS7_ILi1EEESI_SI_EEESC_SE_Li256ELb0ELb1ELb0ELb0EEENS1_30DynamicPersistentTileSchedulerILi256ELi256ELb0ELb1ELb0EEEEEEEEEvNT_6ParamsE)
        /*0038*/ 	.word	0x000000ff


	//----- nvinfo : EIATTR_FRAME_SIZE
	.align		4
.L_20:
        /*003c*/ 	.byte	0x04, 0x11
        /*003e*/ 	.short	(.L_22 - .L_21)
	.align		4
.L_21:
        /*0040*/ 	.word	index@($__internal_3_$__cuda_sm70_shflsync_idx_p)
        /*0044*/ 	.word	0x00000000


	//----- nvinfo : EIATTR_FRAME_SIZE
	.align		4
.L_22:
        /*0048*/ 	.byte	0x04, 0x11
        /*004a*/ 	.short	(.L_24 - .L_23)
	.align		4
.L_23:
        /*004c*/ 	.word	index@($__internal_2_$__cuda_sm70_shflsync_bfly_p)
        /*0050*/ 	.word	0x00000000


	//----- nvinfo : EIATTR_FRAME_SIZE
	.align		4
.L_24:
        /*0054*/ 	.byte	0x04, 0x11
        /*0056*/ 	.short	(.L_26 - .L_25)
	.align		4
.L_25:
        /*0058*/ 	.word	index@(_ZN7cutlass13device_kernelIN5flash19enable_sm80_to_sm89INS1_16FlashAttnFwdSm80INS1_25CollectiveMainloopFwdSm80ILi8ELi2ELb0EN4cute5tupleIJNS5_1CILi128EEENS7_ILi64EEENS7_ILi192EEEEEELi192ENS_6half_tEfNS_4arch4Sm80ELb1ELb0ELb1ELb0ELb1ELb0ELb1ELb0EEENS1_21CollectiveEpilogueFwdINS6_IJS8_SA_S9_EEENS6_IJNS7_ILi1EEESI_SI_EEESC_SE_Li256ELb0ELb1ELb0ELb0EEENS1_30DynamicPersistentTileSchedulerILi256ELi256ELb0ELb1ELb0EEEEEEEEEvNT_6ParamsE)
        /*005c*/ 	.word	0x00000040


	//----- nvinfo : EIATTR_REGCOUNT
	.align		4
.L_26:
        /*0060*/ 	.byte	0x04, 0x2f
        /*0062*/ 	.short	(.L_28 - .L_27)
	.align		4
.L_27:
        /*0064*/ 	.word	index@(_ZN7cutlass13device_kernelIN5flash19enable_sm80_to_sm89INS1_16FlashAttnFwdSm80INS1_25CollectiveMainloopFwdSm80ILi8ELi2ELb0EN4cute5tupleIJNS5_1CILi128EEENS7_ILi64EEENS7_ILi192EEEEEELi192ENS_6half_tEfNS_4arch4Sm80ELb0ELb1ELb1ELb1ELb1ELb1ELb1ELb0EEENS1_21CollectiveEpilogueFwdINS6_IJS8_SA_S9_EEENS6_IJNS7_ILi1EEESI_SI_EEESC_SE_Li256ELb1ELb1ELb0ELb0EEENS1_19SingleTileSchedulerILb1ELb0ELb1ELi128EEEEEEEEEvNT_6ParamsE)
        /*0068*/ 	.word	0x000000f1


	//----- nvinfo : EIATTR_FRAME_SIZE
	.align		4
.L_28:
        /*006c*/ 	.byte	0x04, 0x11
        /*006e*/ 	.short	(.L_30 - .L_29)
	.align		4
.L_29:
        /*0070*/ 	.word	index@(_ZN7cutlass13device_kernelIN5flash19enable_sm80_to_sm89INS1_16FlashAttnFwdSm80INS1_25CollectiveMainloopFwdSm80ILi8ELi2ELb0EN4cute5tupleIJNS5_1CILi128EEENS7_ILi64EEENS7_ILi192EEEEEELi192ENS_6half_tEfNS_4arch4Sm80ELb0ELb1ELb1ELb1ELb1ELb1ELb1ELb0EEENS1_21CollectiveEpilogueFwdINS6_IJS8_SA_S9_EEENS6_IJNS7_ILi1EEESI_SI_EEESC_SE_Li256ELb1ELb1ELb0ELb0EEENS1_19SingleTileSchedulerILb1ELb0ELb1ELi128EEEEEEEEEvNT_6ParamsE)
        /*0074*/ 	.word	0x00000000


	//----- nvinfo : EIATTR_REGCOUNT
	.align		4
.L_30:
        /*0078*/ 	.byte	0x04, 0x2f
        /*007a*/ 	.short	(.L_32 - .L_31)
	.align		4
.L_31:
        /*007c*/ 	.word	index@(_ZN7cutlass13device_kernelIN5flash19enable_sm80_to_sm89INS1_16FlashAttnFwdSm80INS1_25CollectiveMainloopFwdSm80ILi8ELi2ELb0EN4cute5tupleIJNS5_1CILi128EEENS7_ILi64EEENS7_ILi192EEEEEELi192ENS_6half_tEfNS_4arch4Sm80ELb0ELb1ELb1ELb1ELb1ELb0ELb1ELb0EEENS1_21CollectiveEpilogueFwdINS6_IJS8_SA_S9_EEENS6_IJNS7_ILi1EEESI_SI_EEESC_SE_Li256ELb1ELb1ELb0ELb0EEENS1_19SingleTileSchedulerILb1ELb0ELb1ELi128EEEEEEEEEvNT_6ParamsE)
        /*0080*/ 	.word	0x000000fe


	//----- nvinfo : EIATTR_FRAME_SIZE
	.align		4
.L_32:
        /*0084*/ 	.byte	0x04, 0x11
        /*0086*/ 	.short	(.L_34 - .L_33)
	.align		4
.L_33:
        /*0088*/ 	.word	index@(_ZN7cutlass13device_kernelIN5flash19enable_sm80_to_sm89INS1_16FlashAttnFwdSm80INS1_25CollectiveMainloopFwdSm80ILi8ELi2ELb0EN4cute5tupleIJNS5_1CILi128EEENS7_ILi64EEENS7_ILi192EEEEEELi192ENS_6half_tEfNS_4arch4Sm80ELb0ELb1ELb1ELb1ELb1ELb0ELb1ELb0EEENS1_21CollectiveEpilogueFwdINS6_IJS8_SA_S9_EEENS6_IJNS7_ILi1EEESI_SI_EEESC_SE_Li256ELb1ELb1ELb0ELb0EEENS1_19SingleTileSchedulerILb1ELb0ELb1ELi128EEEEEEEEEvNT_6ParamsE)
        /*008c*/ 	.word	0x00000000


	//----- nvinfo : EIATTR_REGCOUNT
	.align		4
.L_34:
        /*0090*/ 	.byte	0x04, 0x2f
        /*0092*/ 	.short	(.L_36 - .L_35)
	.align		4
.L_35:
        /*0094*/ 	.word	index@(_ZN7cutlass13device_kernelIN5flash19enable_sm80_to_sm89INS1_16FlashAttnFwdSm80INS1_25CollectiveMainloopFwdSm80ILi8ELi2ELb0EN4cute5tupleIJNS5_1CILi128EEENS7_ILi64EEENS7_ILi192EEEEEELi192ENS_6half_tEfNS_4arch4Sm80ELb0ELb1ELb1ELb0ELb1ELb0ELb1ELb0EEENS1_21CollectiveEpilogueFwdINS6_IJS8_SA_S9_EEENS6_IJNS7_ILi1EEESI_SI_EEESC_SE_Li256ELb0ELb1ELb0ELb0EEENS1_19SingleTileSchedulerILb0ELb0ELb1ELi128EEEEEEEEEvNT_6ParamsE)
        /*0098*/ 	.word	0x000000ff


	//----- nvinfo : EIATTR_FRAME_SIZE
	.align		4
.L_36:
        /*009c*/ 	.byte	0x04, 0x11
        /*009e*/ 	.short	(.L_38 - .L_37)
	.align		4
.L_37:
        /*00a0*/ 	.word	index@(_ZN7cutlass13device_kernelIN5flash19enable_sm80_to_sm89INS1_16FlashAttnFwdSm80INS1_25CollectiveMainloopFwdSm80ILi8ELi2ELb0EN4cute5tupleIJNS5_1CILi128EEENS7_ILi64EEENS7_ILi192EEEEEELi192ENS_6half_tEfNS_4arch4Sm80ELb0ELb1ELb1ELb0ELb1ELb0ELb1ELb0EEENS1_21CollectiveEpilogueFwdINS6_IJS8_SA_S9_EEENS6_IJNS7_ILi1EEESI_SI_EEESC_SE_Li256ELb0ELb1ELb0ELb0EEENS1_19SingleTileSchedulerILb0ELb0ELb1ELi128EEEEEEEEEvNT_6ParamsE)
        /*00a4*/ 	.word	0x00000000


	//----- nvinfo : EIATTR_REGCOUNT
	.align		4
.L_38:
        /*00a8*/ 	.byte	0x04, 0x2f
        /*00aa*/ 	.short	(.L_40 - .L_39)
	.align		4
.L_39:
        /*00ac*/ 	.word	index@(_ZN7cutlass13device_kernelIN5flash19enable_sm80_to_sm89INS1_16FlashAttnFwdSm80INS1_25CollectiveMainloopFwdSm80ILi8ELi2ELb0EN4cute5tupleIJNS5_1CILi128EEENS7_ILi64EEENS7_ILi192EEEEEELi192ENS_6half_tEfNS_4arch4Sm80ELb0ELb0ELb1ELb1ELb1ELb1ELb1ELb0EEENS1_21CollectiveEpilogueFwdINS6_IJS8_SA_S9_EEENS6_IJNS7_ILi1EEESI_SI_EEESC_SE_Li256ELb1ELb1ELb0ELb0EEENS1_19SingleTileSchedulerILb1ELb0ELb1ELi128EEEEEEEEEvNT_6ParamsE)
        /*00b0*/ 	.word	0x000000ec


	//----- nvinfo : EIATTR_FRAME_SIZE
	.align		4
.L_40:
        /*00b4*/ 	.byte	0x04, 0x11
        /*00b6*/ 	.short	(.L_42 - .L_41)
	.align		4
.L_41:
        /*00b8*/ 	.word	index@(_ZN7cutlass13device_kernelIN5flash19enable_sm80_to_sm89INS1_16FlashAttnFwdSm80INS1_25CollectiveMainloopFwdSm80ILi8ELi2ELb0EN4cute5tupleIJNS5_1CILi128EEENS7_ILi64EEENS7_ILi192EEEEEELi192ENS_6half_tEfNS_4arch4Sm80ELb0ELb0ELb1ELb1ELb1ELb1ELb1ELb0EEENS1_21CollectiveEpilogueFwdINS6_IJS8_SA_S9_EEENS6_IJNS7_ILi1EEESI_SI_EEESC_SE_Li256ELb1ELb1ELb0ELb0EEENS1_19SingleTileSchedulerILb1ELb0ELb1ELi128EEEEEEEEEvNT_6ParamsE)
        /*00bc*/ 	.word	0x00000000


	//----- nvinfo : EIATTR_REGCOUNT
	.align		4
.L_42:
        /*00c0*/ 	.byte	0x04, 0x2f
        /*00c2*/ 	.short	(.L_44 - .L_43)
	.align		4
.L_43:
        /*00c4*/ 	.word	index@(_ZN7cutlass13device_kernelIN5flash19enable_sm80_to_sm89INS1_16FlashAttnFwdSm80INS1_25CollectiveMainloopFwdSm80ILi8ELi2ELb0EN4cute5tupleIJNS5_1CILi128EEENS7_ILi64EEENS7_ILi192EEEEEELi192ENS_6half_tEfNS_4arch4Sm80ELb0ELb0ELb1ELb1ELb1ELb0ELb1ELb0EEENS1_21CollectiveEpilogueFwdINS6_IJS8_SA_S9_EEENS6_IJNS7_ILi1EEESI_SI_EEESC_SE_Li256ELb1ELb1ELb0ELb0EEENS1_19SingleTileSchedulerILb1ELb0ELb1ELi128EEEEEEEEEvNT_6ParamsE)
        /*00c8*/ 	.word	0x000000f1


	//----- nvinfo : EIATTR_FRAME_SIZE
	.align		4
.L_44:
        /*00cc*/ 	.byte	0x04, 0x11
        /*00ce*/ 	.short	(.L_46 - .L_45)
	.align		4
.L_45:
        /*00d0*/ 	.word	index@(_ZN7cutlass13device_kernelIN5flash19enable_sm80_to_sm89INS1_16FlashAttnFwdSm80INS1_25CollectiveMainloopFwdSm80ILi8ELi2ELb0EN4cute5tupleIJNS5_1CILi128EEENS7_ILi64EEENS7_ILi192EEEEEELi192ENS_6half_tEfNS_4arch4Sm80ELb0ELb0ELb1ELb1ELb1ELb0ELb1ELb0EEENS1_21CollectiveEpilogueFwdINS6_IJS8_SA_S9_EEENS6_IJNS7_ILi1EEESI_SI_EEESC_SE_Li256ELb1ELb1ELb0ELb0EEENS1_19SingleTileSchedulerILb1ELb0ELb1ELi128EEEEEEEEEvNT_6ParamsE)
        /*00d4*/ 	.word	0x00000000


	//----- nvinfo : EIATTR_REGCOUNT
	.align		4
.L_46:
        /*00d8*/ 	.byte	0x04, 0x2f
        /*00da*/ 	.short	(.L_48 - .L_47)
	.align		4
.L_47:
        /*00dc*/ 	.word	index@(_ZN7cutlass13device_kernelIN5flash19enable_sm80_to_sm89INS1_16FlashAttnFwdSm80INS1_25CollectiveMainloopFwdSm80ILi8ELi2ELb0EN4cute5tupleIJNS5_1CILi128EEENS7_ILi64EEENS7_ILi192EEEEEELi192ENS_6half_tEfNS_4arch4Sm80ELb0ELb0ELb1ELb0ELb1ELb0ELb1ELb0EEENS1_21CollectiveEpilogueFwdINS6_IJS8_SA_S9_EEENS6_IJNS7_ILi1EEESI_SI_EEESC_SE_Li256ELb0ELb1ELb0ELb0EEENS1_19SingleTileSchedulerILb0ELb0ELb1ELi128EEEEEEEEEvNT_6ParamsE)
        /*00e0*/ 	.word	0x000000ef


	//----- nvinfo : EIATTR_FRAME_SIZE
	.align		4
.L_48:
        /*00e4*/ 	.byte	0x04, 0x11
        /*00e6*/ 	.short	(.L_50 - .L_49)
	.align		4
.L_49:
        /*00e8*/ 	.word	index@(_ZN7cutlass13device_kernelIN5flash19enable_sm80_to_sm89INS1_16FlashAttnFwdSm80INS1_25CollectiveMainloopFwdSm80ILi8ELi2ELb0EN4cute5tupleIJNS5_1CILi128EEENS7_ILi64EEENS7_ILi192EEEEEELi192ENS_6half_tEfNS_4arch4Sm80ELb0ELb0ELb1ELb0ELb1ELb0ELb1ELb0EEENS1_21CollectiveEpilogueFwdINS6_IJS8_SA_S9_EEENS6_IJNS7_ILi1EEESI_SI_EEESC_SE_Li256ELb0ELb1ELb0ELb0EEENS1_19SingleTileSchedulerILb0ELb0ELb1ELi128EEEEEEEEEvNT_6ParamsE)
        /*00ec*/ 	.word	0x00000000


	//----- nvinfo : EIATTR_REGCOUNT
	.align		4
.L_50:
        /*00f0*/ 	.byte	0x04, 0x2f
        /*00f2*/ 	.short	(.L_52 - .L_51)
	.align		4
.L_51:
        /*00f4*/ 	.word	index@(_ZN7cutlass13device_kernelIN5flash19enable_sm80_to_sm89INS1_16FlashAttnFwdSm80INS1_25CollectiveMainloopFwdSm80ILi8ELi1ELb0EN4cute5tupleIJNS5_1CILi128EEENS7_ILi64EEENS7_ILi192EEEEEELi192ENS_6half_tEfNS_4arch4Sm80ELb1ELb0ELb1ELb1ELb1ELb1ELb1ELb0EEENS1_21CollectiveEpilogueFwdINS6_IJS8_SA_S9_EEENS6_IJNS7_ILi1EEESI_SI_EEESC_SE_Li256ELb1ELb1ELb0ELb0EEENS1_19SingleTileSchedulerILb1ELb0ELb1ELi128EEEEEEEEEvNT_6ParamsE)
        /*00f8*/ 	.word	0x000000f4


	//----- nvinfo : EIATTR_FRAME_SIZE
	.align		4
.L_52:
        /*00fc*/ 	.byte	0x04, 0x11
        /*00fe*/ 	.short	(.L_54 - .L_53)
	.align		4
.L_53:
        /*0100*/ 	.word	index@(_ZN7cutlass13device_kernelIN5flash19enable_sm80_to_sm89INS1_16FlashAttnFwdSm80INS1_25CollectiveMainloopFwdSm80ILi8ELi1ELb0EN4cute5tupleIJNS5_1CILi128EEENS7_ILi64EEENS7_ILi192EEEEEELi192ENS_6half_tEfNS_4arch4Sm80ELb1ELb0ELb1ELb1ELb1ELb1ELb1ELb0EEENS1_21CollectiveEpilogueFwdINS6_IJS8_SA_S9_EEENS6_IJNS7_ILi1EEESI_SI_EEESC_SE_Li256ELb1ELb1ELb0ELb0EEENS1_19SingleTileSchedulerILb1ELb0ELb1ELi128EEEEEEEEEvNT_6ParamsE)
        /*0104*/ 	.word	0x00000000


	//----- nvinfo : EIATTR_REGCOUNT
	.align		4
.L_54:
        /*0108*/ 	.byte	0x04, 0x2f
        /*010a*/ 	.short	(.L_56 - .L_55)
	.align		4
.L_55:
        /*010c*/ 	.word	index@(_ZN7cutlass13device_kernelIN5flash19enable_sm80_to_sm89INS1_16FlashAttnFwdSm80INS1_25CollectiveMainloopFwdSm80ILi8ELi1ELb0EN4cute5tupleIJNS5_1CILi128EEENS7_ILi64EEENS7_ILi192EEEEEELi192ENS_6half_tEfNS_4arch4Sm80ELb1ELb0ELb1ELb1ELb1ELb0ELb1ELb0EEENS1_21CollectiveEpilogueFwdINS6_IJS8_SA_S9_EEENS6_IJNS7_ILi1EEESI_SI_EEESC_SE_Li256ELb1ELb1ELb0ELb0EEENS1_19SingleTileSchedulerILb1ELb0ELb1ELi128EEEEEEEEEvNT_6ParamsE)
        /*0110*/ 	.word	0x000000ff


	//----- nvinfo : EIATTR_FRAME_SIZE
	.align		4
.L_56:
        /*0114*/ 	.byte	0x04, 0x11
        /*0116*/ 	.short	(.L_58 - .L_57)
	.align		4
.L_57:
        /*0118*/ 	.word	index@(_ZN7cutlass13device_kernelIN5flash19enable_sm80_to_sm89INS1_16FlashAttnFwdSm80INS1_25CollectiveMainloopFwdSm80ILi8ELi1ELb0EN4cute5tupleIJNS5_1CILi128EEENS7_ILi64EEENS7_ILi192EEEEEELi192ENS_6half_tEfNS_4arch4Sm80ELb1ELb0ELb1ELb1ELb1ELb0ELb1ELb0EEENS1_21CollectiveEpilogueFwdINS6_IJS8_SA_S9_EEENS6_IJNS7_ILi1EEESI_SI_EEESC_SE_Li256ELb1ELb1ELb0ELb0EEENS1_19SingleTileSchedulerILb1ELb0ELb1ELi128EEEEEEEEEvNT_6ParamsE)
        /*011c*/ 	.word	0x00000000


	//----- nvinfo : EIATTR_REGCOUNT
	.align		4
.L_58:
        /*0120*/ 	.byte	0x04, 0x2f
        /*0122*/ 	.short	(.L_60 - .L_59)
	.align		4
.L_59:
        /*0124*/ 	.word	index@(_ZN7cutlass13device_kernelIN5flash19enable_sm80_to_sm89INS1_16FlashAttnFwdSm80INS1_25CollectiveMainloopFwdSm80ILi8ELi1ELb0EN4cute5tupleIJNS5_1CILi128EEENS7_ILi64EEENS7_ILi192EEEEEELi192ENS_6half_tEfNS_4arch4Sm80ELb1ELb0ELb1ELb0ELb1ELb0ELb1ELb0EEENS1_21CollectiveEpilogueFwdINS6_IJS8_SA_S9_EEENS6_IJNS7_ILi1EEESI_SI_EEESC_SE_Li256ELb0ELb1ELb0ELb0EEENS1_30DynamicPersistentTileSchedulerILi256ELi256ELb0ELb1ELb0EEEEEEEEEvNT_6ParamsE)
        /*0128*/ 	.word	0x000000ff


	//----- nvinfo : EIATTR_FRAME_SIZE
	.align		4
.L_60:
        /*012c*/ 	.byte	0x04, 0x11
        /*012e*/ 	.short	(.L_62 - .L_61)
	.align		4
.L_61:
        /*0130*/ 	.word	index@($__internal_1_$__cuda_sm70_shflsync_idx_p)
        /*0134*/ 	.word	0x00000000


	//----- nvinfo : EIATTR_FRAME_SIZE
	.align		4
.L_62:
        /*0138*/ 	.byte	0x04, 0x11
        /*013a*/ 	.short	(.L_64 - .L_63)
	.align		4
.L_63:
        /*013c*/ 	.word	index@($__internal_0_$__cuda_sm70_shflsync_bfly_p)
        /*0140*/ 	.word	0x00000000


	//----- nvinfo : EIATTR_FRAME_SIZE
	.align		4
.L_64:
        /*0144*/ 	.byte	0x04, 0x11
        /*0146*/ 	.short	(.L_66 - .L_65)
	.align		4
.L_65:
        /*0148*/ 	.word	index@(_ZN7cutlass13device_kernelIN5flash19enable_sm80_to_sm89INS1_16FlashAttnFwdSm80INS1_25CollectiveMainloopFwdSm80ILi8ELi1ELb0EN4cute5tupleIJNS5_1CILi128EEENS7_ILi64EEENS7_ILi192EEEEEELi192ENS_6half_tEfNS_4arch4Sm80ELb1ELb0ELb1ELb0ELb1ELb0ELb1ELb0EEENS1_21CollectiveEpilogueFwdINS6_IJS8_SA_S9_EEENS6_IJNS7_ILi1EEESI_SI_EEESC_SE_Li256ELb0ELb1ELb0ELb0EEENS1_30DynamicPersistentTileSchedulerILi256ELi256ELb0ELb1ELb0EEEEEEEEEvNT_6ParamsE)
        /*014c*/ 	.word	0x00000030


	//----- nvinfo : EIATTR_REGCOUNT
	.align		4
.L_66:
        /*0150*/ 	.byte	0x04, 0x2f
        /*0152*/ 	.short	(.L_68 - .L_67)
	.align		4
.L_67:
        /*0154*/ 	.word	index@(_ZN7cutlass13device_kernelIN5flash19enable_sm80_to_sm89INS1_16FlashAttnFwdSm80INS1_25CollectiveMainloopFwdSm80ILi8ELi1ELb0EN4cute5tupleIJNS5_1CILi128EEENS7_ILi64EEENS7_ILi192EEEEEELi192ENS_6half_tEfNS_4arch4Sm80ELb0ELb1ELb1ELb1ELb1ELb1ELb1ELb0EEENS1_21CollectiveEpilogueFwdINS6_IJS8_SA_S9_EEENS6_IJNS7_ILi1EEESI_SI_EEESC_SE_Li256ELb1ELb1ELb0ELb0EEENS1_19SingleTileSchedulerILb1ELb0ELb1ELi128EEEEEEEEEvNT_6ParamsE)
        /*0158*/ 	.word	0x000000fb


	//----- nvinfo : EIATTR_FRAME_SIZE
	.align		4
.L_68:
        /*015c*/ 	.byte	0x04, 0x11
        /*015e*/ 	.short	(.L_70 - .L_69)
	.align		4
.L_69:
        /*0160*/ 	.word	index@(_ZN7cutlass13device_kernelIN5flash19enable_sm80_to_sm89INS1_16FlashAttnFwdSm80INS1_25CollectiveMainloopFwdSm80ILi8ELi1ELb0EN4cute5tupleIJNS5_1CILi128EEENS7_ILi64EEENS7_ILi192EEEEEELi192ENS_6half_tEfNS_4arch4Sm80ELb0ELb1ELb1ELb1ELb1ELb1ELb1ELb0EEENS1_21CollectiveEpilogueFwdINS6_IJS8_SA_S9_EEENS6_IJNS7_ILi1EEESI_SI_EEESC_SE_Li256ELb1ELb1ELb0ELb0EEENS1_19SingleTileSchedulerILb1ELb0ELb1ELi128EEEEEEEEEvNT_6ParamsE)
        /*0164*/ 	.word	0x00000000


	//----- nvinfo : EIATTR_REGCOUNT
	.align		4
.L_70:
        /*0168*/ 	.byte	0x04, 0x2f
        /*016a*/ 	.short	(.L_72 - .L_71)
	.align		4
.L_71:
        /*016c*/ 	.word	index@(_ZN7cutlass13device_kernelIN5flash19enable_sm80_to_sm89INS1_16FlashAttnFwdSm80INS1_25CollectiveMainloopFwdSm80ILi8ELi1ELb0EN4cute5tupleIJNS5_1CILi128EEENS7_ILi64EEENS7_ILi192EEEEEELi192ENS_6half_tEfNS_4arch4Sm80ELb0ELb1ELb1ELb1ELb1ELb0ELb1ELb0EEENS1_21CollectiveEpilogueFwdINS6_IJS8_SA_S9_EEENS6_IJNS7_ILi1EEESI_SI_EEESC_SE_Li256ELb1ELb1ELb0ELb0EEENS1_19SingleTileSchedulerILb1ELb0ELb1ELi128EEEEEEEEEvNT_6ParamsE)
        /*0170*/ 	.word	0x000000ff


	//----- nvinfo : EIATTR_FRAME_SIZE
	.align		4
.L_72:
        /*0174*/ 	.byte	0x04, 0x11
        /*0176*/ 	.short	(.L_74 - .L_73)
	.align		4
.L_73:
        /*0178*/ 	.word	index@(_ZN7cutlass13device_kernelIN5flash19enable_sm80_to_sm89INS1_16FlashAttnFwdSm80INS1_25CollectiveMainloopFwdSm80ILi8ELi1ELb0EN4cute5tupleIJNS5_1CILi128EEENS7_ILi64EEENS7_ILi192EEEEEELi192ENS_6half_tEfNS_4arch4Sm80ELb0ELb1ELb1ELb1ELb1ELb0ELb1ELb0EEENS1_21CollectiveEpilogueFwdINS6_IJS8_SA_S9_EEENS6_IJNS7_ILi1EEESI_SI_EEESC_SE_Li256ELb1ELb1ELb0ELb0EEENS1_19SingleTileSchedulerILb1ELb0ELb1ELi128EEEEEEEEEvNT_6ParamsE)
        /*017c*/ 	.word	0x00000000


	//----- nvinfo : EIATTR_REGCOUNT
	.align		4
.L_74:
        /*0180*/ 	.byte	0x04, 0x2f
        /*0182*/ 	.short	(.L_76 - .L_75)
	.align		4
.L_75:
        /*0184*/ 	.word	index@(_ZN7cutlass13device_kernelIN5flash19enable_sm80_to_sm89INS1_16FlashAttnFwdSm80INS1_25CollectiveMainloopFwdSm80ILi8ELi1ELb0EN4cute5tupleIJNS5_1CILi128EEENS7_ILi64EEENS7_ILi192EEEEEELi192ENS_6half_tEfNS_4arch4Sm80ELb0ELb1ELb1ELb0ELb1ELb0ELb1ELb0EEENS1_21CollectiveEpilogueFwdINS6_IJS8_SA_S9_EEENS6_IJNS7_ILi1EEESI_SI_EEESC_SE_Li256ELb0ELb1ELb0ELb0EEENS1_19SingleTileSchedulerILb0ELb0ELb1ELi128EEEEEEEEEvNT_6ParamsE)
        /*0188*/ 	.word	0x000000ff


	//----- nvinfo : EIATTR_FRAME_SIZE
	.align		4
.L_76:
        /*018c*/ 	.byte	0x04, 0x11
        /*018e*/ 	.short	(.L_78 - .L_77)
	.align		4
.L_77:
        /*0190*/ 	.word	index@(_ZN7cutlass13device_kernelIN5flash19enable_sm80_to_sm89INS1_16FlashAttnFwdSm80INS1_25CollectiveMainloopFwdSm80ILi8ELi1ELb0EN4cute5tupleIJNS5_1CILi128EEENS7_ILi64EEENS7_ILi192EEEEEELi192ENS_6half_tEfNS_4arch4Sm80ELb0ELb1ELb1ELb0ELb1ELb0ELb1ELb0EEENS1_21CollectiveEpilogueFwdINS6_IJS8_SA_S9_EEENS6_IJNS7_ILi1EEESI_SI_EEESC_SE_Li256ELb0ELb1ELb0ELb0EEENS1_19SingleTileSchedulerILb0ELb0ELb1ELi128EEEEEEEEEvNT_6ParamsE)
        /*0194*/ 	.word	0x00000000


	//----- nvinfo : EIATTR_REGCOUNT
	.align		4
.L_78:
        /*0198*/ 	.byte	0x04, 0x2f
        /*019a*/ 	.short	(.L_80 - .L_79)
	.align		4
.L_79:
        /*019c*/ 	.word	index@(_ZN7cutlass13device_kernelIN5flash19enable_sm80_to_sm89INS1_16FlashAttnFwdSm80INS1_25CollectiveMainloopFwdSm80ILi8ELi1ELb0EN4cute5tupleIJNS5_1CILi128EEENS7_ILi64EEENS7_ILi192EEEEEELi192ENS_6half_tEfNS_4arch4Sm80ELb0ELb0ELb1ELb1ELb1ELb1ELb1ELb0EEENS1_21CollectiveEpilogueFwdINS6_IJS8_SA_S9_EEENS6_IJNS7_ILi1EEESI_SI_EEESC_SE_Li256ELb1ELb1ELb0ELb0EEENS1_19SingleTileSchedulerILb1ELb0ELb1ELi128EEEEEEEEEvNT_6ParamsE)
        /*01a0*/ 	.word	0x000000ff


	//----- nvinfo : EIATTR_FRAME_SIZE
	.align		4
.L_80:
        /*01a4*/ 	.byte	0x04, 0x11
        /*01a6*/ 	.short	(.L_82 - .L_81)
	.align		4
.L_81:
        /*01a8*/ 	.word	index@(_ZN7cutlass13device_kernelIN5flash19enable_sm80_to_sm89INS1_16FlashAttnFwdSm80INS1_25CollectiveMainloopFwdSm80ILi8ELi1ELb0EN4cute5tupleIJNS5_1CILi128EEENS7_ILi64EEENS7_ILi192EEEEEELi192ENS_6half_tEfNS_4arch4Sm80ELb0ELb0ELb1ELb1ELb1ELb1ELb1ELb0EEENS1_21CollectiveEpilogueFwdINS6_IJS8_SA_S9_EEENS6_IJNS7_ILi1EEESI_SI_EEESC_SE_Li256ELb1ELb1ELb0ELb0EEENS1_19SingleTileSchedulerILb1ELb0ELb1ELi128EEEEEEEEEvNT_6ParamsE)
        /*01ac*/ 	.word	0x00000000


	//----- nvinfo : EIATTR_REGCOUNT
	.align		4
.L_82:
        /*01b0*/ 	.byte	0x04, 0x2f
        /*01b2*/ 	.short	(.L_84 - .L_83)
	.align		4
.L_83:
        /*01b4*/ 	.word	index@(_ZN7cutlass13device_kernelIN5flash19enable_sm80_to_sm89INS1_16FlashAttnFwdSm80INS1_25CollectiveMainloopFwdSm80ILi8ELi1ELb0EN4cute5tupleIJNS5_1CILi128EEENS7_ILi64EEENS7_ILi192EEEEEELi192ENS_6half_tEfNS_4arch4Sm80ELb0ELb0ELb1ELb1ELb1ELb0ELb1ELb0EEENS1_21CollectiveEpilogueFwdINS6_IJS8_SA_S9_EEENS6_IJNS7_ILi1EEESI_SI_EEESC_SE_Li256ELb1ELb1ELb0ELb0EEENS1_19SingleTileSchedulerILb1ELb0ELb1ELi128EEEEEEEEEvNT_6ParamsE)
        /*01b8*/ 	.word	0x000000ff


	//----- nvinfo : EIATTR_FRAME_SIZE
	.align		4
.L_84:
        /*01bc*/ 	.byte	0x04, 0x11
        /*01be*/ 	.short	(.L_86 - .L_85)
	.align		4
.L_85:
        /*01c0*/ 	.word	index@(_ZN7cutlass13device_kernelIN5flash19enable_sm80_to_sm89INS1_16FlashAttnFwdSm80INS1_25CollectiveMainloopFwdSm80ILi8ELi1ELb0EN4cute5tupleIJNS5_1CILi128EEENS7_ILi64EEENS7_ILi192EEEEEELi192ENS_6half_tEfNS_4arch4Sm80ELb0ELb0ELb1ELb1ELb1ELb0ELb1ELb0EEENS1_21CollectiveEpilogueFwdINS6_IJS8_SA_S9_EEENS6_IJNS7_ILi1EEESI_SI_EEESC_SE_Li256ELb1ELb1ELb0ELb0EEENS1_19SingleTileSchedulerILb1ELb0ELb1ELi128EEEEEEEEEvNT_6ParamsE)
        /*01c4*/ 	.word	0x00000000


	//----- nvinfo : EIATTR_REGCOUNT
	.align		4
.L_86:
        /*01c8*/ 	.byte	0x04, 0x2f
        /*01ca*/ 	.short	(.L_88 - .L_87)
	.align		4
.L_87:
        /*01cc*/ 	.word	index@(_ZN7cutlass13device_kernelIN5flash19enable_sm80_to_sm89INS1_16FlashAttnFwdSm80INS1_25CollectiveMainloopFwdSm80ILi8ELi1ELb0EN4cute5tupleIJNS5_1CILi128EEENS7_ILi64EEENS7_ILi192EEEEEELi192ENS_6half_tEfNS_4arch4Sm80ELb0ELb0ELb1ELb0ELb1ELb0ELb1ELb0EEENS1_21CollectiveEpilogueFwdINS6_IJS8_SA_S9_EEENS6_IJNS7_ILi1EEESI_SI_EEESC_SE_Li256ELb0ELb1ELb0ELb0EEENS1_19SingleTileSchedulerILb0ELb0ELb1ELi128EEEEEEEEEvNT_6ParamsE)
        /*01d0*/ 	.word	0x000000ff


	//----- nvinfo : EIATTR_FRAME_SIZE
	.align		4
.L_88:
        /*01d4*/ 	.byte	0x04, 0x11
        /*01d6*/ 	.short	(.L_90 - .L_89)
	.align		4
.L_89:
        /*01d8*/ 	.word	index@(_ZN7cutlass13device_kernelIN5flash19enable_sm80_to_sm89INS1_16FlashAttnFwdSm80INS1_25CollectiveMainloopFwdSm80ILi8ELi1ELb0EN4cute5tupleIJNS5_1CILi128EEENS7_ILi64EEENS7_ILi192EEEEEELi192ENS_6half_tEfNS_4arch4Sm80ELb0ELb0ELb1ELb0ELb1ELb0ELb1ELb0EEENS1_21CollectiveEpilogueFwdINS6_IJS8_SA_S9_EEENS6_IJNS7_ILi1EEESI_SI_EEESC_SE_Li256ELb0ELb1ELb0ELb0EEENS1_19SingleTileSchedulerILb0ELb0ELb1ELi128EEEEEEEEEvNT_6ParamsE)
        /*01dc*/ 	.word	0x00000000


	//----- nvinfo : EIATTR_MIN_STACK_SIZE
	.align		4
.L_90:
        /*01e0*/ 	.byte	0x04, 0x12
        /*01e2*/ 	.short	(.L_92 - .L_91)
	.align		4
.L_91:
        /*01e4*/ 	.word	index@(_ZN7cutlass13device_kernelIN5flash19enable_sm80_to_sm89INS1_16FlashAttnFwdSm80INS1_25CollectiveMainloopFwdSm80ILi8ELi1ELb0EN4cute5tupleIJNS5_1CILi128EEENS7_ILi64EEENS7_ILi192EEEEEELi192ENS_6half_tEfNS_4arch4Sm80ELb0ELb0ELb1ELb0ELb1ELb0ELb1ELb0EEENS1_21CollectiveEpilogueFwdINS6_IJS8_SA_S9_EEENS6_IJNS7_ILi1EEESI_SI_EEESC_SE_Li256ELb0ELb1ELb0ELb0EEENS1_19SingleTileSchedulerILb0ELb0ELb1ELi128EEEEEEEEEvNT_6ParamsE)
        /*01e8*/ 	.word	0x00000000


	//----- nvinfo : EIATTR_MIN_STACK_SIZE
	.align		4
.L_92:
        /*01ec*/ 	.byte	0x04, 0x12
        /*01ee*/ 	.short	(.L_94 - .L_93)
	.align		4
.L_93:
        /*01f0*/ 	.word	index@(_ZN7cutlass13device_kernelIN5flash19enable_sm80_to_sm89INS1_16FlashAttnFwdSm80INS1_25CollectiveMainloopFwdSm80ILi8ELi1ELb0EN4cute5tupleIJNS5_1CILi128EEENS7_ILi64EEENS7_ILi192EEEEEELi192ENS_6half_tEfNS_4arch4Sm80ELb0ELb0ELb1ELb1ELb1ELb0ELb1ELb0EEENS1_21CollectiveEpilogueFwdINS6_IJS8_SA_S9_EEENS6_IJNS7_ILi1EEESI_SI_EEESC_SE_Li256ELb1ELb1ELb0ELb0EEENS1_19SingleTileSchedulerILb1ELb0ELb1ELi128EEEEEEEEEvNT_6ParamsE)
        /*01f4*/ 	.word	0x00000000


	//----- nvinfo : EIATTR_MIN_STACK_SIZE
	.align		4
.L_94:
        /*01f8*/ 	.byte	0x04, 0x12
        /*01fa*/ 	.short	(.L_96 - .L_95)
	.align		4
.L_95:
        /*01fc*/ 	.word	index@(_ZN7cutlass13device_kernelIN5flash19enable_sm80_to_sm89INS1_16FlashAttnFwdSm80INS1_25CollectiveMainloopFwdSm80ILi8ELi1ELb0EN4cute5tupleIJNS5_1CILi128EEENS7_ILi64EEENS7_ILi192EEEEEELi192ENS_6half_tEfNS_4arch4Sm80ELb0ELb0ELb1ELb1ELb1ELb1ELb1ELb0EEENS1_21CollectiveEpilogueFwdINS6_IJS8_SA_S9_EEENS6_IJNS7_ILi1EEESI_SI_EEESC_SE_Li256ELb1ELb1ELb0ELb0EEENS1_19SingleTileSchedulerILb1ELb0ELb1ELi128EEEEEEEEEvNT_6ParamsE)
        /*0200*/ 	.word	0x00000000


	//----- nvinfo : EIATTR_MIN_STACK_SIZE
	.align		4
.L_96:
        /*0204*/ 	.byte	0x04, 0x12
        /*0206*/ 	.short	(.L_98 - .L_97)
	.align		4
.L_97:
        /*0208*/ 	.word	index@(_ZN7cutlass13device_kernelIN5flash19enable_sm80_to_sm89INS1_16FlashAttnFwdSm80INS1_25CollectiveMainloopFwdSm80ILi8ELi1ELb0EN4cute5tupleIJNS5_1CILi128EEENS7_ILi64EEENS7_ILi192EEEEEELi192ENS_6half_tEfNS_4arch4Sm80ELb0ELb1ELb1ELb0ELb1ELb0ELb1ELb0EEENS1_21CollectiveEpilogueFwdINS6_IJS8_SA_S9_EEENS6_IJNS7_ILi1EEESI_SI_EEESC_SE_Li256ELb0ELb1ELb0ELb0EEENS1_19SingleTileSchedulerILb0ELb0ELb1ELi128EEEEEEEEEvNT_6ParamsE)
        /*020c*/ 	.word	0x00000000


	//----- nvinfo : EIATTR_MIN_STACK_SIZE
	.align		4
.L_98:
        /*0210*/ 	.byte	0x04, 0x12
        /*0212*/ 	.short	(.L_100 - .L_99)
	.align		4
.L_99:
        /*0214*/ 	.word	index@(_ZN7cutlass13device_kernelIN5flash19enable_sm80_to_sm89INS1_16FlashAttnFwdSm80INS1_25CollectiveMainloopFwdSm80ILi8ELi1ELb0EN4cute5tupleIJNS5_1CILi128EEENS7_ILi64EEENS7_ILi192EEEEEELi192ENS_6half_tEfNS_4arch4Sm80ELb0ELb1ELb1ELb1ELb1ELb0ELb1ELb0EEENS1_21CollectiveEpilogueFwdINS6_IJS8_SA_S9_EEENS6_IJNS7_ILi1EEESI_SI_EEESC_SE_Li256ELb1ELb1ELb0ELb0EEENS1_19SingleTileSchedulerILb1ELb0ELb1ELi128EEEEEEEEEvNT_6ParamsE)
        /*0218*/ 	.word	0x00000000


	//----- nvinfo : EIATTR_MIN_STACK_SIZE
	.align		4
.L_100:
        /*021c*/ 	.byte	0x04, 0x12
        /*021e*/ 	.short	(.L_102 - .L_101)
	.align		4
.L_101:
        /*0220*/ 	.word	index@(_ZN7cutlass13device_kernelIN5flash19enable_sm80_to_sm89INS1_16FlashAttnFwdSm80INS1_25CollectiveMainloopFwdSm80ILi8ELi1ELb0EN4cute5tupleIJNS5_1CILi128EEENS7_ILi64EEENS7_ILi192EEEEEELi192ENS_6half_tEfNS_4arch4Sm80ELb0ELb1ELb1ELb1ELb1ELb1ELb1ELb0EEENS1_21CollectiveEpilogueFwdINS6_IJS8_SA_S9_EEENS6_IJNS7_ILi1EEESI_SI_EEESC_SE_Li256ELb1ELb1ELb0ELb0EEENS1_19SingleTileSchedulerILb1ELb0ELb1ELi128EEEEEEEEEvNT_6ParamsE)
        /*0224*/ 	.word	0x00000000


	//----- nvinfo : EIATTR_MIN_STACK_SIZE
	.align		4
.L_102:
        /*0228*/ 	.byte	0x04, 0x12
        /*022a*/ 	.short	(.L_104 - .L_103)
	.align		4
.L_103:
        /*022c*/ 	.word	index@(_ZN7cutlass13device_kernelIN5flash19enable_sm80_to_sm89INS1_16FlashAttnFwdSm80INS1_25CollectiveMainloopFwdSm80ILi8ELi1ELb0EN4cute5tupleIJNS5_1CILi128EEENS7_ILi64EEENS7_ILi192EEEEEELi192ENS_6half_tEfNS_4arch4Sm80ELb1ELb0ELb1ELb0ELb1ELb0ELb1ELb0EEENS1_21CollectiveEpilogueFwdINS6_IJS8_SA_S9_EEENS6_IJNS7_ILi1EEESI_SI_EEESC_SE_Li256ELb0ELb1ELb0ELb0EEENS1_30DynamicPersistentTileSchedulerILi256ELi256ELb0ELb1ELb0EEEEEEEEEvNT_6ParamsE)
        /*0230*/ 	.word	0x00000030


	//----- nvinfo : EIATTR_MIN_STACK_SIZE
	.align		4
.L_104:
        /*0234*/ 	.byte	0x04, 0x12
        /*0236*/ 	.short	(.L_106 - .L_105)
	.align		4
.L_105:
        /*0238*/ 	.word	index@(_ZN7cutlass13device_kernelIN5flash19enable_sm80_to_sm89INS1_16FlashAttnFwdSm80INS1_25CollectiveMainloopFwdSm80ILi8ELi1ELb0EN4cute5tupleIJNS5_1CILi128EEENS7_ILi64EEENS7_ILi192EEEEEELi192ENS_6half_tEfNS_4arch4Sm80ELb1ELb0ELb1ELb1ELb1ELb0ELb1ELb0EEENS1_21CollectiveEpilogueFwdINS6_IJS8_SA_S9_EEENS6_IJNS7_ILi1EEESI_SI_EEESC_SE_Li256ELb1ELb1ELb0ELb0EEENS1_19SingleTileSchedulerILb1ELb0ELb1ELi128EEEEEEEEEvNT_6ParamsE)
        /*023c*/ 	.word	0x00000000


	//----- nvinfo : EIATTR_MIN_STACK_SIZE
	.align		4
.L_106:
        /*0240*/ 	.byte	0x04, 0x12
        /*0242*/ 	.short	(.L_108 - .L_107)
	.align		4
.L_107:
        /*0244*/ 	.word	index@(_ZN7cutlass13device_kernelIN5flash19enable_sm80_to_sm89INS1_16FlashAttnFwdSm80INS1_25CollectiveMainloopFwdSm80ILi8ELi1ELb0EN4cute5tupleIJNS5_1CILi128EEENS7_ILi64EEENS7_ILi192EEEEEELi192ENS_6half_tEfNS_4arch4Sm80ELb1ELb0ELb1ELb1ELb1ELb1ELb1ELb0EEENS1_21CollectiveEpilogueFwdINS6_IJS8_SA_S9_EEENS6_IJNS7_ILi1EEESI_SI_EEESC_SE_Li256ELb1ELb1ELb0ELb0EEENS1_19SingleTileSchedulerILb1ELb0ELb1ELi128EEEEEEEEEvNT_6ParamsE)
        /*0248*/ 	.word	0x00000000


	//----- nvinfo : EIATTR_MIN_STACK_SIZE
	.align		4
.L_108:
        /*024c*/ 	.byte	0x04, 0x12
        /*024e*/ 	.short	(.L_110 - .L_109)
	.align		4
.L_109:
        /*0250*/ 	.word	index@(_ZN7cutlass13device_kernelIN5flash19enable_sm80_to_sm89INS1_16FlashAttnFwdSm80INS1_25CollectiveMainloopFwdSm80ILi8ELi2ELb0EN4cute5tupleIJNS5_1CILi128EEENS7_ILi64EEENS7_ILi192EEEEEELi192ENS_6half_tEfNS_4arch4Sm80ELb0ELb0ELb1ELb0ELb1ELb0ELb1ELb0EEENS1_21CollectiveEpilogueFwdINS6_IJS8_SA_S9_EEENS6_IJNS7_ILi1EEESI_SI_EEESC_SE_Li256ELb0ELb1ELb0ELb0EEENS1_19SingleTileSchedulerILb0ELb0ELb1ELi128EEEEEEEEEvNT_6ParamsE)
        /*0254*/ 	.word	0x00000000


	//----- nvinfo : EIATTR_MIN_STACK_SIZE
	.align		4
.L_110:
        /*0258*/ 	.byte	0x04, 0x12
        /*025a*/ 	.short	(.L_112 - .L_111)
	.align		4
.L_111:
        /*025c*/ 	.word	index@(_ZN7cutlass13device_kernelIN5flash19enable_sm80_to_sm89INS1_16FlashAttnFwdSm80INS1_25CollectiveMainloopFwdSm80ILi8ELi2ELb0EN4cute5tupleIJNS5_1CILi128EEENS7_ILi64EEENS7_ILi192EEEEEELi192ENS_6half_tEfNS_4arch4Sm80ELb0ELb0ELb1ELb1ELb1ELb0ELb1ELb0EEENS1_21CollectiveEpilogueFwdINS6_IJS8_SA_S9_EEENS6_IJNS7_ILi1EEESI_SI_EEESC_SE_Li256ELb1ELb1ELb0ELb0EEENS1_19SingleTileSchedulerILb1ELb0ELb1ELi128EEEEEEEEEvNT_6ParamsE)
        /*0260*/ 	.word	0x00000000


	//----- nvinfo : EIATTR_MIN_STACK_SIZE
	.align		4
.L_112:
        /*0264*/ 	.byte	0x04, 0x12
        /*0266*/ 	.short	(.L_114 - .L_113)
	.align		4
.L_113:
        /*0268*/ 	.word	index@(_ZN7cutlass13device_kernelIN5flash19enable_sm80_to_sm89INS1_16FlashAttnFwdSm80INS1_25CollectiveMainloopFwdSm80ILi8ELi2ELb0EN4cute5tupleIJNS5_1CILi128EEENS7_ILi64EEENS7_ILi192EEEEEELi192ENS_6half_tEfNS_4arch4Sm80ELb0ELb0ELb1ELb1ELb1ELb1ELb1ELb0EEENS1_21CollectiveEpilogueFwdINS6_IJS8_SA_S9_EEENS6_IJNS7_ILi1EEESI_SI_EEESC_SE_Li256ELb1ELb1ELb0ELb0EEENS1_19SingleTileSchedulerILb1ELb0ELb1ELi128EEEEEEEEEvNT_6ParamsE)
        /*026c*/ 	.word	0x00000000


	//----- nvinfo : EIATTR_MIN_STACK_SIZE
	.align		4
.L_114:
        /*0270*/ 	.byte	0x04, 0x12
        /*0272*/ 	.short	(.L_116 - .L_115)
	.align		4
.L_115:
        /*0274*/ 	.word	index@(_ZN7cutlass13device_kernelIN5flash19enable_sm80_to_sm89INS1_16FlashAttnFwdSm80INS1_25CollectiveMainloopFwdSm80ILi8ELi2ELb0EN4cute5tupleIJNS5_1CILi128EEENS7_ILi64EEENS7_ILi192EEEEEELi192ENS_6half_tEfNS_4arch4Sm80ELb0ELb1ELb1ELb0ELb1ELb0ELb1ELb0EEENS1_21CollectiveEpilogueFwdINS6_IJS8_SA_S9_EEENS6_IJNS7_ILi1EEESI_SI_EEESC_SE_Li256ELb0ELb1ELb0ELb0EEENS1_19SingleTileSchedulerILb0ELb0ELb1ELi128EEEEEEEEEvNT_6ParamsE)
        /*0278*/ 	.word	0x00000000


	//----- nvinfo : EIATTR_MIN_STACK_SIZE
	.align		4
.L_116:
        /*027c*/ 	.byte	0x04, 0x12
        /*027e*/ 	.short	(.L_118 - .L_117)
	.align		4
.L_117:
        /*0280*/ 	.word	index@(_ZN7cutlass13device_kernelIN5flash19enable_sm80_to_sm89INS1_16FlashAttnFwdSm80INS1_25CollectiveMainloopFwdSm80ILi8ELi2ELb0EN4cute5tupleIJNS5_1CILi128EEENS7_ILi64EEENS7_ILi192EEEEEELi192ENS_6half_tEfNS_4arch4Sm80ELb0ELb1ELb1ELb1ELb1ELb0ELb1ELb0EEENS1_21CollectiveEpilogueFwdINS6_IJS8_SA_S9_EEENS6_IJNS7_ILi1EEESI_SI_EEESC_SE_Li256ELb1ELb1ELb0ELb0EEENS1_19SingleTileSchedulerILb1ELb0ELb1ELi128EEEEEEEEEvNT_6ParamsE)
        /*0284*/ 	.word	0x00000000


	//----- nvinfo : EIATTR_MIN_STACK_SIZE
	.align		4
.L_118:
        /*0288*/ 	.byte	0x04, 0x12
        /*028a*/ 	.short	(.L_120 - .L_119)
	.align		4
.L_119:
        /*028c*/ 	.word	index@(_ZN7cutlass13device_kernelIN5flash19enable_sm80_to_sm89INS1_16FlashAttnFwdSm80INS1_25CollectiveMainloopFwdSm80ILi8ELi2ELb0EN4cute5tupleIJNS5_1CILi128EEENS7_ILi64EEENS7_ILi192EEEEEELi192ENS_6half_tEfNS_4arch4Sm80ELb0ELb1ELb1ELb1ELb1ELb1ELb1ELb0EEENS1_21CollectiveEpilogueFwdINS6_IJS8_SA_S9_EEENS6_IJNS7_ILi1EEESI_SI_EEESC_SE_Li256ELb1ELb1ELb0ELb0EEENS1_19SingleTileSchedulerILb1ELb0ELb1ELi128EEEEEEEEEvNT_6ParamsE)
        /*0290*/ 	.word	0x00000000


	//----- nvinfo : EIATTR_MIN_STACK_SIZE
	.align		4
.L_120:
        /*0294*/ 	.byte	0x04, 0x12
        /*0296*/ 	.short	(.L_122 - .L_121)
	.align		4
.L_121:
        /*0298*/ 	.word	index@(_ZN7cutlass13device_kernelIN5flash19enable_sm80_to_sm89INS1_16FlashAttnFwdSm80INS1_25CollectiveMainloopFwdSm80ILi8ELi2ELb0EN4cute5tupleIJNS5_1CILi128EEENS7_ILi64EEENS7_ILi192EEEEEELi192ENS_6half_tEfNS_4arch4Sm80ELb1ELb0ELb1ELb0ELb1ELb0ELb1ELb0EEENS1_21CollectiveEpilogueFwdINS6_IJS8_SA_S9_EEENS6_IJNS7_ILi1EEESI_SI_EEESC_SE_Li256ELb0ELb1ELb0ELb0EEENS1_30DynamicPersistentTileSchedulerILi256ELi256ELb0ELb1ELb0EEEEEEEEEvNT_6ParamsE)
        /*029c*/ 	.word	0x00000040


	//----- nvinfo : EIATTR_MIN_STACK_SIZE
	.align		4
.L_122:
        /*02a0*/ 	.byte	0x04, 0x12
        /*02a2*/ 	.short	(.L_124 - .L_123)
	.align		4
.L_123:
        /*02a4*/ 	.word	index@(_ZN7cutlass13device_kernelIN5flash19enable_sm80_to_sm89INS1_16FlashAttnFwdSm80INS1_25CollectiveMainloopFwdSm80ILi8ELi2ELb0EN4cute5tupleIJNS5_1CILi128EEENS7_ILi64EEENS7_ILi192EEEEEELi192ENS_6half_tEfNS_4arch4Sm80ELb1ELb0ELb1ELb1ELb1ELb0ELb1ELb0EEENS1_21CollectiveEpilogueFwdINS6_IJS8_SA_S9_EEENS6_IJNS7_ILi1EEESI_SI_EEESC_SE_Li256ELb1ELb1ELb0ELb0EEENS1_19SingleTileSchedulerILb1ELb0ELb1ELi128EEEEEEEEEvNT_6ParamsE)
        /*02a8*/ 	.word	0x00000000


	//----- nvinfo : EIATTR_MIN_STACK_SIZE
	.align		4
.L_124:
        /*02ac*/ 	.byte	0x04, 0x12
        /*02ae*/ 	.short	(.L_126 - .L_125)
	.align		4
.L_125:
        /*02b0*/ 	.word	index@(_ZN7cutlass13device_kernelIN5flash19enable_sm80_to_sm89INS1_16FlashAttnFwdSm80INS1_25CollectiveMainloopFwdSm80ILi8ELi2ELb0EN4cute5tupleIJNS5_1CILi128EEENS7_ILi64EEENS7_ILi192EEEEEELi192ENS_6half_tEfNS_4arch4Sm80ELb1ELb0ELb1ELb1ELb1ELb1ELb1ELb0EEENS1_21CollectiveEpilogueFwdINS6_IJS8_SA_S9_EEENS6_IJNS7_ILi1EEESI_SI_EEESC_SE_Li256ELb1ELb1ELb0ELb0EEENS1_19SingleTileSchedulerILb1ELb0ELb1ELi128EEEEEEEEEvNT_6ParamsE)
        /*02b4*/ 	.word	0x00000000
.L_126:


//--------------------- .nv.info._ZN7cutlass13device_kernelIN5flash19enable_sm80_to_sm89INS1_16FlashAttnFwdSm80INS1_25CollectiveMainloopFwdSm80ILi8ELi1ELb0EN4cute5tupleIJNS5_1CILi128EEENS7_ILi64EEENS7_ILi192EEEEEELi192ENS_6half_tEfNS_4arch4Sm80ELb0ELb0ELb1ELb0ELb1ELb0ELb1ELb0EEENS1_21CollectiveEpilogueFwdINS6_IJS8_SA_S9_EEENS6_IJNS7_ILi1EEESI_SI_EEESC_SE_Li256ELb0ELb1ELb0ELb0EEENS1_19SingleTileSchedulerILb0ELb0ELb1ELi128EEEEEEEEEvNT_6ParamsE --------------------------
	.section	.nv.info._ZN7cutlass13device_kernelIN5flash19enable_sm80_to_sm89INS1_16FlashAttnFwdSm80INS1_25CollectiveMainloopFwdSm80ILi8ELi1ELb0EN4cute5tupleIJNS5_1CILi128EEENS7_ILi64EEENS7_ILi192EEEEEELi192ENS_6half_tEfNS_4arch4Sm80ELb0ELb0ELb1ELb0ELb1ELb0ELb1ELb0EEENS1_21CollectiveEpilogueFwdINS6_IJS8_SA_S9_EEENS6_IJNS7_ILi1EEESI_SI_EEESC_SE_Li256ELb0ELb1ELb0ELb0EEENS1_19SingleTileSchedulerILb0ELb0ELb1ELi128EEEEEEEEEvNT_6ParamsE,"",@"SHT_CUDA_INFO"
	.sectionflags	@""
	.align	4


	//----- nvinfo : EIATTR_CUDA_API_VERSION
	.align		4
        /*0000*/ 	.byte	0x04, 0x37
        /*0002*/ 	.short	(.L_128 - .L_127)
.L_127:
        /*0004*/ 	.word	0x00000082


	//----- nvinfo : EIATTR_SW2861232_WAR
	.align		4
.L_128:
        /*0008*/ 	.byte	0x01, 0x35
	.zero		2


	//----- nvinfo : EIATTR_PARAM_CBANK
	.align		4
        /*000c*/ 	.byte	0x04, 0x0a
        /*000e*/ 	.short	(.L_130 - .L_129)
	.align		4
.L_129:
        /*0010*/ 	.word	index@(.nv.constant0._ZN7cutlass13device_kernelIN5flash19enable_sm80_to_sm89INS1_16FlashAttnFwdSm80INS1_25CollectiveMainloopFwdSm80ILi8ELi1ELb0EN4cute5tupleIJNS5_1CILi128EEENS7_ILi64EEENS7_ILi192EEEEEELi192ENS_6half_tEfNS_4arch4Sm80ELb0ELb0ELb1ELb0ELb1ELb0ELb1ELb0EEENS1_21CollectiveEpilogueFwdINS6_IJS8_SA_S9_EEENS6_IJNS7_ILi1EEESI_SI_EEESC_SE_Li256ELb0ELb1ELb0ELb0EEENS1_19SingleTileSchedulerILb0ELb0ELb1ELi128EEEEEEEEEvNT_6ParamsE)
        /*0014*/ 	.short	0x0160
        /*0016*/ 	.short	0x0418


	//----- nvinfo : EIATTR_CBANK_PARAM_SIZE
	.align		4
.L_130:
        /*0018*/ 	.byte	0x03, 0x19
        /*001a*/ 	.short	0x0418


	//----- nvinfo : EIATTR_KPARAM_INFO
	.align		4
        /*001c*/ 	.byte	0x04, 0x17
        /*001e*/ 	.short	(.L_132 - .L_131)
.L_131:
        /*0020*/ 	.word	0x00000000
        /*0024*/ 	.short	0x0000
        /*0026*/ 	.short	0x0000
        /*0028*/ 	.byte	0x00, 0xf0, 0x61, 0x10


	//----- nvinfo : EIATTR_MAXREG_COUNT
	.align		4
.L_132:
        /*002c*/ 	.byte	0x03, 0x1b
        /*002e*/ 	.short	0x00ff


	//----- nvinfo : EIATTR_NUM_BARRIERS
	.align		4
        /*0030*/ 	.byte	0x02, 0x4c
        /*0032*/ 	.byte	0x02
	.zero		1


	//----- nvinfo : EIATTR_MERCURY_ISA_VERSION
	.align		4
        /*0034*/ 	.byte	0x03, 0x5f
        /*0036*/ 	.short	0x0000


	//----- nvinfo : EIATTR_COOP_GROUP_MASK_REGIDS
	.align		4
        /*0038*/ 	.byte	0x04, 0x29
        /*003a*/ 	.short	(.L_134 - .L_133)


	//   ....[0]....
.L_133:
        /*003c*/ 	.word	0xffffffff


	//   ....[1]....
        /*0040*/ 	.word	0xffffffff


	//   ....[2]....
        /*0044*/ 	.word	0xffffffff


	//   ....[3]....
        /*0048*/ 	.word	0xffffffff


	//   ....[4]....
        /*004c*/ 	.word	0xffffffff


	//   ....[5]....
        /*0050*/ 	.word	0xffffffff


	//   ....[6]....
        /*0054*/ 	.word	0xffffffff


	//   ....[7]....
        /*0058*/ 	.word	0xffffffff


	//   ....[8]....
        /*005c*/ 	.word	0xffffffff


	//   ....[9]....
        /*0060*/ 	.word	0xffffffff


	//   ....[10]....
        /*0064*/ 	.word	0xffffffff


	//   ....[11]....
        /*0068*/ 	.word	0xffffffff


	//   ....[12]....
        /*006c*/ 	.word	0xffffffff


	//   ....[13]....
        /*0070*/ 	.word	0xffffffff


	//   ....[14]....
        /*0074*/ 	.word	0xffffffff


	//   ....[15]....
        /*0078*/ 	.word	0xffffffff


	//   ....[16]....
        /*007c*/ 	.word	0xffffffff


	//   ....[17]....
        /*0080*/ 	.word	0xffffffff


	//   ....[18]....
        /*0084*/ 	.word	0xffffffff


	//   ....[19]....
        /*0088*/ 	.word	0xffffffff


	//   ....[20]....
        /*008c*/ 	.word	0xffffffff


	//   ....[21]....
        /*0090*/ 	.word	0xffffffff


	//   ....[22]....
        /*0094*/ 	.word	0xffffffff


	//   ....[23]....
        /*0098*/ 	.word	0xffffffff


	//   ....[24]....
        /*009c*/ 	.word	0xffffffff


	//   ....[25]....
        /*00a0*/ 	.word	0xffffffff


	//   ....[26]....
        /*00a4*/ 	.word	0xffffffff


	//   ....[27]....
        /*00a8*/ 	.word	0xffffffff


	//   ....[28]....
        /*00ac*/ 	.word	0xffffffff


	//   ....[29]....
        /*00b0*/ 	.word	0xffffffff


	//   ....[30]....
        /*00b4*/ 	.word	0xffffffff


	//   ....[31]....
        /*00b8*/ 	.word	0xffffffff


	//   ....[32]....
        /*00bc*/ 	.word	0xffffffff


	//   ....[33]....
        /*00c0*/ 	.word	0xffffffff


	//   ....[34]....
        /*00c4*/ 	.word	0xffffffff


	//   ....[35]....
        /*00c8*/ 	.word	0xffffffff


	//   ....[36]....
        /*00cc*/ 	.word	0xffffffff


	//   ....[37]....
        /*00d0*/ 	.word	0xffffffff


	//   ....[38]....
        /*00d4*/ 	.word	0xffffffff


	//   ....[39]....
        /*00d8*/ 	.word	0xffffffff


	//   ....[40]....
        /*00dc*/ 	.word	0xffffffff


	//   ....[41]....
        /*00e0*/ 	.word	0xffffffff


	//   ....[42]....
        /*00e4*/ 	.word	0xffffffff


	//   ....[43]....
        /*00e8*/ 	.word	0xffffffff


	//   ....[44]....
        /*00ec*/ 	.word	0xffffffff


	//   ....[45]....
        /*00f0*/ 	.word	0xffffffff


	//   ....[46]....
        /*00f4*/ 	.word	0xffffffff


	//   ....[47]....
        /*00f8*/ 	.word	0xffffffff


	//   ....[48]....
        /*00fc*/ 	.word	0xffffffff


	//   ....[49]....
        /*0100*/ 	.word	0xffffffff


	//   ....[50]....
        /*0104*/ 	.word	0xffffffff


	//   ....[51]....
        /*0108*/ 	.word	0xffffffff


	//----- nvinfo : EIATTR_COOP_GROUP_INSTR_OFFSETS
	.align		4
.L_134:
        /*010c*/ 	.byte	0x04, 0x28
        /*010e*/ 	.short	(.L_136 - .L_135)


	//   ....[0]....
.L_135:
        /*0110*/ 	.word	0x00000610


	//   ....[1]....
        /*0114*/ 	.word	0x00000650


	//   ....[2]....
        /*0118*/ 	.word	0x00000680


	//   ....[3]....
        /*011c*/ 	.word	0x000006b0


	//   ....[4]....
        /*0120*/ 	.word	0x000006e0


	//   ....[5]....
        /*0124*/ 	.word	0x00000910


	//   ....[6]....
        /*0128*/ 	.word	0x00000a90


	//   ....[7]....
        /*012c*/ 	.word	0x00000aa0


	//   ....[8]....
        /*0130*/ 	.word	0x00000f40


	//   ....[9]....
        /*0134*/ 	.word	0x00000f70


	//   ....[10]....
        /*0138*/ 	.word	0x00000fb0


	//   ....[11]....
        /*013c*/ 	.word	0x00000fd0


	//   ....[12]....
        /*0140*/ 	.word	0x00001580


	//   ....[13]....
        /*0144*/ 	.word	0x000015b0


	//   ....[14]....
        /*0148*/ 	.word	0x000015e0


	//   ....[15]....
        /*014c*/ 	.word	0x00001600


	//   ....[16]....
        /*0150*/ 	.word	0x00002880


	//   ....[17]....
        /*0154*/ 	.word	0x000028b0


	//   ....[18]....
        /*0158*/ 	.word	0x000028e0


	//   ....[19]....
        /*015c*/ 	.word	0x00002910


	//   ....[20]....
        /*0160*/ 	.word	0x000030c0


	//   ....[21]....
        /*0164*/ 	.word	0x000030e0


	//   ....[22]....
        /*0168*/ 	.word	0x00003100


	//   ....[23]....
        /*016c*/ 	.word	0x00003120


	//   ....[24]....
        /*0170*/ 	.word	0x000044b0


	//   ....[25]....
        /*0174*/ 	.word	0x000044c0


	//   ....[26]....
        /*0178*/ 	.word	0x00004540


	//   ....[27]....
        /*017c*/ 	.word	0x00004570


	//   ....[28]....
        /*0180*/ 	.word	0x000047b0


	//   ....[29]....
        /*0184*/ 	.word	0x000047d0


	//   ....[30]....
        /*0188*/ 	.word	0x000047f0


	//   ....[31]....
        /*018c*/ 	.word	0x00004810


	//   ....[32]....
        /*0190*/ 	.word	0x00005990


	//   ....[33]....
        /*0194*/ 	.word	0x000059b0


	//   ....[34]....
        /*0198*/ 	.word	0x000059f0


	//   ....[35]....
        /*019c*/ 	.word	0x00005a00


	//   ....[36]....
        /*01a0*/ 	.word	0x00007060


	//   ....[37]....
        /*01a4*/ 	.word	0x000070a0


	//   ....[38]....
        /*01a8*/ 	.word	0x00007180


	//   ....[39]....
        /*01ac*/ 	.word	0x000071b0


	//   ....[40]....
        /*01b0*/ 	.word	0x00008530


	//   ....[41]....
        /*01b4*/ 	.word	0x00008540


	//   ....[42]....
        /*01b8*/ 	.word	0x00008560


	//   ....[43]....
        /*01bc*/ 	.word	0x00008570


	//   ....[44]....
        /*01c0*/ 	.word	0x00008580


	//   ....[45]....
        /*01c4*/ 	.word	0x00008660


	//   ....[46]....
        /*01c8*/ 	.word	0x000087c0


	//   ....[47]....
        /*01cc*/ 	.word	0x000087f0


	//   ....[48]....
        /*01d0*/ 	.word	0x00008920


	//   ....[49]....
        /*01d4*/ 	.word	0x00008950


	//   ....[50]....
        /*01d8*/ 	.word	0x00008a80


	//   ....[51]....
        /*01dc*/ 	.word	0x00008aa0


	//----- nvinfo : EIATTR_EXIT_INSTR_OFFSETS
	.align		4
.L_136:
        /*01e0*/ 	.byte	0x04, 0x1c
        /*01e2*/ 	.short	(.L_138 - .L_137)


	//   ....[0]....
.L_137:
        /*01e4*/ 	.word	0x00000030


	//   ....[1]....
        /*01e8*/ 	.word	0x00008ab0


	//   ....[2]....
        /*01ec*/ 	.word	0x00008b60


	//   ....[3]....
        /*01f0*/ 	.word	0x00008bc0


	//----- nvinfo : EIATTR_CTAIDZ_USED
	.align		4
.L_138:
        /*01f4*/ 	.byte	0x01, 0x04
	.zero		2


	//----- nvinfo : EIATTR_MAX_THREADS
	.align		4
        /*01f8*/ 	.byte	0x04, 0x05
        /*01fa*/ 	.short	(.L_140 - .L_139)
.L_139:
        /*01fc*/ 	.word	0x00000100
        /*0200*/ 	.word	0x00000001
        /*0204*/ 	.word	0x00000001


	//----- nvinfo : EIATTR_CRS_STACK_SIZE
	.align		4
.L_140:
        /*0208*/ 	.byte	0x04, 0x1e
        /*020a*/ 	.short	(.L_142 - .L_141)
.L_141:
        /*020c*/ 	.word	0x00000000
.L_142:


//--------------------- .nv.info._ZN7cutlass13device_kernelIN5flash19enable_sm80_to_sm89INS1_16FlashAttnFwdSm80INS1_25CollectiveMainloopFwdSm80ILi8ELi1ELb0EN4cute5tupleIJNS5_1CILi128EEENS7_ILi64EEENS7_ILi192EEEEEELi192ENS_6half_tEfNS_4arch4Sm80ELb0ELb0ELb1ELb1ELb1ELb0ELb1ELb0EEENS1_21CollectiveEpilogueFwdINS6_IJS8_SA_S9_EEENS6_IJNS7_ILi1EEESI_SI_EEESC_SE_Li256ELb1ELb1ELb0ELb0EEENS1_19SingleTileSchedulerILb1ELb0ELb1ELi128EEEEEEEEEvNT_6ParamsE --------------------------
	.section	.nv.info._ZN7cutlass13device_kernelIN5flash19enable_sm80_to_sm89INS1_16FlashAttnFwdSm80INS1_25CollectiveMainloopFwdSm80ILi8ELi1ELb0EN4cute5tupleIJNS5_1CILi128EEENS7_ILi64EEENS7_ILi192EEEEEELi192ENS_6half_tEfNS_4arch4Sm80ELb0ELb0ELb1ELb1ELb1ELb0ELb1ELb0EEENS1_21CollectiveEpilogueFwdINS6_IJS8_SA_S9_EEENS6_IJNS7_ILi1EEESI_SI_EEESC_SE_Li256ELb1ELb1ELb0ELb0EEENS1_19SingleTileSchedulerILb1ELb0ELb1ELi128EEEEEEEEEvNT_6ParamsE,"",@"SHT_CUDA_INFO"
	.sectionflags	@""
	.align	4


	//----- nvinfo : EIATTR_CUDA_API_VERSION
	.align		4
        /*0000*/ 	.byte	0x04, 0x37
        /*0002*/ 	.short	(.L_144 - .L_143)
.L_143:
        /*0004*/ 	.word	0x00000082


	//----- nvinfo : EIATTR_SW2861232_WAR
	.align		4
.L_144:
        /*0008*/ 	.byte	0x01, 0x35
	.zero		2


	//----- nvinfo : EIATTR_PARAM_CBANK
	.align		4
        /*000c*/ 	.byte	0x04, 0x0a
        /*000e*/ 	.short	(.L_146 - .L_145)
	.align		4
.L_145:
        /*0010*/ 	.word	index@(.nv.constant0._ZN7cutlass13device_kernelIN5flash19enable_sm80_to_sm89INS1_16FlashAttnFwdSm80INS1_25CollectiveMainloopFwdSm80ILi8ELi1ELb0EN4cute5tupleIJNS5_1CILi128EEENS7_ILi64EEENS7_ILi192EEEEEELi192ENS_6half_tEfNS_4arch4Sm80ELb0ELb0ELb1ELb1ELb1ELb0ELb1ELb0EEENS1_21CollectiveEpilogueFwdINS6_IJS8_SA_S9_EEENS6_IJNS7_ILi1EEESI_SI_EEESC_SE_Li256ELb1ELb1ELb0ELb0EEENS1_19SingleTileSchedulerILb1ELb0ELb1ELi128EEEEEEEEEvNT_6ParamsE)
        /*0014*/ 	.short	0x0160
        /*0016*/ 	.short	0x0418


	//----- nvinfo : EIATTR_CBANK_PARAM_SIZE
	.align		4
.L_146:
        /*0018*/ 	.byte	0x03, 0x19
        /*001a*/ 	.short	0x0418


	//----- nvinfo : EIATTR_KPARAM_INFO
	.align		4
        /*001c*/ 	.byte	0x04, 0x17
        /*001e*/ 	.short	(.L_148 - .L_147)
.L_147:
        /*0020*/ 	.word	0x00000000
        /*0024*/ 	.short	0x0000
        /*0026*/ 	.short	0x0000
        /*0028*/ 	.byte	0x00, 0xf0, 0x61, 0x10


	//----- nvinfo : EIATTR_MAXREG_COUNT
	.align		4
.L_148:
        /*002c*/ 	.byte	0x03, 0x1b
        /*002e*/ 	.short	0x00ff


	//----- nvinfo : EIATTR_NUM_BARRIERS
	.align		4
        /*0030*/ 	.byte	0x02, 0x4c
        /*0032*/ 	.byte	0x02
	.zero		1


	//----- nvinfo : EIATTR_MERCURY_ISA_VERSION
	.align		4
        /*0034*/ 	.byte	0x03, 0x5f
        /*0036*/ 	.short	0x0000


	//----- nvinfo : EIATTR_COOP_GROUP_MASK_REGIDS
	.align		4
        /*0038*/ 	.byte	0x04, 0x29
        /*003a*/ 	.short	(.L_150 - .L_149)


	//   ....[0]....
.L_149:
        /*003c*/ 	.word	0xffffffff


	//   ....[1]....
        /*0040*/ 	.word	0xffffffff


	//   ....[2]....
        /*0044*/ 	.word	0xffffffff


	//   ....[3]....
        /*0048*/ 	.word	0xffffffff


	//   ....[4]....
        /*004c*/ 	.word	0xffffffff


	//   ....[5]....
        /*0050*/ 	.word	0xffffffff


	//   ....[6]....
        /*0054*/ 	.word	0xffffffff


	//   ....[7]....
        /*0058*/ 	.word	0xffffffff


	//   ....[8]....
        /*005c*/ 	.word	0xffffffff


	//   ....[9]....
        /*0060*/ 	.word	0xffffffff


	//   ....[10]....
        /*0064*/ 	.word	0xffffffff


	//   ....[11]....
        /*0068*/ 	.word	0xffffffff


	//   ....[12]....
        /*006c*/ 	.word	0xffffffff


	//   ....[13]....
        /*0070*/ 	.word	0xffffffff


	//   ....[14]....
        /*0074*/ 	.word	0xffffffff


	//   ....[15]....
        /*0078*/ 	.word	0xffffffff


	//   ....[16]....
        /*007c*/ 	.word	0xffffffff


	//   ....[17]....
        /*0080*/ 	.word	0xffffffff


	//   ....[18]....
        /*0084*/ 	.word	0xffffffff


	//   ....[19]....
        /*0088*/ 	.word	0xffffffff


	//   ....[20]....
        /*008c*/ 	.word	0xffffffff


	//   ....[21]....
        /*0090*/ 	.word	0xffffffff


	//   ....[22]....
        /*0094*/ 	.word	0xffffffff


	//   ....[23]....
        /*0098*/ 	.word	0xffffffff


	//   ....[24]....
        /*009c*/ 	.word	0xffffffff


	//   ....[25]....
        /*00a0*/ 	.word	0xffffffff


	//   ....[26]....
        /*00a4*/ 	.word	0xffffffff


	//   ....[27]....
        /*00a8*/ 	.word	0xffffffff


	//   ....[28]....
        /*00ac*/ 	.word	0xffffffff


	//   ....[29]....
        /*00b0*/ 	.word	0xffffffff


	//   ....[30]....
        /*00b4*/ 	.word	0xffffffff


	//   ....[31]....
        /*00b8*/ 	.word	0xffffffff


	//   ....[32]....
        /*00bc*/ 	.word	0xffffffff


	//   ....[33]....
        /*00c0*/ 	.word	0xffffffff


	//   ....[34]....
        /*00c4*/ 	.word	0xffffffff


	//   ....[35]....
        /*00c8*/ 	.word	0xffffffff


	//   ....[36]....
        /*00cc*/ 	.word	0xffffffff


	//   ....[37]....
        /*00d0*/ 	.word	0xffffffff


	//   ....[38]....
        /*00d4*/ 	.word	0xffffffff


	//   ....[39]....
        /*00d8*/ 	.word	0xffffffff


	//   ....[40]....
        /*00dc*/ 	.word	0xffffffff


	//   ....[41]....
        /*00e0*/ 	.word	0xffffffff


	//   ....[42]....
        /*00e4*/ 	.word	0xffffffff


	//   ....[43]....
        /*00e8*/ 	.word	0xffffffff


	//   ....[44]....
        /*00ec*/ 	.word	0xffffffff


	//   ....[45]....
        /*00f0*/ 	.word	0xffffffff


	//   ....[46]....
        /*00f4*/ 	.word	0xffffffff


	//   ....[47]....
        /*00f8*/ 	.word	0xffffffff


	//   ....[48]....
        /*00fc*/ 	.word	0xffffffff


	//   ....[49]....
        /*0100*/ 	.word	0xffffffff


	//   ....[50]....
        /*0104*/ 	.word	0xffffffff


	//   ....[51]....
        /*0108*/ 	.word	0xffffffff


	//   ....[52]....
        /*010c*/ 	.word	0xffffffff


	//   ....[53]....
        /*0110*/ 	.word	0xffffffff


	//   ....[54]....
        /*0114*/ 	.word	0xffffffff


	//   ....[55]....
        /*0118*/ 	.word	0xffffffff


	//   ....[56]....
        /*011c*/ 	.word	0xffffffff


	//   ....[57]....
        /*0120*/ 	.word	0xffffffff


	//   ....[58]....
        /*0124*/ 	.word	0xffffffff


	//   ....[59]....
        /*0128*/ 	.word	0xffffffff


	//   ....[60]....
        /*012c*/ 	.word	0xffffffff


	//----- nvinfo : EIATTR_COOP_GROUP_INSTR_OFFSETS
	.align		4
.L_150:
        /*0130*/ 	.byte	0x04, 0x28
        /*0132*/ 	.short	(.L_152 - .L_151)


	//   ....[0]....
.L_151:
        /*0134*/ 	.word	0x00000090


	//   ....[1]....
        /*0138*/ 	.word	0x00001080


	//   ....[2]....
        /*013c*/ 	.word	0x000010b0


	//   ....[3]....
        /*0140*/ 	.word	0x00001290


	//   ....[4]....
        /*0144*/ 	.word	0x000012c0


	//   ....[5]....
        /*0148*/ 	.word	0x000013e0


	//   ....[6]....
        /*014c*/ 	.word	0x00001410


	//   ....[7]....
        /*0150*/ 	.word	0x00001520


	//   ....[8]....
        /*0154*/ 	.word	0x00001560


	//   ....[9]....
        /*0158*/ 	.word	0x00001c80


	//   ....[10]....
        /*015c*/ 	.word	0x00001cb0


	//   ....[11]....
        /*0160*/ 	.word	0x00001ce0


	//   ....[12]....
        /*0164*/ 	.word	0x00001d10


	//   ....[13]....
        /*0168*/ 	.word	0x00001d40


	//   ....[14]....
        /*016c*/ 	.word	0x00001d70


	//   ....[15]....
        /*0170*/ 	.word	0x00001da0


	//   ....[16]....
        /*0174*/ 	.word	0x00001dd0


	//   ....[17]....
        /*0178*/ 	.word	0x00003210


	//   ....[18]....
        /*017c*/ 	.word	0x00003240


	//   ....[19]....
        /*0180*/ 	.word	0x00003260


	//   ....[20]....
        /*0184*/ 	.word	0x00003270


	//   ....[21]....
        /*0188*/ 	.word	0x00003a30


	//   ....[22]....
        /*018c*/ 	.word	0x00003a50


	//   ....[23]....
        /*0190*/ 	.word	0x00003a70


	//   ....[24]....
        /*0194*/ 	.word	0x00003a90


	//   ....[25]....
        /*0198*/ 	.word	0x00004c90


	//   ....[26]....
        /*019c*/ 	.word	0x00004ca0


	//   ....[27]....
        /*01a0*/ 	.word	0x00004cb0


	//   ....[28]....
        /*01a4*/ 	.word	0x00004cc0


	//   ....[29]....
        /*01a8*/ 	.word	0x00004f90


	//   ....[30]....
        /*01ac*/ 	.word	0x00004fb0


	//   ....[31]....
        /*01b0*/ 	.word	0x00004ff0


	//   ....[32]....
        /*01b4*/ 	.word	0x00005030


	//   ....[33]....
        /*01b8*/ 	.word	0x00006120


	//   ....[34]....
        /*01bc*/ 	.word	0x00006130


	//   ....[35]....
        /*01c0*/ 	.word	0x00006190


	//   ....[36]....
        /*01c4*/ 	.word	0x000061a0


	//   ....[37]....
        /*01c8*/ 	.word	0x00007800


	//   ....[38]....
        /*01cc*/ 	.word	0x00007830


	//   ....[39]....
        /*01d0*/ 	.word	0x00007880


	//   ....[40]....
        /*01d4*/ 	.word	0x00007890


	//   ....[41]....
        /*01d8*/ 	.word	0x00008ef0


	//   ....[42]....
        /*01dc*/ 	.word	0x00008f30


	//   ....[43]....
        /*01e0*/ 	.word	0x00008f70


	//   ....[44]....
        /*01e4*/ 	.word	0x00008fb0


	//   ....[45]....
        /*01e8*/ 	.word	0x000091b0


	//   ....[46]....
        /*01ec*/ 	.word	0x000091c0


	//   ....[47]....
        /*01f0*/ 	.word	0x00009340


	//   ....[48]....
        /*01f4*/ 	.word	0x00009370


	//   ....[49]....
        /*01f8*/ 	.word	0x000094c0


	//   ....[50]....
        /*01fc*/ 	.word	0x000094f0


	//   ....[51]....
        /*0200*/ 	.word	0x00009640


	//   ....[52]....
        /*0204*/ 	.word	0x00009660


	//   ....[53]....
        /*0208*/ 	.word	0x00009f80


	//   ....[54]....
        /*020c*/ 	.word	0x00009fb0


	//   ....[55]....
        /*0210*/ 	.word	0x0000a0e0


	//   ....[56]....
        /*0214*/ 	.word	0x0000a110


	//   ....[57]....
        /*0218*/ 	.word	0x0000a240


	//   ....[58]....
        /*021c*/ 	.word	0x0000a270


	//   ....[59]....
        /*0220*/ 	.word	0x0000a3a0


	//   ....[60]....
        /*0224*/ 	.word	0x0000a3c0


	//----- nvinfo : EIATTR_EXIT_INSTR_OFFSETS
	.align		4
.L_152:
        /*0228*/ 	.byte	0x04, 0x1c
        /*022a*/ 	.short	(.L_154 - .L_153)


	//   ....[0]....
.L_153:
        /*022c*/ 	.word	0x00000440


	//   ....[1]....
        /*0230*/ 	.word	0x00009670


	//   ....[2]....
        /*0234*/ 	.word	0x00009740


	//   ....[3]....
        /*0238*/ 	.word	0x000097a0


	//   ....[4]....
        /*023c*/ 	.word	0x0000a3d0


	//   ....[5]....
        /*0240*/ 	.word	0x0000a480


	//   ....[6]....
        /*0244*/ 	.word	0x0000a4e0


	//----- nvinfo : EIATTR_CTAIDZ_USED
	.align		4
.L_154:
        /*0248*/ 	.byte	0x01, 0x04
	.zero		2


	//----- nvinfo : EIATTR_MAX_THREADS
	.align		4
        /*024c*/ 	.byte	0x04, 0x05
        /*024e*/ 	.short	(.L_156 - .L_155)
.L_155:
        /*0250*/ 	.word	0x00000100
        /*0254*/ 	.word	0x00000001
        /*0258*/ 	.word	0x00000001


	//----- nvinfo : EIATTR_CRS_STACK_SIZE
	.align		4
.L_156:
        /*025c*/ 	.byte	0x04, 0x1e
        /*025e*/ 	.short	(.L_158 - .L_157)
.L_157:
        /*0260*/ 	.word	0x00000000
.L_158:


//--------------------- .nv.info._ZN7cutlass13device_kernelIN5flash19enable_sm80_to_sm89INS1_16FlashAttnFwdSm80INS1_25CollectiveMainloopFwdSm80ILi8ELi1ELb0EN4cute5tupleIJNS5_1CILi128EEENS7_ILi64EEENS7_ILi192EEEEEELi192ENS_6half_tEfNS_4arch4Sm80ELb0ELb0ELb1ELb1ELb1ELb1ELb1ELb0EEENS1_21CollectiveEpilogueFwdINS6_IJS8_SA_S9_EEENS6_IJNS7_ILi1EEESI_SI_EEESC_SE_Li256ELb1ELb1ELb0ELb0EEENS1_19SingleTileSchedulerILb1ELb0ELb1ELi128EEEEEEEEEvNT_6ParamsE --------------------------
	.section	.nv.info._ZN7cutlass13device_kernelIN5flash19enable_sm80_to_sm89INS1_16FlashAttnFwdSm80INS1_25CollectiveMainloopFwdSm80ILi8ELi1ELb0EN4cute5tupleIJNS5_1CILi128EEENS7_ILi64EEENS7_ILi192EEEEEELi192ENS_6half_tEfNS_4arch4Sm80ELb0ELb0ELb1ELb1ELb1ELb1ELb1ELb0EEENS1_21CollectiveEpilogueFwdINS6_IJS8_SA_S9_EEENS6_IJNS7_ILi1EEESI_SI_EEESC_SE_Li256ELb1ELb1ELb0ELb0EEENS1_19SingleTileSchedulerILb1ELb0ELb1ELi128EEEEEEEEEvNT_6ParamsE,"",@"SHT_CUDA_INFO"
	.sectionflags	@""
	.align	4


	//----- nvinfo : EIATTR_CUDA_API_VERSION
	.align		4
        /*0000*/ 	.byte	0x04, 0x37
        /*0002*/ 	.short	(.L_160 - .L_159)
.L_159:
        /*0004*/ 	.word	0x00000082


	//----- nvinfo : EIATTR_SW2861232_WAR
	.align		4
.L_160:
        /*0008*/ 	.byte	0x01, 0x35
	.zero		2


	//----- nvinfo : EIATTR_PARAM_CBANK
	.align		4
        /*000c*/ 	.byte	0x04, 0x0a
        /*000e*/ 	.short	(.L_162 - .L_161)
	.align		4
.L_161:
        /*0010*/ 	.word	index@(.nv.constant0._ZN7cutlass13device_kernelIN5flash19enable_sm80_to_sm89INS1_16FlashAttnFwdSm80INS1_25CollectiveMainloopFwdSm80ILi8ELi1ELb0EN4cute5tupleIJNS5_1CILi128EEENS7_ILi64EEENS7_ILi192EEEEEELi192ENS_6half_tEfNS_4arch4Sm80ELb0ELb0ELb1ELb1ELb1ELb1ELb1ELb0EEENS1_21CollectiveEpilogueFwdINS6_IJS8_SA_S9_EEENS6_IJNS7_ILi1EEESI_SI_EEESC_SE_Li256ELb1ELb1ELb0ELb0EEENS1_19SingleTileSchedulerILb1ELb0ELb1ELi128EEEEEEEEEvNT_6ParamsE)
        /*0014*/ 	.short	0x0160
        /*0016*/ 	.short	0x0418


	//----- nvinfo : EIATTR_CBANK_PARAM_SIZE
	.align		4
.L_162:
        /*0018*/ 	.byte	0x03, 0x19
        /*001a*/ 	.short	0x0418


	//----- nvinfo : EIATTR_KPARAM_INFO
	.align		4
        /*001c*/ 	.byte	0x04, 0x17
        /*001e*/ 	.short	(.L_164 - .L_163)
.L_163:
        /*0020*/ 	.word	0x00000000
        /*0024*/ 	.short	0x0000
        /*0026*/ 	.short	0x0000
        /*0028*/ 	.byte	0x00, 0xf0, 0x61, 0x10


	//----- nvinfo : EIATTR_MAXREG_COUNT
	.align		4
.L_164:
        /*002c*/ 	.byte	0x03, 0x1b
        /*002e*/ 	.short	0x00ff


	//----- nvinfo : EIATTR_NUM_BARRIERS
	.align		4
        /*0030*/ 	.byte	0x02, 0x4c
        /*0032*/ 	.byte	0x02
	.zero		1


	//----- nvinfo : EIATTR_MERCURY_ISA_VERSION
	.align		4
        /*0034*/ 	.byte	0x03, 0x5f
        /*0036*/ 	.short	0x0000


	//----- nvinfo : EIATTR_COOP_GROUP_MASK_REGIDS
	.align		4
        /*0038*/ 	.byte	0x04, 0x29
        /*003a*/ 	.short	(.L_166 - .L_165)


	//   ....[0]....
.L_165:
        /*003c*/ 	.word	0xffffffff


	//   ....[1]....
        /*0040*/ 	.word	0xffffffff


	//   ....[2]....
        /*0044*/ 	.word	0xffffffff


	//   ....[3]....
        /*0048*/ 	.word	0xffffffff


	//   ....[4]....
        /*004c*/ 	.word	0xffffffff


	//   ....[5]....
        /*0050*/ 	.word	0xffffffff


	//   ....[6]....
        /*0054*/ 	.word	0xffffffff


	//   ....[7]....
        /*0058*/ 	.word	0xffffffff


	//   ....[8]....
        /*005c*/ 	.word	0xffffffff


	//   ....[9]....
        /*0060*/ 	.word	0xffffffff


	//   ....[10]....
        /*0064*/ 	.word	0xffffffff


	//   ....[11]....
        /*0068*/ 	.word	0xffffffff


	//   ....[12]....
        /*006c*/ 	.word	0xffffffff


	//   ....[13]....
        /*0070*/ 	.word	0xffffffff


	//   ....[14]....
        /*0074*/ 	.word	0xffffffff


	//   ....[15]....
        /*0078*/ 	.word	0xffffffff


	//   ....[16]....
        /*007c*/ 	.word	0xffffffff


	//   ....[17]....
        /*0080*/ 	.word	0xffffffff


	//   ....[18]....
        /*0084*/ 	.word	0xffffffff


	//   ....[19]....
        /*0088*/ 	.word	0xffffffff


	//   ....[20]....
        /*008c*/ 	.word	0xffffffff


	//   ....[21]....
        /*0090*/ 	.word	0xffffffff


	//   ....[22]....
        /*0094*/ 	.word	0xffffffff


	//   ....[23]....
        /*0098*/ 	.word	0xffffffff


	//   ....[24]....
        /*009c*/ 	.word	0xffffffff


	//   ....[25]....
        /*00a0*/ 	.word	0xffffffff


	//   ....[26]....
        /*00a4*/ 	.word	0xffffffff


	//   ....[27]....
        /*00a8*/ 	.word	0xffffffff


	//   ....[28]....
        /*00ac*/ 	.word	0xffffffff


	//   ....[29]....
        /*00b0*/ 	.word	0xffffffff


	//   ....[30]....
        /*00b4*/ 	.word	0xffffffff


	//   ....[31]....
        /*00b8*/ 	.word	0xffffffff


	//   ....[32]....
        /*00bc*/ 	.word	0xffffffff


	//   ....[33]....
        /*00c0*/ 	.word	0xffffffff


	//   ....[34]....
        /*00c4*/ 	.word	0xffffffff


	//   ....[35]....
        /*00c8*/ 	.word	0xffffffff


	//   ....[36]....
        /*00cc*/ 	.word	0xffffffff


	//   ....[37]....
        /*00d0*/ 	.word	0xffffffff


	//   ....[38]....
        /*00d4*/ 	.word	0xffffffff


	//   ....[39]....
        /*00d8*/ 	.word	0xffffffff


	//   ....[40]....
        /*00dc*/ 	.word	0xffffffff


	//   ....[41]....
        /*00e0*/ 	.word	0xffffffff


	//   ....[42]....
        /*00e4*/ 	.word	0xffffffff


	//   ....[43]....
        /*00e8*/ 	.word	0xffffffff


	//   ....[44]....
        /*00ec*/ 	.word	0xffffffff


	//   ....[45]....
        /*00f0*/ 	.word	0xffffffff


	//   ....[46]....
        /*00f4*/ 	.word	0xffffffff


	//   ....[47]....
        /*00f8*/ 	.word	0xffffffff


	//   ....[48]....
        /*00fc*/ 	.word	0xffffffff


	//   ....[49]....
        /*0100*/ 	.word	0xffffffff


	//   ....[50]....
        /*0104*/ 	.word	0xffffffff


	//   ....[51]....
        /*0108*/ 	.word	0xffffffff


	//   ....[52]....
        /*010c*/ 	.word	0xffffffff


	//   ....[53]....
        /*0110*/ 	.word	0xffffffff


	//   ....[54]....
        /*0114*/ 	.word	0xffffffff


	//   ....[55]....
        /*0118*/ 	.word	0xffffffff


	//   ....[56]....
        /*011c*/ 	.word	0xffffffff


	//   ....[57]....
        /*0120*/ 	.word	0xffffffff


	//   ....[58]....
        /*0124*/ 	.word	0xffffffff


	//   ....[59]....
        /*0128*/ 	.word	0xffffffff


	//   ....[60]....
        /*012c*/ 	.word	0xffffffff


	//   ....[61]....
        /*0130*/ 	.word	0xffffffff


	//   ....[62]....
        /*0134*/ 	.word	0xffffffff


	//   ....[63]....
        /*0138*/ 	.word	0xffffffff


	//   ....[64]....
        /*013c*/ 	.word	0xffffffff


	//   ....[65]....
        /*0140*/ 	.word	0xffffffff


	//   ....[66]....
        /*0144*/ 	.word	0xffffffff


	//   ....[67]....
        /*0148*/ 	.word	0xffffffff


	//   ....[68]....
        /*014c*/ 	.word	0xffffffff


	//----- nvinfo : EIATTR_COOP_GROUP_INSTR_OFFSETS
	.align		4
.L_166:
        /*0150*/ 	.byte	0x04, 0x28
        /*0152*/ 	.short	(.L_168 - .L_167)


	//   ....[0]....
.L_167:
        /*0154*/ 	.word	0x00000080


	//   ....[1]....
        /*0158*/ 	.word	0x00001ec0


	//   ....[2]....
        /*015c*/ 	.word	0x00001ed0


	//   ....[3]....
        /*0160*/ 	.word	0x00003a00


	//   ....[4]....
        /*0164*/ 	.word	0x00003a10


	//   ....[5]....
        /*0168*/ 	.word	0x00005390


	//   ....[6]....
        /*016c*/ 	.word	0x000053b0


	//   ....[7]....
        /*0170*/ 	.word	0x000058a0


	//   ....[8]....
        /*0174*/ 	.word	0x00005900


	//   ....[9]....
        /*0178*/ 	.word	0x00006450


	//   ....[10]....
        /*017c*/ 	.word	0x00006510


	//   ....[11]....
        /*0180*/ 	.word	0x00006680


	//   ....[12]....
        /*0184*/ 	.word	0x000066b0


	//   ....[13]....
        /*0188*/ 	.word	0x000067d0


	//   ....[14]....
        /*018c*/ 	.word	0x00006800


	//   ....[15]....
        /*0190*/ 	.word	0x00006930


	//   ....[16]....
        /*0194*/ 	.word	0x00006970


	//   ....[17]....
        /*0198*/ 	.word	0x00006db0


	//   ....[18]....
        /*019c*/ 	.word	0x00006dd0


	//   ....[19]....
        /*01a0*/ 	.word	0x00006de0


	//   ....[20]....
        /*01a4*/ 	.word	0x00006df0


	//   ....[21]....
        /*01a8*/ 	.word	0x0000ce10


	//   ....[22]....
        /*01ac*/ 	.word	0x0000ce60


	//   ....[23]....
        /*01b0*/ 	.word	0x0000ce90


	//   ....[24]....
        /*01b4*/ 	.word	0x0000cec0


	//   ....[25]....
        /*01b8*/ 	.word	0x0000e3c0


	//   ....[26]....
        /*01bc*/ 	.word	0x0000e3e0


	//   ....[27]....
        /*01c0*/ 	.word	0x0000e3f0


	//   ....[28]....
        /*01c4*/ 	.word	0x0000e400


	//   ....[29]....
        /*01c8*/ 	.word	0x0000eb90


	//   ....[30]....
        /*01cc*/ 	.word	0x0000ebe0


	//   ....[31]....
        /*01d0*/ 	.word	0x0000ec00


	//   ....[32]....
        /*01d4*/ 	.word	0x0000ec20


	//   ....[33]....
        /*01d8*/ 	.word	0x0000fe90


	//   ....[34]....
        /*01dc*/ 	.word	0x0000fea0


	//   ....[35]....
        /*01e0*/ 	.word	0x0000feb0


	//   ....[36]....
        /*01e4*/ 	.word	0x0000fec0


	//   ....[37]....
        /*01e8*/ 	.word	0x00010100


	//   ....[38]....
        /*01ec*/ 	.word	0x00010110


	//   ....[39]....
        /*01f0*/ 	.word	0x00010260


	//   ....[40]....
        /*01f4*/ 	.word	0x00010280


	//   ....[41]....
        /*01f8*/ 	.word	0x00011330


	//   ....[42]....
        /*01fc*/ 	.word	0x00011340


	//   ....[43]....
        /*0200*/ 	.word	0x00011390


	//   ....[44]....
        /*0204*/ 	.word	0x000113a0


	//   ....[45]....
        /*0208*/ 	.word	0x00012a00


	//   ....[46]....
        /*020c*/ 	.word	0x00012a30


	//   ....[47]....
        /*0210*/ 	.word	0x00012a80


	//   ....[48]....
        /*0214*/ 	.word	0x00012a90


	//   ....[49]....
        /*0218*/ 	.word	0x00013fd0


	//   ....[50]....
        /*021c*/ 	.word	0x00014010


	//   ....[51]....
        /*0220*/ 	.word	0x00014050


	//   ....[52]....
        /*0224*/ 	.word	0x00014080


	//   ....[53]....
        /*0228*/ 	.word	0x00014260


	//   ....[54]....
        /*022c*/ 	.word	0x00014270


	//   ....[55]....
        /*0230*/ 	.word	0x000143f0


	//   ....[56]....
        /*0234*/ 	.word	0x00014420


	//   ....[57]....
        /*0238*/ 	.word	0x00014570


	//   ....[58]....
        /*023c*/ 	.word	0x000145a0


	//   ....[59]....
        /*0240*/ 	.word	0x000146f0


	//   ....[60]....
        /*0244*/ 	.word	0x00014710


	//   ....[61]....
        /*0248*/ 	.word	0x00014ee0


	//   ....[62]....
        /*024c*/ 	.word	0x00014f00


	//   ....[63]....
        /*0250*/ 	.word	0x00015030


	//   ....[64]....
        /*0254*/ 	.word	0x00015060


	//   ....[65]....
        /*0258*/ 	.word	0x00015190


	//   ....[66]....
        /*025c*/ 	.word	0x000151c0


	//   ....[67]....
        /*0260*/ 	.word	0x000152f0


	//   ....[68]....
        /*0264*/ 	.word	0x00015310


	//----- nvinfo : EIATTR_EXIT_INSTR_OFFSETS
	.align		4
.L_168:
        /*0268*/ 	.byte	0x04, 0x1c
        /*026a*/ 	.short	(.L_170 - .L_169)


	//   ....[0]....
.L_169:
        /*026c*/ 	.word	0x00000310


	//   ....[1]....
        /*0270*/ 	.word	0x00014720


	//   ....[2]....
        /*0274*/ 	.word	0x000147f0


	//   ....[3]....
        /*0278*/ 	.word	0x00014850


	//   ....[4]....
        /*027c*/ 	.word	0x00015320


	//   ....[5]....
        /*0280*/ 	.word	0x000153d0


	//   ....[6]....
        /*0284*/ 	.word	0x00015430


	//----- nvinfo : EIATTR_CTAIDZ_USED
	.align		4
.L_170:
        /*0288*/ 	.byte	0x01, 0x04
	.zero		2


	//----- nvinfo : EIATTR_MAX_THREADS
	.align		4
        /*028c*/ 	.byte	0x04, 0x05
        /*028e*/ 	.short	(.L_172 - .L_171)
.L_171:
        /*0290*/ 	.word	0x00000100
        /*0294*/ 	.word	0x00000001
        /*0298*/ 	.word	0x00000001


	//----- nvinfo : EIATTR_CRS_STACK_SIZE
	.align		4
.L_172:
        /*029c*/ 	.byte	0x04, 0x1e
        /*029e*/ 	.short	(.L_174 - .L_173)
.L_173:
        /*02a0*/ 	.word	0x00000000
.L_174:


//--------------------- .nv.info._ZN7cutlass13device_kernelIN5flash19enable_sm80_to_sm89INS1_16FlashAttnFwdSm80INS1_25CollectiveMainloopFwdSm80ILi8ELi1ELb0EN4cute5tupleIJNS5_1CILi128EEENS7_ILi64EEENS7_ILi192EEEEEELi192ENS_6half_tEfNS_4arch4Sm80ELb0ELb1ELb1ELb0ELb1ELb0ELb1ELb0EEENS1_21CollectiveEpilogueFwdINS6_IJS8_SA_S9_EEENS6_IJNS7_ILi1EEESI_SI_EEESC_SE_Li256ELb0ELb1ELb0ELb0EEENS1_19SingleTileSchedulerILb0ELb0ELb1ELi128EEEEEEEEEvNT_6ParamsE --------------------------
	.section	.nv.info._ZN7cutlass13device_kernelIN5flash19enable_sm80_to_sm89INS1_16FlashAttnFwdSm80INS1_25CollectiveMainloopFwdSm80ILi8ELi1ELb0EN4cute5tupleIJNS5_1CILi128EEENS7_ILi64EEENS7_ILi192EEEEEELi192ENS_6half_tEfNS_4arch4Sm80ELb0ELb1ELb1ELb0ELb1ELb0ELb1ELb0EEENS1_21CollectiveEpilogueFwdINS6_IJS8_SA_S9_EEENS6_IJNS7_ILi1EEESI_SI_EEESC_SE_Li256ELb0ELb1ELb0ELb0EEENS1_19SingleTileSchedulerILb0ELb0ELb1ELi128EEEEEEEEEvNT_6ParamsE,"",@"SHT_CUDA_INFO"
	.sectionflags	@""
	.align	4


	//----- nvinfo : EIATTR_CUDA_API_VERSION
	.align		4
        /*0000*/ 	.byte	0x04, 0x37
        /*0002*/ 	.short	(.L_176 - .L_175)
.L_175:
        /*0004*/ 	.word	0x00000082


	//----- nvinfo : EIATTR_SW2861232_WAR
	.align		4
.L_176:
        /*0008*/ 	.byte	0x01, 0x35
	.zero		2


	//----- nvinfo : EIATTR_PARAM_CBANK
	.align		4
        /*000c*/ 	.byte	0x04, 0x0a
        /*000e*/ 	.short	(.L_178 - .L_177)
	.align		4
.L_177:
        /*0010*/ 	.word	index@(.nv.constant0._ZN7cutlass13device_kernelIN5flash19enable_sm80_to_sm89INS1_16FlashAttnFwdSm80INS1_25CollectiveMainloopFwdSm80ILi8ELi1ELb0EN4cute5tupleIJNS5_1CILi128EEENS7_ILi64EEENS7_ILi192EEEEEELi192ENS_6half_tEfNS_4arch4Sm80ELb0ELb1ELb1ELb0ELb1ELb0ELb1ELb0EEENS1_21CollectiveEpilogueFwdINS6_IJS8_SA_S9_EEENS6_IJNS7_ILi1EEESI_SI_EEESC_SE_Li256ELb0ELb1ELb0ELb0EEENS1_19SingleTileSchedulerILb0ELb0ELb1ELi128EEEEEEEEEvNT_6ParamsE)
        /*0014*/ 	.short	0x0160
        /*0016*/ 	.short	0x0418


	//----- nvinfo : EIATTR_CBANK_PARAM_SIZE
	.align		4
.L_178:
        /*0018*/ 	.byte	0x03, 0x19
        /*001a*/ 	.short	0x0418


	//----- nvinfo : EIATTR_KPARAM_INFO
	.align		4
        /*001c*/ 	.byte	0x04, 0x17
        /*001e*/ 	.short	(.L_180 - .L_179)
.L_179:
        /*0020*/ 	.word	0x00000000
        /*0024*/ 	.short	0x0000
        /*0026*/ 	.short	0x0000
        /*0028*/ 	.byte	0x00, 0xf0, 0x61, 0x10


	//----- nvinfo : EIATTR_MAXREG_COUNT
	.align		4
.L_180:
        /*002c*/ 	.byte	0x03, 0x1b
        /*002e*/ 	.short	0x00ff


	//----- nvinfo : EIATTR_NUM_BARRIERS
	.align		4
        /*0030*/ 	.byte	0x02, 0x4c
        /*0032*/ 	.byte	0x02
	.zero		1


	//----- nvinfo : EIATTR_MERCURY_ISA_VERSION
	.align		4
        /*0034*/ 	.byte	0x03, 0x5f
        /*0036*/ 	.short	0x0000


	//----- nvinfo : EIATTR_COOP_GROUP_MASK_REGIDS
	.align		4
        /*0038*/ 	.byte	0x04, 0x29
        /*003a*/ 	.short	(.L_182 - .L_181)


	//   ....[0]....
.L_181:
        /*003c*/ 	.word	0xffffffff


	//   ....[1]....
        /*0040*/ 	.word	0xffffffff


	//   ....[2]....
        /*0044*/ 	.word	0xffffffff


	//   ....[3]....
        /*0048*/ 	.word	0xffffffff


	//   ....[4]....
        /*004c*/ 	.word	0xffffffff


	//   ....[5]....
        /*0050*/ 	.word	0xffffffff


	//   ....[6]....
        /*0054*/ 	.word	0xffffffff


	//   ....[7]....
        /*0058*/ 	.word	0xffffffff


	//   ....[8]....
        /*005c*/ 	.word	0xffffffff


	//   ....[9]....
        /*0060*/ 	.word	0xffffffff


	//   ....[10]....
        /*0064*/ 	.word	0xffffffff


	//   ....[11]....
        /*0068*/ 	.word	0xffffffff


	//   ....[12]....
        /*006c*/ 	.word	0xffffffff


	//   ....[13]....
        /*0070*/ 	.word	0xffffffff


	//   ....[14]....
        /*0074*/ 	.word	0xffffffff


	//   ....[15]....
        /*0078*/ 	.word	0xffffffff


	//   ....[16]....
        /*007c*/ 	.word	0xffffffff


	//   ....[17]....
        /*0080*/ 	.word	0xffffffff


	//   ....[18]....
        /*0084*/ 	.word	0xffffffff


	//   ....[19]....
        /*0088*/ 	.word	0xffffffff


	//   ....[20]....
        /*008c*/ 	.word	0xffffffff


	//   ....[21]....
        /*0090*/ 	.word	0xffffffff


	//   ....[22]....
        /*0094*/ 	.word	0xffffffff


	//   ....[23]....
        /*0098*/ 	.word	0xffffffff


	//   ....[24]....
        /*009c*/ 	.word	0xffffffff


	//   ....[25]....
        /*00a0*/ 	.word	0xffffffff


	//   ....[26]....
        /*00a4*/ 	.word	0xffffffff


	//   ....[27]....
        /*00a8*/ 	.word	0xffffffff


	//   ....[28]....
        /*00ac*/ 	.word	0xffffffff


	//   ....[29]....
        /*00b0*/ 	.word	0xffffffff


	//   ....[30]....
        /*00b4*/ 	.word	0xffffffff


	//   ....[31]....
        /*00b8*/ 	.word	0xffffffff


	//   ....[32]....
        /*00bc*/ 	.word	0xffffffff


	//   ....[33]....
        /*00c0*/ 	.word	0xffffffff


	//   ....[34]....
        /*00c4*/ 	.word	0xffffffff


	//   ....[35]....
        /*00c8*/ 	.word	0xffffffff


	//   ....[36]....
        /*00cc*/ 	.word	0xffffffff


	//   ....[37]....
        /*00d0*/ 	.word	0xffffffff


	//   ....[38]....
        /*00d4*/ 	.word	0xffffffff


	//   ....[39]....
        /*00d8*/ 	.word	0xffffffff


	//   ....[40]....
        /*00dc*/ 	.word	0xffffffff


	//   ....[41]....
        /*00e0*/ 	.word	0xffffffff


	//   ....[42]....
        /*00e4*/ 	.word	0xffffffff


	//   ....[43]....
        /*00e8*/ 	.word	0xffffffff


	//   ....[44]....
        /*00ec*/ 	.word	0xffffffff


	//   ....[45]....
        /*00f0*/ 	.word	0xffffffff


	//   ....[46]....
        /*00f4*/ 	.word	0xffffffff


	//   ....[47]....
        /*00f8*/ 	.word	0xffffffff


	//   ....[48]....
        /*00fc*/ 	.word	0xffffffff


	//   ....[49]....
        /*0100*/ 	.word	0xffffffff


	//   ....[50]....
        /*0104*/ 	.word	0xffffffff


	//   ....[51]....
        /*0108*/ 	.word	0xffffffff


	//   ....[52]....
        /*010c*/ 	.word	0xffffffff


	//   ....[53]....
        /*0110*/ 	.word	0xffffffff


	//   ....[54]....
        /*0114*/ 	.word	0xffffffff


	//   ....[55]....
        /*0118*/ 	.word	0xffffffff


	//   ....[56]....
        /*011c*/ 	.word	0xffffffff


	//   ....[57]....
        /*0120*/ 	.word	0xffffffff


	//   ....[58]....
        /*0124*/ 	.word	0xffffffff


	//   ....[59]....
        /*0128*/ 	.word	0xffffffff


	//   ....[60]....
        /*012c*/ 	.word	0xffffffff


	//   ....[61]....
        /*0130*/ 	.word	0xffffffff


	//   ....[62]....
        /*0134*/ 	.word	0xffffffff


	//   ....[63]....
        /*0138*/ 	.word	0xffffffff


	//   ....[64]....
        /*013c*/ 	.word	0xffffffff


	//   ....[65]....
        /*0140*/ 	.word	0xffffffff


	//   ....[66]....
        /*0144*/ 	.word	0xffffffff


	//   ....[67]....
        /*0148*/ 	.word	0xffffffff


	//   ....[68]....
        /*014c*/ 	.word	0xffffffff


	//   ....[69]....
        /*0150*/ 	.word	0xffffffff


	//   ....[70]....
        /*0154*/ 	.word	0xffffffff


	//   ....[71]....
        /*0158*/ 	.word	0xffffffff


	//   ....[72]....
        /*015c*/ 	.word	0xffffffff


	//   ....[73]....
        /*0160*/ 	.word	0xffffffff


	//   ....[74]....
        /*0164*/ 	.word	0xffffffff


	//   ....[75]....
        /*0168*/ 	.word	0xffffffff


	//   ....[76]....
        /*016c*/ 	.word	0xffffffff


	//   ....[77]....
        /*0170*/ 	.word	0xffffffff


	//   ....[78]....
        /*0174*/ 	.word	0xffffffff


	//   ....[79]....
        /*0178*/ 	.word	0xffffffff


	//   ....[80]....
        /*017c*/ 	.word	0xffffffff


	//   ....[81]....
        /*0180*/ 	.word	0xffffffff


	//   ....[82]....
        /*0184*/ 	.word	0xffffffff


	//   ....[83]....
        /*0188*/ 	.word	0xffffffff


	//   ....[84]....
        /*018c*/ 	.word	0xffffffff


	//   ....[85]....
        /*0190*/ 	.word	0xffffffff


	//   ....[86]....
        /*0194*/ 	.word	0xffffffff


	//   ....[87]....
        /*0198*/ 	.word	0xffffffff


	//   ....[88]....
        /*019c*/ 	.word	0xffffffff


	//   ....[89]....
        /*01a0*/ 	.word	0xffffffff


	//----- nvinfo : EIATTR_COOP_GROUP_INSTR_OFFSETS
	.align		4
.L_182:
        /*01a4*/ 	.byte	0x04, 0x28
        /*01a6*/ 	.short	(.L_184 - .L_183)


	//   ....[0]....
.L_183:
        /*01a8*/ 	.word	0x00000e70


	//   ....[1]....
        /*01ac*/ 	.word	0x00000eb0


	//   ....[2]....
        /*01b0*/ 	.word	0x00000ef0


	//   ....[3]....
        /*01b4*/ 	.word	0x00000f20


	//   ....[4]....
        /*01b8*/ 	.word	0x00000f90


	//   ....[5]....
        /*01bc*/ 	.word	0x00001070


	//   ....[6]....
        /*01c0*/ 	.word	0x000010d0


	//   ....[7]....
        /*01c4*/ 	.word	0x000010e0


	//   ....[8]....
        /*01c8*/ 	.word	0x000016d0


	//   ....[9]....
        /*01cc*/ 	.word	0x00001710


	//   ....[10]....
        /*01d0*/ 	.word	0x00001740


	//   ....[11]....
        /*01d4*/ 	.word	0x00001780


	//   ....[12]....
        /*01d8*/ 	.word	0x000017a0


	//   ....[13]....
        /*01dc*/ 	.word	0x000017d0


	//   ....[14]....
        /*01e0*/ 	.word	0x000017f0


	//   ....[15]....
        /*01e4*/ 	.word	0x00001820


	//   ....[16]....
        /*01e8*/ 	.word	0x00002a80


	//   ....[17]....
        /*01ec*/ 	.word	0x00002aa0


	//   ....[18]....
        /*01f0*/ 	.word	0x00002ab0


	//   ....[19]....
        /*01f4*/ 	.word	0x00002ac0


	//   ....[20]....
        /*01f8*/ 	.word	0x00002f20


	//   ....[21]....
        /*01fc*/ 	.word	0x00003220


	//   ....[22]....
        /*0200*/ 	.word	0x00003d20


	//   ....[23]....
        /*0204*/ 	.word	0x00003f50


	//   ....[24]....
        /*0208*/ 	.word	0x00003f60


	//   ....[25]....
        /*020c*/ 	.word	0x00003fb0


	//   ....[26]....
        /*0210*/ 	.word	0x00005360


	//   ....[27]....
        /*0214*/ 	.word	0x00005380


	//   ....[28]....
        /*0218*/ 	.word	0x000053a0


	//   ....[29]....
        /*021c*/ 	.word	0x000053b0


	//   ....[30]....
        /*0220*/ 	.word	0x00006470


	//   ....[31]....
        /*0224*/ 	.word	0x00006480


	//   ....[32]....
        /*0228*/ 	.word	0x00006490


	//   ....[33]....
        /*022c*/ 	.word	0x000064a0


	//   ....[34]....
        /*0230*/ 	.word	0x000066a0


	//   ....[35]....
        /*0234*/ 	.word	0x000068e0


	//   ....[36]....
        /*0238*/ 	.word	0x00007330


	//   ....[37]....
        /*023c*/ 	.word	0x00007500


	//   ....[38]....
        /*0240*/ 	.word	0x00007550


	//   ....[39]....
        /*0244*/ 	.word	0x000075e0


	//   ....[40]....
        /*0248*/ 	.word	0x000091f0


	//   ....[41]....
        /*024c*/ 	.word	0x00009210


	//   ....[42]....
        /*0250*/ 	.word	0x00009230


	//   ....[43]....
        /*0254*/ 	.word	0x00009240


	//   ....[44]....
        /*0258*/ 	.word	0x0000a2f0


	//   ....[45]....
        /*025c*/ 	.word	0x0000a310


	//   ....[46]....
        /*0260*/ 	.word	0x0000a320


	//   ....[47]....
        /*0264*/ 	.word	0x0000a330


	//   ....[48]....
        /*0268*/ 	.word	0x0000a700


	//   ....[49]....
        /*026c*/ 	.word	0x0000a720


	//   ....[50]....
        /*0270*/ 	.word	0x0000a750


	//   ....[51]....
        /*0274*/ 	.word	0x0000a760


	//   ....[52]....
        /*0278*/ 	.word	0x0000bfc0


	//   ....[53]....
        /*027c*/ 	.word	0x0000bfd0


	//   ....[54]....
        /*0280*/ 	.word	0x0000bff0


	//   ....[55]....
        /*0284*/ 	.word	0x0000c000


	//   ....[56]....
        /*0288*/ 	.word	0x0000d100


	//   ....[57]....
        /*028c*/ 	.word	0x0000d110


	//   ....[58]....
        /*0290*/ 	.word	0x0000d120


	//   ....[59]....
        /*0294*/ 	.word	0x0000d130


	//   ....[60]....
        /*0298*/ 	.word	0x0000d310


	//   ....[61]....
        /*029c*/ 	.word	0x0000d530


	//   ....[62]....
        /*02a0*/ 	.word	0x0000df70


	//   ....[63]....
        /*02a4*/ 	.word	0x0000e140


	//   ....[64]....
        /*02a8*/ 	.word	0x0000e190


	//   ....[65]....
        /*02ac*/ 	.word	0x0000e220


	//   ....[66]....
        /*02b0*/ 	.word	0x0000f8e0


	//   ....[67]....
        /*02b4*/ 	.word	0x0000f910


	//   ....[68]....
        /*02b8*/ 	.word	0x0000f950


	//   ....[69]....
        /*02bc*/ 	.word	0x0000f960


	//   ....[70]....
        /*02c0*/ 	.word	0x00010ee0


	//   ....[71]....
        /*02c4*/ 	.word	0x00010ef0


	//   ....[72]....
        /*02c8*/ 	.word	0x00010f10


	//   ....[73]....
        /*02cc*/ 	.word	0x00010f30


	//   ....[74]....
        /*02d0*/ 	.word	0x00010f50


	//   ....[75]....
        /*02d4*/ 	.word	0x00010f70


	//   ....[76]....
        /*02d8*/ 	.word	0x000111a0


	//   ....[77]....
        /*02dc*/ 	.word	0x000111d0


	//   ....[78]....
        /*02e0*/ 	.word	0x00011320


	//   ....[79]....
        /*02e4*/ 	.word	0x00011350


	//   ....[80]....
        /*02e8*/ 	.word	0x000114a0


	//   ....[81]....
        /*02ec*/ 	.word	0x000114c0


	//   ....[82]....
        /*02f0*/ 	.word	0x00011b90


	//   ....[83]....
        /*02f4*/ 	.word	0x00011bb0


	//   ....[84]....
        /*02f8*/ 	.word	0x00011ce0


	//   ....[85]....
        /*02fc*/ 	.word	0x00011d10


	//   ....[86]....
        /*0300*/ 	.word	0x00011e40


	//   ....[87]....
        /*0304*/ 	.word	0x00011e70


	//   ....[88]....
        /*0308*/ 	.word	0x00011fa0


	//   ....[89]....
        /*030c*/ 	.word	0x00011fc0


	//----- nvinfo : EIATTR_EXIT_INSTR_OFFSETS
	.align		4
.L_184:
        /*0310*/ 	.byte	0x04, 0x1c
        /*0312*/ 	.short	(.L_186 - .L_185)


	//   ....[0]....
.L_185:
        /*0314*/ 	.word	0x00000030


	//   ....[1]....
        /*0318*/ 	.word	0x000114d0


	//   ....[2]....
        /*031c*/ 	.word	0x000115a0


	//   ....[3]....
        /*0320*/ 	.word	0x00011600


	//   ....[4]....
        /*0324*/ 	.word	0x00011fd0


	//   ....[5]....
        /*0328*/ 	.word	0x00012080


	//   ....[6]....
        /*032c*/ 	.word	0x000120e0


	//----- nvinfo : EIATTR_CTAIDZ_USED
	.align		4
.L_186:
        /*0330*/ 	.byte	0x01, 0x04
	.zero		2


	//----- nvinfo : EIATTR_MAX_THREADS
	.align		4
        /*0334*/ 	.byte	0x04, 0x05
        /*0336*/ 	.short	(.L_188 - .L_187)
.L_187:
        /*0338*/ 	.word	0x00000100
        /*033c*/ 	.word	0x00000001
        /*0340*/ 	.word	0x00000001


	//----- nvinfo : EIATTR_CRS_STACK_SIZE
	.align		4
.L_188:
        /*0344*/ 	.byte	0x04, 0x1e
        /*0346*/ 	.short	(.L_190 - .L_189)
.L_189:
        /*0348*/ 	.word	0x00000000
.L_190:


//--------------------- .nv.info._ZN7cutlass13device_kernelIN5flash19enable_sm80_to_sm89INS1_16FlashAttnFwdSm80INS1_25CollectiveMainloopFwdSm80ILi8ELi1ELb0EN4cute5tupleIJNS5_1CILi128EEENS7_ILi64EEENS7_ILi192EEEEEELi192ENS_6half_tEfNS_4arch4Sm80ELb0ELb1ELb1ELb1ELb1ELb0ELb1ELb0EEENS1_21CollectiveEpilogueFwdINS6_IJS8_SA_S9_EEENS6_IJNS7_ILi1EEESI_SI_EEESC_SE_Li256ELb1ELb1ELb0ELb0EEENS1_19SingleTileSchedulerILb1ELb0ELb1ELi128EEEEEEEEEvNT_6ParamsE --------------------------
	.section	.nv.info._ZN7cutlass13device_kernelIN5flash19enable_sm80_to_sm89INS1_16FlashAttnFwdSm80INS1_25CollectiveMainloopFwdSm80ILi8ELi1ELb0EN4cute5tupleIJNS5_1CILi128EEENS7_ILi64EEENS7_ILi192EEEEEELi192ENS_6half_tEfNS_4arch4Sm80ELb0ELb1ELb1ELb1ELb1ELb0ELb1ELb0EEENS1_21CollectiveEpilogueFwdINS6_IJS8_SA_S9_EEENS6_IJNS7_ILi1EEESI_SI_EEESC_SE_Li256ELb1ELb1ELb0ELb0EEENS1_19SingleTileSchedulerILb1ELb0ELb1ELi128EEEEEEEEEvNT_6ParamsE,"",@"SHT_CUDA_INFO"
	.sectionflags	@""
	.align	4


	//----- nvinfo : EIATTR_CUDA_API_VERSION
	.align		4
        /*0000*/ 	.byte	0x04, 0x37
        /*0002*/ 	.short	(.L_192 - .L_191)
.L_191:
        /*0004*/ 	.word	0x00000082


	//----- nvinfo : EIATTR_SW2861232_WAR
	.align		4
.L_192:
        /*0008*/ 	.byte	0x01, 0x35
	.zero		2


	//----- nvinfo : EIATTR_PARAM_CBANK
	.align		4
        /*000c*/ 	.byte	0x04, 0x0a
        /*000e*/ 	.short	(.L_194 - .L_193)
	.align		4
.L_193:
        /*0010*/ 	.word	index@(.nv.constant0._ZN7cutlass13device_kernelIN5flash19enable_sm80_to_sm89INS1_16FlashAttnFwdSm80INS1_25CollectiveMainloopFwdSm80ILi8ELi1ELb0EN4cute5tupleIJNS5_1CILi128EEENS7_ILi64EEENS7_ILi192EEEEEELi192ENS_6half_tEfNS_4arch4Sm80ELb0ELb1ELb1ELb1ELb1ELb0ELb1ELb0EEENS1_21CollectiveEpilogueFwdINS6_IJS8_SA_S9_EEENS6_IJNS7_ILi1EEESI_SI_EEESC_SE_Li256ELb1ELb1ELb0ELb0EEENS1_19SingleTileSchedulerILb1ELb0ELb1ELi128EEEEEEEEEvNT_6ParamsE)
        /*0014*/ 	.short	0x0160
        /*0016*/ 	.short	0x0418


	//----- nvinfo : EIATTR_CBANK_PARAM_SIZE
	.align		4
.L_194:
        /*0018*/ 	.byte	0x03, 0x19
        /*001a*/ 	.short	0x0418


	//----- nvinfo : EIATTR_KPARAM_INFO
	.align		4
        /*001c*/ 	.byte	0x04, 0x17
        /*001e*/ 	.short	(.L_196 - .L_195)
.L_195:
        /*0020*/ 	.word	0x00000000
        /*0024*/ 	.short	0x0000
        /*0026*/ 	.short	0x0000
        /*0028*/ 	.byte	0x00, 0xf0, 0x61, 0x10


	//----- nvinfo : EIATTR_MAXREG_COUNT
	.align		4
.L_196:
        /*002c*/ 	.byte	0x03, 0x1b
        /*002e*/ 	.short	0x00ff


	//----- nvinfo : EIATTR_NUM_BARRIERS
	.align		4
        /*0030*/ 	.byte	0x02, 0x4c
        /*0032*/ 	.byte	0x02
	.zero		1


	//----- nvinfo : EIATTR_MERCURY_ISA_VERSION
	.align		4
        /*0034*/ 	.byte	0x03, 0x5f
        /*0036*/ 	.short	0x0000


	//----- nvinfo : EIATTR_COOP_GROUP_MASK_REGIDS
	.align		4
        /*0038*/ 	.byte	0x04, 0x29
        /*003a*/ 	.short	(.L_198 - .L_197)


	//   ....[0]....
.L_197:
        /*003c*/ 	.word	0xffffffff


	//   ....[1]....
        /*0040*/ 	.word	0xffffffff


	//   ....[2]....
        /*0044*/ 	.word	0xffffffff


	//   ....[3]....
        /*0048*/ 	.word	0xffffffff


	//   ....[4]....
        /*004c*/ 	.word	0xffffffff


	//   ....[5]....
        /*0050*/ 	.word	0xffffffff


	//   ....[6]....
        /*0054*/ 	.word	0xffffffff


	//   ....[7]....
        /*0058*/ 	.word	0xffffffff


	//   ....[8]....
        /*005c*/ 	.word	0xffffffff


	//   ....[9]....
        /*0060*/ 	.word	0xffffffff


	//   ....[10]....
        /*0064*/ 	.word	0xffffffff


	//   ....[11]....
        /*0068*/ 	.word	0xffffffff


	//   ....[12]....
        /*006c*/ 	.word	0xffffffff


	//   ....[13]....
        /*0070*/ 	.word	0xffffffff


	//   ....[14]....
        /*0074*/ 	.word	0xffffffff


	//   ....[15]....
        /*0078*/ 	.word	0xffffffff


	//   ....[16]....
        /*007c*/ 	.word	0xffffffff


	//   ....[17]....
        /*0080*/ 	.word	0xffffffff


	//   ....[18]....
        /*0084*/ 	.word	0xffffffff


	//   ....[19]....
        /*0088*/ 	.word	0xffffffff


	//   ....[20]....
        /*008c*/ 	.word	0xffffffff


	//   ....[21]....
        /*0090*/ 	.word	0xffffffff


	//   ....[22]....
        /*0094*/ 	.word	0xffffffff


	//   ....[23]....
        /*0098*/ 	.word	0xffffffff


	//   ....[24]....
        /*009c*/ 	.word	0xffffffff


	//   ....[25]....
        /*00a0*/ 	.word	0xffffffff


	//   ....[26]....
        /*00a4*/ 	.word	0xffffffff


	//   ....[27]....
        /*00a8*/ 	.word	0xffffffff


	//   ....[28]....
        /*00ac*/ 	.word	0xffffffff


	//   ....[29]....
        /*00b0*/ 	.word	0xffffffff


	//   ....[30]....
        /*00b4*/ 	.word	0xffffffff


	//   ....[31]....
        /*00b8*/ 	.word	0xffffffff


	//   ....[32]....
        /*00bc*/ 	.word	0xffffffff


	//   ....[33]....
        /*00c0*/ 	.word	0xffffffff


	//   ....[34]....
        /*00c4*/ 	.word	0xffffffff


	//   ....[35]....
        /*00c8*/ 	.word	0xffffffff


	//   ....[36]....
        /*00cc*/ 	.word	0xffffffff


	//   ....[37]....
        /*00d0*/ 	.word	0xffffffff


	//   ....[38]....
        /*00d4*/ 	.word	0xffffffff


	//   ....[39]....
        /*00d8*/ 	.word	0xffffffff


	//   ....[40]....
        /*00dc*/ 	.word	0xffffffff


	//   ....[41]....
        /*00e0*/ 	.word	0xffffffff


	//   ....[42]....
        /*00e4*/ 	.word	0xffffffff


	//   ....[43]....
        /*00e8*/ 	.word	0xffffffff


	//   ....[44]....
        /*00ec*/ 	.word	0xffffffff


	//   ....[45]....
        /*00f0*/ 	.word	0xffffffff


	//   ....[46]....
        /*00f4*/ 	.word	0xffffffff


	//   ....[47]....
        /*00f8*/ 	.word	0xffffffff


	//   ....[48]....
        /*00fc*/ 	.word	0xffffffff


	//   ....[49]....
        /*0100*/ 	.word	0xffffffff


	//   ....[50]....
        /*0104*/ 	.word	0xffffffff


	//   ....[51]....
        /*0108*/ 	.word	0xffffffff


	//   ....[52]....
        /*010c*/ 	.word	0xffffffff


	//   ....[53]....
        /*0110*/ 	.word	0xffffffff


	//   ....[54]....
        /*0114*/ 	.word	0xffffffff


	//   ....[55]....
        /*0118*/ 	.word	0xffffffff


	//   ....[56]....
        /*011c*/ 	.word	0xffffffff


	//   ....[57]....
        /*0120*/ 	.word	0xffffffff


	//   ....[58]....
        /*0124*/ 	.word	0xffffffff


	//   ....[59]....
        /*0128*/ 	.word	0xffffffff


	//   ....[60]....
        /*012c*/ 	.word	0xffffffff


	//   ....[61]....
        /*0130*/ 	.word	0xffffffff


	//   ....[62]....
        /*0134*/ 	.word	0xffffffff


	//   ....[63]....
        /*0138*/ 	.word	0xffffffff


	//   ....[64]....
        /*013c*/ 	.word	0xffffffff


	//   ....[65]....
        /*0140*/ 	.word	0xffffffff


	//   ....[66]....
        /*0144*/ 	.word	0xffffffff


	//   ....[67]....
        /*0148*/ 	.word	0xffffffff


	//   ....[68]....
        /*014c*/ 	.word	0xffffffff


	//   ....[69]....
        /*0150*/ 	.word	0xffffffff


	//   ....[70]....
        /*0154*/ 	.word	0xffffffff


	//   ....[71]....
        /*0158*/ 	.word	0xffffffff


	//   ....[72]....
        /*015c*/ 	.word	0xffffffff


	//   ....[73]....
        /*0160*/ 	.word	0xffffffff


	//   ....[74]....
        /*0164*/ 	.word	0xffffffff


	//   ....[75]....
        /*0168*/ 	.word	0xffffffff


	//   ....[76]....
        /*016c*/ 	.word	0xffffffff


	//   ....[77]....
        /*0170*/ 	.word	0xffffffff


	//   ....[78]....
        /*0174*/ 	.word	0xffffffff


	//   ....[79]....
        /*0178*/ 	.word	0xffffffff


	//   ....[80]....
        /*017c*/ 	.word	0xffffffff


	//   ....[81]....
        /*0180*/ 	.word	0xffffffff


	//   ....[82]....
        /*0184*/ 	.word	0xffffffff


	//   ....[83]....
        /*0188*/ 	.word	0xffffffff


	//   ....[84]....
        /*018c*/ 	.word	0xffffffff


	//   ....[85]....
        /*0190*/ 	.word	0xffffffff


	//   ....[86]....
        /*0194*/ 	.word	0xffffffff


	//   ....[87]....
        /*0198*/ 	.word	0xffffffff


	//   ....[88]....
        /*019c*/ 	.word	0xffffffff


	//   ....[89]....
        /*01a0*/ 	.word	0xffffffff


	//   ....[90]....
        /*01a4*/ 	.word	0xffffffff


	//----- nvinfo : EIATTR_COOP_GROUP_INSTR_OFFSETS
	.align		4
.L_198:
        /*01a8*/ 	.byte	0x04, 0x28
        /*01aa*/ 	.short	(.L_200 - .L_199)


	//   ....[0]....
.L_199:
        /*01ac*/ 	.word	0x00000090


	//   ....[1]....
        /*01b0*/ 	.word	0x00001590


	//   ....[2]....
        /*01b4*/ 	.word	0x000015d0


	//   ....[3]....
        /*01b8*/ 	.word	0x000017a0


	//   ....[4]....
        /*01bc*/ 	.word	0x000017d0


	//   ....[5]....
        /*01c0*/ 	.word	0x000018f0


	//   ....[6]....
        /*01c4*/ 	.word	0x00001920


	//   ....[7]....
        /*01c8*/ 	.word	0x00001a30


	//   ....[8]....
        /*01cc*/ 	.word	0x00001a70


	//   ....[9]....
        /*01d0*/ 	.word	0x000020d0


	//   ....[10]....
        /*01d4*/ 	.word	0x00002110


	//   ....[11]....
        /*01d8*/ 	.word	0x00002150


	//   ....[12]....
        /*01dc*/ 	.word	0x00002170


	//   ....[13]....
        /*01e0*/ 	.word	0x000021c0


	//   ....[14]....
        /*01e4*/ 	.word	0x000021f0


	//   ....[15]....
        /*01e8*/ 	.word	0x00002230


	//   ....[16]....
        /*01ec*/ 	.word	0x00002260


	//   ....[17]....
        /*01f0*/ 	.word	0x00003350


	//   ....[18]....
        /*01f4*/ 	.word	0x00003380


	//   ....[19]....
        /*01f8*/ 	.word	0x000033a0


	//   ....[20]....
        /*01fc*/ 	.word	0x000033c0


	//   ....[21]....
        /*0200*/ 	.word	0x00003830


	//   ....[22]....
        /*0204*/ 	.word	0x00003b00


	//   ....[23]....
        /*0208*/ 	.word	0x00004760


	//   ....[24]....
        /*020c*/ 	.word	0x00004860


	//   ....[25]....
        /*0210*/ 	.word	0x00004870


	//   ....[26]....
        /*0214*/ 	.word	0x000048c0


	//   ....[27]....
        /*0218*/ 	.word	0x00005ca0


	//   ....[28]....
        /*021c*/ 	.word	0x00005cc0


	//   ....[29]....
        /*0220*/ 	.word	0x00005ce0


	//   ....[30]....
        /*0224*/ 	.word	0x00005cf0


	//   ....[31]....
        /*0228*/ 	.word	0x00006db0


	//   ....[32]....
        /*022c*/ 	.word	0x00006dc0


	//   ....[33]....
        /*0230*/ 	.word	0x00006dd0


	//   ....[34]....
        /*0234*/ 	.word	0x00006de0


	//   ....[35]....
        /*0238*/ 	.word	0x00006fe0


	//   ....[36]....
        /*023c*/ 	.word	0x00007200


	//   ....[37]....
        /*0240*/ 	.word	0x00007c40


	//   ....[38]....
        /*0244*/ 	.word	0x00007e10


	//   ....[39]....
        /*0248*/ 	.word	0x00007e60


	//   ....[40]....
        /*024c*/ 	.word	0x00007ef0


	//   ....[41]....
        /*0250*/ 	.word	0x00009b10


	//   ....[42]....
        /*0254*/ 	.word	0x00009b30


	//   ....[43]....
        /*0258*/ 	.word	0x00009b50


	//   ....[44]....
        /*025c*/ 	.word	0x00009b60


	//   ....[45]....
        /*0260*/ 	.word	0x0000ac10


	//   ....[46]....
        /*0264*/ 	.word	0x0000ac30


	//   ....[47]....
        /*0268*/ 	.word	0x0000ac40


	//   ....[48]....
        /*026c*/ 	.word	0x0000ac50


	//   ....[49]....
        /*0270*/ 	.word	0x0000b020


	//   ....[50]....
        /*0274*/ 	.word	0x0000b040


	//   ....[51]....
        /*0278*/ 	.word	0x0000b070


	//   ....[52]....
        /*027c*/ 	.word	0x0000b080


	//   ....[53]....
        /*0280*/ 	.word	0x0000c8e0


	//   ....[54]....
        /*0284*/ 	.word	0x0000c8f0


	//   ....[55]....
        /*0288*/ 	.word	0x0000c910


	//   ....[56]....
        /*028c*/ 	.word	0x0000c920


	//   ....[57]....
        /*0290*/ 	.word	0x0000da20


	//   ....[58]....
        /*0294*/ 	.word	0x0000da30


	//   ....[59]....
        /*0298*/ 	.word	0x0000da40


	//   ....[60]....
        /*029c*/ 	.word	0x0000da50


	//   ....[61]....
        /*02a0*/ 	.word	0x0000dc40


	//   ....[62]....
        /*02a4*/ 	.word	0x0000dfb0


	//   ....[63]....
        /*02a8*/ 	.word	0x0000e890


	//   ....[64]....
        /*02ac*/ 	.word	0x0000ea70


	//   ....[65]....
        /*02b0*/ 	.word	0x0000eab0


	//   ....[66]....
        /*02b4*/ 	.word	0x0000eb30


	//   ....[67]....
        /*02b8*/ 	.word	0x00010200


	//   ....[68]....
        /*02bc*/ 	.word	0x00010230


	//   ....[69]....
        /*02c0*/ 	.word	0x00010270


	//   ....[70]....
        /*02c4*/ 	.word	0x00010280


	//   ....[71]....
        /*02c8*/ 	.word	0x00011870


	//   ....[72]....
        /*02cc*/ 	.word	0x000118e0


	//   ....[73]....
        /*02d0*/ 	.word	0x00011920


	//   ....[74]....
        /*02d4*/ 	.word	0x00011960


	//   ....[75]....
        /*02d8*/ 	.word	0x00011bb0


	//   ....[76]....
        /*02dc*/ 	.word	0x00011bc0


	//   ....[77]....
        /*02e0*/ 	.word	0x00011d40


	//   ....[78]....
        /*02e4*/ 	.word	0x00011d70


	//   ....[79]....
        /*02e8*/ 	.word	0x00011ec0


	//   ....[80]....
        /*02ec*/ 	.word	0x00011ef0


	//   ....[81]....
        /*02f0*/ 	.word	0x00012040


	//   ....[82]....
        /*02f4*/ 	.word	0x00012060


	//   ....[83]....
        /*02f8*/ 	.word	0x000129a0


	//   ....[84]....
        /*02fc*/ 	.word	0x000129b0


	//   ....[85]....
        /*0300*/ 	.word	0x00012ae0


	//   ....[86]....
        /*0304*/ 	.word	0x00012b10


	//   ....[87]....
        /*0308*/ 	.word	0x00012c40


	//   ....[88]....
        /*030c*/ 	.word	0x00012c70


	//   ....[89]....
        /*0310*/ 	.word	0x00012da0


	//   ....[90]....
        /*0314*/ 	.word	0x00012dc0


	//----- nvinfo : EIATTR_EXIT_INSTR_OFFSETS
	.align		4
.L_200:
        /*0318*/ 	.byte	0x04, 0x1c
        /*031a*/ 	.short	(.L_202 - .L_201)


	//   ....[0]....
.L_201:
        /*031c*/ 	.word	0x00000440


	//   ....[1]....
        /*0320*/ 	.word	0x00012070


	//   ....[2]....
        /*0324*/ 	.word	0x00012140


	//   ....[3]....
        /*0328*/ 	.word	0x000121a0


	//   ....[4]....
        /*032c*/ 	.word	0x00012dd0


	//   ....[5]....
        /*0330*/ 	.word	0x00012e80


	//   ....[6]....
        /*0334*/ 	.word	0x00012ee0


	//----- nvinfo : EIATTR_CTAIDZ_USED
	.align		4
.L_202:
        /*0338*/ 	.byte	0x01, 0x04
	.zero		2


	//----- nvinfo : EIATTR_MAX_THREADS
	.align		4
        /*033c*/ 	.byte	0x04, 0x05
        /*033e*/ 	.short	(.L_204 - .L_203)
.L_203:
        /*0340*/ 	.word	0x00000100
        /*0344*/ 	.word	0x00000001
        /*0348*/ 	.word	0x00000001


	//----- nvinfo : EIATTR_CRS_STACK_SIZE
	.align		4
.L_204:
        /*034c*/ 	.byte	0x04, 0x1e
        /*034e*/ 	.short	(.L_206 - .L_205)
.L_205:
        /*0350*/ 	.word	0x00000000
.L_206:


//--------------------- .nv.info._ZN7cutlass13device_kernelIN5flash19enable_sm80_to_sm89INS1_16FlashAttnFwdSm80INS1_25CollectiveMainloopFwdSm80ILi8ELi1ELb0EN4cute5tupleIJNS5_1CILi128EEENS7_ILi64EEENS7_ILi192EEEEEELi192ENS_6half_tEfNS_4arch4Sm80ELb0ELb1ELb1ELb1ELb1ELb1ELb1ELb0EEENS1_21CollectiveEpilogueFwdINS6_IJS8_SA_S9_EEENS6_IJNS7_ILi1EEESI_SI_EEESC_SE_Li256ELb1ELb1ELb0ELb0EEENS1_19SingleTileSchedulerILb1ELb0ELb1ELi128EEEEEEEEEvNT_6ParamsE --------------------------
	.section	.nv.info._ZN7cutlass13device_kernelIN5flash19enable_sm80_to_sm89INS1_16FlashAttnFwdSm80INS1_25CollectiveMainloopFwdSm80ILi8ELi1ELb0EN4cute5tupleIJNS5_1CILi128EEENS7_ILi64EEENS7_ILi192EEEEEELi192ENS_6half_tEfNS_4arch4Sm80ELb0ELb1ELb1ELb1ELb1ELb1ELb1ELb0EEENS1_21CollectiveEpilogueFwdINS6_IJS8_SA_S9_EEENS6_IJNS7_ILi1EEESI_SI_EEESC_SE_Li256ELb1ELb1ELb0ELb0EEENS1_19SingleTileSchedulerILb1ELb0ELb1ELi128EEEEEEEEEvNT_6ParamsE,"",@"SHT_CUDA_INFO"
	.sectionflags	@""
	.align	4


	//----- nvinfo : EIATTR_CUDA_API_VERSION
	.align		4
        /*0000*/ 	.byte	0x04, 0x37
        /*0002*/ 	.short	(.L_208 - .L_207)
.L_207:
        /*0004*/ 	.word	0x00000082


	//----- nvinfo : EIATTR_SW2861232_WAR
	.align		4
.L_208:
        /*0008*/ 	.byte	0x01, 0x35
	.zero		2


	//----- nvinfo : EIATTR_PARAM_CBANK
	.align		4
        /*000c*/ 	.byte	0x04, 0x0a
        /*000e*/ 	.short	(.L_210 - .L_209)
	.align		4
.L_209:
        /*0010*/ 	.word	index@(.nv.constant0._ZN7cutlass13device_kernelIN5flash19enable_sm80_to_sm89INS1_16FlashAttnFwdSm80INS1_25CollectiveMainloopFwdSm80ILi8ELi1ELb0EN4cute5tupleIJNS5_1CILi128EEENS7_ILi64EEENS7_ILi192EEEEEELi192ENS_6half_tEfNS_4arch4Sm80ELb0ELb1ELb1ELb1ELb1ELb1ELb1ELb0EEENS1_21CollectiveEpilogueFwdINS6_IJS8_SA_S9_EEENS6_IJNS7_ILi1EEESI_SI_EEESC_SE_Li256ELb1ELb1ELb0ELb0EEENS1_19SingleTileSchedulerILb1ELb0ELb1ELi128EEEEEEEEEvNT_6ParamsE)
        /*0014*/ 	.short	0x0160
        /*0016*/ 	.short	0x0418


	//----- nvinfo : EIATTR_CBANK_PARAM_SIZE
	.align		4
.L_210:
        /*0018*/ 	.byte	0x03, 0x19
        /*001a*/ 	.short	0x0418


	//----- nvinfo : EIATTR_KPARAM_INFO
	.align		4
        /*001c*/ 	.byte	0x04, 0x17
        /*001e*/ 	.short	(.L_212 - .L_211)
.L_211:
        /*0020*/ 	.word	0x00000000
        /*0024*/ 	.short	0x0000
        /*0026*/ 	.short	0x0000
        /*0028*/ 	.byte	0x00, 0xf0, 0x61, 0x10


	//----- nvinfo : EIATTR_MAXREG_COUNT
	.align		4
.L_212:
        /*002c*/ 	.byte	0x03, 0x1b
        /*002e*/ 	.short	0x00ff


	//----- nvinfo : EIATTR_NUM_BARRIERS
	.align		4
        /*0030*/ 	.byte	0x02, 0x4c
        /*0032*/ 	.byte	0x02
	.zero		1


	//----- nvinfo : EIATTR_MERCURY_ISA_VERSION
	.align		4
        /*0034*/ 	.byte	0x03, 0x5f
        /*0036*/ 	.short	0x0000


	//----- nvinfo : EIATTR_COOP_GROUP_MASK_REGIDS
	.align		4
        /*0038*/ 	.byte	0x04, 0x29
        /*003a*/ 	.short	(.L_214 - .L_213)


	//   ....[0]....
.L_213:
        /*003c*/ 	.word	0xffffffff


	//   ....[1]....
        /*0040*/ 	.word	0xffffffff


	//   ....[2]....
        /*0044*/ 	.word	0xffffffff


	//   ....[3]....
        /*0048*/ 	.word	0xffffffff


	//   ....[4]....
        /*004c*/ 	.word	0xffffffff


	//   ....[5]....
        /*0050*/ 	.word	0xffffffff


	//   ....[6]....
        /*0054*/ 	.word	0xffffffff


	//   ....[7]....
        /*0058*/ 	.word	0xffffffff


	//   ....[8]....
        /*005c*/ 	.word	0xffffffff


	//   ....[9]....
        /*0060*/ 	.word	0xffffffff


	//   ....[10]....
        /*0064*/ 	.word	0xffffffff


	//   ....[11]....
        /*0068*/ 	.word	0xffffffff


	//   ....[12]....
        /*006c*/ 	.word	0xffffffff


	//   ....[13]....
        /*0070*/ 	.word	0xffffffff


	//   ....[14]....
        /*0074*/ 	.word	0xffffffff


	//   ....[15]....
        /*0078*/ 	.word	0xffffffff


	//   ....[16]....
        /*007c*/ 	.word	0xffffffff


	//   ....[17]....
        /*0080*/ 	.word	0xffffffff


	//   ....[18]....
        /*0084*/ 	.word	0xffffffff


	//   ....[19]....
        /*0088*/ 	.word	0xffffffff


	//   ....[20]....
        /*008c*/ 	.word	0xffffffff


	//   ....[21]....
        /*0090*/ 	.word	0xffffffff


	//   ....[22]....
        /*0094*/ 	.word	0xffffffff


	//   ....[23]....
        /*0098*/ 	.word	0xffffffff


	//   ....[24]....
        /*009c*/ 	.word	0xffffffff


	//   ....[25]....
        /*00a0*/ 	.word	0xffffffff


	//   ....[26]....
        /*00a4*/ 	.word	0xffffffff


	//   ....[27]....
        /*00a8*/ 	.word	0xffffffff


	//   ....[28]....
        /*00ac*/ 	.word	0xffffffff


	//   ....[29]....
        /*00b0*/ 	.word	0xffffffff


	//   ....[30]....
        /*00b4*/ 	.word	0xffffffff


	//   ....[31]....
        /*00b8*/ 	.word	0xffffffff


	//   ....[32]....
        /*00bc*/ 	.word	0xffffffff


	//   ....[33]....
        /*00c0*/ 	.word	0xffffffff


	//   ....[34]....
        /*00c4*/ 	.word	0xffffffff


	//   ....[35]....
        /*00c8*/ 	.word	0xffffffff


	//   ....[36]....
        /*00cc*/ 	.word	0xffffffff


	//   ....[37]....
        /*00d0*/ 	.word	0xffffffff


	//   ....[38]....
        /*00d4*/ 	.word	0xffffffff


	//   ....[39]....
        /*00d8*/ 	.word	0xffffffff


	//   ....[40]....
        /*00dc*/ 	.word	0xffffffff


	//   ....[41]....
        /*00e0*/ 	.word	0xffffffff


	//   ....[42]....
        /*00e4*/ 	.word	0xffffffff


	//   ....[43]....
        /*00e8*/ 	.word	0xffffffff


	//   ....[44]....
        /*00ec*/ 	.word	0xffffffff


	//   ....[45]....
        /*00f0*/ 	.word	0xffffffff


	//   ....[46]....
        /*00f4*/ 	.word	0xffffffff


	//   ....[47]....
        /*00f8*/ 	.word	0xffffffff


	//   ....[48]....
        /*00fc*/ 	.word	0xffffffff


	//   ....[49]....
        /*0100*/ 	.word	0xffffffff


	//   ....[50]....
        /*0104*/ 	.word	0xffffffff


	//   ....[51]....
        /*0108*/ 	.word	0xffffffff


	//   ....[52]....
        /*010c*/ 	.word	0xffffffff


	//   ....[53]....
        /*0110*/ 	.word	0xffffffff


	//   ....[54]....
        /*0114*/ 	.word	0xffffffff


	//   ....[55]....
        /*0118*/ 	.word	0xffffffff


	//   ....[56]....
        /*011c*/ 	.word	0xffffffff


	//   ....[57]....
        /*0120*/ 	.word	0xffffffff


	//   ....[58]....
        /*0124*/ 	.word	0xffffffff


	//   ....[59]....
        /*0128*/ 	.word	0xffffffff


	//   ....[60]....
        /*012c*/ 	.word	0xffffffff


	//   ....[61]....
        /*0130*/ 	.word	0xffffffff


	//   ....[62]....
        /*0134*/ 	.word	0xffffffff


	//   ....[63]....
        /*0138*/ 	.word	0xffffffff


	//   ....[64]....
        /*013c*/ 	.word	0xffffffff


	//   ....[65]....
        /*0140*/ 	.word	0xffffffff


	//   ....[66]....
        /*0144*/ 	.word	0xffffffff


	//   ....[67]....
        /*0148*/ 	.word	0xffffffff


	//   ....[68]....
        /*014c*/ 	.word	0xffffffff


	//   ....[69]....
        /*0150*/ 	.word	0xffffffff


	//   ....[70]....
        /*0154*/ 	.word	0xffffffff


	//   ....[71]....
        /*0158*/ 	.word	0xffffffff


	//   ....[72]....
        /*015c*/ 	.word	0xffffffff


	//   ....[73]....
        /*0160*/ 	.word	0xffffffff


	//   ....[74]....
        /*0164*/ 	.word	0xffffffff


	//   ....[75]....
        /*0168*/ 	.word	0xffffffff


	//   ....[76]....
        /*016c*/ 	.word	0xffffffff


	//   ....[77]....
        /*0170*/ 	.word	0xffffffff


	//   ....[78]....
        /*0174*/ 	.word	0xffffffff


	//   ....[79]....
        /*0178*/ 	.word	0xffffffff


	//   ....[80]....
        /*017c*/ 	.word	0xffffffff


	//   ....[81]....
        /*0180*/ 	.word	0xffffffff


	//   ....[82]....
        /*0184*/ 	.word	0xffffffff


	//   ....[83]....
        /*0188*/ 	.word	0xffffffff


	//   ....[84]....
        /*018c*/ 	.word	0xffffffff


	//   ....[85]....
        /*0190*/ 	.word	0xffffffff


	//   ....[86]....
        /*0194*/ 	.word	0xffffffff


	//   ....[87]....
        /*0198*/ 	.word	0xffffffff


	//   ....[88]....
        /*019c*/ 	.word	0xffffffff


	//   ....[89]....
        /*01a0*/ 	.word	0xffffffff


	//   ....[90]....
        /*01a4*/ 	.word	0xffffffff


	//   ....[91]....
        /*01a8*/ 	.word	0xffffffff


	//   ....[92]....
        /*01ac*/ 	.word	0xffffffff


	//   ....[93]....
        /*01b0*/ 	.word	0xffffffff


	//   ....[94]....
        /*01b4*/ 	.word	0xffffffff


	//   ....[95]....
        /*01b8*/ 	.word	0xffffffff


	//   ....[96]....
        /*01bc*/ 	.word	0xffffffff


	//   ....[97]....
        /*01c0*/ 	.word	0xffffffff


	//   ....[98]....
        /*01c4*/ 	.word	0xffffffff


	//   ....[99]....
        /*01c8*/ 	.word	0xffffffff


	//   ....[100]....
        /*01cc*/ 	.word	0xffffffff


	//   ....[101]....
        /*01d0*/ 	.word	0xffffffff


	//   ....[102]....
        /*01d4*/ 	.word	0xffffffff


	//   ....[103]....
        /*01d8*/ 	.word	0xffffffff


	//   ....[104]....
        /*01dc*/ 	.word	0xffffffff


	//   ....[105]....
        /*01e0*/ 	.word	0xffffffff


	//   ....[106]....
        /*01e4*/ 	.word	0xffffffff


	//   ....[107]....
        /*01e8*/ 	.word	0xffffffff


	//   ....[108]....
        /*01ec*/ 	.word	0xffffffff


	//   ....[109]....
        /*01f0*/ 	.word	0xffffffff


	//   ....[110]....
        /*01f4*/ 	.word	0xffffffff


	//   ....[111]....
        /*01f8*/ 	.word	0xffffffff


	//   ....[112]....
        /*01fc*/ 	.word	0xffffffff


	//   ....[113]....
        /*0200*/ 	.word	0xffffffff


	//   ....[114]....
        /*0204*/ 	.word	0xffffffff


	//----- nvinfo : EIATTR_COOP_GROUP_INSTR_OFFSETS
	.align		4
.L_214:
        /*0208*/ 	.byte	0x04, 0x28
        /*020a*/ 	.short	(.L_216 - .L_215)


	//   ....[0]....
.L_215:
        /*020c*/ 	.word	0x00000090


	//   ....[1]....
        /*0210*/ 	.word	0x00002830


	//   ....[2]....
        /*0214*/ 	.word	0x00002840


	//   ....[3]....
        /*0218*/ 	.word	0x00004370


	//   ....[4]....
        /*021c*/ 	.word	0x00004380


	//   ....[5]....
        /*0220*/ 	.word	0x00005d00


	//   ....[6]....
        /*0224*/ 	.word	0x00005d20


	//   ....[7]....
        /*0228*/ 	.word	0x00006210


	//   ....[8]....
        /*022c*/ 	.word	0x00006230


	//   ....[9]....
        /*0230*/ 	.word	0x000073f0


	//   ....[10]....
        /*0234*/ 	.word	0x00007420


	//   ....[11]....
        /*0238*/ 	.word	0x00007650


	//   ....[12]....
        /*023c*/ 	.word	0x00007680


	//   ....[13]....
        /*0240*/ 	.word	0x000077a0


	//   ....[14]....
        /*0244*/ 	.word	0x000077d0


	//   ....[15]....
        /*0248*/ 	.word	0x000078f0


	//   ....[16]....
        /*024c*/ 	.word	0x00007940


	//   ....[17]....
        /*0250*/ 	.word	0x00007e30


	//   ....[18]....
        /*0254*/ 	.word	0x00007e60


	//   ....[19]....
        /*0258*/ 	.word	0x00007e90


	//   ....[20]....
        /*025c*/ 	.word	0x00007eb0


	//   ....[21]....
        /*0260*/ 	.word	0x00008350


	//   ....[22]....
        /*0264*/ 	.word	0x00008380


	//   ....[23]....
        /*0268*/ 	.word	0x000083c0


	//   ....[24]....
        /*026c*/ 	.word	0x000083e0


	//   ....[25]....
        /*0270*/ 	.word	0x00008810


	//   ....[26]....
        /*0274*/ 	.word	0x00008850


	//   ....[27]....
        /*0278*/ 	.word	0x00008890


	//   ....[28]....
        /*027c*/ 	.word	0x00008900


	//   ....[29]....
        /*0280*/ 	.word	0x0000b880


	//   ....[30]....
        /*0284*/ 	.word	0x0000b8e0


	//   ....[31]....
        /*0288*/ 	.word	0x0000b8f0


	//   ....[32]....
        /*028c*/ 	.word	0x0000b900


	//   ....[33]....
        /*0290*/ 	.word	0x0000bb80


	//   ....[34]....
        /*0294*/ 	.word	0x0000bbc0


	//   ....[35]....
        /*0298*/ 	.word	0x0000bc00


	//   ....[36]....
        /*029c*/ 	.word	0x0000bc70


	//   ....[37]....
        /*02a0*/ 	.word	0x0000f050


	//   ....[38]....
        /*02a4*/ 	.word	0x0000f080


	//   ....[39]....
        /*02a8*/ 	.word	0x0000f0c0


	//   ....[40]....
        /*02ac*/ 	.word	0x0000f100


	//   ....[41]....
        /*02b0*/ 	.word	0x00010230


	//   ....[42]....
        /*02b4*/ 	.word	0x00010260


	//   ....[43]....
        /*02b8*/ 	.word	0x00010290


	//   ....[44]....
        /*02bc*/ 	.word	0x000102c0


	//   ....[45]....
        /*02c0*/ 	.word	0x000106e0


	//   ....[46]....
        /*02c4*/ 	.word	0x000109b0


	//   ....[47]....
        /*02c8*/ 	.word	0x000116a0


	//   ....[48]....
        /*02cc*/ 	.word	0x000116c0


	//   ....[49]....
        /*02d0*/ 	.word	0x000116e0


	//   ....[50]....
        /*02d4*/ 	.word	0x00011700


	//   ....[51]....
        /*02d8*/ 	.word	0x00012b30


	//   ....[52]....
        /*02dc*/ 	.word	0x00012b40


	//   ....[53]....
        /*02e0*/ 	.word	0x00012b50


	//   ....[54]....
        /*02e4*/ 	.word	0x00012b60


	//   ....[55]....
        /*02e8*/ 	.word	0x00013c10


	//   ....[56]....
        /*02ec*/ 	.word	0x00013c20


	//   ....[57]....
        /*02f0*/ 	.word	0x00013c30


	//   ....[58]....
        /*02f4*/ 	.word	0x00013c40


	//   ....[59]....
        /*02f8*/ 	.word	0x00013e20


	//   ....[60]....
        /*02fc*/ 	.word	0x00014020


	//   ....[61]....
        /*0300*/ 	.word	0x00014920


	//   ....[62]....
        /*0304*/ 	.word	0x00014a40


	//   ....[63]....
        /*0308*/ 	.word	0x00014a50


	//   ....[64]....
        /*030c*/ 	.word	0x00014ac0


	//   ....[65]....
        /*0310*/ 	.word	0x000166d0


	//   ....[66]....
        /*0314*/ 	.word	0x000166e0


	//   ....[67]....
        /*0318*/ 	.word	0x000166f0


	//   ....[68]....
        /*031c*/ 	.word	0x00016700


	//   ....[69]....
        /*0320*/ 	.word	0x000177b0


	//   ....[70]....
        /*0324*/ 	.word	0x000177c0


	//   ....[71]....
        /*0328*/ 	.word	0x000177d0


	//   ....[72]....
        /*032c*/ 	.word	0x000177e0


	//   ....[73]....
        /*0330*/ 	.word	0x00017b90


	//   ....[74]....
        /*0334*/ 	.word	0x00017bb0


	//   ....[75]....
        /*0338*/ 	.word	0x00017be0


	//   ....[76]....
        /*033c*/ 	.word	0x00017bf0


	//   ....[77]....
        /*0340*/ 	.word	0x00019480


	//   ....[78]....
        /*0344*/ 	.word	0x00019490


	//   ....[79]....
        /*0348*/ 	.word	0x00019530


	//   ....[80]....
        /*034c*/ 	.word	0x00019540


	//   ....[81]....
        /*0350*/ 	.word	0x0001a5a0


	//   ....[82]....
        /*0354*/ 	.word	0x0001a5b0


	//   ....[83]....
        /*0358*/ 	.word	0x0001a5c0


	//   ....[84]....
        /*035c*/ 	.word	0x0001a5d0


	//   ....[85]....
        /*0360*/ 	.word	0x0001a7b0


	//   ....[86]....
        /*0364*/ 	.word	0x0001aa90


	//   ....[87]....
        /*0368*/ 	.word	0x0001b380


	//   ....[88]....
        /*036c*/ 	.word	0x0001b3a0


	//   ....[89]....
        /*0370*/ 	.word	0x0001b3d0


	//   ....[90]....
        /*0374*/ 	.word	0x0001b3e0


	//   ....[91]....
        /*0378*/ 	.word	0x0001cb30


	//   ....[92]....
        /*037c*/ 	.word	0x0001cb60


	//   ....[93]....
        /*0380*/ 	.word	0x0001cbb0


	//   ....[94]....
        /*0384*/ 	.word	0x0001cbc0


	//   ....[95]....
        /*0388*/ 	.word	0x0001e1b0


	//   ....[96]....
        /*038c*/ 	.word	0x0001e230


	//   ....[97]....
        /*0390*/ 	.word	0x0001e270


	//   ....[98]....
        /*0394*/ 	.word	0x0001e2b0


	//   ....[99]....
        /*0398*/ 	.word	0x0001e4e0


	//   ....[100]....
        /*039c*/ 	.word	0x0001e4f0


	//   ....[101]....
        /*03a0*/ 	.word	0x0001e670


	//   ....[102]....
        /*03a4*/ 	.word	0x0001e6a0


	//   ....[103]....
        /*03a8*/ 	.word	0x0001e7f0


	//   ....[104]....
        /*03ac*/ 	.word	0x0001e820


	//   ....[105]....
        /*03b0*/ 	.word	0x0001e970


	//   ....[106]....
        /*03b4*/ 	.word	0x0001e990


	//   ....[107]....
        /*03b8*/ 	.word	0x0001f2d0


	//   ....[108]....
        /*03bc*/ 	.word	0x0001f2e0


	//   ....[109]....
        /*03c0*/ 	.word	0x0001f410


	//   ....[110]....
        /*03c4*/ 	.word	0x0001f440


	//   ....[111]....
        /*03c8*/ 	.word	0x0001f570


	//   ....[112]....
        /*03cc*/ 	.word	0x0001f5a0


	//   ....[113]....
        /*03d0*/ 	.word	0x0001f6d0


	//   ....[114]....
        /*03d4*/ 	.word	0x0001f6f0


	//----- nvinfo : EIATTR_EXIT_INSTR_OFFSETS
	.align		4
.L_216:
        /*03d8*/ 	.byte	0x04, 0x1c
        /*03da*/ 	.short	(.L_218 - .L_217)


	//   ....[0]....
.L_217:
        /*03dc*/ 	.word	0x00000440


	//   ....[1]....
        /*03e0*/ 	.word	0x0001e9a0


	//   ....[2]....
        /*03e4*/ 	.word	0x0001ea70


	//   ....[3]....
        /*03e8*/ 	.word	0x0001ead0


	//   ....[4]....
        /*03ec*/ 	.word	0x0001f700


	//   ....[5]....
        /*03f0*/ 	.word	0x0001f7b0


	//   ....[6]....
        /*03f4*/ 	.word	0x0001f810


	//----- nvinfo : EIATTR_CTAIDZ_USED
	.align		4
.L_218:
        /*03f8*/ 	.byte	0x01, 0x04
	.zero		2


	//----- nvinfo : EIATTR_MAX_THREADS
	.align		4
        /*03fc*/ 	.byte	0x04, 0x05
        /*03fe*/ 	.short	(.L_220 - .L_219)
.L_219:
        /*0400*/ 	.word	0x00000100
        /*0404*/ 	.word	0x00000001
        /*0408*/ 	.word	0x00000001


	//----- nvinfo : EIATTR_CRS_STACK_SIZE
	.align		4
.L_220:
        /*040c*/ 	.byte	0x04, 0x1e
        /*040e*/ 	.short	(.L_222 - .L_221)
.L_221:
        /*0410*/ 	.word	0x00000000
.L_222:


//--------------------- .nv.info._ZN7cutlass13device_kernelIN5flash19enable_sm80_to_sm89INS1_16FlashAttnFwdSm80INS1_25CollectiveMainloopFwdSm80ILi8ELi1ELb0EN4cute5tupleIJNS5_1CILi128EEENS7_ILi64EEENS7_ILi192EEEEEELi192ENS_6half_tEfNS_4arch4Sm80ELb1ELb0ELb1ELb0ELb1ELb0ELb1ELb0EEENS1_21CollectiveEpilogueFwdINS6_IJS8_SA_S9_EEENS6_IJNS7_ILi1EEESI_SI_EEESC_SE_Li256ELb0ELb1ELb0ELb0EEENS1_30DynamicPersistentTileSchedulerILi256ELi256ELb0ELb1ELb0EEEEEEEEEvNT_6ParamsE --------------------------
	.section	.nv.info._ZN7cutlass13device_kernelIN5flash19enable_sm80_to_sm89INS1_16FlashAttnFwdSm80INS1_25CollectiveMainloopFwdSm80ILi8ELi1ELb0EN4cute5tupleIJNS5_1CILi128EEENS7_ILi64EEENS7_ILi192EEEEEELi192ENS_6half_tEfNS_4arch4Sm80ELb1ELb0ELb1ELb0ELb1ELb0ELb1ELb0EEENS1_21CollectiveEpilogueFwdINS6_IJS8_SA_S9_EEENS6_IJNS7_ILi1EEESI_SI_EEESC_SE_Li256ELb0ELb1ELb0ELb0EEENS1_30DynamicPersistentTileSchedulerILi256ELi256ELb0ELb1ELb0EEEEEEEEEvNT_6ParamsE,"",@"SHT_CUDA_INFO"
	.sectionflags	@""
	.align	4


	//----- nvinfo : EIATTR_CUDA_API_VERSION
	.align		4
        /*0000*/ 	.byte	0x04, 0x37
        /*0002*/ 	.short	(.L_224 - .L_223)
.L_223:
        /*0004*/ 	.word	0x00000082


	//----- nvinfo : EIATTR_SW2861232_WAR
	.align		4
.L_224:
        /*0008*/ 	.byte	0x01, 0x35
	.zero		2


	//----- nvinfo : EIATTR_PARAM_CBANK
	.align		4
        /*000c*/ 	.byte	0x04, 0x0a
        /*000e*/ 	.short	(.L_226 - .L_225)
	.align		4
.L_225:
        /*0010*/ 	.word	index@(.nv.constant0._ZN7cutlass13device_kernelIN5flash19enable_sm80_to_sm89INS1_16FlashAttnFwdSm80INS1_25CollectiveMainloopFwdSm80ILi8ELi1ELb0EN4cute5tupleIJNS5_1CILi128EEENS7_ILi64EEENS7_ILi192EEEEEELi192ENS_6half_tEfNS_4arch4Sm80ELb1ELb0ELb1ELb0ELb1ELb0ELb1ELb0EEENS1_21CollectiveEpilogueFwdINS6_IJS8_SA_S9_EEENS6_IJNS7_ILi1EEESI_SI_EEESC_SE_Li256ELb0ELb1ELb0ELb0EEENS1_30DynamicPersistentTileSchedulerILi256ELi256ELb0ELb1ELb0EEEEEEEEEvNT_6ParamsE)
        /*0014*/ 	.short	0x0160
        /*0016*/ 	.short	0x0428


	//----- nvinfo : EIATTR_CBANK_PARAM_SIZE
	.align		4
.L_226:
        /*0018*/ 	.byte	0x03, 0x19
        /*001a*/ 	.short	0x0428


	//----- nvinfo : EIATTR_KPARAM_INFO
	.align		4
        /*001c*/ 	.byte	0x04, 0x17
        /*001e*/ 	.short	(.L_228 - .L_227)
.L_227:
        /*0020*/ 	.word	0x00000000
        /*0024*/ 	.short	0x0000
        /*0026*/ 	.short	0x0000
        /*0028*/ 	.byte	0x00, 0xf0, 0xa1, 0x10


	//----- nvinfo : EIATTR_MAXREG_COUNT
	.align		4
.L_228:
        /*002c*/ 	.byte	0x03, 0x1b
        /*002e*/ 	.short	0x00ff


	//----- nvinfo : EIATTR_NUM_BARRIERS
	.align		4
        /*0030*/ 	.byte	0x02, 0x4c
        /*0032*/ 	.byte	0x06
	.zero		1


	//----- nvinfo : EIATTR_ANNOTATIONS
	.align		4
        /*0034*/ 	.byte	0x04, 0x55
        /*0036*/ 	.short	(.L_230 - .L_229)


	//   ....[0]....
.L_229:
        /*0038*/ 	.word	0x00000001
        /*003c*/ 	.byte	0x70, 0x00, 0x00, 0x00, 0x01, 0x00, 0x00, 0x00, 0xc0, 0x04, 0x00, 0x00, 0x01, 0x00, 0x00, 0x00
        /* <DEDUP_REMOVED lines=12> */
        /*010c*/ 	.byte	0xf0, 0xda, 0x00, 0x00


	//----- nvinfo : EIATTR_MERCURY_ISA_VERSION
	.align		4
.L_230:
        /*0110*/ 	.byte	0x03, 0x5f
        /*0112*/ 	.short	0x0000


	//----- nvinfo : EIATTR_INT_WARP_WIDE_INSTR_OFFSETS
	.align		4
        /*0114*/ 	.byte	0x04, 0x31
        /*0116*/ 	.short	(.L_232 - .L_231)


	//   ....[0]....
.L_231:
        /*0118*/ 	.word	0x0000bd40


	//   ....[1]....
        /*011c*/ 	.word	0x0000bdc0


	//----- nvinfo : EIATTR_COOP_GROUP_MASK_REGIDS
	.align		4
.L_232:
        /*0120*/ 	.byte	0x04, 0x29
        /*0122*/ 	.short	(.L_234 - .L_233)


	//   ....[0]....
.L_233:
        /*0124*/ 	.word	0xffffffff


	//   ....[1]....
        /*0128*/ 	.word	0xffffffff


	//   ....[2]....
        /*012c*/ 	.word	0xffffffff


	//   ....[3]....
        /*0130*/ 	.word	0xffffffff


	//   ....[4]....
        /*0134*/ 	.word	0xffffffff


	//   ....[5]....
        /*0138*/ 	.word	0xffffffff


	//   ....[6]....
        /*013c*/ 	.word	0xffffffff


	//   ....[7]....
        /*0140*/ 	.word	0xffffffff


	//   ....[8]....
        /*0144*/ 	.word	0xffffffff


	//   ....[9]....
        /*0148*/ 	.word	0xffffffff


	//   ....[10]....
        /*014c*/ 	.word	0xffffffff


	//   ....[11]....
        /*0150*/ 	.word	0xffffffff


	//   ....[12]....
        /*0154*/ 	.word	0xffffffff


	//   ....[13]....
        /*0158*/ 	.word	0xffffffff


	//   ....[14]....
        /*015c*/ 	.word	0xffffffff


	//   ....[15]....
        /*0160*/ 	.word	0xffffffff


	//   ....[16]....
        /*0164*/ 	.word	0xffffffff


	//   ....[17]....
        /*0168*/ 	.word	0xffffffff


	//   ....[18]....
        /*016c*/ 	.word	0xffffffff


	//   ....[19]....
        /*0170*/ 	.word	0xffffffff


	//   ....[20]....
        /*0174*/ 	.word	0xffffffff


	//   ....[21]....
        /*0178*/ 	.word	0xffffffff


	//   ....[22]....
        /*017c*/ 	.word	0xffffffff


	//   ....[23]....
        /*0180*/ 	.word	0xffffffff


	//   ....[24]....
        /*0184*/ 	.word	0xffffffff


	//   ....[25]....
        /*0188*/ 	.word	0xffffffff


	//   ....[26]....
        /*018c*/ 	.word	0xffffffff


	//   ....[27]....
        /*0190*/ 	.word	0xffffffff


	//   ....[28]....
        /*0194*/ 	.word	0xffffffff


	//   ....[29]....
        /*0198*/ 	.word	0xffffffff


	//   ....[30]....
        /*019c*/ 	.word	0xffffffff


	//   ....[31]....
        /*01a0*/ 	.word	0xffffffff


	//   ....[32]....
        /*01a4*/ 	.word	0xffffffff


	//   ....[33]....
        /*01a8*/ 	.word	0xffffffff


	//   ....[34]....
        /*01ac*/ 	.word	0xffffffff


	//   ....[35]....
        /*01b0*/ 	.word	0xffffffff


	//   ....[36]....
        /*01b4*/ 	.word	0xffffffff


	//   ....[37]....
        /*01b8*/ 	.word	0xffffffff


	//   ....[38]....
        /*01bc*/ 	.word	0xffffffff


	//   ....[39]....
        /*01c0*/ 	.word	0xffffffff


	//   ....[40]....
        /*01c4*/ 	.word	0xffffffff


	//   ....[41]....
        /*01c8*/ 	.word	0xffffffff


	//   ....[42]....
        /*01cc*/ 	.word	0xffffffff


	//   ....[43]....
        /*01d0*/ 	.word	0xffffffff


	//   ....[44]....
        /*01d4*/ 	.word	0xffffffff


	//   ....[45]....
        /*01d8*/ 	.word	0xffffffff


	//   ....[46]....
        /*01dc*/ 	.word	0xffffffff


	//   ....[47]....
        /*01e0*/ 	.word	0xffffffff


	//   ....[48]....
        /*01e4*/ 	.word	0xffffffff


	//   ....[49]....
        /*01e8*/ 	.word	0xffffffff


	//   ....[50]....
        /*01ec*/ 	.word	0xffffffff


	//   ....[51]....
        /*01f0*/ 	.word	0xffffffff


	//   ....[52]....
        /*01f4*/ 	.word	0xffffffff


	//   ....[53]....
        /*01f8*/ 	.word	0xffffffff


	//   ....[54]....
        /*01fc*/ 	.word	0xffffffff


	//   ....[55]....
        /*0200*/ 	.word	0xffffffff


	//   ....[56]....
        /*0204*/ 	.word	0xffffffff


	//   ....[57]....
        /*0208*/ 	.word	0xffffffff


	//   ....[58]....
        /*020c*/ 	.word	0xffffffff


	//   ....[59]....
        /*0210*/ 	.word	0xffffffff


	//   ....[60]....
        /*0214*/ 	.word	0xffffffff


	//   ....[61]....
        /*0218*/ 	.word	0xffffffff


	//   ....[62]....
        /*021c*/ 	.word	0xffffffff


	//   ....[63]....
        /*0220*/ 	.word	0xffffffff


	//   ....[64]....
        /*0224*/ 	.word	0xffffffff


	//   ....[65]....
        /*0228*/ 	.word	0xffffffff


	//   ....[66]....
        /*022c*/ 	.word	0xffffffff


	//   ....[67]....
        /*0230*/ 	.word	0xffffffff


	//   ....[68]....
        /*0234*/ 	.word	0xffffffff


	//   ....[69]....
        /*0238*/ 	.word	0xffffffff


	//   ....[70]....
        /*023c*/ 	.word	0xffffffff


	//   ....[71]....
        /*0240*/ 	.word	0xffffffff


	//   ....[72]....
        /*0244*/ 	.word	0xffffffff


	//   ....[73]....
        /*0248*/ 	.word	0xffffffff


	//   ....[74]....
        /*024c*/ 	.word	0xffffffff


	//   ....[75]....
        /*0250*/ 	.word	0xffffffff


	//   ....[76]....
        /*0254*/ 	.word	0xffffffff


	//   ....[77]....
        /*0258*/ 	.word	0xffffffff


	//   ....[78]....
        /*025c*/ 	.word	0xffffffff


	//   ....[79]....
        /*0260*/ 	.word	0xffffffff


	//   ....[80]....
        /*0264*/ 	.word	0xffffffff


	//   ....[81]....
        /*0268*/ 	.word	0xffffffff


	//   ....[82]....
        /*026c*/ 	.word	0xffffffff


	//   ....[83]....
        /*0270*/ 	.word	0xffffffff


	//   ....[84]....
        /*0274*/ 	.word	0xffffffff


	//   ....[85]....
        /*0278*/ 	.word	0xffffffff


	//   ....[86]....
        /*027c*/ 	.word	0xffffffff


	//   ....[87]....
        /*0280*/ 	.word	0xffffffff


	//   ....[88]....
        /*0284*/ 	.word	0xffffffff


	//   ....[89]....
        /*0288*/ 	.word	0xffffffff


	//   ....[90]....
        /*028c*/ 	.word	0xffffffff


	//   ....[91]....
        /*0290*/ 	.word	0xffffffff


	//   ....[92]....
        /*0294*/ 	.word	0xffffffff


	//   ....[93]....
        /*0298*/ 	.word	0xffffffff


	//   ....[94]....
        /*029c*/ 	.word	0xffffffff


	//   ....[95]....
        /*02a0*/ 	.word	0xffffffff


	//   ....[96]....
        /*02a4*/ 	.word	0xffffffff


	//   ....[97]....
        /*02a8*/ 	.word	0xffffffff


	//   ....[98]....
        /*02ac*/ 	.word	0xffffffff


	//   ....[99]....
        /*02b0*/ 	.word	0xffffffff


	//   ....[100]....
        /*02b4*/ 	.word	0xffffffff


	//   ....[101]....
        /*02b8*/ 	.word	0xffffffff


	//   ....[102]....
        /*02bc*/ 	.word	0xffffffff


	//   ....[103]....
        /*02c0*/ 	.word	0xffffffff


	//   ....[104]....
        /*02c4*/ 	.word	0xffffffff


	//   ....[105]....
        /*02c8*/ 	.word	0xffffffff


	//   ....[106]....
        /*02cc*/ 	.word	0xffffffff


	//   ....[107]....
        /*02d0*/ 	.word	0xffffffff


	//   ....[108]....
        /*02d4*/ 	.word	0xffffffff


	//   ....[109]....
        /*02d8*/ 	.word	0xffffffff


	//   ....[110]....
        /*02dc*/ 	.word	0xffffffff


	//   ....[111]....
        /*02e0*/ 	.word	0xffffffff


	//   ....[112]....
        /*02e4*/ 	.word	0xffffffff


	//   ....[113]....
        /*02e8*/ 	.word	0xffffffff


	//   ....[114]....
        /*02ec*/ 	.word	0xffffffff


	//   ....[115]....
        /*02f0*/ 	.word	0xffffffff


	//   ....[116]....
        /*02f4*/ 	.word	0xffffffff


	//   ....[117]....
        /*02f8*/ 	.word	0xffffffff


	//   ....[118]....
        /*02fc*/ 	.word	0xffffffff


	//   ....[119]....
        /*0300*/ 	.word	0xffffffff


	//   ....[120]....
        /*0304*/ 	.word	0xffffffff


	//   ....[121]....
        /*0308*/ 	.word	0xffffffff


	//   ....[122]....
        /*030c*/ 	.word	0xffffffff


	//   ....[123]....
        /*0310*/ 	.word	0xffffffff


	//   ....[124]....
        /*0314*/ 	.word	0xffffffff


	//   ....[125]....
        /*0318*/ 	.word	0xffffffff


	//   ....[126]....
        /*031c*/ 	.word	0xffffffff


	//   ....[127]....
        /*0320*/ 	.word	0xffffffff


	//   ....[128]....
        /*0324*/ 	.word	0xffffffff


	//   ....[129]....
        /*0328*/ 	.word	0xffffffff


	//   ....[130]....
        /*032c*/ 	.word	0xffffffff


	//   ....[131]....
        /*0330*/ 	.word	0xffffffff


	//   ....[132]....
        /*0334*/ 	.word	0xffffffff


	//----- nvinfo : EIATTR_COOP_GROUP_INSTR_OFFSETS
	.align		4
.L_234:
        /*0338*/ 	.byte	0x04, 0x28
        /*033a*/ 	.short	(.L_236 - .L_235)


	//   ....[0]....
.L_235:
        /*033c*/ 	.word	0x00000050


	//   ....[1]....
        /*0340*/ 	.word	0x000012e0


	//   ....[2]....
        /*0344*/ 	.word	0x00001300


	//   ....[3]....
        /*0348*/ 	.word	0x00001480


	//   ....[4]....
        /*034c*/ 	.word	0x00001490


	//   ....[5]....
        /*0350*/ 	.word	0x000015f0


	//   ....[6]....
        /*0354*/ 	.word	0x00001610


	//   ....[7]....
        /*0358*/ 	.word	0x00001770


	//   ....[8]....
        /*035c*/ 	.word	0x00001780


	//   ....[9]....
        /*0360*/ 	.word	0x00001c70


	//   ....[10]....
        /*0364*/ 	.word	0x00001c80


	//   ....[11]....
        /*0368*/ 	.word	0x00001c90


	//   ....[12]....
        /*036c*/ 	.word	0x00001ca0


	//   ....[13]....
        /*0370*/ 	.word	0x00001f70


	//   ....[14]....
        /*0374*/ 	.word	0x00001f80


	//   ....[15]....
        /*0378*/ 	.word	0x00001f90


	//   ....[16]....
        /*037c*/ 	.word	0x00001fc0


	//   ....[17]....
        /*0380*/ 	.word	0x000031a0


	//   ....[18]....
        /*0384*/ 	.word	0x000031c0


	//   ....[19]....
        /*0388*/ 	.word	0x000032c0


	//   ....[20]....
        /*038c*/ 	.word	0x000032e0


	//   ....[21]....
        /*0390*/ 	.word	0x00003510


	//   ....[22]....
        /*0394*/ 	.word	0x00003750


	//   ....[23]....
        /*0398*/ 	.word	0x00003b50


	//   ....[24]....
        /*039c*/ 	.word	0x00003b70


	//   ....[25]....
        /*03a0*/ 	.word	0x00003b90


	//   ....[26]....
        /*03a4*/ 	.word	0x00003bb0


	//   ....[27]....
        /*03a8*/ 	.word	0x00004ff0


	//   ....[28]....
        /*03ac*/ 	.word	0x00005010


	//   ....[29]....
        /*03b0*/ 	.word	0x00005110


	//   ....[30]....
        /*03b4*/ 	.word	0x00005120


	//   ....[31]....
        /*03b8*/ 	.word	0x00006280


	//   ....[32]....
        /*03bc*/ 	.word	0x000062a0


	//   ....[33]....
        /*03c0*/ 	.word	0x000063a0


	//   ....[34]....
        /*03c4*/ 	.word	0x000063b0


	//   ....[35]....
        /*03c8*/ 	.word	0x000065f0


	//   ....[36]....
        /*03cc*/ 	.word	0x00006830


	//   ....[37]....
        /*03d0*/ 	.word	0x00006c30


	//   ....[38]....
        /*03d4*/ 	.word	0x00006c50


	//   ....[39]....
        /*03d8*/ 	.word	0x00006c70


	//   ....[40]....
        /*03dc*/ 	.word	0x00006c90


	//   ....[41]....
        /*03e0*/ 	.word	0x00008710


	//   ....[42]....
        /*03e4*/ 	.word	0x00008720


	//   ....[43]....
        /*03e8*/ 	.word	0x00008780


	//   ....[44]....
        /*03ec*/ 	.word	0x000087d0


	//   ....[45]....
        /*03f0*/ 	.word	0x00009920


	//   ....[46]....
        /*03f4*/ 	.word	0x00009940


	//   ....[47]....
        /*03f8*/ 	.word	0x00009a00


	//   ....[48]....
        /*03fc*/ 	.word	0x00009a30


	//   ....[49]....
        /*0400*/ 	.word	0x00009d70


	//   ....[50]....
        /*0404*/ 	.word	0x00009d80


	//   ....[51]....
        /*0408*/ 	.word	0x00009db0


	//   ....[52]....
        /*040c*/ 	.word	0x00009dc0


	//   ....[53]....
        /*0410*/ 	.word	0x0000b510


	//   ....[54]....
        /*0414*/ 	.word	0x0000b540


	//   ....[55]....
        /*0418*/ 	.word	0x0000b550


	//   ....[56]....
        /*041c*/ 	.word	0x0000b580


	//   ....[57]....
        /*0420*/ 	.word	0x0000c5a0


	//   ....[58]....
        /*0424*/ 	.word	0x0000c8c0


	//   ....[59]....
        /*0428*/ 	.word	0x0000c900


	//   ....[60]....
        /*042c*/ 	.word	0x0000c930


	//   ....[61]....
        /*0430*/ 	.word	0x0000c960


	//   ....[62]....
        /*0434*/ 	.word	0x0000cb40


	//   ....[63]....
        /*0438*/ 	.word	0x0000cb50


	//   ....[64]....
        /*043c*/ 	.word	0x0000cc80


	//   ....[65]....
        /*0440*/ 	.word	0x0000ccb0


	//   ....[66]....
        /*0444*/ 	.word	0x0000cdb0


	//   ....[67]....
        /*0448*/ 	.word	0x0000cde0


	//   ....[68]....
        /*044c*/ 	.word	0x0000cee0


	//   ....[69]....
        /*0450*/ 	.word	0x0000cf00


	//   ....[70]....
        /*0454*/ 	.word	0x0000d420


	//   ....[71]....
        /*0458*/ 	.word	0x0000d440


	//   ....[72]....
        /*045c*/ 	.word	0x0000d5c0


	//   ....[73]....
        /*0460*/ 	.word	0x0000d5d0


	//   ....[74]....
        /*0464*/ 	.word	0x0000d730


	//   ....[75]....
        /*0468*/ 	.word	0x0000d750


	//   ....[76]....
        /*046c*/ 	.word	0x0000d8b0


	//   ....[77]....
        /*0470*/ 	.word	0x0000d8c0


	//   ....[78]....
        /*0474*/ 	.word	0x0000da90


	//   ....[79]....
        /*0478*/ 	.word	0x0000db80


	//   ....[80]....
        /*047c*/ 	.word	0x0000dbf0


	//   ....[81]....
        /*0480*/ 	.word	0x0000dc60


	//   ....[82]....
        /*0484*/ 	.word	0x0000dcc0


	//   ....[83]....
        /*0488*/ 	.word	0x0000dd30


	//   ....[84]....
        /*048c*/ 	.word	0x0000dda0


	//   ....[85]....
        /*0490*/ 	.word	0x0000de10


	//   ....[86]....
        /*0494*/ 	.word	0x0000de70


	//   ....[87]....
        /*0498*/ 	.word	0x0000dee0


	//   ....[88]....
        /*049c*/ 	.word	0x0000df50


	//   ....[89]....
        /*04a0*/ 	.word	0x0000e0c0


	//   ....[90]....
        /*04a4*/ 	.word	0x0000e120


	//   ....[91]....
        /*04a8*/ 	.word	0x0000e190


	//   ....[92]....
        /*04ac*/ 	.word	0x0000e200


	//   ....[93]....
        /*04b0*/ 	.word	0x0000e640


	//   ....[94]....
        /*04b4*/ 	.word	0x0000e690


	//   ....[95]....
        /*04b8*/ 	.word	0x0000e6e0


	//   ....[96]....
        /*04bc*/ 	.word	0x0000e730


	//   ....[97]....
        /*04c0*/ 	.word	0x0000e7a0


	//   ....[98]....
        /*04c4*/ 	.word	0x0000e810


	//   ....[99]....
        /*04c8*/ 	.word	0x0000e980


	//   ....[100]....
        /*04cc*/ 	.word	0x0000e9e0


	//   ....[101]....
        /*04d0*/ 	.word	0x0000ea50


	//   ....[102]....
        /*04d4*/ 	.word	0x0000eac0


	//   ....[103]....
        /*04d8*/ 	.word	0x0000ec30


	//   ....[104]....
        /*04dc*/ 	.word	0x0000ec90


	//   ....[105]....
        /*04e0*/ 	.word	0x0000ed00


	//   ....[106]....
        /*04e4*/ 	.word	0x0000ed70


	//   ....[107]....
        /*04e8*/ 	.word	0x0000f1b0


	//   ....[108]....
        /*04ec*/ 	.word	0x0000f1f0


	//   ....[109]....
        /*04f0*/ 	.word	0x0000f240


	//   ....[110]....
        /*04f4*/ 	.word	0x0000f280


	//   ....[111]....
        /*04f8*/ 	.word	0x0000f2e0


	//   ....[112]....
        /*04fc*/ 	.word	0x0000f350


	//   ....[113]....
        /*0500*/ 	.word	0x0000f3c0


	//   ....[114]....
        /*0504*/ 	.word	0x0000f500


	//   ....[115]....
        /*0508*/ 	.word	0x0000f560


	//   ....[116]....
        /*050c*/ 	.word	0x0000f5b0


	//   ....[117]....
        /*0510*/ 	.word	0x0000f5f0


	//   ....[118]....
        /*0514*/ 	.word	0x0000f640


	//   ....[119]....
        /*0518*/ 	.word	0x0000f680


	//   ....[120]....
        /*051c*/ 	.word	0x0000f6d0


	//   ....[121]....
        /*0520*/ 	.word	0x0000f730


	//   ....[122]....
        /*0524*/ 	.word	0x0000f780


	//   ....[123]....
        /*0528*/ 	.word	0x0000f7c0


	//   ....[124]....
        /*052c*/ 	.word	0x0000f830


	//   ....[125]....
        /*0530*/ 	.word	0x0000f8a0


	//   ....[126]....
        /*0534*/ 	.word	0x0000f910


	//   ....[127]....
        /*0538*/ 	.word	0x0000f970


	//   ....[128]....
        /*053c*/ 	.word	0x0000f9e0


	//   ....[129]....
        /*0540*/ 	.word	0x0000fa50


	//   ....[130]....
        /*0544*/ 	.word	0x0000fac0


	//   ....[131]....
        /*0548*/ 	.word	0x0000fb20


	//   ....[132]....
        /*054c*/ 	.word	0x0000fb90


	//----- nvinfo : EIATTR_EXIT_INSTR_OFFSETS
	.align		4
.L_236:
        /*0550*/ 	.byte	0x04, 0x1c
        /*0552*/ 	.short	(.L_238 - .L_237)


	//   ....[0]....
.L_237:
        /*0554*/ 	.word	0x000000a0


	//   ....[1]....
        /*0558*/ 	.word	0x0000db30


	//----- nvinfo : EIATTR_MAX_THREADS
	.align		4
.L_238:
        /*055c*/ 	.byte	0x04, 0x05
        /*055e*/ 	.short	(.L_240 - .L_239)
.L_239:
        /*0560*/ 	.word	0x00000100
        /*0564*/ 	.word	0x00000001
        /*0568*/ 	.word	0x00000001


	//----- nvinfo : EIATTR_CRS_STACK_SIZE
	.align		4
.L_240:
        /*056c*/ 	.byte	0x04, 0x1e
        /*056e*/ 	.short	(.L_242 - .L_241)
.L_241:
        /*0570*/ 	.word	0x00000000
.L_242:


//--------------------- .nv.info._ZN7cutlass13device_kernelIN5flash19enable_sm80_to_sm89INS1_16FlashAttnFwdSm80INS1_25CollectiveMainloopFwdSm80ILi8ELi1ELb0EN4cute5tupleIJNS5_1CILi128EEENS7_ILi64EEENS7_ILi192EEEEEELi192ENS_6half_tEfNS_4arch4Sm80ELb1ELb0ELb1ELb1ELb1ELb0ELb1ELb0EEENS1_21CollectiveEpilogueFwdINS6_IJS8_SA_S9_EEENS6_IJNS7_ILi1EEESI_SI_EEESC_SE_Li256ELb1ELb1ELb0ELb0EEENS1_19SingleTileSchedulerILb1ELb0ELb1ELi128EEEEEEEEEvNT_6ParamsE --------------------------
	.section	.nv.info._ZN7cutlass13device_kernelIN5flash19enable_sm80_to_sm89INS1_16FlashAttnFwdSm80INS1_25CollectiveMainloopFwdSm80ILi8ELi1ELb0EN4cute5tupleIJNS5_1CILi128EEENS7_ILi64EEENS7_ILi192EEEEEELi192ENS_6half_tEfNS_4arch4Sm80ELb1ELb0ELb1ELb1ELb1ELb0ELb1ELb0EEENS1_21CollectiveEpilogueFwdINS6_IJS8_SA_S9_EEENS6_IJNS7_ILi1EEESI_SI_EEESC_SE_Li256ELb1ELb1ELb0ELb0EEENS1_19SingleTileSchedulerILb1ELb0ELb1ELi128EEEEEEEEEvNT_6ParamsE,"",@"SHT_CUDA_INFO"
	.sectionflags	@""
	.align	4


	//----- nvinfo : EIATTR_CUDA_API_VERSION
	.align		4
        /*0000*/ 	.byte	0x04, 0x37
        /*0002*/ 	.short	(.L_244 - .L_243)
.L_243:
        /*0004*/ 	.word	0x00000082


	//----- nvinfo : EIATTR_SW2861232_WAR
	.align		4
.L_244:
        /*0008*/ 	.byte	0x01, 0x35
	.zero		2


	//----- nvinfo : EIATTR_PARAM_CBANK
	.align		4
        /*000c*/ 	.byte	0x04, 0x0a
        /*000e*/ 	.short	(.L_246 - .L_245)
	.align		4
.L_245:
        /*0010*/ 	.word	index@(.nv.constant0._ZN7cutlass13device_kernelIN5flash19enable_sm80_to_sm89INS1_16FlashAttnFwdSm80INS1_25CollectiveMainloopFwdSm80ILi8ELi1ELb0EN4cute5tupleIJNS5_1CILi128EEENS7_ILi64EEENS7_ILi192EEEEEELi192ENS_6half_tEfNS_4arch4Sm80ELb1ELb0ELb1ELb1ELb1ELb0ELb1ELb0EEENS1_21CollectiveEpilogueFwdINS6_IJS8_SA_S9_EEENS6_IJNS7_ILi1EEESI_SI_EEESC_SE_Li256ELb1ELb1ELb0ELb0EEENS1_19SingleTileSchedulerILb1ELb0ELb1ELi128EEEEEEEEEvNT_6ParamsE)
        /*0014*/ 	.short	0x0160
        /*0016*/ 	.short	0x0418


	//----- nvinfo : EIATTR_CBANK_PARAM_SIZE
	.align		4
.L_246:
        /*0018*/ 	.byte	0x03, 0x19
        /*001a*/ 	.short	0x0418


	//----- nvinfo : EIATTR_KPARAM_INFO
	.align		4
        /*001c*/ 	.byte	0x04, 0x17
        /*001e*/ 	.short	(.L_248 - .L_247)
.L_247:
        /*0020*/ 	.word	0x00000000
        /*0024*/ 	.short	0x0000
        /*0026*/ 	.short	0x0000
        /*0028*/ 	.byte	0x00, 0xf0, 0x61, 0x10


	//----- nvinfo : EIATTR_MAXREG_COUNT
	.align		4
.L_248:
        /*002c*/ 	.byte	0x03, 0x1b
        /*002e*/ 	.short	0x00ff


	//----- nvinfo : EIATTR_NUM_BARRIERS
	.align		4
        /*0030*/ 	.byte	0x02, 0x4c
        /*0032*/ 	.byte	0x02
	.zero		1


	//----- nvinfo : EIATTR_MERCURY_ISA_VERSION
	.align		4
        /*0034*/ 	.byte	0x03, 0x5f
        /*0036*/ 	.short	0x0000


	//----- nvinfo : EIATTR_COOP_GROUP_MASK_REGIDS
	.align		4
        /*0038*/ 	.byte	0x04, 0x29
        /*003a*/ 	.short	(.L_250 - .L_249)


	//   ....[0]....
.L_249:
        /*003c*/ 	.word	0xffffffff


	//   ....[1]....
        /*0040*/ 	.word	0xffffffff


	//   ....[2]....
        /*0044*/ 	.word	0xffffffff


	//   ....[3]....
        /*0048*/ 	.word	0xffffffff


	//   ....[4]....
        /*004c*/ 	.word	0xffffffff


	//   ....[5]....
        /*0050*/ 	.word	0xffffffff


	//   ....[6]....
        /*0054*/ 	.word	0xffffffff


	//   ....[7]....
        /*0058*/ 	.word	0xffffffff


	//   ....[8]....
        /*005c*/ 	.word	0xffffffff


	//   ....[9]....
        /*0060*/ 	.word	0xffffffff


	//   ....[10]....
        /*0064*/ 	.word	0xffffffff


	//   ....[11]....
        /*0068*/ 	.word	0xffffffff


	//   ....[12]....
        /*006c*/ 	.word	0xffffffff


	//   ....[13]....
        /*0070*/ 	.word	0xffffffff


	//   ....[14]....
        /*0074*/ 	.word	0xffffffff


	//   ....[15]....
        /*0078*/ 	.word	0xffffffff


	//   ....[16]....
        /*007c*/ 	.word	0xffffffff


	//   ....[17]....
        /*0080*/ 	.word	0xffffffff


	//   ....[18]....
        /*0084*/ 	.word	0xffffffff


	//   ....[19]....
        /*0088*/ 	.word	0xffffffff


	//   ....[20]....
        /*008c*/ 	.word	0xffffffff


	//   ....[21]....
        /*0090*/ 	.word	0xffffffff


	//   ....[22]....
        /*0094*/ 	.word	0xffffffff


	//   ....[23]....
        /*0098*/ 	.word	0xffffffff


	//   ....[24]....
        /*009c*/ 	.word	0xffffffff


	//   ....[25]....
        /*00a0*/ 	.word	0xffffffff


	//   ....[26]....
        /*00a4*/ 	.word	0xffffffff


	//   ....[27]....
        /*00a8*/ 	.word	0xffffffff


	//   ....[28]....
        /*00ac*/ 	.word	0xffffffff


	//   ....[29]....
        /*00b0*/ 	.word	0xffffffff


	//   ....[30]....
        /*00b4*/ 	.word	0xffffffff


	//   ....[31]....
        /*00b8*/ 	.word	0xffffffff


	//   ....[32]....
        /*00bc*/ 	.word	0xffffffff


	//   ....[33]....
        /*00c0*/ 	.word	0xffffffff


	//   ....[34]....
        /*00c4*/ 	.word	0xffffffff


	//   ....[35]....
        /*00c8*/ 	.word	0xffffffff


	//   ....[36]....
        /*00cc*/ 	.word	0xffffffff


	//   ....[37]....
        /*00d0*/ 	.word	0xffffffff


	//   ....[38]....
        /*00d4*/ 	.word	0xffffffff


	//   ....[39]....
        /*00d8*/ 	.word	0xffffffff


	//   ....[40]....
        /*00dc*/ 	.word	0xffffffff


	//   ....[41]....
        /*00e0*/ 	.word	0xffffffff


	//   ....[42]....
        /*00e4*/ 	.word	0xffffffff


	//   ....[43]....
        /*00e8*/ 	.word	0xffffffff


	//   ....[44]....
        /*00ec*/ 	.word	0xffffffff


	//   ....[45]....
        /*00f0*/ 	.word	0xffffffff


	//   ....[46]....
        /*00f4*/ 	.word	0xffffffff


	//   ....[47]....
        /*00f8*/ 	.word	0xffffffff


	//   ....[48]....
        /*00fc*/ 	.word	0xffffffff


	//   ....[49]....
        /*0100*/ 	.word	0xffffffff


	//   ....[50]....
        /*0104*/ 	.word	0xffffffff


	//   ....[51]....
        /*0108*/ 	.word	0xffffffff


	//   ....[52]....
        /*010c*/ 	.word	0xffffffff


	//   ....[53]....
        /*0110*/ 	.word	0xffffffff


	//   ....[54]....
        /*0114*/ 	.word	0xffffffff


	//   ....[55]....
        /*0118*/ 	.word	0xffffffff


	//   ....[56]....
        /*011c*/ 	.word	0xffffffff


	//   ....[57]....
        /*0120*/ 	.word	0xffffffff


	//   ....[58]....
        /*0124*/ 	.word	0xffffffff


	//   ....[59]....
        /*0128*/ 	.word	0xffffffff


	//   ....[60]....
        /*012c*/ 	.word	0xffffffff


	//   ....[61]....
        /*0130*/ 	.word	0xffffffff


	//   ....[62]....
        /*0134*/ 	.word	0xffffffff


	//   ....[63]....
        /*0138*/ 	.word	0xffffffff


	//   ....[64]....
        /*013c*/ 	.word	0xffffffff


	//   ....[65]....
        /*0140*/ 	.word	0xffffffff


	//   ....[66]....
        /*0144*/ 	.word	0xffffffff


	//   ....[67]....
        /*0148*/ 	.word	0xffffffff


	//   ....[68]....
        /*014c*/ 	.word	0xffffffff


	//   ....[69]....
        /*0150*/ 	.word	0xffffffff


	//   ....[70]....
        /*0154*/ 	.word	0xffffffff


	//   ....[71]....
        /*0158*/ 	.word	0xffffffff


	//   ....[72]....
        /*015c*/ 	.word	0xffffffff


	//   ....[73]....
        /*0160*/ 	.word	0xffffffff


	//   ....[74]....
        /*0164*/ 	.word	0xffffffff


	//   ....[75]....
        /*0168*/ 	.word	0xffffffff


	//   ....[76]....
        /*016c*/ 	.word	0xffffffff


	//----- nvinfo : EIATTR_COOP_GROUP_INSTR_OFFSETS
	.align		4
.L_250:
        /*0170*/ 	.byte	0x04, 0x28
        /*0172*/ 	.short	(.L_252 - .L_251)


	//   ....[0]....
.L_251:
        /*0174*/ 	.word	0x00000090


	//   ....[1]....
        /*0178*/ 	.word	0x00001190


	//   ....[2]....
        /*017c*/ 	.word	0x000011c0


	//   ....[3]....
        /*0180*/ 	.word	0x000013f0


	//   ....[4]....
        /*0184*/ 	.word	0x00001420


	//   ....[5]....
        /*0188*/ 	.word	0x00001540


	//   ....[6]....
        /*018c*/ 	.word	0x00001570


	//   ....[7]....
        /*0190*/ 	.word	0x00001680


	//   ....[8]....
        /*0194*/ 	.word	0x000016c0


	//   ....[9]....
        /*0198*/ 	.word	0x00001ec0


	//   ....[10]....
        /*019c*/ 	.word	0x00001ee0


	//   ....[11]....
        /*01a0*/ 	.word	0x00001f10


	//   ....[12]....
        /*01a4*/ 	.word	0x00001f30


	//   ....[13]....
        /*01a8*/ 	.word	0x00001f50


	//   ....[14]....
        /*01ac*/ 	.word	0x00001f60


	//   ....[15]....
        /*01b0*/ 	.word	0x00001f70


	//   ....[16]....
        /*01b4*/ 	.word	0x00001f90


	//   ....[17]....
        /*01b8*/ 	.word	0x00002fe0


	//   ....[18]....
        /*01bc*/ 	.word	0x00003010


	//   ....[19]....
        /*01c0*/ 	.word	0x00003020


	//   ....[20]....
        /*01c4*/ 	.word	0x00003030


	//   ....[21]....
        /*01c8*/ 	.word	0x00003450


	//   ....[22]....
        /*01cc*/ 	.word	0x000034b0


	//   ....[23]....
        /*01d0*/ 	.word	0x00003f30


	//   ....[24]....
        /*01d4*/ 	.word	0x00003f50


	//   ....[25]....
        /*01d8*/ 	.word	0x00003f70


	//   ....[26]....
        /*01dc*/ 	.word	0x00003fa0


	//   ....[27]....
        /*01e0*/ 	.word	0x00005210


	//   ....[28]....
        /*01e4*/ 	.word	0x00005220


	//   ....[29]....
        /*01e8*/ 	.word	0x00005230


	//   ....[30]....
        /*01ec*/ 	.word	0x00005240


	//   ....[31]....
        /*01f0*/ 	.word	0x00006300


	//   ....[32]....
        /*01f4*/ 	.word	0x00006310


	//   ....[33]....
        /*01f8*/ 	.word	0x00006320


	//   ....[34]....
        /*01fc*/ 	.word	0x00006330


	//   ....[35]....
        /*0200*/ 	.word	0x00006510


	//   ....[36]....
        /*0204*/ 	.word	0x00006520


	//   ....[37]....
        /*0208*/ 	.word	0x00006b60


	//   ....[38]....
        /*020c*/ 	.word	0x00006b70


	//   ....[39]....
        /*0210*/ 	.word	0x00006b90


	//   ....[40]....
        /*0214*/ 	.word	0x00006bb0


	//   ....[41]....
        /*0218*/ 	.word	0x00008560


	//   ....[42]....
        /*021c*/ 	.word	0x00008570


	//   ....[43]....
        /*0220*/ 	.word	0x00008580


	//   ....[44]....
        /*0224*/ 	.word	0x00008590


	//   ....[45]....
        /*0228*/ 	.word	0x000087e0


	//   ....[46]....
        /*022c*/ 	.word	0x000087f0


	//   ....[47]....
        /*0230*/ 	.word	0x00008810


	//   ....[48]....
        /*0234*/ 	.word	0x00008820


	//   ....[49]....
        /*0238*/ 	.word	0x000099c0


	//   ....[50]....
        /*023c*/ 	.word	0x000099e0


	//   ....[51]....
        /*0240*/ 	.word	0x00009a10


	//   ....[52]....
        /*0244*/ 	.word	0x00009a20


	//   ....[53]....
        /*0248*/ 	.word	0x0000b0d0


	//   ....[54]....
        /*024c*/ 	.word	0x0000b100


	//   ....[55]....
        /*0250*/ 	.word	0x0000b140


	//   ....[56]....
        /*0254*/ 	.word	0x0000b150


	//   ....[57]....
        /*0258*/ 	.word	0x0000c740


	//   ....[58]....
        /*025c*/ 	.word	0x0000c7b0


	//   ....[59]....
        /*0260*/ 	.word	0x0000c7f0


	//   ....[60]....
        /*0264*/ 	.word	0x0000c830


	//   ....[61]....
        /*0268*/ 	.word	0x0000ca80


	//   ....[62]....
        /*026c*/ 	.word	0x0000ca90


	//   ....[63]....
        /*0270*/ 	.word	0x0000cc10


	//   ....[64]....
        /*0274*/ 	.word	0x0000cc40


	//   ....[65]....
        /*0278*/ 	.word	0x0000cd90


	//   ....[66]....
        /*027c*/ 	.word	0x0000cdc0


	//   ....[67]....
        /*0280*/ 	.word	0x0000cf10


	//   ....[68]....
        /*0284*/ 	.word	0x0000cf30


	//   ....[69]....
        /*0288*/ 	.word	0x0000d870


	//   ....[70]....
        /*028c*/ 	.word	0x0000d880


	//   ....[71]....
        /*0290*/ 	.word	0x0000d9b0


	//   ....[72]....
        /*0294*/ 	.word	0x0000d9e0


	//   ....[73]....
        /*0298*/ 	.word	0x0000db10


	//   ....[74]....
        /*029c*/ 	.word	0x0000db40


	//   ....[75]....
        /*02a0*/ 	.word	0x0000dc70


	//   ....[76]....
        /*02a4*/ 	.word	0x0000dc90


	//----- nvinfo : EIATTR_EXIT_INSTR_OFFSETS
	.align		4
.L_252:
        /*02a8*/ 	.byte	0x04, 0x1c
        /*02aa*/ 	.short	(.L_254 - .L_253)


	//   ....[0]....
.L_253:
        /*02ac*/ 	.word	0x00000440


	//   ....[1]....
        /*02b0*/ 	.word	0x0000cf40


	//   ....[2]....
        /*02b4*/ 	.word	0x0000d010


	//   ....[3]....
        /*02b8*/ 	.word	0x0000d070


	//   ....[4]....
        /*02bc*/ 	.word	0x0000dca0


	//   ....[5]....
        /*02c0*/ 	.word	0x0000dd50


	//   ....[6]....
        /*02c4*/ 	.word	0x0000ddb0


	//----- nvinfo : EIATTR_CTAIDZ_USED
	.align		4
.L_254:
        /*02c8*/ 	.byte	0x01, 0x04
	.zero		2


	//----- nvinfo : EIATTR_MAX_THREADS
	.align		4
        /*02cc*/ 	.byte	0x04, 0x05
        /*02ce*/ 	.short	(.L_256 - .L_255)
.L_255:
        /*02d0*/ 	.word	0x00000100
        /*02d4*/ 	.word	0x00000001
        /*02d8*/ 	.word	0x00000001


	//----- nvinfo : EIATTR_CRS_STACK_SIZE
	.align		4
.L_256:
        /*02dc*/ 	.byte	0x04, 0x1e
        /*02de*/ 	.short	(.L_258 - .L_257)
.L_257:
        /*02e0*/ 	.word	0x00000000
.L_258:


//--------------------- .nv.info._ZN7cutlass13device_kernelIN5flash19enable_sm80_to_sm89INS1_16FlashAttnFwdSm80INS1_25CollectiveMainloopFwdSm80ILi8ELi1ELb0EN4cute5tupleIJNS5_1CILi128EEENS7_ILi64EEENS7_ILi192EEEEEELi192ENS_6half_tEfNS_4arch4Sm80ELb1ELb0ELb1ELb1ELb1ELb1ELb1ELb0EEENS1_21CollectiveEpilogueFwdINS6_IJS8_SA_S9_EEENS6_IJNS7_ILi1EEESI_SI_EEESC_SE_Li256ELb1ELb1ELb0ELb0EEENS1_19SingleTileSchedulerILb1ELb0ELb1ELi128EEEEEEEEEvNT_6ParamsE --------------------------
	.section	.nv.info._ZN7cutlass13device_kernelIN5flash19enable_sm80_to_sm89INS1_16FlashAttnFwdSm80INS1_25CollectiveMainloopFwdSm80ILi8ELi1ELb0EN4cute5tupleIJNS5_1CILi128EEENS7_ILi64EEENS7_ILi192EEEEEELi192ENS_6half_tEfNS_4arch4Sm80ELb1ELb0ELb1ELb1ELb1ELb1ELb1ELb0EEENS1_21CollectiveEpilogueFwdINS6_IJS8_SA_S9_EEENS6_IJNS7_ILi1EEESI_SI_EEESC_SE_Li256ELb1ELb1ELb0ELb0EEENS1_19SingleTileSchedulerILb1ELb0ELb1ELi128EEEEEEEEEvNT_6ParamsE,"",@"SHT_CUDA_INFO"
	.sectionflags	@""
	.align	4


	//----- nvinfo : EIATTR_CUDA_API_VERSION
	.align		4
        /*0000*/ 	.byte	0x04, 0x37
        /*0002*/ 	.short	(.L_260 - .L_259)
.L_259:
        /*0004*/ 	.word	0x00000082


	//----- nvinfo : EIATTR_SW2861232_WAR
	.align		4
.L_260:
        /*0008*/ 	.byte	0x01, 0x35
	.zero		2


	//----- nvinfo : EIATTR_PARAM_CBANK
	.align		4
        /*000c*/ 	.byte	0x04, 0x0a
        /*000e*/ 	.short	(.L_262 - .L_261)
	.align		4
.L_261:
        /*0010*/ 	.word	index@(.nv.constant0._ZN7cutlass13device_kernelIN5flash19enable_sm80_to_sm89INS1_16FlashAttnFwdSm80INS1_25CollectiveMainloopFwdSm80ILi8ELi1ELb0EN4cute5tupleIJNS5_1CILi128EEENS7_ILi64EEENS7_ILi192EEEEEELi192ENS_6half_tEfNS_4arch4Sm80ELb1ELb0ELb1ELb1ELb1ELb1ELb1ELb0EEENS1_21CollectiveEpilogueFwdINS6_IJS8_SA_S9_EEENS6_IJNS7_ILi1EEESI_SI_EEESC_SE_Li256ELb1ELb1ELb0ELb0EEENS1_19SingleTileSchedulerILb1ELb0ELb1ELi128EEEEEEEEEvNT_6ParamsE)
        /*0014*/ 	.short	0x0160
        /*0016*/ 	.short	0x0418


	//----- nvinfo : EIATTR_CBANK_PARAM_SIZE
	.align		4
.L_262:
        /*0018*/ 	.byte	0x03, 0x19
        /*001a*/ 	.short	0x0418


	//----- nvinfo : EIATTR_KPARAM_INFO
	.align		4
        /*001c*/ 	.byte	0x04, 0x17
        /*001e*/ 	.short	(.L_264 - .L_263)
.L_263:
        /*0020*/ 	.word	0x00000000
        /*0024*/ 	.short	0x0000
        /*0026*/ 	.short	0x0000
        /*0028*/ 	.byte	0x00, 0xf0, 0x61, 0x10


	//----- nvinfo : EIATTR_MAXREG_COUNT
	.align		4
.L_264:
        /*002c*/ 	.byte	0x03, 0x1b
        /*002e*/ 	.short	0x00ff


	//----- nvinfo : EIATTR_NUM_BARRIERS
	.align		4
        /*0030*/ 	.byte	0x02, 0x4c
        /*0032*/ 	.byte	0x02
	.zero		1


	//----- nvinfo : EIATTR_MERCURY_ISA_VERSION
	.align		4
        /*0034*/ 	.byte	0x03, 0x5f
        /*0036*/ 	.short	0x0000


	//----- nvinfo : EIATTR_COOP_GROUP_MASK_REGIDS
	.align		4
        /*0038*/ 	.byte	0x04, 0x29
        /*003a*/ 	.short	(.L_266 - .L_265)


	//   ....[0]....
.L_265:
        /*003c*/ 	.word	0xffffffff


	//   ....[1]....
        /*0040*/ 	.word	0xffffffff


	//   ....[2]....
        /*0044*/ 	.word	0xffffffff


	//   ....[3]....
        /*0048*/ 	.word	0xffffffff


	//   ....[4]....
        /*004c*/ 	.word	0xffffffff


	//   ....[5]....
        /*0050*/ 	.word	0xffffffff


	//   ....[6]....
        /*0054*/ 	.word	0xffffffff


	//   ....[7]....
        /*0058*/ 	.word	0xffffffff


	//   ....[8]....
        /*005c*/ 	.word	0xffffffff


	//   ....[9]....
        /*0060*/ 	.word	0xffffffff


	//   ....[10]....
        /*0064*/ 	.word	0xffffffff


	//   ....[11]....
        /*0068*/ 	.word	0xffffffff


	//   ....[12]....
        /*006c*/ 	.word	0xffffffff


	//   ....[13]....
        /*0070*/ 	.word	0xffffffff


	//   ....[14]....
        /*0074*/ 	.word	0xffffffff


	//   ....[15]....
        /*0078*/ 	.word	0xffffffff


	//   ....[16]....
        /*007c*/ 	.word	0xffffffff


	//   ....[17]....
        /*0080*/ 	.word	0xffffffff


	//   ....[18]....
        /*0084*/ 	.word	0xffffffff


	//   ....[19]....
        /*0088*/ 	.word	0xffffffff


	//   ....[20]....
        /*008c*/ 	.word	0xffffffff


	//   ....[21]....
        /*0090*/ 	.word	0xffffffff


	//   ....[22]....
        /*0094*/ 	.word	0xffffffff


	//   ....[23]....
        /*0098*/ 	.word	0xffffffff


	//   ....[24]....
        /*009c*/ 	.word	0xffffffff


	//   ....[25]....
        /*00a0*/ 	.word	0xffffffff


	//   ....[26]....
        /*00a4*/ 	.word	0xffffffff


	//   ....[27]....
        /*00a8*/ 	.word	0xffffffff


	//   ....[28]....
        /*00ac*/ 	.word	0xffffffff


	//   ....[29]....
        /*00b0*/ 	.word	0xffffffff


	//   ....[30]....
        /*00b4*/ 	.word	0xffffffff


	//   ....[31]....
        /*00b8*/ 	.word	0xffffffff


	//   ....[32]....
        /*00bc*/ 	.word	0xffffffff


	//   ....[33]....
        /*00c0*/ 	.word	0xffffffff


	//   ....[34]....
        /*00c4*/ 	.word	0xffffffff


	//   ....[35]....
        /*00c8*/ 	.word	0xffffffff


	//   ....[36]....
        /*00cc*/ 	.word	0xffffffff


	//   ....[37]....
        /*00d0*/ 	.word	0xffffffff


	//   ....[38]....
        /*00d4*/ 	.word	0xffffffff


	//   ....[39]....
        /*00d8*/ 	.word	0xffffffff


	//   ....[40]....
        /*00dc*/ 	.word	0xffffffff


	//   ....[41]....
        /*00e0*/ 	.word	0xffffffff


	//   ....[42]....
        /*00e4*/ 	.word	0xffffffff


	//   ....[43]....
        /*00e8*/ 	.word	0xffffffff


	//   ....[44]....
        /*00ec*/ 	.word	0xffffffff


	//   ....[45]....
        /*00f0*/ 	.word	0xffffffff


	//   ....[46]....
        /*00f4*/ 	.word	0xffffffff


	//   ....[47]....
        /*00f8*/ 	.word	0xffffffff


	//   ....[48]....
        /*00fc*/ 	.word	0xffffffff


	//   ....[49]....
        /*0100*/ 	.word	0xffffffff


	//   ....[50]....
        /*0104*/ 	.word	0xffffffff


	//   ....[51]....
        /*0108*/ 	.word	0xffffffff


	//   ....[52]....
        /*010c*/ 	.word	0xffffffff


	//   ....[53]....
        /*0110*/ 	.word	0xffffffff


	//   ....[54]....
        /*0114*/ 	.word	0xffffffff


	//   ....[55]....
        /*0118*/ 	.word	0xffffffff


	//   ....[56]....
        /*011c*/ 	.word	0xffffffff


	//   ....[57]....
        /*0120*/ 	.word	0xffffffff


	//   ....[58]....
        /*0124*/ 	.word	0xffffffff


	//   ....[59]....
        /*0128*/ 	.word	0xffffffff


	//   ....[60]....
        /*012c*/ 	.word	0xffffffff


	//   ....[61]....
        /*0130*/ 	.word	0xffffffff


	//   ....[62]....
        /*0134*/ 	.word	0xffffffff


	//   ....[63]....
        /*0138*/ 	.word	0xffffffff


	//   ....[64]....
        /*013c*/ 	.word	0xffffffff


	//   ....[65]....
        /*0140*/ 	.word	0xffffffff


	//   ....[66]....
        /*0144*/ 	.word	0xffffffff


	//   ....[67]....
        /*0148*/ 	.word	0xffffffff


	//   ....[68]....
        /*014c*/ 	.word	0xffffffff


	//   ....[69]....
        /*0150*/ 	.word	0xffffffff


	//   ....[70]....
        /*0154*/ 	.word	0xffffffff


	//   ....[71]....
        /*0158*/ 	.word	0xffffffff


	//   ....[72]....
        /*015c*/ 	.word	0xffffffff


	//   ....[73]....
        /*0160*/ 	.word	0xffffffff


	//   ....[74]....
        /*0164*/ 	.word	0xffffffff


	//   ....[75]....
        /*0168*/ 	.word	0xffffffff


	//   ....[76]....
        /*016c*/ 	.word	0xffffffff


	//   ....[77]....
        /*0170*/ 	.word	0xffffffff


	//   ....[78]....
        /*0174*/ 	.word	0xffffffff


	//   ....[79]....
        /*0178*/ 	.word	0xffffffff


	//   ....[80]....
        /*017c*/ 	.word	0xffffffff


	//   ....[81]....
        /*0180*/ 	.word	0xffffffff


	//   ....[82]....
        /*0184*/ 	.word	0xffffffff


	//   ....[83]....
        /*0188*/ 	.word	0xffffffff


	//   ....[84]....
        /*018c*/ 	.word	0xffffffff


	//   ....[85]....
        /*0190*/ 	.word	0xffffffff


	//   ....[86]....
        /*0194*/ 	.word	0xffffffff


	//   ....[87]....
        /*0198*/ 	.word	0xffffffff


	//   ....[88]....
        /*019c*/ 	.word	0xffffffff


	//   ....[89]....
        /*01a0*/ 	.word	0xffffffff


	//   ....[90]....
        /*01a4*/ 	.word	0xffffffff


	//   ....[91]....
        /*01a8*/ 	.word	0xffffffff


	//   ....[92]....
        /*01ac*/ 	.word	0xffffffff


	//   ....[93]....
        /*01b0*/ 	.word	0xffffffff


	//   ....[94]....
        /*01b4*/ 	.word	0xffffffff


	//   ....[95]....
        /*01b8*/ 	.word	0xffffffff


	//   ....[96]....
        /*01bc*/ 	.word	0xffffffff


	//   ....[97]....
        /*01c0*/ 	.word	0xffffffff


	//   ....[98]....
        /*01c4*/ 	.word	0xffffffff


	//   ....[99]....
        /*01c8*/ 	.word	0xffffffff


	//   ....[100]....
        /*01cc*/ 	.word	0xffffffff


	//----- nvinfo : EIATTR_COOP_GROUP_INSTR_OFFSETS
	.align		4
.L_266:
        /*01d0*/ 	.byte	0x04, 0x28
        /*01d2*/ 	.short	(.L_268 - .L_267)


	//   ....[0]....
.L_267:
        /*01d4*/ 	.word	0x00000090


	//   ....[1]....
        /*01d8*/ 	.word	0x00002460


	//   ....[2]....
        /*01dc*/ 	.word	0x00002470


	//   ....[3]....
        /*01e0*/ 	.word	0x00003fa0


	//   ....[4]....
        /*01e4*/ 	.word	0x00003fb0


	//   ....[5]....
        /*01e8*/ 	.word	0x00005930


	//   ....[6]....
        /*01ec*/ 	.word	0x00005950


	//   ....[7]....
        /*01f0*/ 	.word	0x00005e30


	//   ....[8]....
        /*01f4*/ 	.word	0x00005e90


	//   ....[9]....
        /*01f8*/ 	.word	0x00006b30


	//   ....[10]....
        /*01fc*/ 	.word	0x00006b70


	//   ....[11]....
        /*0200*/ 	.word	0x00006da0


	//   ....[12]....
        /*0204*/ 	.word	0x00006dd0


	//   ....[13]....
        /*0208*/ 	.word	0x00006ef0


	//   ....[14]....
        /*020c*/ 	.word	0x00006f20


	//   ....[15]....
        /*0210*/ 	.word	0x00007040


	//   ....[16]....
        /*0214*/ 	.word	0x00007090


	//   ....[17]....
        /*0218*/ 	.word	0x00007580


	//   ....[18]....
        /*021c*/ 	.word	0x000075a0


	//   ....[19]....
        /*0220*/ 	.word	0x000075b0


	//   ....[20]....
        /*0224*/ 	.word	0x000075c0


	//   ....[21]....
        /*0228*/ 	.word	0x00007aa0


	//   ....[22]....
        /*022c*/ 	.word	0x00007ad0


	//   ....[23]....
        /*0230*/ 	.word	0x00007b20


	//   ....[24]....
        /*0234*/ 	.word	0x00007b30


	//   ....[25]....
        /*0238*/ 	.word	0x00007f60


	//   ....[26]....
        /*023c*/ 	.word	0x00007fa0


	//   ....[27]....
        /*0240*/ 	.word	0x00007fe0


	//   ....[28]....
        /*0244*/ 	.word	0x00008050


	//   ....[29]....
        /*0248*/ 	.word	0x0000b030


	//   ....[30]....
        /*024c*/ 	.word	0x0000b050


	//   ....[31]....
        /*0250*/ 	.word	0x0000b060


	//   ....[32]....
        /*0254*/ 	.word	0x0000b070


	//   ....[33]....
        /*0258*/ 	.word	0x0000b2f0


	//   ....[34]....
        /*025c*/ 	.word	0x0000b330


	//   ....[35]....
        /*0260*/ 	.word	0x0000b370


	//   ....[36]....
        /*0264*/ 	.word	0x0000b3e0


	//   ....[37]....
        /*0268*/ 	.word	0x0000e800


	//   ....[38]....
        /*026c*/ 	.word	0x0000e830


	//   ....[39]....
        /*0270*/ 	.word	0x0000e890


	//   ....[40]....
        /*0274*/ 	.word	0x0000e8c0


	//   ....[41]....
        /*0278*/ 	.word	0x0000f9e0


	//   ....[42]....
        /*027c*/ 	.word	0x0000fa10


	//   ....[43]....
        /*0280*/ 	.word	0x0000fa40


	//   ....[44]....
        /*0284*/ 	.word	0x0000fa60


	//   ....[45]....
        /*0288*/ 	.word	0x0000fe50


	//   ....[46]....
        /*028c*/ 	.word	0x0000fe90


	//   ....[47]....
        /*0290*/ 	.word	0x00010970


	//   ....[48]....
        /*0294*/ 	.word	0x00010990


	//   ....[49]....
        /*0298*/ 	.word	0x000109b0


	//   ....[50]....
        /*029c*/ 	.word	0x000109e0


	//   ....[51]....
        /*02a0*/ 	.word	0x00011d40


	//   ....[52]....
        /*02a4*/ 	.word	0x00011d50


	//   ....[53]....
        /*02a8*/ 	.word	0x00011d60


	//   ....[54]....
        /*02ac*/ 	.word	0x00011d70


	//   ....[55]....
        /*02b0*/ 	.word	0x00012e30


	//   ....[56]....
        /*02b4*/ 	.word	0x00012e40


	//   ....[57]....
        /*02b8*/ 	.word	0x00012e50


	//   ....[58]....
        /*02bc*/ 	.word	0x00012e60


	//   ....[59]....
        /*02c0*/ 	.word	0x00013030


	//   ....[60]....
        /*02c4*/ 	.word	0x00013040


	//   ....[61]....
        /*02c8*/ 	.word	0x00013680


	//   ....[62]....
        /*02cc*/ 	.word	0x00013690


	//   ....[63]....
        /*02d0*/ 	.word	0x000136b0


	//   ....[64]....
        /*02d4*/ 	.word	0x000136d0


	//   ....[65]....
        /*02d8*/ 	.word	0x00015160


	//   ....[66]....
        /*02dc*/ 	.word	0x00015170


	//   ....[67]....
        /*02e0*/ 	.word	0x00015180


	//   ....[68]....
        /*02e4*/ 	.word	0x00015190


	//   ....[69]....
        /*02e8*/ 	.word	0x000153d0


	//   ....[70]....
        /*02ec*/ 	.word	0x000153e0


	//   ....[71]....
        /*02f0*/ 	.word	0x00015480


	//   ....[72]....
        /*02f4*/ 	.word	0x00015490


	//   ....[73]....
        /*02f8*/ 	.word	0x00016580


	//   ....[74]....
        /*02fc*/ 	.word	0x000165a0


	//   ....[75]....
        /*0300*/ 	.word	0x000165d0


	//   ....[76]....
        /*0304*/ 	.word	0x000165e0


	//   ....[77]....
        /*0308*/ 	.word	0x00017cb0


	//   ....[78]....
        /*030c*/ 	.word	0x00017ce0


	//   ....[79]....
        /*0310*/ 	.word	0x00017d30


	//   ....[80]....
        /*0314*/ 	.word	0x00017d40


	//   ....[81]....
        /*0318*/ 	.word	0x00019330


	//   ....[82]....
        /*031c*/ 	.word	0x000193b0


	//   ....[83]....
        /*0320*/ 	.word	0x000193f0


	//   ....[84]....
        /*0324*/ 	.word	0x00019430


	//   ....[85]....
        /*0328*/ 	.word	0x00019660


	//   ....[86]....
        /*032c*/ 	.word	0x00019670


	//   ....[87]....
        /*0330*/ 	.word	0x000197f0


	//   ....[88]....
        /*0334*/ 	.word	0x00019820


	//   ....[89]....
        /*0338*/ 	.word	0x00019970


	//   ....[90]....
        /*033c*/ 	.word	0x000199a0


	//   ....[91]....
        /*0340*/ 	.word	0x00019af0


	//   ....[92]....
        /*0344*/ 	.word	0x00019b10


	//   ....[93]....
        /*0348*/ 	.word	0x0001a450


	//   ....[94]....
        /*034c*/ 	.word	0x0001a460


	//   ....[95]....
        /*0350*/ 	.word	0x0001a590


	//   ....[96]....
        /*0354*/ 	.word	0x0001a5c0


	//   ....[97]....
        /*0358*/ 	.word	0x0001a6f0


	//   ....[98]....
        /*035c*/ 	.word	0x0001a720


	//   ....[99]....
        /*0360*/ 	.word	0x0001a850


	//   ....[100]....
        /*0364*/ 	.word	0x0001a870


	//----- nvinfo : EIATTR_EXIT_INSTR_OFFSETS
	.align		4
.L_268:
        /*0368*/ 	.byte	0x04, 0x1c
        /*036a*/ 	.short	(.L_270 - .L_269)


	//   ....[0]....
.L_269:
        /*036c*/ 	.word	0x00000440


	//   ....[1]....
        /*0370*/ 	.word	0x00019b20


	//   ....[2]....
        /*0374*/ 	.word	0x00019bf0


	//   ....[3]....
        /*0378*/ 	.word	0x00019c50


	//   ....[4]....
        /*037c*/ 	.word	0x0001a880


	//   ....[5]....
        /*0380*/ 	.word	0x0001a930


	//   ....[6]....
        /*0384*/ 	.word	0x0001a990


	//----- nvinfo : EIATTR_CTAIDZ_USED
	.align		4
.L_270:
        /*0388*/ 	.byte	0x01, 0x04
	.zero		2


	//----- nvinfo : EIATTR_MAX_THREADS
	.align		4
        /*038c*/ 	.byte	0x04, 0x05
        /*038e*/ 	.short	(.L_272 - .L_271)
.L_271:
        /*0390*/ 	.word	0x00000100
        /*0394*/ 	.word	0x00000001
        /*0398*/ 	.word	0x00000001


	//----- nvinfo : EIATTR_CRS_STACK_SIZE
	.align		4
.L_272:
        /*039c*/ 	.byte	0x04, 0x1e
        /*039e*/ 	.short	(.L_274 - .L_273)
.L_273:
        /*03a0*/ 	.word	0x00000000
.L_274:


//--------------------- .nv.info._ZN7cutlass13device_kernelIN5flash19enable_sm80_to_sm89INS1_16FlashAttnFwdSm80INS1_25CollectiveMainloopFwdSm80ILi8ELi2ELb0EN4cute5tupleIJNS5_1CILi128EEENS7_ILi64EEENS7_ILi192EEEEEELi192ENS_6half_tEfNS_4arch4Sm80ELb0ELb0ELb1ELb0ELb1ELb0ELb1ELb0EEENS1_21CollectiveEpilogueFwdINS6_IJS8_SA_S9_EEENS6_IJNS7_ILi1EEESI_SI_EEESC_SE_Li256ELb0ELb1ELb0ELb0EEENS1_19SingleTileSchedulerILb0ELb0ELb1ELi128EEEEEEEEEvNT_6ParamsE --------------------------
	.section	.nv.info._ZN7cutlass13device_kernelIN5flash19enable_sm80_to_sm89INS1_16FlashAttnFwdSm80INS1_25CollectiveMainloopFwdSm80ILi8ELi2ELb0EN4cute5tupleIJNS5_1CILi128EEENS7_ILi64EEENS7_ILi192EEEEEELi192ENS_6half_tEfNS_4arch4Sm80ELb0ELb0ELb1ELb0ELb1ELb0ELb1ELb0EEENS1_21CollectiveEpilogueFwdINS6_IJS8_SA_S9_EEENS6_IJNS7_ILi1EEESI_SI_EEESC_SE_Li256ELb0ELb1ELb0ELb0EEENS1_19SingleTileSchedulerILb0ELb0ELb1ELi128EEEEEEEEEvNT_6ParamsE,"",@"SHT_CUDA_INFO"
	.sectionflags	@""
	.align	4


	//----- nvinfo : EIATTR_CUDA_API_VERSION
	.align		4
        /*0000*/ 	.byte	0x04, 0x37
        /*0002*/ 	.short	(.L_276 - .L_275)
.L_275:
        /*0004*/ 	.word	0x00000082


	//----- nvinfo : EIATTR_SW2861232_WAR
	.align		4
.L_276:
        /*0008*/ 	.byte	0x01, 0x35
	.zero		2


	//----- nvinfo : EIATTR_PARAM_CBANK
	.align		4
        /*000c*/ 	.byte	0x04, 0x0a
        /*000e*/ 	.short	(.L_278 - .L_277)
	.align		4
.L_277:
        /*0010*/ 	.word	index@(.nv.constant0._ZN7cutlass13device_kernelIN5flash19enable_sm80_to_sm89INS1_16FlashAttnFwdSm80INS1_25CollectiveMainloopFwdSm80ILi8ELi2ELb0EN4cute5tupleIJNS5_1CILi128EEENS7_ILi64EEENS7_ILi192EEEEEELi192ENS_6half_tEfNS_4arch4Sm80ELb0ELb0ELb1ELb0ELb1ELb0ELb1ELb0EEENS1_21CollectiveEpilogueFwdINS6_IJS8_SA_S9_EEENS6_IJNS7_ILi1EEESI_SI_EEESC_SE_Li256ELb0ELb1ELb0ELb0EEENS1_19SingleTileSchedulerILb0ELb0ELb1ELi128EEEEEEEEEvNT_6ParamsE)
        /*0014*/ 	.short	0x0160
        /*0016*/ 	.short	0x0418


	//----- nvinfo : EIATTR_CBANK_PARAM_SIZE
	.align		4
.L_278:
        /*0018*/ 	.byte	0x03, 0x19
        /*001a*/ 	.short	0x0418


	//----- nvinfo : EIATTR_KPARAM_INFO
	.align		4
        /*001c*/ 	.byte	0x04, 0x17
        /*001e*/ 	.short	(.L_280 - .L_279)
.L_279:
        /*0020*/ 	.word	0x00000000
        /*0024*/ 	.short	0x0000
        /*0026*/ 	.short	0x0000
        /*0028*/ 	.byte	0x00, 0xf0, 0x61, 0x10


	//----- nvinfo : EIATTR_MAXREG_COUNT
	.align		4
.L_280:
        /*002c*/ 	.byte	0x03, 0x1b
        /*002e*/ 	.short	0x00ff


	//----- nvinfo : EIATTR_NUM_BARRIERS
	.align		4
        /*0030*/ 	.byte	0x02, 0x4c
        /*0032*/ 	.byte	0x02
	.zero		1


	//----- nvinfo : EIATTR_MERCURY_ISA_VERSION
	.align		4
        /*0034*/ 	.byte	0x03, 0x5f
        /*0036*/ 	.short	0x0000


	//----- nvinfo : EIATTR_COOP_GROUP_MASK_REGIDS
	.align		4
        /*0038*/ 	.byte	0x04, 0x29
        /*003a*/ 	.short	(.L_282 - .L_281)


	//   ....[0]....
.L_281:
        /*003c*/ 	.word	0xffffffff


	//   ....[1]....
        /*0040*/ 	.word	0xffffffff


	//   ....[2]....
        /*0044*/ 	.word	0xffffffff


	//   ....[3]....
        /*0048*/ 	.word	0xffffffff


	//   ....[4]....
        /*004c*/ 	.word	0xffffffff


	//   ....[5]....
        /*0050*/ 	.word	0xffffffff


	//   ....[6]....
        /*0054*/ 	.word	0xffffffff


	//   ....[7]....
        /*0058*/ 	.word	0xffffffff


	//   ....[8]....
        /*005c*/ 	.word	0xffffffff


	//   ....[9]....
        /*0060*/ 	.word	0xffffffff


	//   ....[10]....
        /*0064*/ 	.word	0xffffffff


	//   ....[11]....
        /*0068*/ 	.word	0xffffffff


	//   ....[12]....
        /*006c*/ 	.word	0xffffffff


	//   ....[13]....
        /*0070*/ 	.word	0xffffffff


	//   ....[14]....
        /*0074*/ 	.word	0xffffffff


	//   ....[15]....
        /*0078*/ 	.word	0xffffffff


	//   ....[16]....
        /*007c*/ 	.word	0xffffffff


	//   ....[17]....
        /*0080*/ 	.word	0xffffffff


	//   ....[18]....
        /*0084*/ 	.word	0xffffffff


	//   ....[19]....
        /*0088*/ 	.word	0xffffffff


	//   ....[20]....
        /*008c*/ 	.word	0xffffffff


	//   ....[21]....
        /*0090*/ 	.word	0xffffffff


	//   ....[22]....
        /*0094*/ 	.word	0xffffffff


	//   ....[23]....
        /*0098*/ 	.word	0xffffffff


	//   ....[24]....
        /*009c*/ 	.word	0xffffffff


	//   ....[25]....
        /*00a0*/ 	.word	0xffffffff


	//   ....[26]....
        /*00a4*/ 	.word	0xffffffff


	//   ....[27]....
        /*00a8*/ 	.word	0xffffffff


	//   ....[28]....
        /*00ac*/ 	.word	0xffffffff


	//   ....[29]....
        /*00b0*/ 	.word	0xffffffff


	//   ....[30]....
        /*00b4*/ 	.word	0xffffffff


	//   ....[31]....
        /*00b8*/ 	.word	0xffffffff


	//   ....[32]....
        /*00bc*/ 	.word	0xffffffff


	//   ....[33]....
        /*00c0*/ 	.word	0xffffffff


	//   ....[34]....
        /*00c4*/ 	.word	0xffffffff


	//   ....[35]....
        /*00c8*/ 	.word	0xffffffff


	//   ....[36]....
        /*00cc*/ 	.word	0xffffffff


	//   ....[37]....
        /*00d0*/ 	.word	0xffffffff


	//   ....[38]....
        /*00d4*/ 	.word	0xffffffff


	//   ....[39]....
        /*00d8*/ 	.word	0xffffffff


	//   ....[40]....
        /*00dc*/ 	.word	0xffffffff


	//   ....[41]....
        /*00e0*/ 	.word	0xffffffff


	//   ....[42]....
        /*00e4*/ 	.word	0xffffffff


	//   ....[43]....
        /*00e8*/ 	.word	0xffffffff


	//   ....[44]....
        /*00ec*/ 	.word	0xffffffff


	//   ....[45]....
        /*00f0*/ 	.word	0xffffffff


	//   ....[46]....
        /*00f4*/ 	.word	0xffffffff


	//   ....[47]....
        /*00f8*/ 	.word	0xffffffff


	//   ....[48]....
        /*00fc*/ 	.word	0xffffffff


	//   ....[49]....
        /*0100*/ 	.word	0xffffffff


	//   ....[50]....
        /*0104*/ 	.word	0xffffffff


	//   ....[51]....
        /*0108*/ 	.word	0xffffffff


	//   ....[52]....
        /*010c*/ 	.word	0xffffffff


	//   ....[53]....
        /*0110*/ 	.word	0xffffffff


	//   ....[54]....
        /*0114*/ 	.word	0xffffffff


	//   ....[55]....
        /*0118*/ 	.word	0xffffffff


	//   ....[56]....
        /*011c*/ 	.word	0xffffffff


	//   ....[57]....
        /*0120*/ 	.word	0xffffffff


	//   ....[58]....
        /*0124*/ 	.word	0xffffffff


	//   ....[59]....
        /*0128*/ 	.word	0xffffffff


	//----- nvinfo : EIATTR_COOP_GROUP_INSTR_OFFSETS
	.align		4
.L_282:
        /*012c*/ 	.byte	0x04, 0x28
        /*012e*/ 	.short	(.L_284 - .L_283)


	//   ....[0]....
.L_283:
        /*0130*/ 	.word	0x00000600


	//   ....[1]....
        /*0134*/ 	.word	0x00000640


	//   ....[2]....
        /*0138*/ 	.word	0x00000680


	//   ....[3]....
        /*013c*/ 	.word	0x000006b0


	//   ....[4]....
        /*0140*/ 	.word	0x000006f0


	//   ....[5]....
        /*0144*/ 	.word	0x00000720


	//   ....[6]....
        /*0148*/ 	.word	0x00000800


	//   ....[7]....
        /*014c*/ 	.word	0x00000810


	//   ....[8]....
        /*0150*/ 	.word	0x00000d80


	//   ....[9]....
        /*0154*/ 	.word	0x00000db0


	//   ....[10]....
        /*0158*/ 	.word	0x00000dc0


	//   ....[11]....
        /*015c*/ 	.word	0x00000df0


	//   ....[12]....
        /*0160*/ 	.word	0x00000e10


	//   ....[13]....
        /*0164*/ 	.word	0x00000e30


	//   ....[14]....
        /*0168*/ 	.word	0x00000e40


	//   ....[15]....
        /*016c*/ 	.word	0x00000e60


	//   ....[16]....
        /*0170*/ 	.word	0x00001480


	//   ....[17]....
        /*0174*/ 	.word	0x000014a0


	//   ....[18]....
        /*0178*/ 	.word	0x00001500


	//   ....[19]....
        /*017c*/ 	.word	0x00001520


	//   ....[20]....
        /*0180*/ 	.word	0x00001a60


	//   ....[21]....
        /*0184*/ 	.word	0x00001a90


	//   ....[22]....
        /*0188*/ 	.word	0x00001af0


	//   ....[23]....
        /*018c*/ 	.word	0x00001b10


	//   ....[24]....
        /*0190*/ 	.word	0x00003390


	//   ....[25]....
        /*0194*/ 	.word	0x000033d0


	//   ....[26]....
        /*0198*/ 	.word	0x00003470


	//   ....[27]....
        /*019c*/ 	.word	0x000035b0


	//   ....[28]....
        /*01a0*/ 	.word	0x00004660


	//   ....[29]....
        /*01a4*/ 	.word	0x00004670


	//   ....[30]....
        /*01a8*/ 	.word	0x00004680


	//   ....[31]....
        /*01ac*/ 	.word	0x00004690


	//   ....[32]....
        /*01b0*/ 	.word	0x00004af0


	//   ....[33]....
        /*01b4*/ 	.word	0x00004b20


	//   ....[34]....
        /*01b8*/ 	.word	0x00004b50


	//   ....[35]....
        /*01bc*/ 	.word	0x00004b70


	//   ....[36]....
        /*01c0*/ 	.word	0x00005cb0


	//   ....[37]....
        /*01c4*/ 	.word	0x00005ce0


	//   ....[38]....
        /*01c8*/ 	.word	0x00005d00


	//   ....[39]....
        /*01cc*/ 	.word	0x00005d20


	//   ....[40]....
        /*01d0*/ 	.word	0x000075e0


	//   ....[41]....
        /*01d4*/ 	.word	0x00007610


	//   ....[42]....
        /*01d8*/ 	.word	0x00007640


	//   ....[43]....
        /*01dc*/ 	.word	0x00007670


	//   ....[44]....
        /*01e0*/ 	.word	0x00007880


	//   ....[45]....
        /*01e4*/ 	.word	0x000078c0


	//   ....[46]....
        /*01e8*/ 	.word	0x00007990


	//   ....[47]....
        /*01ec*/ 	.word	0x000079c0


	//   ....[48]....
        /*01f0*/ 	.word	0x00008d60


	//   ....[49]....
        /*01f4*/ 	.word	0x00008d70


	//   ....[50]....
        /*01f8*/ 	.word	0x00008d90


	//   ....[51]....
        /*01fc*/ 	.word	0x00008da0


	//   ....[52]....
        /*0200*/ 	.word	0x00008ea0


	//   ....[53]....
        /*0204*/ 	.word	0x00008eb0


	//   ....[54]....
        /*0208*/ 	.word	0x00008fe0


	//   ....[55]....
        /*020c*/ 	.word	0x00009010


	//   ....[56]....
        /*0210*/ 	.word	0x00009110


	//   ....[57]....
        /*0214*/ 	.word	0x00009140


	//   ....[58]....
        /*0218*/ 	.word	0x00009240


	//   ....[59]....
        /*021c*/ 	.word	0x00009260


	//----- nvinfo : EIATTR_EXIT_INSTR_OFFSETS
	.align		4
.L_284:
        /*0220*/ 	.byte	0x04, 0x1c
        /*0222*/ 	.short	(.L_286 - .L_285)


	//   ....[0]....
.L_285:
        /*0224*/ 	.word	0x00000030


	//   ....[1]....
        /*0228*/ 	.word	0x00009270


	//   ....[2]....
        /*022c*/ 	.word	0x00009310


	//   ....[3]....
        /*0230*/ 	.word	0x00009350


	//----- nvinfo : EIATTR_CTAIDZ_USED
	.align		4
.L_286:
        /*0234*/ 	.byte	0x01, 0x04
	.zero		2


	//----- nvinfo : EIATTR_MAX_THREADS
	.align		4
        /*0238*/ 	.byte	0x04, 0x05
        /*023a*/ 	.short	(.L_288 - .L_287)
.L_287:
        /*023c*/ 	.word	0x00000100
        /*0240*/ 	.word	0x00000001
        /*0244*/ 	.word	0x00000001


	//----- nvinfo : EIATTR_CRS_STACK_SIZE
	.align		4
.L_288:
        /*0248*/ 	.byte	0x04, 0x1e
        /*024a*/ 	.short	(.L_290 - .L_289)
.L_289:
        /*024c*/ 	.word	0x00000000
.L_290:


//--------------------- .nv.info._ZN7cutlass13device_kernelIN5flash19enable_sm80_to_sm89INS1_16FlashAttnFwdSm80INS1_25CollectiveMainloopFwdSm80ILi8ELi2ELb0EN4cute5tupleIJNS5_1CILi128EEENS7_ILi64EEENS7_ILi192EEEEEELi192ENS_6half_tEfNS_4arch4Sm80ELb0ELb0ELb1ELb1ELb1ELb0ELb1ELb0EEENS1_21CollectiveEpilogueFwdINS6_IJS8_SA_S9_EEENS6_IJNS7_ILi1EEESI_SI_EEESC_SE_Li256ELb1ELb1ELb0ELb0EEENS1_19SingleTileSchedulerILb1ELb0ELb1ELi128EEEEEEEEEvNT_6ParamsE --------------------------
	.section	.nv.info._ZN7cutlass13device_kernelIN5flash19enable_sm80_to_sm89INS1_16FlashAttnFwdSm80INS1_25CollectiveMainloopFwdSm80ILi8ELi2ELb0EN4cute5tupleIJNS5_1CILi128EEENS7_ILi64EEENS7_ILi192EEEEEELi192ENS_6half_tEfNS_4arch4Sm80ELb0ELb0ELb1ELb1ELb1ELb0ELb1ELb0EEENS1_21CollectiveEpilogueFwdINS6_IJS8_SA_S9_EEENS6_IJNS7_ILi1EEESI_SI_EEESC_SE_Li256ELb1ELb1ELb0ELb0EEENS1_19SingleTileSchedulerILb1ELb0ELb1ELi128EEEEEEEEEvNT_6ParamsE,"",@"SHT_CUDA_INFO"
	.sectionflags	@""
	.align	4


	//----- nvinfo : EIATTR_CUDA_API_VERSION
	.align		4
        /*0000*/ 	.byte	0x04, 0x37
        /*0002*/ 	.short	(.L_292 - .L_291)
.L_291:
        /*0004*/ 	.word	0x00000082


	//----- nvinfo : EIATTR_SW2861232_WAR
	.align		4
.L_292:
        /*0008*/ 	.byte	0x01, 0x35
	.zero		2


	//----- nvinfo : EIATTR_PARAM_CBANK
	.align		4
        /*000c*/ 	.byte	0x04, 0x0a
        /*000e*/ 	.short	(.L_294 - .L_293)
	.align		4
.L_293:
        /*0010*/ 	.word	index@(.nv.constant0._ZN7cutlass13device_kernelIN5flash19enable_sm80_to_sm89INS1_16FlashAttnFwdSm80INS1_25CollectiveMainloopFwdSm80ILi8ELi2ELb0EN4cute5tupleIJNS5_1CILi128EEENS7_ILi64EEENS7_ILi192EEEEEELi192ENS_6half_tEfNS_4arch4Sm80ELb0ELb0ELb1ELb1ELb1ELb0ELb1ELb0EEENS1_21CollectiveEpilogueFwdINS6_IJS8_SA_S9_EEENS6_IJNS7_ILi1EEESI_SI_EEESC_SE_Li256ELb1ELb1ELb0ELb0EEENS1_19SingleTileSchedulerILb1ELb0ELb1ELi128EEEEEEEEEvNT_6ParamsE)
        /*0014*/ 	.short	0x0160
        /*0016*/ 	.short	0x0418


	//----- nvinfo : EIATTR_CBANK_PARAM_SIZE
	.align		4
.L_294:
        /*0018*/ 	.byte	0x03, 0x19
        /*001a*/ 	.short	0x0418


	//----- nvinfo : EIATTR_KPARAM_INFO
	.align		4
        /*001c*/ 	.byte	0x04, 0x17
        /*001e*/ 	.short	(.L_296 - .L_295)
.L_295:
        /*0020*/ 	.word	0x00000000
        /*0024*/ 	.short	0x0000
        /*0026*/ 	.short	0x0000
        /*0028*/ 	.byte	0x00, 0xf0, 0x61, 0x10


	//----- nvinfo : EIATTR_MAXREG_COUNT
	.align		4
.L_296:
        /*002c*/ 	.byte	0x03, 0x1b
        /*002e*/ 	.short	0x00ff


	//----- nvinfo : EIATTR_NUM_BARRIERS
	.align		4
        /*0030*/ 	.byte	0x02, 0x4c
        /*0032*/ 	.byte	0x02
	.zero		1


	//----- nvinfo : EIATTR_MERCURY_ISA_VERSION
	.align		4
        /*0034*/ 	.byte	0x03, 0x5f
        /*0036*/ 	.short	0x0000


	//----- nvinfo : EIATTR_COOP_GROUP_MASK_REGIDS
	.align		4
        /*0038*/ 	.byte	0x04, 0x29
        /*003a*/ 	.short	(.L_298 - .L_297)


	//   ....[0]....
.L_297:
        /*003c*/ 	.word	0xffffffff


	//   ....[1]....
        /*0040*/ 	.word	0xffffffff


	//   ....[2]....
        /*0044*/ 	.word	0xffffffff


	//   ....[3]....
        /*0048*/ 	.word	0xffffffff


	//   ....[4]....
        /*004c*/ 	.word	0xffffffff


	//   ....[5]....
        /*0050*/ 	.word	0xffffffff


	//   ....[6]....
        /*0054*/ 	.word	0xffffffff


	//   ....[7]....
        /*0058*/ 	.word	0xffffffff


	//   ....[8]....
        /*005c*/ 	.word	0xffffffff


	//   ....[9]....
        /*0060*/ 	.word	0xffffffff


	//   ....[10]....
        /*0064*/ 	.word	0xffffffff


	//   ....[11]....
        /*0068*/ 	.word	0xffffffff


	//   ....[12]....
        /*006c*/ 	.word	0xffffffff


	//   ....[13]....
        /*0070*/ 	.word	0xffffffff


	//   ....[14]....
        /*0074*/ 	.word	0xffffffff


	//   ....[15]....
        /*0078*/ 	.word	0xffffffff


	//   ....[16]....
        /*007c*/ 	.word	0xffffffff


	//   ....[17]....
        /*0080*/ 	.word	0xffffffff


	//   ....[18]....
        /*0084*/ 	.word	0xffffffff


	//   ....[19]....
        /*0088*/ 	.word	0xffffffff


	//   ....[20]....
        /*008c*/ 	.word	0xffffffff


	//   ....[21]....
        /*0090*/ 	.word	0xffffffff


	//   ....[22]....
        /*0094*/ 	.word	0xffffffff


	//   ....[23]....
        /*0098*/ 	.word	0xffffffff


	//   ....[24]....
        /*009c*/ 	.word	0xffffffff


	//   ....[25]....
        /*00a0*/ 	.word	0xffffffff


	//   ....[26]....
        /*00a4*/ 	.word	0xffffffff


	//   ....[27]....
        /*00a8*/ 	.word	0xffffffff


	//   ....[28]....
        /*00ac*/ 	.word	0xffffffff


	//   ....[29]....
        /*00b0*/ 	.word	0xffffffff


	//   ....[30]....
        /*00b4*/ 	.word	0xffffffff


	//   ....[31]....
        /*00b8*/ 	.word	0xffffffff


	//   ....[32]....
        /*00bc*/ 	.word	0xffffffff


	//   ....[33]....
        /*00c0*/ 	.word	0xffffffff


	//   ....[34]....
        /*00c4*/ 	.word	0xffffffff


	//   ....[35]....
        /*00c8*/ 	.word	0xffffffff


	//   ....[36]....
        /*00cc*/ 	.word	0xffffffff


	//   ....[37]....
        /*00d0*/ 	.word	0xffffffff


	//   ....[38]....
        /*00d4*/ 	.word	0xffffffff


	//   ....[39]....
        /*00d8*/ 	.word	0xffffffff


	//   ....[40]....
        /*00dc*/ 	.word	0xffffffff


	//   ....[41]....
        /*00e0*/ 	.word	0xffffffff


	//   ....[42]....
        /*00e4*/ 	.word	0xffffffff


	//   ....[43]....
        /*00e8*/ 	.word	0xffffffff


	//   ....[44]....
        /*00ec*/ 	.word	0xffffffff


	//   ....[45]....
        /*00f0*/ 	.word	0xffffffff


	//   ....[46]....
        /*00f4*/ 	.word	0xffffffff


	//   ....[47]....
        /*00f8*/ 	.word	0xffffffff


	//   ....[48]....
        /*00fc*/ 	.word	0xffffffff


	//   ....[49]....
        /*0100*/ 	.word	0xffffffff


	//   ....[50]....
        /*0104*/ 	.word	0xffffffff


	//   ....[51]....
        /*0108*/ 	.word	0xffffffff


	//   ....[52]....
        /*010c*/ 	.word	0xffffffff


	//   ....[53]....
        /*0110*/ 	.word	0xffffffff


	//   ....[54]....
        /*0114*/ 	.word	0xffffffff


	//   ....[55]....
        /*0118*/ 	.word	0xffffffff


	//   ....[56]....
        /*011c*/ 	.word	0xffffffff


	//   ....[57]....
        /*0120*/ 	.word	0xffffffff


	//   ....[58]....
        /*0124*/ 	.word	0xffffffff


	//   ....[59]....
        /*0128*/ 	.word	0xffffffff


	//   ....[60]....
        /*012c*/ 	.word	0xffffffff


	//   ....[61]....
        /*0130*/ 	.word	0xffffffff


	//   ....[62]....
        /*0134*/ 	.word	0xffffffff


	//   ....[63]....
        /*0138*/ 	.word	0xffffffff


	//   ....[64]....
        /*013c*/ 	.word	0xffffffff


	//   ....[65]....
        /*0140*/ 	.word	0xffffffff


	//   ....[66]....
        /*0144*/ 	.word	0xffffffff


	//   ....[67]....
        /*0148*/ 	.word	0xffffffff


	//   ....[68]....
        /*014c*/ 	.word	0xffffffff


	//----- nvinfo : EIATTR_COOP_GROUP_INSTR_OFFSETS
	.align		4
.L_298:
        /*0150*/ 	.byte	0x04, 0x28
        /*0152*/ 	.short	(.L_300 - .L_299)


	//   ....[0]....
.L_299:
        /*0154*/ 	.word	0x00000080


	//   ....[1]....
        /*0158*/ 	.word	0x00000c70


	//   ....[2]....
        /*015c*/ 	.word	0x00000cb0


	//   ....[3]....
        /*0160*/ 	.word	0x00000ec0


	//   ....[4]....
        /*0164*/ 	.word	0x00000ef0


	//   ....[5]....
        /*0168*/ 	.word	0x00001010


	//   ....[6]....
        /*016c*/ 	.word	0x00001040


	//   ....[7]....
        /*0170*/ 	.word	0x00001150


	//   ....[8]....
        /*0174*/ 	.word	0x00001190


	//   ....[9]....
        /*0178*/ 	.word	0x000016f0


	//   ....[10]....
        /*017c*/ 	.word	0x00001720


	//   ....[11]....
        /*0180*/ 	.word	0x00001750


	//   ....[12]....
        /*0184*/ 	.word	0x00001780


	//   ....[13]....
        /*0188*/ 	.word	0x000017a0


	//   ....[14]....
        /*018c*/ 	.word	0x000017c0


	//   ....[15]....
        /*0190*/ 	.word	0x000017d0


	//   ....[16]....
        /*0194*/ 	.word	0x000018e0


	//   ....[17]....
        /*0198*/ 	.word	0x00001d70


	//   ....[18]....
        /*019c*/ 	.word	0x00001da0


	//   ....[19]....
        /*01a0*/ 	.word	0x00001db0


	//   ....[20]....
        /*01a4*/ 	.word	0x00001e10


	//   ....[21]....
        /*01a8*/ 	.word	0x00002390


	//   ....[22]....
        /*01ac*/ 	.word	0x000023c0


	//   ....[23]....
        /*01b0*/ 	.word	0x000023e0


	//   ....[24]....
        /*01b4*/ 	.word	0x00002440


	//   ....[25]....
        /*01b8*/ 	.word	0x00003970


	//   ....[26]....
        /*01bc*/ 	.word	0x000039c0


	//   ....[27]....
        /*01c0*/ 	.word	0x000039e0


	//   ....[28]....
        /*01c4*/ 	.word	0x00003a00


	//   ....[29]....
        /*01c8*/ 	.word	0x00004c60


	//   ....[30]....
        /*01cc*/ 	.word	0x00004c80


	//   ....[31]....
        /*01d0*/ 	.word	0x00004d00


	//   ....[32]....
        /*01d4*/ 	.word	0x00004d20


	//   ....[33]....
        /*01d8*/ 	.word	0x00005160


	//   ....[34]....
        /*01dc*/ 	.word	0x00005190


	//   ....[35]....
        /*01e0*/ 	.word	0x000051c0


	//   ....[36]....
        /*01e4*/ 	.word	0x000051e0


	//   ....[37]....
        /*01e8*/ 	.word	0x00006330


	//   ....[38]....
        /*01ec*/ 	.word	0x00006360


	//   ....[39]....
        /*01f0*/ 	.word	0x00006380


	//   ....[40]....
        /*01f4*/ 	.word	0x000063a0


	//   ....[41]....
        /*01f8*/ 	.word	0x00007c70


	//   ....[42]....
        /*01fc*/ 	.word	0x00007ca0


	//   ....[43]....
        /*0200*/ 	.word	0x00007cc0


	//   ....[44]....
        /*0204*/ 	.word	0x00007cd0


	//   ....[45]....
        /*0208*/ 	.word	0x00007ef0


	//   ....[46]....
        /*020c*/ 	.word	0x00007f20


	//   ....[47]....
        /*0210*/ 	.word	0x00007f60


	//   ....[48]....
        /*0214*/ 	.word	0x00007f70


	//   ....[49]....
        /*0218*/ 	.word	0x00009490


	//   ....[50]....
        /*021c*/ 	.word	0x000094d0


	//   ....[51]....
        /*0220*/ 	.word	0x000094f0


	//   ....[52]....
        /*0224*/ 	.word	0x00009530


	//   ....[53]....
        /*0228*/ 	.word	0x00009740


	//   ....[54]....
        /*022c*/ 	.word	0x00009750


	//   ....[55]....
        /*0230*/ 	.word	0x000098d0


	//   ....[56]....
        /*0234*/ 	.word	0x00009900


	//   ....[57]....
        /*0238*/ 	.word	0x00009a50


	//   ....[58]....
        /*023c*/ 	.word	0x00009a80


	//   ....[59]....
        /*0240*/ 	.word	0x00009bd0


	//   ....[60]....
        /*0244*/ 	.word	0x00009bf0


	//   ....[61]....
        /*0248*/ 	.word	0x0000a3d0


	//   ....[62]....
        /*024c*/ 	.word	0x0000a3f0


	//   ....[63]....
        /*0250*/ 	.word	0x0000a520


	//   ....[64]....
        /*0254*/ 	.word	0x0000a550


	//   ....[65]....
        /*0258*/ 	.word	0x0000a680


	//   ....[66]....
        /*025c*/ 	.word	0x0000a6b0


	//   ....[67]....
        /*0260*/ 	.word	0x0000a7e0


	//   ....[68]....
        /*0264*/ 	.word	0x0000a800


	//----- nvinfo : EIATTR_EXIT_INSTR_OFFSETS
	.align		4
.L_300:
        /*0268*/ 	.byte	0x04, 0x1c
        /*026a*/ 	.short	(.L_302 - .L_301)


	//   ....[0]....
.L_301:
        /*026c*/ 	.word	0x00000310


	//   ....[1]....
        /*0270*/ 	.word	0x00009c00


	//   ....[2]....
        /*0274*/ 	.word	0x00009cd0


	//   ....[3]....
        /*0278*/ 	.word	0x00009d30


	//   ....[4]....
        /*027c*/ 	.word	0x0000a810


	//   ....[5]....
        /*0280*/ 	.word	0x0000a8c0


	//   ....[6]....
        /*0284*/ 	.word	0x0000a920


	//----- nvinfo : EIATTR_CTAIDZ_USED
	.align		4
.L_302:
        /*0288*/ 	.byte	0x01, 0x04
	.zero		2


	//----- nvinfo : EIATTR_MAX_THREADS
	.align		4
        /*028c*/ 	.byte	0x04, 0x05
        /*028e*/ 	.short	(.L_304 - .L_303)
.L_303:
        /*0290*/ 	.word	0x00000100
        /*0294*/ 	.word	0x00000001
        /*0298*/ 	.word	0x00000001


	//----- nvinfo : EIATTR_CRS_STACK_SIZE
	.align		4
.L_304:
        /*029c*/ 	.byte	0x04, 0x1e
        /*029e*/ 	.short	(.L_306 - .L_305)
.L_305:
        /*02a0*/ 	.word	0x00000000
.L_306:


//--------------------- .nv.info._ZN7cutlass13device_kernelIN5flash19enable_sm80_to_sm89INS1_16FlashAttnFwdSm80INS1_25CollectiveMainloopFwdSm80ILi8ELi2ELb0EN4cute5tupleIJNS5_1CILi128EEENS7_ILi64EEENS7_ILi192EEEEEELi192ENS_6half_tEfNS_4arch4Sm80ELb0ELb0ELb1ELb1ELb1ELb1ELb1ELb0EEENS1_21CollectiveEpilogueFwdINS6_IJS8_SA_S9_EEENS6_IJNS7_ILi1EEESI_SI_EEESC_SE_Li256ELb1ELb1ELb0ELb0EEENS1_19SingleTileSchedulerILb1ELb0ELb1ELi128EEEEEEEEEvNT_6ParamsE --------------------------
	.section	.nv.info._ZN7cutlass13device_kernelIN5flash19enable_sm80_to_sm89INS1_16FlashAttnFwdSm80INS1_25CollectiveMainloopFwdSm80ILi8ELi2ELb0EN4cute5tupleIJNS5_1CILi128EEENS7_ILi64EEENS7_ILi192EEEEEELi192ENS_6half_tEfNS_4arch4Sm80ELb0ELb0ELb1ELb1ELb1ELb1ELb1ELb0EEENS1_21CollectiveEpilogueFwdINS6_IJS8_SA_S9_EEENS6_IJNS7_ILi1EEESI_SI_EEESC_SE_Li256ELb1ELb1ELb0ELb0EEENS1_19SingleTileSchedulerILb1ELb0ELb1ELi128EEEEEEEEEvNT_6ParamsE,"",@"SHT_CUDA_INFO"
	.sectionflags	@""
	.align	4


	//----- nvinfo : EIATTR_CUDA_API_VERSION
	.align		4
        /*0000*/ 	.byte	0x04, 0x37
        /*0002*/ 	.short	(.L_308 - .L_307)
.L_307:
        /*0004*/ 	.word	0x00000082


	//----- nvinfo : EIATTR_SW2861232_WAR
	.align		4
.L_308:
        /*0008*/ 	.byte	0x01, 0x35
	.zero		2


	//----- nvinfo : EIATTR_PARAM_CBANK
	.align		4
        /*000c*/ 	.byte	0x04, 0x0a
        /*000e*/ 	.short	(.L_310 - .L_309)
	.align		4
.L_309:
        /*0010*/ 	.word	index@(.nv.constant0._ZN7cutlass13device_kernelIN5flash19enable_sm80_to_sm89INS1_16FlashAttnFwdSm80INS1_25CollectiveMainloopFwdSm80ILi8ELi2ELb0EN4cute5tupleIJNS5_1CILi128EEENS7_ILi64EEENS7_ILi192EEEEEELi192ENS_6half_tEfNS_4arch4Sm80ELb0ELb0ELb1ELb1ELb1ELb1ELb1ELb0EEENS1_21CollectiveEpilogueFwdINS6_IJS8_SA_S9_EEENS6_IJNS7_ILi1EEESI_SI_EEESC_SE_Li256ELb1ELb1ELb0ELb0EEENS1_19SingleTileSchedulerILb1ELb0ELb1ELi128EEEEEEEEEvNT_6ParamsE)
        /*0014*/ 	.short	0x0160
        /*0016*/ 	.short	0x0418


	//----- nvinfo : EIATTR_CBANK_PARAM_SIZE
	.align		4
.L_310:
        /*0018*/ 	.byte	0x03, 0x19
        /*001a*/ 	.short	0x0418


	//----- nvinfo : EIATTR_KPARAM_INFO
	.align		4
        /*001c*/ 	.byte	0x04, 0x17
        /*001e*/ 	.short	(.L_312 - .L_311)
.L_311:
        /*0020*/ 	.word	0x00000000
        /*0024*/ 	.short	0x0000
        /*0026*/ 	.short	0x0000
        /*0028*/ 	.byte	0x00, 0xf0, 0x61, 0x10


	//----- nvinfo : EIATTR_MAXREG_COUNT
	.align		4
.L_312:
        /*002c*/ 	.byte	0x03, 0x1b
        /*002e*/ 	.short	0x00ff


	//----- nvinfo : EIATTR_NUM_BARRIERS
	.align		4
        /*0030*/ 	.byte	0x02, 0x4c
        /*0032*/ 	.byte	0x02
	.zero		1


	//----- nvinfo : EIATTR_MERCURY_ISA_VERSION
	.align		4
        /*0034*/ 	.byte	0x03, 0x5f
        /*0036*/ 	.short	0x0000


	//----- nvinfo : EIATTR_COOP_GROUP_MASK_REGIDS
	.align		4
        /*0038*/ 	.byte	0x04, 0x29
        /*003a*/ 	.short	(.L_314 - .L_313)


	//   ....[0]....
.L_313:
        /*003c*/ 	.word	0xffffffff


	//   ....[1]....
        /*0040*/ 	.word	0xffffffff


	//   ....[2]....
        /*0044*/ 	.word	0xffffffff


	//   ....[3]....
        /*0048*/ 	.word	0xffffffff


	//   ....[4]....
        /*004c*/ 	.word	0xffffffff


	//   ....[5]....
        /*0050*/ 	.word	0xffffffff


	//   ....[6]....
        /*0054*/ 	.word	0xffffffff


	//   ....[7]....
        /*0058*/ 	.word	0xffffffff


	//   ....[8]....
        /*005c*/ 	.word	0xffffffff


	//   ....[9]....
        /*0060*/ 	.word	0xffffffff


	//   ....[10]....
        /*0064*/ 	.word	0xffffffff


	//   ....[11]....
        /*0068*/ 	.word	0xffffffff


	//   ....[12]....
        /*006c*/ 	.word	0xffffffff


	//   ....[13]....
        /*0070*/ 	.word	0xffffffff


	//   ....[14]....
        /*0074*/ 	.word	0xffffffff


	//   ....[15]....
        /*0078*/ 	.word	0xffffffff


	//   ....[16]....
        /*007c*/ 	.word	0xffffffff


	//   ....[17]....
        /*0080*/ 	.word	0xffffffff


	//   ....[18]....
        /*0084*/ 	.word	0xffffffff


	//   ....[19]....
        /*0088*/ 	.word	0xffffffff


	//   ....[20]....
        /*008c*/ 	.word	0xffffffff


	//   ....[21]....
        /*0090*/ 	.word	0xffffffff


	//   ....[22]....
        /*0094*/ 	.word	0xffffffff


	//   ....[23]....
        /*0098*/ 	.word	0xffffffff


	//   ....[24]....
        /*009c*/ 	.word	0xffffffff


	//   ....[25]....
        /*00a0*/ 	.word	0xffffffff


	//   ....[26]....
        /*00a4*/ 	.word	0xffffffff


	//   ....[27]....
        /*00a8*/ 	.word	0xffffffff


	//   ....[28]....
        /*00ac*/ 	.word	0xffffffff


	//   ....[29]....
        /*00b0*/ 	.word	0xffffffff


	//   ....[30]....
        /*00b4*/ 	.word	0xffffffff


	//   ....[31]....
        /*00b8*/ 	.word	0xffffffff


	//   ....[32]....
        /*00bc*/ 	.word	0xffffffff


	//   ....[33]....
        /*00c0*/ 	.word	0xffffffff


	//   ....[34]....
        /*00c4*/ 	.word	0xffffffff


	//   ....[35]....
        /*00c8*/ 	.word	0xffffffff


	//   ....[36]....
        /*00cc*/ 	.word	0xffffffff


	//   ....[37]....
        /*00d0*/ 	.word	0xffffffff


	//   ....[38]....
        /*00d4*/ 	.word	0xffffffff


	//   ....[39]....
        /*00d8*/ 	.word	0xffffffff


	//   ....[40]....
        /*00dc*/ 	.word	0xffffffff


	//   ....[41]....
        /*00e0*/ 	.word	0xffffffff


	//   ....[42]....
        /*00e4*/ 	.word	0xffffffff


	//   ....[43]....
        /*00e8*/ 	.word	0xffffffff


	//   ....[44]....
        /*00ec*/ 	.word	0xffffffff


	//   ....[45]....
        /*00f0*/ 	.word	0xffffffff


	//   ....[46]....
        /*00f4*/ 	.word	0xffffffff


	//   ....[47]....
        /*00f8*/ 	.word	0xffffffff


	//   ....[48]....
        /*00fc*/ 	.word	0xffffffff


	//   ....[49]....
        /*0100*/ 	.word	0xffffffff


	//   ....[50]....
        /*0104*/ 	.word	0xffffffff


	//   ....[51]....
        /*0108*/ 	.word	0xffffffff


	//   ....[52]....
        /*010c*/ 	.word	0xffffffff


	//   ....[53]....
        /*0110*/ 	.word	0xffffffff


	//   ....[54]....
        /*0114*/ 	.word	0xffffffff


	//   ....[55]....
        /*0118*/ 	.word	0xffffffff


	//   ....[56]....
        /*011c*/ 	.word	0xffffffff


	//   ....[57]....
        /*0120*/ 	.word	0xffffffff


	//   ....[58]....
        /*0124*/ 	.word	0xffffffff


	//   ....[59]....
        /*0128*/ 	.word	0xffffffff


	//   ....[60]....
        /*012c*/ 	.word	0xffffffff


	//   ....[61]....
        /*0130*/ 	.word	0xffffffff


	//   ....[62]....
        /*0134*/ 	.word	0xffffffff


	//   ....[63]....
        /*0138*/ 	.word	0xffffffff


	//   ....[64]....
        /*013c*/ 	.word	0xffffffff


	//   ....[65]....
        /*0140*/ 	.word	0xffffffff


	//   ....[66]....
        /*0144*/ 	.word	0xffffffff


	//   ....[67]....
        /*0148*/ 	.word	0xffffffff


	//   ....[68]....
        /*014c*/ 	.word	0xffffffff


	//   ....[69]....
        /*0150*/ 	.word	0xffffffff


	//   ....[70]....
        /*0154*/ 	.word	0xffffffff


	//   ....[71]....
        /*0158*/ 	.word	0xffffffff


	//   ....[72]....
        /*015c*/ 	.word	0xffffffff


	//   ....[73]....
        /*0160*/ 	.word	0xffffffff


	//   ....[74]....
        /*0164*/ 	.word	0xffffffff


	//   ....[75]....
        /*0168*/ 	.word	0xffffffff


	//   ....[76]....
        /*016c*/ 	.word	0xffffffff


	//----- nvinfo : EIATTR_COOP_GROUP_INSTR_OFFSETS
	.align		4
.L_314:
        /*0170*/ 	.byte	0x04, 0x28
        /*0172*/ 	.short	(.L_316 - .L_315)


	//   ....[0]....
.L_315:
        /*0174*/ 	.word	0x00000080


	//   ....[1]....
        /*0178*/ 	.word	0x000022b0


	//   ....[2]....
        /*017c*/ 	.word	0x000022c0


	//   ....[3]....
        /*0180*/ 	.word	0x00003df0


	//   ....[4]....
        /*0184*/ 	.word	0x00003e00


	//   ....[5]....
        /*0188*/ 	.word	0x00005910


	//   ....[6]....
        /*018c*/ 	.word	0x00005930


	//   ....[7]....
        /*0190*/ 	.word	0x00005df0


	//   ....[8]....
        /*0194*/ 	.word	0x00005e00


	//   ....[9]....
        /*0198*/ 	.word	0x000069c0


	//   ....[10]....
        /*019c*/ 	.word	0x000069f0


	//   ....[11]....
        /*01a0*/ 	.word	0x00006bd0


	//   ....[12]....
        /*01a4*/ 	.word	0x00006c00


	//   ....[13]....
        /*01a8*/ 	.word	0x00006d20


	//   ....[14]....
        /*01ac*/ 	.word	0x00006d50


	//   ....[15]....
        /*01b0*/ 	.word	0x00006e60


	//   ....[16]....
        /*01b4*/ 	.word	0x00006ea0


	//   ....[17]....
        /*01b8*/ 	.word	0x000073e0


	//   ....[18]....
        /*01bc*/ 	.word	0x00007410


	//   ....[19]....
        /*01c0*/ 	.word	0x00007430


	//   ....[20]....
        /*01c4*/ 	.word	0x00007450


	//   ....[21]....
        /*01c8*/ 	.word	0x00007480


	//   ....[22]....
        /*01cc*/ 	.word	0x00007490


	//   ....[23]....
        /*01d0*/ 	.word	0x000074a0


	//   ....[24]....
        /*01d4*/ 	.word	0x000074c0


	//   ....[25]....
        /*01d8*/ 	.word	0x00007a10


	//   ....[26]....
        /*01dc*/ 	.word	0x00007a40


	//   ....[27]....
        /*01e0*/ 	.word	0x00007a60


	//   ....[28]....
        /*01e4*/ 	.word	0x00007ac0


	//   ....[29]....
        /*01e8*/ 	.word	0x0000dcf0


	//   ....[30]....
        /*01ec*/ 	.word	0x0000dd20


	//   ....[31]....
        /*01f0*/ 	.word	0x0000dd50


	//   ....[32]....
        /*01f4*/ 	.word	0x0000dd80


	//   ....[33]....
        /*01f8*/ 	.word	0x0000f580


	//   ....[34]....
        /*01fc*/ 	.word	0x0000f610


	//   ....[35]....
        /*0200*/ 	.word	0x0000f6c0


	//   ....[36]....
        /*0204*/ 	.word	0x0000f7d0


	//   ....[37]....
        /*0208*/ 	.word	0x000108e0


	//   ....[38]....
        /*020c*/ 	.word	0x00010900


	//   ....[39]....
        /*0210*/ 	.word	0x00010920


	//   ....[40]....
        /*0214*/ 	.word	0x00010930


	//   ....[41]....
        /*0218*/ 	.word	0x00010de0


	//   ....[42]....
        /*021c*/ 	.word	0x00010e10


	//   ....[43]....
        /*0220*/ 	.word	0x00010e40


	//   ....[44]....
        /*0224*/ 	.word	0x00010e70


	//   ....[45]....
        /*0228*/ 	.word	0x00011fb0


	//   ....[46]....
        /*022c*/ 	.word	0x00011fe0


	//   ....[47]....
        /*0230*/ 	.word	0x00012000


	//   ....[48]....
        /*0234*/ 	.word	0x00012020


	//   ....[49]....
        /*0238*/ 	.word	0x00013910


	//   ....[50]....
        /*023c*/ 	.word	0x00013930


	//   ....[51]....
        /*0240*/ 	.word	0x00013950


	//   ....[52]....
        /*0244*/ 	.word	0x00013970


	//   ....[53]....
        /*0248*/ 	.word	0x00013b70


	//   ....[54]....
        /*024c*/ 	.word	0x00013ba0


	//   ....[55]....
        /*0250*/ 	.word	0x00013bf0


	//   ....[56]....
        /*0254*/ 	.word	0x00013c00


	//   ....[57]....
        /*0258*/ 	.word	0x00015130


	//   ....[58]....
        /*025c*/ 	.word	0x00015170


	//   ....[59]....
        /*0260*/ 	.word	0x000151b0


	//   ....[60]....
        /*0264*/ 	.word	0x000151e0


	//   ....[61]....
        /*0268*/ 	.word	0x000153c0


	//   ....[62]....
        /*026c*/ 	.word	0x000153d0


	//   ....[63]....
        /*0270*/ 	.word	0x00015550


	//   ....[64]....
        /*0274*/ 	.word	0x00015580


	//   ....[65]....
        /*0278*/ 	.word	0x000156d0


	//   ....[66]....
        /*027c*/ 	.word	0x00015700


	//   ....[67]....
        /*0280*/ 	.word	0x00015850


	//   ....[68]....
        /*0284*/ 	.word	0x00015870


	//   ....[69]....
        /*0288*/ 	.word	0x00016040


	//   ....[70]....
        /*028c*/ 	.word	0x00016060


	//   ....[71]....
        /*0290*/ 	.word	0x00016190


	//   ....[72]....
        /*0294*/ 	.word	0x000161c0


	//   ....[73]....
        /*0298*/ 	.word	0x000162f0


	//   ....[74]....
        /*029c*/ 	.word	0x00016320


	//   ....[75]....
        /*02a0*/ 	.word	0x00016450


	//   ....[76]....
        /*02a4*/ 	.word	0x00016470


	//----- nvinfo : EIATTR_EXIT_INSTR_OFFSETS
	.align		4
.L_316:
        /*02a8*/ 	.byte	0x04, 0x1c
        /*02aa*/ 	.short	(.L_318 - .L_317)


	//   ....[0]....
.L_317:
        /*02ac*/ 	.word	0x00000310


	//   ....[1]....
        /*02b0*/ 	.word	0x00015880


	//   ....[2]....
        /*02b4*/ 	.word	0x00015950


	//   ....[3]....
        /*02b8*/ 	.word	0x000159b0


	//   ....[4]....
        /*02bc*/ 	.word	0x00016480


	//   ....[5]....
        /*02c0*/ 	.word	0x00016530


	//   ....[6]....
        /*02c4*/ 	.word	0x00016590


	//----- nvinfo : EIATTR_CTAIDZ_USED
	.align		4
.L_318:
        /*02c8*/ 	.byte	0x01, 0x04
	.zero		2


	//----- nvinfo : EIATTR_MAX_THREADS
	.align		4
        /*02cc*/ 	.byte	0x04, 0x05
        /*02ce*/ 	.short	(.L_320 - .L_319)
.L_319:
        /*02d0*/ 	.word	0x00000100
        /*02d4*/ 	.word	0x00000001
        /*02d8*/ 	.word	0x00000001


	//----- nvinfo : EIATTR_CRS_STACK_SIZE
	.align		4
.L_320:
        /*02dc*/ 	.byte	0x04, 0x1e
        /*02de*/ 	.short	(.L_322 - .L_321)
.L_321:
        /*02e0*/ 	.word	0x00000000
.L_322:


//--------------------- .nv.info._ZN7cutlass13device_kernelIN5flash19enable_sm80_to_sm89INS1_16FlashAttnFwdSm80INS1_25CollectiveMainloopFwdSm80ILi8ELi2ELb0EN4cute5tupleIJNS5_1CILi128EEENS7_ILi64EEENS7_ILi192EEEEEELi192ENS_6half_tEfNS_4arch4Sm80ELb0ELb1ELb1ELb0ELb1ELb0ELb1ELb0EEENS1_21CollectiveEpilogueFwdINS6_IJS8_SA_S9_EEENS6_IJNS7_ILi1EEESI_SI_EEESC_SE_Li256ELb0ELb1ELb0ELb0EEENS1_19SingleTileSchedulerILb0ELb0ELb1ELi128EEEEEEEEEvNT_6ParamsE --------------------------
	.section	.nv.info._ZN7cutlass13device_kernelIN5flash19enable_sm80_to_sm89INS1_16FlashAttnFwdSm80INS1_25CollectiveMainloopFwdSm80ILi8ELi2ELb0EN4cute5tupleIJNS5_1CILi128EEENS7_ILi64EEENS7_ILi192EEEEEELi192ENS_6half_tEfNS_4arch4Sm80ELb0ELb1ELb1ELb0ELb1ELb0ELb1ELb0EEENS1_21CollectiveEpilogueFwdINS6_IJS8_SA_S9_EEENS6_IJNS7_ILi1EEESI_SI_EEESC_SE_Li256ELb0ELb1ELb0ELb0EEENS1_19SingleTileSchedulerILb0ELb0ELb1ELi128EEEEEEEEEvNT_6ParamsE,"",@"SHT_CUDA_INFO"
	.sectionflags	@""
	.align	4


	//----- nvinfo : EIATTR_CUDA_API_VERSION
	.align		4
        /*0000*/ 	.byte	0x04, 0x37
        /*0002*/ 	.short	(.L_324 - .L_323)
.L_323:
        /*0004*/ 	.word	0x00000082


	//----- nvinfo : EIATTR_SW2861232_WAR
	.align		4
.L_324:
        /*0008*/ 	.byte	0x01, 0x35
	.zero		2


	//----- nvinfo : EIATTR_PARAM_CBANK
	.align		4
        /*000c*/ 	.byte	0x04, 0x0a
        /*000e*/ 	.short	(.L_326 - .L_325)
	.align		4
.L_325:
        /*0010*/ 	.word	index@(.nv.constant0._ZN7cutlass13device_kernelIN5flash19enable_sm80_to_sm89INS1_16FlashAttnFwdSm80INS1_25CollectiveMainloopFwdSm80ILi8ELi2ELb0EN4cute5tupleIJNS5_1CILi128EEENS7_ILi64EEENS7_ILi192EEEEEELi192ENS_6half_tEfNS_4arch4Sm80ELb0ELb1ELb1ELb0ELb1ELb0ELb1ELb0EEENS1_21CollectiveEpilogueFwdINS6_IJS8_SA_S9_EEENS6_IJNS7_ILi1EEESI_SI_EEESC_SE_Li256ELb0ELb1ELb0ELb0EEENS1_19SingleTileSchedulerILb0ELb0ELb1ELi128EEEEEEEEEvNT_6ParamsE)
        /*0014*/ 	.short	0x0160
        /*0016*/ 	.short	0x0418


	//----- nvinfo : EIATTR_CBANK_PARAM_SIZE
	.align		4
.L_326:
        /*0018*/ 	.byte	0x03, 0x19
        /*001a*/ 	.short	0x0418


	//----- nvinfo : EIATTR_KPARAM_INFO
	.align		4
        /*001c*/ 	.byte	0x04, 0x17
        /*001e*/ 	.short	(.L_328 - .L_327)
.L_327:
        /*0020*/ 	.word	0x00000000
        /*0024*/ 	.short	0x0000
        /*0026*/ 	.short	0x0000
        /*0028*/ 	.byte	0x00, 0xf0, 0x61, 0x10


	//----- nvinfo : EIATTR_MAXREG_COUNT
	.align		4
.L_328:
        /*002c*/ 	.byte	0x03, 0x1b
        /*002e*/ 	.short	0x00ff


	//----- nvinfo : EIATTR_NUM_BARRIERS
	.align		4
        /*0030*/ 	.byte	0x02, 0x4c
        /*0032*/ 	.byte	0x02
	.zero		1


	//----- nvinfo : EIATTR_MERCURY_ISA_VERSION
	.align		4
        /*0034*/ 	.byte	0x03, 0x5f
        /*0036*/ 	.short	0x0000


	//----- nvinfo : EIATTR_COOP_GROUP_MASK_REGIDS
	.align		4
        /*0038*/ 	.byte	0x04, 0x29
        /*003a*/ 	.short	(.L_330 - .L_329)


	//   ....[0]....
.L_329:
        /*003c*/ 	.word	0xffffffff


	//   ....[1]....
        /*0040*/ 	.word	0xffffffff


	//   ....[2]....
        /*0044*/ 	.word	0xffffffff


	//   ....[3]....
        /*0048*/ 	.word	0xffffffff


	//   ....[4]....
        /*004c*/ 	.word	0xffffffff


	//   ....[5]....
        /*0050*/ 	.word	0xffffffff


	//   ....[6]....
        /*0054*/ 	.word	0xffffffff


	//   ....[7]....
        /*0058*/ 	.word	0xffffffff


	//   ....[8]....
        /*005c*/ 	.word	0xffffffff


	//   ....[9]....
        /*0060*/ 	.word	0xffffffff


	//   ....[10]....
        /*0064*/ 	.word	0xffffffff


	//   ....[11]....
        /*0068*/ 	.word	0xffffffff


	//   ....[12]....
        /*006c*/ 	.word	0xffffffff


	//   ....[13]....
        /*0070*/ 	.word	0xffffffff


	//   ....[14]....
        /*0074*/ 	.word	0xffffffff


	//   ....[15]....
        /*0078*/ 	.word	0xffffffff


	//   ....[16]....
        /*007c*/ 	.word	0xffffffff


	//   ....[17]....
        /*0080*/ 	.word	0xffffffff


	//   ....[18]....
        /*0084*/ 	.word	0xffffffff


	//   ....[19]....
        /*0088*/ 	.word	0xffffffff


	//   ....[20]....
        /*008c*/ 	.word	0xffffffff


	//   ....[21]....
        /*0090*/ 	.word	0xffffffff


	//   ....[22]....
        /*0094*/ 	.word	0xffffffff


	//   ....[23]....
        /*0098*/ 	.word	0xffffffff


	//   ....[24]....
        /*009c*/ 	.word	0xffffffff


	//   ....[25]....
        /*00a0*/ 	.word	0xffffffff


	//   ....[26]....
        /*00a4*/ 	.word	0xffffffff


	//   ....[27]....
        /*00a8*/ 	.word	0xffffffff


	//   ....[28]....
        /*00ac*/ 	.word	0xffffffff


	//   ....[29]....
        /*00b0*/ 	.word	0xffffffff


	//   ....[30]....
        /*00b4*/ 	.word	0xffffffff


	//   ....[31]....
        /*00b8*/ 	.word	0xffffffff


	//   ....[32]....
        /*00bc*/ 	.word	0xffffffff


	//   ....[33]....
        /*00c0*/ 	.word	0xffffffff


	//   ....[34]....
        /*00c4*/ 	.word	0xffffffff


	//   ....[35]....
        /*00c8*/ 	.word	0xffffffff


	//   ....[36]....
        /*00cc*/ 	.word	0xffffffff


	//   ....[37]....
        /*00d0*/ 	.word	0xffffffff


	//   ....[38]....
        /*00d4*/ 	.word	0xffffffff


	//   ....[39]....
        /*00d8*/ 	.word	0xffffffff


	//   ....[40]....
        /*00dc*/ 	.word	0xffffffff


	//   ....[41]....
        /*00e0*/ 	.word	0xffffffff


	//   ....[42]....
        /*00e4*/ 	.word	0xffffffff


	//   ....[43]....
        /*00e8*/ 	.word	0xffffffff


	//   ....[44]....
        /*00ec*/ 	.word	0xffffffff


	//   ....[45]....
        /*00f0*/ 	.word	0xffffffff


	//   ....[46]....
        /*00f4*/ 	.word	0xffffffff


	//   ....[47]....
        /*00f8*/ 	.word	0xffffffff


	//   ....[48]....
        /*00fc*/ 	.word	0xffffffff


	//   ....[49]....
        /*0100*/ 	.word	0xffffffff


	//   ....[50]....
        /*0104*/ 	.word	0xffffffff


	//   ....[51]....
        /*0108*/ 	.word	0xffffffff


	//   ....[52]....
        /*010c*/ 	.word	0xffffffff


	//   ....[53]....
        /*0110*/ 	.word	0xffffffff


	//   ....[54]....
        /*0114*/ 	.word	0xffffffff


	//   ....[55]....
        /*0118*/ 	.word	0xffffffff


	//   ....[56]....
        /*011c*/ 	.word	0xffffffff


	//   ....[57]....
        /*0120*/ 	.word	0xffffffff


	//   ....[58]....
        /*0124*/ 	.word	0xffffffff


	//   ....[59]....
        /*0128*/ 	.word	0xffffffff


	//   ....[60]....
        /*012c*/ 	.word	0xffffffff


	//   ....[61]....
        /*0130*/ 	.word	0xffffffff


	//   ....[62]....
        /*0134*/ 	.word	0xffffffff


	//   ....[63]....
        /*0138*/ 	.word	0xffffffff


	//   ....[64]....
        /*013c*/ 	.word	0xffffffff


	//   ....[65]....
        /*0140*/ 	.word	0xffffffff


	//   ....[66]....
        /*0144*/ 	.word	0xffffffff


	//   ....[67]....
        /*0148*/ 	.word	0xffffffff


	//   ....[68]....
        /*014c*/ 	.word	0xffffffff


	//   ....[69]....
        /*0150*/ 	.word	0xffffffff


	//   ....[70]....
        /*0154*/ 	.word	0xffffffff


	//   ....[71]....
        /*0158*/ 	.word	0xffffffff


	//   ....[72]....
        /*015c*/ 	.word	0xffffffff


	//   ....[73]....
        /*0160*/ 	.word	0xffffffff


	//   ....[74]....
        /*0164*/ 	.word	0xffffffff


	//   ....[75]....
        /*0168*/ 	.word	0xffffffff


	//   ....[76]....
        /*016c*/ 	.word	0xffffffff


	//   ....[77]....
        /*0170*/ 	.word	0xffffffff


	//   ....[78]....
        /*0174*/ 	.word	0xffffffff


	//   ....[79]....
        /*0178*/ 	.word	0xffffffff


	//   ....[80]....
        /*017c*/ 	.word	0xffffffff


	//   ....[81]....
        /*0180*/ 	.word	0xffffffff


	//   ....[82]....
        /*0184*/ 	.word	0xffffffff


	//   ....[83]....
        /*0188*/ 	.word	0xffffffff


	//   ....[84]....
        /*018c*/ 	.word	0xffffffff


	//   ....[85]....
        /*0190*/ 	.word	0xffffffff


	//   ....[86]....
        /*0194*/ 	.word	0xffffffff


	//   ....[87]....
        /*0198*/ 	.word	0xffffffff


	//   ....[88]....
        /*019c*/ 	.word	0xffffffff


	//   ....[89]....
        /*01a0*/ 	.word	0xffffffff


	//   ....[90]....
        /*01a4*/ 	.word	0xffffffff


	//   ....[91]....
        /*01a8*/ 	.word	0xffffffff


	//   ....[92]....
        /*01ac*/ 	.word	0xffffffff


	//   ....[93]....
        /*01b0*/ 	.word	0xffffffff


	//   ....[94]....
        /*01b4*/ 	.word	0xffffffff


	//   ....[95]....
        /*01b8*/ 	.word	0xffffffff


	//   ....[96]....
        /*01bc*/ 	.word	0xffffffff


	//   ....[97]....
        /*01c0*/ 	.word	0xffffffff


	//----- nvinfo : EIATTR_COOP_GROUP_INSTR_OFFSETS
	.align		4
.L_330:
        /*01c4*/ 	.byte	0x04, 0x28
        /*01c6*/ 	.short	(.L_332 - .L_331)


	//   ....[0]....
.L_331:
        /*01c8*/ 	.word	0x00000c70


	//   ....[1]....
        /*01cc*/ 	.word	0x00000cd0


	//   ....[2]....
        /*01d0*/ 	.word	0x00000d00


	//   ....[3]....
        /*01d4*/ 	.word	0x00000d40


	//   ....[4]....
        /*01d8*/ 	.word	0x00000d70


	//   ....[5]....
        /*01dc*/ 	.word	0x00000de0


	//   ....[6]....
        /*01e0*/ 	.word	0x00000e10


	//   ....[7]....
        /*01e4*/ 	.word	0x00000f90


	//   ....[8]....
        /*01e8*/ 	.word	0x00001430


	//   ....[9]....
        /*01ec*/ 	.word	0x00001480


	//   ....[10]....
        /*01f0*/ 	.word	0x000014b0


	//   ....[11]....
        /*01f4*/ 	.word	0x000014c0


	//   ....[12]....
        /*01f8*/ 	.word	0x00001570


	//   ....[13]....
        /*01fc*/ 	.word	0x00001590


	//   ....[14]....
        /*0200*/ 	.word	0x000015b0


	//   ....[15]....
        /*0204*/ 	.word	0x000015d0


	//   ....[16]....
        /*0208*/ 	.word	0x00001bb0


	//   ....[17]....
        /*020c*/ 	.word	0x00001bd0


	//   ....[18]....
        /*0210*/ 	.word	0x00001c30


	//   ....[19]....
        /*0214*/ 	.word	0x00001c50


	//   ....[20]....
        /*0218*/ 	.word	0x00002190


	//   ....[21]....
        /*021c*/ 	.word	0x000021c0


	//   ....[22]....
        /*0220*/ 	.word	0x000021e0


	//   ....[23]....
        /*0224*/ 	.word	0x00002240


	//   ....[24]....
        /*0228*/ 	.word	0x00002f40


	//   ....[25]....
        /*022c*/ 	.word	0x000032d0


	//   ....[26]....
        /*0230*/ 	.word	0x00003f70


	//   ....[27]....
        /*0234*/ 	.word	0x00003fa0


	//   ....[28]....
        /*0238*/ 	.word	0x00003fc0


	//   ....[29]....
        /*023c*/ 	.word	0x000040d0


	//   ....[30]....
        /*0240*/ 	.word	0x00005220


	//   ....[31]....
        /*0244*/ 	.word	0x00005240


	//   ....[32]....
        /*0248*/ 	.word	0x00005260


	//   ....[33]....
        /*024c*/ 	.word	0x00005270


	//   ....[34]....
        /*0250*/ 	.word	0x000058e0


	//   ....[35]....
        /*0254*/ 	.word	0x00005900


	//   ....[36]....
        /*0258*/ 	.word	0x00005920


	//   ....[37]....
        /*025c*/ 	.word	0x00005980


	//   ....[38]....
        /*0260*/ 	.word	0x00006730


	//   ....[39]....
        /*0264*/ 	.word	0x00006af0


	//   ....[40]....
        /*0268*/ 	.word	0x00007210


	//   ....[41]....
        /*026c*/ 	.word	0x000072e0


	//   ....[42]....
        /*0270*/ 	.word	0x00007570


	//   ....[43]....
        /*0274*/ 	.word	0x000076d0


	//   ....[44]....
        /*0278*/ 	.word	0x00008eb0


	//   ....[45]....
        /*027c*/ 	.word	0x00008ed0


	//   ....[46]....
        /*0280*/ 	.word	0x00008ee0


	//   ....[47]....
        /*0284*/ 	.word	0x00008ef0


	//   ....[48]....
        /*0288*/ 	.word	0x00009680


	//   ....[49]....
        /*028c*/ 	.word	0x000096a0


	//   ....[50]....
        /*0290*/ 	.word	0x000096c0


	//   ....[51]....
        /*0294*/ 	.word	0x00009720


	//   ....[52]....
        /*0298*/ 	.word	0x0000a810


	//   ....[53]....
        /*029c*/ 	.word	0x0000a850


	//   ....[54]....
        /*02a0*/ 	.word	0x0000a870


	//   ....[55]....
        /*02a4*/ 	.word	0x0000a8b0


	//   ....[56]....
        /*02a8*/ 	.word	0x0000c190


	//   ....[57]....
        /*02ac*/ 	.word	0x0000c1b0


	//   ....[58]....
        /*02b0*/ 	.word	0x0000c1c0


	//   ....[59]....
        /*02b4*/ 	.word	0x0000c1d0


	//   ....[60]....
        /*02b8*/ 	.word	0x0000c700


	//   ....[61]....
        /*02bc*/ 	.word	0x0000c710


	//   ....[62]....
        /*02c0*/ 	.word	0x0000c720


	//   ....[63]....
        /*02c4*/ 	.word	0x0000c7a0


	//   ....[64]....
        /*02c8*/ 	.word	0x0000d4d0


	//   ....[65]....
        /*02cc*/ 	.word	0x0000d8b0


	//   ....[66]....
        /*02d0*/ 	.word	0x0000dfd0


	//   ....[67]....
        /*02d4*/ 	.word	0x0000e090


	//   ....[68]....
        /*02d8*/ 	.word	0x0000e330


	//   ....[69]....
        /*02dc*/ 	.word	0x0000e460


	//   ....[70]....
        /*02e0*/ 	.word	0x0000fc30


	//   ....[71]....
        /*02e4*/ 	.word	0x0000fc40


	//   ....[72]....
        /*02e8*/ 	.word	0x0000fc50


	//   ....[73]....
        /*02ec*/ 	.word	0x0000fcc0


	//   ....[74]....
        /*02f0*/ 	.word	0x0000fe60


	//   ....[75]....
        /*02f4*/ 	.word	0x0000fe90


	//   ....[76]....
        /*02f8*/ 	.word	0x0000fed0


	//   ....[77]....
        /*02fc*/ 	.word	0x0000fee0


	//   ....[78]....
        /*0300*/ 	.word	0x00011480


	//   ....[79]....
        /*0304*/ 	.word	0x00011490


	//   ....[80]....
        /*0308*/ 	.word	0x000114b0


	//   ....[81]....
        /*030c*/ 	.word	0x000114c0


	//   ....[82]....
        /*0310*/ 	.word	0x000114d0


	//   ....[83]....
        /*0314*/ 	.word	0x000115b0


	//   ....[84]....
        /*0318*/ 	.word	0x00011730


	//   ....[85]....
        /*031c*/ 	.word	0x00011760


	//   ....[86]....
        /*0320*/ 	.word	0x000118b0


	//   ....[87]....
        /*0324*/ 	.word	0x000118e0


	//   ....[88]....
        /*0328*/ 	.word	0x00011a30


	//   ....[89]....
        /*032c*/ 	.word	0x00011a50


	//   ....[90]....
        /*0330*/ 	.word	0x00012120


	//   ....[91]....
        /*0334*/ 	.word	0x00012140


	//   ....[92]....
        /*0338*/ 	.word	0x00012270


	//   ....[93]....
        /*033c*/ 	.word	0x000122a0


	//   ....[94]....
        /*0340*/ 	.word	0x000123d0


	//   ....[95]....
        /*0344*/ 	.word	0x00012400


	//   ....[96]....
        /*0348*/ 	.word	0x00012530


	//   ....[97]....
        /*034c*/ 	.word	0x00012550


	//----- nvinfo : EIATTR_EXIT_INSTR_OFFSETS
	.align		4
.L_332:
        /*0350*/ 	.byte	0x04, 0x1c
        /*0352*/ 	.short	(.L_334 - .L_333)


	//   ....[0]....
.L_333:
        /*0354*/ 	.word	0x00000030


	//   ....[1]....
        /*0358*/ 	.word	0x00011a60


	//   ....[2]....
        /*035c*/ 	.word	0x00011b30


	//   ....[3]....
        /*0360*/ 	.word	0x00011b90


	//   ....[4]....
        /*0364*/ 	.word	0x00012560


	//   ....[5]....
        /*0368*/ 	.word	0x00012610


	//   ....[6]....
        /*036c*/ 	.word	0x00012670


	//----- nvinfo : EIATTR_CTAIDZ_USED
	.align		4
.L_334:
        /*0370*/ 	.byte	0x01, 0x04
	.zero		2


	//----- nvinfo : EIATTR_MAX_THREADS
	.align		4
        /*0374*/ 	.byte	0x04, 0x05
        /*0376*/ 	.short	(.L_336 - .L_335)
.L_335:
        /*0378*/ 	.word	0x00000100
        /*037c*/ 	.word	0x00000001
        /*0380*/ 	.word	0x00000001


	//----- nvinfo : EIATTR_CRS_STACK_SIZE
	.align		4
.L_336:
        /*0384*/ 	.byte	0x04, 0x1e
        /*0386*/ 	.short	(.L_338 - .L_337)
.L_337:
        /*0388*/ 	.word	0x00000000
.L_338:


//--------------------- .nv.info._ZN7cutlass13device_kernelIN5flash19enable_sm80_to_sm89INS1_16FlashAttnFwdSm80INS1_25CollectiveMainloopFwdSm80ILi8ELi2ELb0EN4cute5tupleIJNS5_1CILi128EEENS7_ILi64EEENS7_ILi192EEEEEELi192ENS_6half_tEfNS_4arch4Sm80ELb0ELb1ELb1ELb1ELb1ELb0ELb1ELb0EEENS1_21CollectiveEpilogueFwdINS6_IJS8_SA_S9_EEENS6_IJNS7_ILi1EEESI_SI_EEESC_SE_Li256ELb1ELb1ELb0ELb0EEENS1_19SingleTileSchedulerILb1ELb0ELb1ELi128EEEEEEEEEvNT_6ParamsE --------------------------
	.section	.nv.info._ZN7cutlass13device_kernelIN5flash19enable_sm80_to_sm89INS1_16FlashAttnFwdSm80INS1_25CollectiveMainloopFwdSm80ILi8ELi2ELb0EN4cute5tupleIJNS5_1CILi128EEENS7_ILi64EEENS7_ILi192EEEEEELi192ENS_6half_tEfNS_4arch4Sm80ELb0ELb1ELb1ELb1ELb1ELb0ELb1ELb0EEENS1_21CollectiveEpilogueFwdINS6_IJS8_SA_S9_EEENS6_IJNS7_ILi1EEESI_SI_EEESC_SE_Li256ELb1ELb1ELb0ELb0EEENS1_19SingleTileSchedulerILb1ELb0ELb1ELi128EEEEEEEEEvNT_6ParamsE,"",@"SHT_CUDA_INFO"
	.sectionflags	@""
	.align	4


	//----- nvinfo : EIATTR_CUDA_API_VERSION
	.align		4
        /*0000*/ 	.byte	0x04, 0x37
        /*0002*/ 	.short	(.L_340 - .L_339)
.L_339:
        /*0004*/ 	.word	0x00000082


	//----- nvinfo : EIATTR_SW2861232_WAR
	.align		4
.L_340:
        /*0008*/ 	.byte	0x01, 0x35
	.zero		2


	//----- nvinfo : EIATTR_PARAM_CBANK
	.align		4
        /*000c*/ 	.byte	0x04, 0x0a
        /*000e*/ 	.short	(.L_342 - .L_341)
	.align		4
.L_341:
        /*0010*/ 	.word	index@(.nv.constant0._ZN7cutlass13device_kernelIN5flash19enable_sm80_to_sm89INS1_16FlashAttnFwdSm80INS1_25CollectiveMainloopFwdSm80ILi8ELi2ELb0EN4cute5tupleIJNS5_1CILi128EEENS7_ILi64EEENS7_ILi192EEEEEELi192ENS_6half_tEfNS_4arch4Sm80ELb0ELb1ELb1ELb1ELb1ELb0ELb1ELb0EEENS1_21CollectiveEpilogueFwdINS6_IJS8_SA_S9_EEENS6_IJNS7_ILi1EEESI_SI_EEESC_SE_Li256ELb1ELb1ELb0ELb0EEENS1_19SingleTileSchedulerILb1ELb0ELb1ELi128EEEEEEEEEvNT_6ParamsE)
        /*0014*/ 	.short	0x0160
        /*0016*/ 	.short	0x0418


	//----- nvinfo : EIATTR_CBANK_PARAM_SIZE
	.align		4
.L_342:
        /*0018*/ 	.byte	0x03, 0x19
        /*001a*/ 	.short	0x0418


	//----- nvinfo : EIATTR_KPARAM_INFO
	.align		4
        /*001c*/ 	.byte	0x04, 0x17
        /*001e*/ 	.short	(.L_344 - .L_343)
.L_343:
        /*0020*/ 	.word	0x00000000
        /*0024*/ 	.short	0x0000
        /*0026*/ 	.short	0x0000
        /*0028*/ 	.byte	0x00, 0xf0, 0x61, 0x10


	//----- nvinfo : EIATTR_MAXREG_COUNT
	.align		4
.L_344:
        /*002c*/ 	.byte	0x03, 0x1b
        /*002e*/ 	.short	0x00ff


	//----- nvinfo : EIATTR_NUM_BARRIERS
	.align		4
        /*0030*/ 	.byte	0x02, 0x4c
        /*0032*/ 	.byte	0x02
	.zero		1


	//----- nvinfo : EIATTR_MERCURY_ISA_VERSION
	.align		4
        /*0034*/ 	.byte	0x03, 0x5f
        /*0036*/ 	.short	0x0000


	//----- nvinfo : EIATTR_COOP_GROUP_MASK_REGIDS
	.align		4
        /*0038*/ 	.byte	0x04, 0x29
        /*003a*/ 	.short	(.L_346 - .L_345)


	//   ....[0]....
.L_345:
        /*003c*/ 	.word	0xffffffff


	//   ....[1]....
        /*0040*/ 	.word	0xffffffff


	//   ....[2]....
        /*0044*/ 	.word	0xffffffff


	//   ....[3]....
        /*0048*/ 	.word	0xffffffff


	//   ....[4]....
        /*004c*/ 	.word	0xffffffff


	//   ....[5]....
        /*0050*/ 	.word	0xffffffff


	//   ....[6]....
        /*0054*/ 	.word	0xffffffff


	//   ....[7]....
        /*0058*/ 	.word	0xffffffff


	//   ....[8]....
        /*005c*/ 	.word	0xffffffff


	//   ....[9]....
        /*0060*/ 	.word	0xffffffff


	//   ....[10]....
        /*0064*/ 	.word	0xffffffff


	//   ....[11]....
        /*0068*/ 	.word	0xffffffff


	//   ....[12]....
        /*006c*/ 	.word	0xffffffff


	//   ....[13]....
        /*0070*/ 	.word	0xffffffff


	//   ....[14]....
        /*0074*/ 	.word	0xffffffff


	//   ....[15]....
        /*0078*/ 	.word	0xffffffff


	//   ....[16]....
        /*007c*/ 	.word	0xffffffff


	//   ....[17]....
        /*0080*/ 	.word	0xffffffff


	//   ....[18]....
        /*0084*/ 	.word	0xffffffff


	//   ....[19]....
        /*0088*/ 	.word	0xffffffff


	//   ....[20]....
        /*008c*/ 	.word	0xffffffff


	//   ....[21]....
        /*0090*/ 	.word	0xffffffff


	//   ....[22]....
        /*0094*/ 	.word	0xffffffff


	//   ....[23]....
        /*0098*/ 	.word	0xffffffff


	//   ....[24]....
        /*009c*/ 	.word	0xffffffff


	//   ....[25]....
        /*00a0*/ 	.word	0xffffffff


	//   ....[26]....
        /*00a4*/ 	.word	0xffffffff


	//   ....[27]....
        /*00a8*/ 	.word	0xffffffff


	//   ....[28]....
        /*00ac*/ 	.word	0xffffffff


	//   ....[29]....
        /*00b0*/ 	.word	0xffffffff


	//   ....[30]....
        /*00b4*/ 	.word	0xffffffff


	//   ....[31]....
        /*00b8*/ 	.word	0xffffffff


	//   ....[32]....
        /*00bc*/ 	.word	0xffffffff


	//   ....[33]....
        /*00c0*/ 	.word	0xffffffff


	//   ....[34]....
        /*00c4*/ 	.word	0xffffffff


	//   ....[35]....
        /*00c8*/ 	.word	0xffffffff


	//   ....[36]....
        /*00cc*/ 	.word	0xffffffff


	//   ....[37]....
        /*00d0*/ 	.word	0xffffffff


	//   ....[38]....
        /*00d4*/ 	.word	0xffffffff


	//   ....[39]....
        /*00d8*/ 	.word	0xffffffff


	//   ....[40]....
        /*00dc*/ 	.word	0xffffffff


	//   ....[41]....
        /*00e0*/ 	.word	0xffffffff


	//   ....[42]....
        /*00e4*/ 	.word	0xffffffff


	//   ....[43]....
        /*00e8*/ 	.word	0xffffffff


	//   ....[44]....
        /*00ec*/ 	.word	0xffffffff


	//   ....[45]....
        /*00f0*/ 	.word	0xffffffff


	//   ....[46]....
        /*00f4*/ 	.word	0xffffffff


	//   ....[47]....
        /*00f8*/ 	.word	0xffffffff


	//   ....[48]....
        /*00fc*/ 	.word	0xffffffff


	//   ....[49]....
        /*0100*/ 	.word	0xffffffff


	//   ....[50]....
        /*0104*/ 	.word	0xffffffff


	//   ....[51]....
        /*0108*/ 	.word	0xffffffff


	//   ....[52]....
        /*010c*/ 	.word	0xffffffff


	//   ....[53]....
        /*0110*/ 	.word	0xffffffff


	//   ....[54]....
        /*0114*/ 	.word	0xffffffff


	//   ....[55]....
        /*0118*/ 	.word	0xffffffff


	//   ....[56]....
        /*011c*/ 	.word	0xffffffff


	//   ....[57]....
        /*0120*/ 	.word	0xffffffff


	//   ....[58]....
        /*0124*/ 	.word	0xffffffff


	//   ....[59]....
        /*0128*/ 	.word	0xffffffff


	//   ....[60]....
        /*012c*/ 	.word	0xffffffff


	//   ....[61]....
        /*0130*/ 	.word	0xffffffff


	//   ....[62]....
        /*0134*/ 	.word	0xffffffff


	//   ....[63]....
        /*0138*/ 	.word	0xffffffff


	//   ....[64]....
        /*013c*/ 	.word	0xffffffff


	//   ....[65]....
        /*0140*/ 	.word	0xffffffff


	//   ....[66]....
        /*0144*/ 	.word	0xffffffff


	//   ....[67]....
        /*0148*/ 	.word	0xffffffff


	//   ....[68]....
        /*014c*/ 	.word	0xffffffff


	//   ....[69]....
        /*0150*/ 	.word	0xffffffff


	//   ....[70]....
        /*0154*/ 	.word	0xffffffff


	//   ....[71]....
        /*0158*/ 	.word	0xffffffff


	//   ....[72]....
        /*015c*/ 	.word	0xffffffff


	//   ....[73]....
        /*0160*/ 	.word	0xffffffff


	//   ....[74]....
        /*0164*/ 	.word	0xffffffff


	//   ....[75]....
        /*0168*/ 	.word	0xffffffff


	//   ....[76]....
        /*016c*/ 	.word	0xffffffff


	//   ....[77]....
        /*0170*/ 	.word	0xffffffff


	//   ....[78]....
        /*0174*/ 	.word	0xffffffff


	//   ....[79]....
        /*0178*/ 	.word	0xffffffff


	//   ....[80]....
        /*017c*/ 	.word	0xffffffff


	//   ....[81]....
        /*0180*/ 	.word	0xffffffff


	//   ....[82]....
        /*0184*/ 	.word	0xffffffff


	//   ....[83]....
        /*0188*/ 	.word	0xffffffff


	//   ....[84]....
        /*018c*/ 	.word	0xffffffff


	//   ....[85]....
        /*0190*/ 	.word	0xffffffff


	//   ....[86]....
        /*0194*/ 	.word	0xffffffff


	//   ....[87]....
        /*0198*/ 	.word	0xffffffff


	//   ....[88]....
        /*019c*/ 	.word	0xffffffff


	//   ....[89]....
        /*01a0*/ 	.word	0xffffffff


	//   ....[90]....
        /*01a4*/ 	.word	0xffffffff


	//   ....[91]....
        /*01a8*/ 	.word	0xffffffff


	//   ....[92]....
        /*01ac*/ 	.word	0xffffffff


	//   ....[93]....
        /*01b0*/ 	.word	0xffffffff


	//   ....[94]....
        /*01b4*/ 	.word	0xffffffff


	//   ....[95]....
        /*01b8*/ 	.word	0xffffffff


	//   ....[96]....
        /*01bc*/ 	.word	0xffffffff


	//   ....[97]....
        /*01c0*/ 	.word	0xffffffff


	//   ....[98]....
        /*01c4*/ 	.word	0xffffffff


	//----- nvinfo : EIATTR_COOP_GROUP_INSTR_OFFSETS
	.align		4
.L_346:
        /*01c8*/ 	.byte	0x04, 0x28
        /*01ca*/ 	.short	(.L_348 - .L_347)


	//   ....[0]....
.L_347:
        /*01cc*/ 	.word	0x00000090


	//   ....[1]....
        /*01d0*/ 	.word	0x00001560


	//   ....[2]....
        /*01d4*/ 	.word	0x000015a0


	//   ....[3]....
        /*01d8*/ 	.word	0x000017d0


	//   ....[4]....
        /*01dc*/ 	.word	0x00001800


	//   ....[5]....
        /*01e0*/ 	.word	0x00001920


	//   ....[6]....
        /*01e4*/ 	.word	0x00001950


	//   ....[7]....
        /*01e8*/ 	.word	0x00001a60


	//   ....[8]....
        /*01ec*/ 	.word	0x00001aa0


	//   ....[9]....
        /*01f0*/ 	.word	0x00001ff0


	//   ....[10]....
        /*01f4*/ 	.word	0x00002010


	//   ....[11]....
        /*01f8*/ 	.word	0x00002040


	//   ....[12]....
        /*01fc*/ 	.word	0x00002070


	//   ....[13]....
        /*0200*/ 	.word	0x00002080


	//   ....[14]....
        /*0204*/ 	.word	0x00002090


	//   ....[15]....
        /*0208*/ 	.word	0x000021d0


	//   ....[16]....
        /*020c*/ 	.word	0x000021e0


	//   ....[17]....
        /*0210*/ 	.word	0x00002620


	//   ....[18]....
        /*0214*/ 	.word	0x00002650


	//   ....[19]....
        /*0218*/ 	.word	0x00002670


	//   ....[20]....
        /*021c*/ 	.word	0x000026d0


	//   ....[21]....
        /*0220*/ 	.word	0x00002b00


	//   ....[22]....
        /*0224*/ 	.word	0x00002b30


	//   ....[23]....
        /*0228*/ 	.word	0x00002b40


	//   ....[24]....
        /*022c*/ 	.word	0x00002b50


	//   ....[25]....
        /*0230*/ 	.word	0x000038d0


	//   ....[26]....
        /*0234*/ 	.word	0x00003c20


	//   ....[27]....
        /*0238*/ 	.word	0x000048d0


	//   ....[28]....
        /*023c*/ 	.word	0x000048f0


	//   ....[29]....
        /*0240*/ 	.word	0x00004910


	//   ....[30]....
        /*0244*/ 	.word	0x00004930


	//   ....[31]....
        /*0248*/ 	.word	0x00005b50


	//   ....[32]....
        /*024c*/ 	.word	0x00005b80


	//   ....[33]....
        /*0250*/ 	.word	0x00005ba0


	//   ....[34]....
        /*0254*/ 	.word	0x00005bb0


	//   ....[35]....
        /*0258*/ 	.word	0x00006240


	//   ....[36]....
        /*025c*/ 	.word	0x00006260


	//   ....[37]....
        /*0260*/ 	.word	0x00006270


	//   ....[38]....
        /*0264*/ 	.word	0x00006280


	//   ....[39]....
        /*0268*/ 	.word	0x00007020


	//   ....[40]....
        /*026c*/ 	.word	0x00007430


	//   ....[41]....
        /*0270*/ 	.word	0x00007d80


	//   ....[42]....
        /*0274*/ 	.word	0x00007e60


	//   ....[43]....
        /*0278*/ 	.word	0x00007e70


	//   ....[44]....
        /*027c*/ 	.word	0x00007e90


	//   ....[45]....
        /*0280*/ 	.word	0x000097e0


	//   ....[46]....
        /*0284*/ 	.word	0x00009800


	//   ....[47]....
        /*0288*/ 	.word	0x00009810


	//   ....[48]....
        /*028c*/ 	.word	0x00009820


	//   ....[49]....
        /*0290*/ 	.word	0x00009f90


	//   ....[50]....
        /*0294*/ 	.word	0x00009fb0


	//   ....[51]....
        /*0298*/ 	.word	0x00009fc0


	//   ....[52]....
        /*029c*/ 	.word	0x00009fd0


	//   ....[53]....
        /*02a0*/ 	.word	0x0000b130


	//   ....[54]....
        /*02a4*/ 	.word	0x0000b160


	//   ....[55]....
        /*02a8*/ 	.word	0x0000b180


	//   ....[56]....
        /*02ac*/ 	.word	0x0000b1c0


	//   ....[57]....
        /*02b0*/ 	.word	0x0000ca90


	//   ....[58]....
        /*02b4*/ 	.word	0x0000cab0


	//   ....[59]....
        /*02b8*/ 	.word	0x0000cac0


	//   ....[60]....
        /*02bc*/ 	.word	0x0000cad0


	//   ....[61]....
        /*02c0*/ 	.word	0x0000d000


	//   ....[62]....
        /*02c4*/ 	.word	0x0000d010


	//   ....[63]....
        /*02c8*/ 	.word	0x0000d020


	//   ....[64]....
        /*02cc*/ 	.word	0x0000d030


	//   ....[65]....
        /*02d0*/ 	.word	0x0000de20


	//   ....[66]....
        /*02d4*/ 	.word	0x0000e190


	//   ....[67]....
        /*02d8*/ 	.word	0x0000eab0


	//   ....[68]....
        /*02dc*/ 	.word	0x0000eba0


	//   ....[69]....
        /*02e0*/ 	.word	0x0000ebb0


	//   ....[70]....
        /*02e4*/ 	.word	0x0000ec30


	//   ....[71]....
        /*02e8*/ 	.word	0x000104f0


	//   ....[72]....
        /*02ec*/ 	.word	0x00010510


	//   ....[73]....
        /*02f0*/ 	.word	0x00010530


	//   ....[74]....
        /*02f4*/ 	.word	0x00010540


	//   ....[75]....
        /*02f8*/ 	.word	0x00010710


	//   ....[76]....
        /*02fc*/ 	.word	0x00010730


	//   ....[77]....
        /*0300*/ 	.word	0x00010770


	//   ....[78]....
        /*0304*/ 	.word	0x00010780


	//   ....[79]....
        /*0308*/ 	.word	0x00011d90


	//   ....[80]....
        /*030c*/ 	.word	0x00011dd0


	//   ....[81]....
        /*0310*/ 	.word	0x00011e60


	//   ....[82]....
        /*0314*/ 	.word	0x00011ea0


	//   ....[83]....
        /*0318*/ 	.word	0x000120b0


	//   ....[84]....
        /*031c*/ 	.word	0x000120c0


	//   ....[85]....
        /*0320*/ 	.word	0x00012240


	//   ....[86]....
        /*0324*/ 	.word	0x00012270


	//   ....[87]....
        /*0328*/ 	.word	0x000123c0


	//   ....[88]....
        /*032c*/ 	.word	0x000123f0


	//   ....[89]....
        /*0330*/ 	.word	0x00012540


	//   ....[90]....
        /*0334*/ 	.word	0x00012560


	//   ....[91]....
        /*0338*/ 	.word	0x00012ea0


	//   ....[92]....
        /*033c*/ 	.word	0x00012eb0


	//   ....[93]....
        /*0340*/ 	.word	0x00012fe0


	//   ....[94]....
        /*0344*/ 	.word	0x00013010


	//   ....[95]....
        /*0348*/ 	.word	0x00013140


	//   ....[96]....
        /*034c*/ 	.word	0x00013170


	//   ....[97]....
        /*0350*/ 	.word	0x000132a0


	//   ....[98]....
        /*0354*/ 	.word	0x000132c0


	//----- nvinfo : EIATTR_EXIT_INSTR_OFFSETS
	.align		4
.L_348:
        /*0358*/ 	.byte	0x04, 0x1c
        /*035a*/ 	.short	(.L_350 - .L_349)


	//   ....[0]....
.L_349:
        /*035c*/ 	.word	0x00000440


	//   ....[1]....
        /*0360*/ 	.word	0x00012570


	//   ....[2]....
        /*0364*/ 	.word	0x00012640


	//   ....[3]....
        /*0368*/ 	.word	0x000126a0


	//   ....[4]....
        /*036c*/ 	.word	0x000132d0


	//   ....[5]....
        /*0370*/ 	.word	0x00013380


	//   ....[6]....
        /*0374*/ 	.word	0x000133e0


	//----- nvinfo : EIATTR_CTAIDZ_USED
	.align		4
.L_350:
        /*0378*/ 	.byte	0x01, 0x04
	.zero		2


	//----- nvinfo : EIATTR_MAX_THREADS
	.align		4
        /*037c*/ 	.byte	0x04, 0x05
        /*037e*/ 	.short	(.L_352 - .L_351)
.L_351:
        /*0380*/ 	.word	0x00000100
        /*0384*/ 	.word	0x00000001
        /*0388*/ 	.word	0x00000001


	//----- nvinfo : EIATTR_CRS_STACK_SIZE
	.align		4
.L_352:
        /*038c*/ 	.byte	0x04, 0x1e
        /*038e*/ 	.short	(.L_354 - .L_353)
.L_353:
        /*0390*/ 	.word	0x00000000
.L_354:


//--------------------- .nv.info._ZN7cutlass13device_kernelIN5flash19enable_sm80_to_sm89INS1_16FlashAttnFwdSm80INS1_25CollectiveMainloopFwdSm80ILi8ELi2ELb0EN4cute5tupleIJNS5_1CILi128EEENS7_ILi64EEENS7_ILi192EEEEEELi192ENS_6half_tEfNS_4arch4Sm80ELb0ELb1ELb1ELb1ELb1ELb1ELb1ELb0EEENS1_21CollectiveEpilogueFwdINS6_IJS8_SA_S9_EEENS6_IJNS7_ILi1EEESI_SI_EEESC_SE_Li256ELb1ELb1ELb0ELb0EEENS1_19SingleTileSchedulerILb1ELb0ELb1ELi128EEEEEEEEEvNT_6ParamsE --------------------------
	.section	.nv.info._ZN7cutlass13device_kernelIN5flash19enable_sm80_to_sm89INS1_16FlashAttnFwdSm80INS1_25CollectiveMainloopFwdSm80ILi8ELi2ELb0EN4cute5tupleIJNS5_1CILi128EEENS7_ILi64EEENS7_ILi192EEEEEELi192ENS_6half_tEfNS_4arch4Sm80ELb0ELb1ELb1ELb1ELb1ELb1ELb1ELb0EEENS1_21CollectiveEpilogueFwdINS6_IJS8_SA_S9_EEENS6_IJNS7_ILi1EEESI_SI_EEESC_SE_Li256ELb1ELb1ELb0ELb0EEENS1_19SingleTileSchedulerILb1ELb0ELb1ELi128EEEEEEEEEvNT_6ParamsE,"",@"SHT_CUDA_INFO"
	.sectionflags	@""
	.align	4


	//----- nvinfo : EIATTR_CUDA_API_VERSION
	.align		4
        /*0000*/ 	.byte	0x04, 0x37
        /*0002*/ 	.short	(.L_356 - .L_355)
.L_355:
        /*0004*/ 	.word	0x00000082


	//----- nvinfo : EIATTR_SW2861232_WAR
	.align		4
.L_356:
        /*0008*/ 	.byte	0x01, 0x35
	.zero		2


	//----- nvinfo : EIATTR_PARAM_CBANK
	.align		4
        /*000c*/ 	.byte	0x04, 0x0a
        /*000e*/ 	.short	(.L_358 - .L_357)
	.align		4
.L_357:
        /*0010*/ 	.word	index@(.nv.constant0._ZN7cutlass13device_kernelIN5flash19enable_sm80_to_sm89INS1_16FlashAttnFwdSm80INS1_25CollectiveMainloopFwdSm80ILi8ELi2ELb0EN4cute5tupleIJNS5_1CILi128EEENS7_ILi64EEENS7_ILi192EEEEEELi192ENS_6half_tEfNS_4arch4Sm80ELb0ELb1ELb1ELb1ELb1ELb1ELb1ELb0EEENS1_21CollectiveEpilogueFwdINS6_IJS8_SA_S9_EEENS6_IJNS7_ILi1EEESI_SI_EEESC_SE_Li256ELb1ELb1ELb0ELb0EEENS1_19SingleTileSchedulerILb1ELb0ELb1ELi128EEEEEEEEEvNT_6ParamsE)
        /*0014*/ 	.short	0x0160
        /*0016*/ 	.short	0x0418


	//----- nvinfo : EIATTR_CBANK_PARAM_SIZE
	.align		4
.L_358:
        /*0018*/ 	.byte	0x03, 0x19
        /*001a*/ 	.short	0x0418


	//----- nvinfo : EIATTR_KPARAM_INFO
	.align		4
        /*001c*/ 	.byte	0x04, 0x17
        /*001e*/ 	.short	(.L_360 - .L_359)
.L_359:
        /*0020*/ 	.word	0x00000000
        /*0024*/ 	.short	0x0000
        /*0026*/ 	.short	0x0000
        /*0028*/ 	.byte	0x00, 0xf0, 0x61, 0x10


	//----- nvinfo : EIATTR_MAXREG_COUNT
	.align		4
.L_360:
        /*002c*/ 	.byte	0x03, 0x1b
        /*002e*/ 	.short	0x00ff


	//----- nvinfo : EIATTR_NUM_BARRIERS
	.align		4
        /*0030*/ 	.byte	0x02, 0x4c
        /*0032*/ 	.byte	0x02
	.zero		1


	//----- nvinfo : EIATTR_MERCURY_ISA_VERSION
	.align		4
        /*0034*/ 	.byte	0x03, 0x5f
        /*0036*/ 	.short	0x0000


	//----- nvinfo : EIATTR_COOP_GROUP_MASK_REGIDS
	.align		4
        /*0038*/ 	.byte	0x04, 0x29
        /*003a*/ 	.short	(.L_362 - .L_361)


	//   ....[0]....
.L_361:
        /*003c*/ 	.word	0xffffffff


	//   ....[1]....
        /*0040*/ 	.word	0xffffffff


	//   ....[2]....
        /*0044*/ 	.word	0xffffffff


	//   ....[3]....
        /*0048*/ 	.word	0xffffffff


	//   ....[4]....
        /*004c*/ 	.word	0xffffffff


	//   ....[5]....
        /*0050*/ 	.word	0xffffffff


	//   ....[6]....
        /*0054*/ 	.word	0xffffffff


	//   ....[7]....
        /*0058*/ 	.word	0xffffffff


	//   ....[8]....
        /*005c*/ 	.word	0xffffffff


	//   ....[9]....
        /*0060*/ 	.word	0xffffffff


	//   ....[10]....
        /*0064*/ 	.word	0xffffffff


	//   ....[11]....
        /*0068*/ 	.word	0xffffffff


	//   ....[12]....
        /*006c*/ 	.word	0xffffffff


	//   ....[13]....
        /*0070*/ 	.word	0xffffffff


	//   ....[14]....
        /*0074*/ 	.word	0xffffffff


	//   ....[15]....
        /*0078*/ 	.word	0xffffffff


	//   ....[16]....
        /*007c*/ 	.word	0xffffffff


	//   ....[17]....
        /*0080*/ 	.word	0xffffffff


	//   ....[18]....
        /*0084*/ 	.word	0xffffffff


	//   ....[19]....
        /*0088*/ 	.word	0xffffffff


	//   ....[20]....
        /*008c*/ 	.word	0xffffffff


	//   ....[21]....
        /*0090*/ 	.word	0xffffffff


	//   ....[22]....
        /*0094*/ 	.word	0xffffffff


	//   ....[23]....
        /*0098*/ 	.word	0xffffffff


	//   ....[24]....
        /*009c*/ 	.word	0xffffffff


	//   ....[25]....
        /*00a0*/ 	.word	0xffffffff


	//   ....[26]....
        /*00a4*/ 	.word	0xffffffff


	//   ....[27]....
        /*00a8*/ 	.word	0xffffffff


	//   ....[28]....
        /*00ac*/ 	.word	0xffffffff


	//   ....[29]....
        /*00b0*/ 	.word	0xffffffff


	//   ....[30]....
        /*00b4*/ 	.word	0xffffffff


	//   ....[31]....
        /*00b8*/ 	.word	0xffffffff


	//   ....[32]....
        /*00bc*/ 	.word	0xffffffff


	//   ....[33]....
        /*00c0*/ 	.word	0xffffffff


	//   ....[34]....
        /*00c4*/ 	.word	0xffffffff


	//   ....[35]....
        /*00c8*/ 	.word	0xffffffff


	//   ....[36]....
        /*00cc*/ 	.word	0xffffffff


	//   ....[37]....
        /*00d0*/ 	.word	0xffffffff


	//   ....[38]....
        /*00d4*/ 	.word	0xffffffff


	//   ....[39]....
        /*00d8*/ 	.word	0xffffffff


	//   ....[40]....
        /*00dc*/ 	.word	0xffffffff


	//   ....[41]....
        /*00e0*/ 	.word	0xffffffff


	//   ....[42]....
        /*00e4*/ 	.word	0xffffffff


	//   ....[43]....
        /*00e8*/ 	.word	0xffffffff


	//   ....[44]....
        /*00ec*/ 	.word	0xffffffff


	//   ....[45]....
        /*00f0*/ 	.word	0xffffffff


	//   ....[46]....
        /*00f4*/ 	.word	0xffffffff


	//   ....[47]....
        /*00f8*/ 	.word	0xffffffff


	//   ....[48]....
        /*00fc*/ 	.word	0xffffffff


	//   ....[49]....
        /*0100*/ 	.word	0xffffffff


	//   ....[50]....
        /*0104*/ 	.word	0xffffffff


	//   ....[51]....
        /*0108*/ 	.word	0xffffffff


	//   ....[52]....
        /*010c*/ 	.word	0xffffffff


	//   ....[53]....
        /*0110*/ 	.word	0xffffffff


	//   ....[54]....
        /*0114*/ 	.word	0xffffffff


	//   ....[55]....
        /*0118*/ 	.word	0xffffffff


	//   ....[56]....
        /*011c*/ 	.word	0xffffffff


	//   ....[57]....
        /*0120*/ 	.word	0xffffffff


	//   ....[58]....
        /*0124*/ 	.word	0xffffffff


	//   ....[59]....
        /*0128*/ 	.word	0xffffffff


	//   ....[60]....
        /*012c*/ 	.word	0xffffffff


	//   ....[61]....
        /*0130*/ 	.word	0xffffffff


	//   ....[62]....
        /*0134*/ 	.word	0xffffffff


	//   ....[63]....
        /*0138*/ 	.word	0xffffffff


	//   ....[64]....
        /*013c*/ 	.word	0xffffffff


	//   ....[65]....
        /*0140*/ 	.word	0xffffffff


	//   ....[66]....
        /*0144*/ 	.word	0xffffffff


	//   ....[67]....
        /*0148*/ 	.word	0xffffffff


	//   ....[68]....
        /*014c*/ 	.word	0xffffffff


	//   ....[69]....
        /*0150*/ 	.word	0xffffffff


	//   ....[70]....
        /*0154*/ 	.word	0xffffffff


	//   ....[71]....
        /*0158*/ 	.word	0xffffffff


	//   ....[72]....
        /*015c*/ 	.word	0xffffffff


	//   ....[73]....
        /*0160*/ 	.word	0xffffffff


	//   ....[74]....
        /*0164*/ 	.word	0xffffffff


	//   ....[75]....
        /*0168*/ 	.word	0xffffffff


	//   ....[76]....
        /*016c*/ 	.word	0xffffffff


	//   ....[77]....
        /*0170*/ 	.word	0xffffffff


	//   ....[78]....
        /*0174*/ 	.word	0xffffffff


	//   ....[79]....
        /*0178*/ 	.word	0xffffffff


	//   ....[80]....
        /*017c*/ 	.word	0xffffffff


	//   ....[81]....
        /*0180*/ 	.word	0xffffffff


	//   ....[82]....
        /*0184*/ 	.word	0xffffffff


	//   ....[83]....
        /*0188*/ 	.word	0xffffffff


	//   ....[84]....
        /*018c*/ 	.word	0xffffffff


	//   ....[85]....
        /*0190*/ 	.word	0xffffffff


	//   ....[86]....
        /*0194*/ 	.word	0xffffffff


	//   ....[87]....
        /*0198*/ 	.word	0xffffffff


	//   ....[88]....
        /*019c*/ 	.word	0xffffffff


	//   ....[89]....
        /*01a0*/ 	.word	0xffffffff


	//   ....[90]....
        /*01a4*/ 	.word	0xffffffff


	//   ....[91]....
        /*01a8*/ 	.word	0xffffffff


	//   ....[92]....
        /*01ac*/ 	.word	0xffffffff


	//   ....[93]....
        /*01b0*/ 	.word	0xffffffff


	//   ....[94]....
        /*01b4*/ 	.word	0xffffffff


	//   ....[95]....
        /*01b8*/ 	.word	0xffffffff


	//   ....[96]....
        /*01bc*/ 	.word	0xffffffff


	//   ....[97]....
        /*01c0*/ 	.word	0xffffffff


	//   ....[98]....
        /*01c4*/ 	.word	0xffffffff


	//   ....[99]....
        /*01c8*/ 	.word	0xffffffff


	//   ....[100]....
        /*01cc*/ 	.word	0xffffffff


	//   ....[101]....
        /*01d0*/ 	.word	0xffffffff


	//   ....[102]....
        /*01d4*/ 	.word	0xffffffff


	//   ....[103]....
        /*01d8*/ 	.word	0xffffffff


	//   ....[104]....
        /*01dc*/ 	.word	0xffffffff


	//   ....[105]....
        /*01e0*/ 	.word	0xffffffff


	//   ....[106]....
        /*01e4*/ 	.word	0xffffffff


	//   ....[107]....
        /*01e8*/ 	.word	0xffffffff


	//   ....[108]....
        /*01ec*/ 	.word	0xffffffff


	//   ....[109]....
        /*01f0*/ 	.word	0xffffffff


	//   ....[110]....
        /*01f4*/ 	.word	0xffffffff


	//   ....[111]....
        /*01f8*/ 	.word	0xffffffff


	//   ....[112]....
        /*01fc*/ 	.word	0xffffffff


	//   ....[113]....
        /*0200*/ 	.word	0xffffffff


	//   ....[114]....
        /*0204*/ 	.word	0xffffffff


	//   ....[115]....
        /*0208*/ 	.word	0xffffffff


	//   ....[116]....
        /*020c*/ 	.word	0xffffffff


	//   ....[117]....
        /*0210*/ 	.word	0xffffffff


	//   ....[118]....
        /*0214*/ 	.word	0xffffffff


	//   ....[119]....
        /*0218*/ 	.word	0xffffffff


	//   ....[120]....
        /*021c*/ 	.word	0xffffffff


	//   ....[121]....
        /*0220*/ 	.word	0xffffffff


	//   ....[122]....
        /*0224*/ 	.word	0xffffffff


	//----- nvinfo : EIATTR_COOP_GROUP_INSTR_OFFSETS
	.align		4
.L_362:
        /*0228*/ 	.byte	0x04, 0x28
        /*022a*/ 	.short	(.L_364 - .L_363)


	//   ....[0]....
.L_363:
        /*022c*/ 	.word	0x00000090


	//   ....[1]....
        /*0230*/ 	.word	0x000029f0


	//   ....[2]....
        /*0234*/ 	.word	0x00002a00


	//   ....[3]....
        /*0238*/ 	.word	0x00004530


	//   ....[4]....
        /*023c*/ 	.word	0x00004540


	//   ....[5]....
        /*0240*/ 	.word	0x00006050


	//   ....[6]....
        /*0244*/ 	.word	0x00006070


	//   ....[7]....
        /*0248*/ 	.word	0x00006530


	//   ....[8]....
        /*024c*/ 	.word	0x00006540


	//   ....[9]....
        /*0250*/ 	.word	0x00007740


	//   ....[10]....
        /*0254*/ 	.word	0x00007770


	//   ....[11]....
        /*0258*/ 	.word	0x00007950


	//   ....[12]....
        /*025c*/ 	.word	0x00007980


	//   ....[13]....
        /*0260*/ 	.word	0x00007aa0


	//   ....[14]....
        /*0264*/ 	.word	0x00007ad0


	//   ....[15]....
        /*0268*/ 	.word	0x00007be0


	//   ....[16]....
        /*026c*/ 	.word	0x00007c20


	//   ....[17]....
        /*0270*/ 	.word	0x00008190


	//   ....[18]....
        /*0274*/ 	.word	0x000081b0


	//   ....[19]....
        /*0278*/ 	.word	0x000081e0


	//   ....[20]....
        /*027c*/ 	.word	0x00008200


	//   ....[21]....
        /*0280*/ 	.word	0x00008210


	//   ....[22]....
        /*0284*/ 	.word	0x00008220


	//   ....[23]....
        /*0288*/ 	.word	0x00008240


	//   ....[24]....
        /*028c*/ 	.word	0x00008250


	//   ....[25]....
        /*0290*/ 	.word	0x000087b0


	//   ....[26]....
        /*0294*/ 	.word	0x000087e0


	//   ....[27]....
        /*0298*/ 	.word	0x00008800


	//   ....[28]....
        /*029c*/ 	.word	0x00008810


	//   ....[29]....
        /*02a0*/ 	.word	0x00008cb0


	//   ....[30]....
        /*02a4*/ 	.word	0x00008d20


	//   ....[31]....
        /*02a8*/ 	.word	0x00008d50


	//   ....[32]....
        /*02ac*/ 	.word	0x00008d80


	//   ....[33]....
        /*02b0*/ 	.word	0x000091e0


	//   ....[34]....
        /*02b4*/ 	.word	0x000092c0


	//   ....[35]....
        /*02b8*/ 	.word	0x00009310


	//   ....[36]....
        /*02bc*/ 	.word	0x00009470


	//   ....[37]....
        /*02c0*/ 	.word	0x0000c1d0


	//   ....[38]....
        /*02c4*/ 	.word	0x0000c230


	//   ....[39]....
        /*02c8*/ 	.word	0x0000c280


	//   ....[40]....
        /*02cc*/ 	.word	0x0000c290


	//   ....[41]....
        /*02d0*/ 	.word	0x0000c520


	//   ....[42]....
        /*02d4*/ 	.word	0x0000c600


	//   ....[43]....
        /*02d8*/ 	.word	0x0000c7b0


	//   ....[44]....
        /*02dc*/ 	.word	0x0000c7f0


	//   ....[45]....
        /*02e0*/ 	.word	0x0000fb30


	//   ....[46]....
        /*02e4*/ 	.word	0x0000fb60


	//   ....[47]....
        /*02e8*/ 	.word	0x0000fb70


	//   ....[48]....
        /*02ec*/ 	.word	0x0000fbd0


	//   ....[49]....
        /*02f0*/ 	.word	0x00010950


	//   ....[50]....
        /*02f4*/ 	.word	0x00010eb0


	//   ....[51]....
        /*02f8*/ 	.word	0x00011830


	//   ....[52]....
        /*02fc*/ 	.word	0x000118d0


	//   ....[53]....
        /*0300*/ 	.word	0x00011950


	//   ....[54]....
        /*0304*/ 	.word	0x00011a60


	//   ....[55]....
        /*0308*/ 	.word	0x00012b90


	//   ....[56]....
        /*030c*/ 	.word	0x00012bc0


	//   ....[57]....
        /*0310*/ 	.word	0x00012be0


	//   ....[58]....
        /*0314*/ 	.word	0x00012bf0


	//   ....[59]....
        /*0318*/ 	.word	0x00013280


	//   ....[60]....
        /*031c*/ 	.word	0x000132b0


	//   ....[61]....
        /*0320*/ 	.word	0x000132e0


	//   ....[62]....
        /*0324*/ 	.word	0x00013360


	//   ....[63]....
        /*0328*/ 	.word	0x00014160


	//   ....[64]....
        /*032c*/ 	.word	0x000144c0


	//   ....[65]....
        /*0330*/ 	.word	0x00014e40


	//   ....[66]....
        /*0334*/ 	.word	0x00014ec0


	//   ....[67]....
        /*0338*/ 	.word	0x00014ee0


	//   ....[68]....
        /*033c*/ 	.word	0x00014f00


	//   ....[69]....
        /*0340*/ 	.word	0x000168d0


	//   ....[70]....
        /*0344*/ 	.word	0x00016900


	//   ....[71]....
        /*0348*/ 	.word	0x00016920


	//   ....[72]....
        /*034c*/ 	.word	0x00016940


	//   ....[73]....
        /*0350*/ 	.word	0x000170e0


	//   ....[74]....
        /*0354*/ 	.word	0x000170f0


	//   ....[75]....
        /*0358*/ 	.word	0x00017100


	//   ....[76]....
        /*035c*/ 	.word	0x00017170


	//   ....[77]....
        /*0360*/ 	.word	0x00018270


	//   ....[78]....
        /*0364*/ 	.word	0x000182a0


	//   ....[79]....
        /*0368*/ 	.word	0x000182c0


	//   ....[80]....
        /*036c*/ 	.word	0x00018300


	//   ....[81]....
        /*0370*/ 	.word	0x00019bd0


	//   ....[82]....
        /*0374*/ 	.word	0x00019c00


	//   ....[83]....
        /*0378*/ 	.word	0x00019c20


	//   ....[84]....
        /*037c*/ 	.word	0x00019c30


	//   ....[85]....
        /*0380*/ 	.word	0x0001a190


	//   ....[86]....
        /*0384*/ 	.word	0x0001a1a0


	//   ....[87]....
        /*0388*/ 	.word	0x0001a1b0


	//   ....[88]....
        /*038c*/ 	.word	0x0001a1c0


	//   ....[89]....
        /*0390*/ 	.word	0x0001afb0


	//   ....[90]....
        /*0394*/ 	.word	0x0001b320


	//   ....[91]....
        /*0398*/ 	.word	0x0001bc40


	//   ....[92]....
        /*039c*/ 	.word	0x0001bd30


	//   ....[93]....
        /*03a0*/ 	.word	0x0001bd40


	//   ....[94]....
        /*03a4*/ 	.word	0x0001bdc0


	//   ....[95]....
        /*03a8*/ 	.word	0x0001d6a0


	//   ....[96]....
        /*03ac*/ 	.word	0x0001d6c0


	//   ....[97]....
        /*03b0*/ 	.word	0x0001d6e0


	//   ....[98]....
        /*03b4*/ 	.word	0x0001d6f0


	//   ....[99]....
        /*03b8*/ 	.word	0x0001d8c0


	//   ....[100]....
        /*03bc*/ 	.word	0x0001d8f0


	//   ....[101]....
        /*03c0*/ 	.word	0x0001d930


	//   ....[102]....
        /*03c4*/ 	.word	0x0001d940


	//   ....[103]....
        /*03c8*/ 	.word	0x0001ef40


	//   ....[104]....
        /*03cc*/ 	.word	0x0001efb0


	//   ....[105]....
        /*03d0*/ 	.word	0x0001eff0


	//   ....[106]....
        /*03d4*/ 	.word	0x0001f030


	//   ....[107]....
        /*03d8*/ 	.word	0x0001f260


	//   ....[108]....
        /*03dc*/ 	.word	0x0001f270


	//   ....[109]....
        /*03e0*/ 	.word	0x0001f3f0


	//   ....[110]....
        /*03e4*/ 	.word	0x0001f420


	//   ....[111]....
        /*03e8*/ 	.word	0x0001f570


	//   ....[112]....
        /*03ec*/ 	.word	0x0001f5a0


	//   ....[113]....
        /*03f0*/ 	.word	0x0001f6f0


	//   ....[114]....
        /*03f4*/ 	.word	0x0001f710


	//   ....[115]....
        /*03f8*/ 	.word	0x00020050


	//   ....[116]....
        /*03fc*/ 	.word	0x00020060


	//   ....[117]....
        /*0400*/ 	.word	0x00020190


	//   ....[118]....
        /*0404*/ 	.word	0x000201c0


	//   ....[119]....
        /*0408*/ 	.word	0x000202f0


	//   ....[120]....
        /*040c*/ 	.word	0x00020320


	//   ....[121]....
        /*0410*/ 	.word	0x00020450


	//   ....[122]....
        /*0414*/ 	.word	0x00020470


	//----- nvinfo : EIATTR_EXIT_INSTR_OFFSETS
	.align		4
.L_364:
        /*0418*/ 	.byte	0x04, 0x1c
        /*041a*/ 	.short	(.L_366 - .L_365)


	//   ....[0]....
.L_365:
        /*041c*/ 	.word	0x00000440


	//   ....[1]....
        /*0420*/ 	.word	0x0001f720


	//   ....[2]....
        /*0424*/ 	.word	0x0001f7f0


	//   ....[3]....
        /*0428*/ 	.word	0x0001f850


	//   ....[4]....
        /*042c*/ 	.word	0x00020480


	//   ....[5]....
        /*0430*/ 	.word	0x00020530


	//   ....[6]....
        /*0434*/ 	.word	0x00020590


	//----- nvinfo : EIATTR_CTAIDZ_USED
	.align		4
.L_366:
        /*0438*/ 	.byte	0x01, 0x04
	.zero		2


	//----- nvinfo : EIATTR_MAX_THREADS
	.align		4
        /*043c*/ 	.byte	0x04, 0x05
        /*043e*/ 	.short	(.L_368 - .L_367)
.L_367:
        /*0440*/ 	.word	0x00000100
        /*0444*/ 	.word	0x00000001
        /*0448*/ 	.word	0x00000001


	//----- nvinfo : EIATTR_CRS_STACK_SIZE
	.align		4
.L_368:
        /*044c*/ 	.byte	0x04, 0x1e
        /*044e*/ 	.short	(.L_370 - .L_369)
.L_369:
        /*0450*/ 	.word	0x00000000
.L_370:


//--------------------- .nv.info._ZN7cutlass13device_kernelIN5flash19enable_sm80_to_sm89INS1_16FlashAttnFwdSm80INS1_25CollectiveMainloopFwdSm80ILi8ELi2ELb0EN4cute5tupleIJNS5_1CILi128EEENS7_ILi64EEENS7_ILi192EEEEEELi192ENS_6half_tEfNS_4arch4Sm80ELb1ELb0ELb1ELb0ELb1ELb0ELb1ELb0EEENS1_21CollectiveEpilogueFwdINS6_IJS8_SA_S9_EEENS6_IJNS7_ILi1EEESI_SI_EEESC_SE_Li256ELb0ELb1ELb0ELb0EEENS1_30DynamicPersistentTileSchedulerILi256ELi256ELb0ELb1ELb0EEEEEEEEEvNT_6ParamsE --------------------------
	.section	.nv.info._ZN7cutlass13device_kernelIN5flash19enable_sm80_to_sm89INS1_16FlashAttnFwdSm80INS1_25CollectiveMainloopFwdSm80ILi8ELi2ELb0EN4cute5tupleIJNS5_1CILi128EEENS7_ILi64EEENS7_ILi192EEEEEELi192ENS_6half_tEfNS_4arch4Sm80ELb1ELb0ELb1ELb0ELb1ELb0ELb1ELb0EEENS1_21CollectiveEpilogueFwdINS6_IJS8_SA_S9_EEENS6_IJNS7_ILi1EEESI_SI_EEESC_SE_Li256ELb0ELb1ELb0ELb0EEENS1_30DynamicPersistentTileSchedulerILi256ELi256ELb0ELb1ELb0EEEEEEEEEvNT_6ParamsE,"",@"SHT_CUDA_INFO"
	.sectionflags	@""
	.align	4


	//----- nvinfo : EIATTR_CUDA_API_VERSION
	.align		4
        /*0000*/ 	.byte	0x04, 0x37
        /*0002*/ 	.short	(.L_372 - .L_371)
.L_371:
        /*0004*/ 	.word	0x00000082


	//----- nvinfo : EIATTR_SW2861232_WAR
	.align		4
.L_372:
        /*0008*/ 	.byte	0x01, 0x35
	.zero		2


	//----- nvinfo : EIATTR_PARAM_CBANK
	.align		4
        /*000c*/ 	.byte	0x04, 0x0a
        /*000e*/ 	.short	(.L_374 - .L_373)
	.align		4
.L_373:
        /*0010*/ 	.word	index@(.nv.constant0._ZN7cutlass13device_kernelIN5flash19enable_sm80_to_sm89INS1_16FlashAttnFwdSm80INS1_25CollectiveMainloopFwdSm80ILi8ELi2ELb0EN4cute5tupleIJNS5_1CILi128EEENS7_ILi64EEENS7_ILi192EEEEEELi192ENS_6half_tEfNS_4arch4Sm80ELb1ELb0ELb1ELb0ELb1ELb0ELb1ELb0EEENS1_21CollectiveEpilogueFwdINS6_IJS8_SA_S9_EEENS6_IJNS7_ILi1EEESI_SI_EEESC_SE_Li256ELb0ELb1ELb0ELb0EEENS1_30DynamicPersistentTileSchedulerILi256ELi256ELb0ELb1ELb0EEEEEEEEEvNT_6ParamsE)
        /*0014*/ 	.short	0x0160
        /*0016*/ 	.short	0x0428


	//----- nvinfo : EIATTR_CBANK_PARAM_SIZE
	.align		4
.L_374:
        /*0018*/ 	.byte	0x03, 0x19
        /*001a*/ 	.short	0x0428


	//----- nvinfo : EIATTR_KPARAM_INFO
	.align		4
        /*001c*/ 	.byte	0x04, 0x17
        /*001e*/ 	.short	(.L_376 - .L_375)
.L_375:
        /*0020*/ 	.word	0x00000000
        /*0024*/ 	.short	0x0000
        /*0026*/ 	.short	0x0000
        /*0028*/ 	.byte	0x00, 0xf0, 0xa1, 0x10


	//----- nvinfo : EIATTR_MAXREG_COUNT
	.align		4
.L_376:
        /*002c*/ 	.byte	0x03, 0x1b
        /*002e*/ 	.short	0x00ff


	//----- nvinfo : EIATTR_NUM_BARRIERS
	.align		4
        /*0030*/ 	.byte	0x02, 0x4c
        /*0032*/ 	.byte	0x06
	.zero		1


	//----- nvinfo : EIATTR_ANNOTATIONS
	.align		4
        /*0034*/ 	.byte	0x04, 0x55
        /*0036*/ 	.short	(.L_378 - .L_377)


	//   ....[0]....
.L_377:
        /* <DEDUP_REMOVED lines=21> */
        /*017c*/ 	.byte	0x20, 0xe8, 0x00, 0x00, 0x01, 0x00, 0x00, 0x00, 0x50, 0xe8, 0x00, 0x00


	//----- nvinfo : EIATTR_MERCURY_ISA_VERSION
	.align		4
.L_378:
        /*0188*/ 	.byte	0x03, 0x5f
        /*018a*/ 	.short	0x0000


	//----- nvinfo : EIATTR_INT_WARP_WIDE_INSTR_OFFSETS
	.align		4
        /*018c*/ 	.byte	0x04, 0x31
        /*018e*/ 	.short	(.L_380 - .L_379)


	//   ....[0]....
.L_379:
        /*0190*/ 	.word	0x0000ca50


	//   ....[1]....
        /*0194*/ 	.word	0x0000cad0


	//----- nvinfo : EIATTR_COOP_GROUP_MASK_REGIDS
	.align		4
.L_380:
        /*0198*/ 	.byte	0x04, 0x29
        /*019a*/ 	.short	(.L_382 - .L_381)


	//   ....[0]....
.L_381:
        /*019c*/ 	.word	0xffffffff


	//   ....[1]....
        /*01a0*/ 	.word	0xffffffff


	//   ....[2]....
        /*01a4*/ 	.word	0xffffffff


	//   ....[3]....
        /*01a8*/ 	.word	0xffffffff


	//   ....[4]....
        /*01ac*/ 	.word	0xffffffff


	//   ....[5]....
        /*01b0*/ 	.word	0xffffffff


	//   ....[6]....
        /*01b4*/ 	.word	0xffffffff


	//   ....[7]....
        /*01b8*/ 	.word	0xffffffff


	//   ....[8]....
        /*01bc*/ 	.word	0xffffffff


	//   ....[9]....
        /*01c0*/ 	.word	0xffffffff


	//   ....[10]....
        /*01c4*/ 	.word	0xffffffff


	//   ....[11]....
        /*01c8*/ 	.word	0xffffffff


	//   ....[12]....
        /*01cc*/ 	.word	0xffffffff


	//   ....[13]....
        /*01d0*/ 	.word	0xffffffff


	//   ....[14]....
        /*01d4*/ 	.word	0xffffffff


	//   ....[15]....
        /*01d8*/ 	.word	0xffffffff


	//   ....[16]....
        /*01dc*/ 	.word	0xffffffff


	//   ....[17]....
        /*01e0*/ 	.word	0xffffffff


	//   ....[18]....
        /*01e4*/ 	.word	0xffffffff


	//   ....[19]....
        /*01e8*/ 	.word	0xffffffff


	//   ....[20]....
        /*01ec*/ 	.word	0xffffffff


	//   ....[21]....
        /*01f0*/ 	.word	0xffffffff


	//   ....[22]....
        /*01f4*/ 	.word	0xffffffff


	//   ....[23]....
        /*01f8*/ 	.word	0xffffffff


	//   ....[24]....
        /*01fc*/ 	.word	0xffffffff


	//   ....[25]....
        /*0200*/ 	.word	0xffffffff


	//   ....[26]....
        /*0204*/ 	.word	0xffffffff


	//   ....[27]....
        /*0208*/ 	.word	0xffffffff


	//   ....[28]....
        /*020c*/ 	.word	0xffffffff


	//   ....[29]....
        /*0210*/ 	.word	0xffffffff


	//   ....[30]....
        /*0214*/ 	.word	0xffffffff


	//   ....[31]....
        /*0218*/ 	.word	0xffffffff


	//   ....[32]....
        /*021c*/ 	.word	0xffffffff


	//   ....[33]....
        /*0220*/ 	.word	0xffffffff


	//   ....[34]....
        /*0224*/ 	.word	0xffffffff


	//   ....[35]....
        /*0228*/ 	.word	0xffffffff


	//   ....[36]....
        /*022c*/ 	.word	0xffffffff


	//   ....[37]....
        /*0230*/ 	.word	0xffffffff


	//   ....[38]....
        /*0234*/ 	.word	0xffffffff


	//   ....[39]....
        /*0238*/ 	.word	0xffffffff


	//   ....[40]....
        /*023c*/ 	.word	0xffffffff


	//   ....[41]....
        /*0240*/ 	.word	0xffffffff


	//   ....[42]....
        /*0244*/ 	.word	0xffffffff


	//   ....[43]....
        /*0248*/ 	.word	0xffffffff


	//   ....[44]....
        /*024c*/ 	.word	0xffffffff


	//   ....[45]....
        /*0250*/ 	.word	0xffffffff


	//   ....[46]....
        /*0254*/ 	.word	0xffffffff


	//   ....[47]....
        /*0258*/ 	.word	0xffffffff


	//   ....[48]....
        /*025c*/ 	.word	0xffffffff


	//   ....[49]....
        /*0260*/ 	.word	0xffffffff


	//   ....[50]....
        /*0264*/ 	.word	0xffffffff


	//   ....[51]....
        /*0268*/ 	.word	0xffffffff


	//   ....[52]....
        /*026c*/ 	.word	0xffffffff


	//   ....[53]....
        /*0270*/ 	.word	0xffffffff


	//   ....[54]....
        /*0274*/ 	.word	0xffffffff


	//   ....[55]....
        /*0278*/ 	.word	0xffffffff


	//   ....[56]....
        /*027c*/ 	.word	0xffffffff


	//   ....[57]....
        /*0280*/ 	.word	0xffffffff


	//   ....[58]....
        /*0284*/ 	.word	0xffffffff


	//   ....[59]....
        /*0288*/ 	.word	0xffffffff


	//   ....[60]....
        /*028c*/ 	.word	0xffffffff


	//   ....[61]....
        /*0290*/ 	.word	0xffffffff


	//   ....[62]....
        /*0294*/ 	.word	0xffffffff


	//   ....[63]....
        /*0298*/ 	.word	0xffffffff


	//   ....[64]....
        /*029c*/ 	.word	0xffffffff


	//   ....[65]....
        /*02a0*/ 	.word	0xffffffff


	//   ....[66]....
        /*02a4*/ 	.word	0xffffffff


	//   ....[67]....
        /*02a8*/ 	.word	0xffffffff


	//   ....[68]....
        /*02ac*/ 	.word	0xffffffff


	//   ....[69]....
        /*02b0*/ 	.word	0xffffffff


	//   ....[70]....
        /*02b4*/ 	.word	0xffffffff


	//   ....[71]....
        /*02b8*/ 	.word	0xffffffff


	//   ....[72]....
        /*02bc*/ 	.word	0xffffffff


	//   ....[73]....
        /*02c0*/ 	.word	0xffffffff


	//   ....[74]....
        /*02c4*/ 	.word	0xffffffff


	//   ....[75]....
        /*02c8*/ 	.word	0xffffffff


	//   ....[76]....
        /*02cc*/ 	.word	0xffffffff


	//   ....[77]....
        /*02d0*/ 	.word	0xffffffff


	//   ....[78]....
        /*02d4*/ 	.word	0xffffffff


	//   ....[79]....
        /*02d8*/ 	.word	0xffffffff


	//   ....[80]....
        /*02dc*/ 	.word	0xffffffff


	//   ....[81]....
        /*02e0*/ 	.word	0xffffffff


	//   ....[82]....
        /*02e4*/ 	.word	0xffffffff


	//   ....[83]....
        /*02e8*/ 	.word	0xffffffff


	//   ....[84]....
        /*02ec*/ 	.word	0xffffffff


	//   ....[85]....
        /*02f0*/ 	.word	0xffffffff


	//   ....[86]....
        /*02f4*/ 	.word	0xffffffff


	//   ....[87]....
        /*02f8*/ 	.word	0xffffffff


	//   ....[88]....
        /*02fc*/ 	.word	0xffffffff


	//   ....[89]....
        /*0300*/ 	.word	0xffffffff


	//   ....[90]....
        /*0304*/ 	.word	0xffffffff


	//   ....[91]....
        /*0308*/ 	.word	0xffffffff


	//   ....[92]....
        /*030c*/ 	.word	0xffffffff


	//   ....[93]....
        /*0310*/ 	.word	0xffffffff


	//   ....[94]....
        /*0314*/ 	.word	0xffffffff


	//   ....[95]....
        /*0318*/ 	.word	0xffffffff


	//   ....[96]....
        /*031c*/ 	.word	0xffffffff


	//   ....[97]....
        /*0320*/ 	.word	0xffffffff


	//   ....[98]....
        /*0324*/ 	.word	0xffffffff


	//   ....[99]....
        /*0328*/ 	.word	0xffffffff


	//   ....[100]....
        /*032c*/ 	.word	0xffffffff


	//   ....[101]....
        /*0330*/ 	.word	0xffffffff


	//   ....[102]....
        /*0334*/ 	.word	0xffffffff


	//   ....[103]....
        /*0338*/ 	.word	0xffffffff


	//   ....[104]....
        /*033c*/ 	.word	0xffffffff


	//   ....[105]....
        /*0340*/ 	.word	0xffffffff


	//   ....[106]....
        /*0344*/ 	.word	0xffffffff


	//   ....[107]....
        /*0348*/ 	.word	0xffffffff


	//   ....[108]....
        /*034c*/ 	.word	0xffffffff


	//   ....[109]....
        /*0350*/ 	.word	0xffffffff


	//   ....[110]....
        /*0354*/ 	.word	0xffffffff


	//   ....[111]....
        /*0358*/ 	.word	0xffffffff


	//   ....[112]....
        /*035c*/ 	.word	0xffffffff


	//   ....[113]....
        /*0360*/ 	.word	0xffffffff


	//   ....[114]....
        /*0364*/ 	.word	0xffffffff


	//   ....[115]....
        /*0368*/ 	.word	0xffffffff


	//   ....[116]....
        /*036c*/ 	.word	0xffffffff


	//   ....[117]....
        /*0370*/ 	.word	0xffffffff


	//   ....[118]....
        /*0374*/ 	.word	0xffffffff


	//   ....[119]....
        /*0378*/ 	.word	0xffffffff


	//   ....[120]....
        /*037c*/ 	.word	0xffffffff


	//   ....[121]....
        /*0380*/ 	.word	0xffffffff


	//   ....[122]....
        /*0384*/ 	.word	0xffffffff


	//   ....[123]....
        /*0388*/ 	.word	0xffffffff


	//   ....[124]....
        /*038c*/ 	.word	0xffffffff


	//   ....[125]....
        /*0390*/ 	.word	0xffffffff


	//   ....[126]....
        /*0394*/ 	.word	0xffffffff


	//   ....[127]....
        /*0398*/ 	.word	0xffffffff


	//   ....[128]....
        /*039c*/ 	.word	0xffffffff


	//   ....[129]....
        /*03a0*/ 	.word	0xffffffff


	//   ....[130]....
        /*03a4*/ 	.word	0xffffffff


	//   ....[131]....
        /*03a8*/ 	.word	0xffffffff


	//   ....[132]....
        /*03ac*/ 	.word	0xffffffff


	//   ....[133]....
        /*03b0*/ 	.word	0xffffffff


	//   ....[134]....
        /*03b4*/ 	.word	0xffffffff


	//   ....[135]....
        /*03b8*/ 	.word	0xffffffff


	//   ....[136]....
        /*03bc*/ 	.word	0xffffffff


	//----- nvinfo : EIATTR_COOP_GROUP_INSTR_OFFSETS
	.align		4
.L_382:
        /*03c0*/ 	.byte	0x04, 0x28
        /*03c2*/ 	.short	(.L_384 - .L_383)


	//   ....[0]....
.L_383:
        /*03c4*/ 	.word	0x00000050


	//   ....[1]....
        /*03c8*/ 	.word	0x00001340


	//   ....[2]....
        /*03cc*/ 	.word	0x00001360


	//   ....[3]....
        /*03d0*/ 	.word	0x000014f0


	//   ....[4]....
        /*03d4*/ 	.word	0x00001500


	//   ....[5]....
        /*03d8*/ 	.word	0x00001660


	//   ....[6]....
        /*03dc*/ 	.word	0x00001680


	//   ....[7]....
        /*03e0*/ 	.word	0x000017e0


	//   ....[8]....
        /*03e4*/ 	.word	0x000017f0


	//   ....[9]....
        /*03e8*/ 	.word	0x00001d00


	//   ....[10]....
        /*03ec*/ 	.word	0x00001d20


	//   ....[11]....
        /*03f0*/ 	.word	0x00001d50


	//   ....[12]....
        /*03f4*/ 	.word	0x00001d70


	//   ....[13]....
        /*03f8*/ 	.word	0x00001e60


	//   ....[14]....
        /*03fc*/ 	.word	0x00001e80


	//   ....[15]....
        /*0400*/ 	.word	0x00001eb0


	//   ....[16]....
        /*0404*/ 	.word	0x00001f80


	//   ....[17]....
        /*0408*/ 	.word	0x00002340


	//   ....[18]....
        /*040c*/ 	.word	0x00002360


	//   ....[19]....
        /*0410*/ 	.word	0x000023f0


	//   ....[20]....
        /*0414*/ 	.word	0x00002450


	//   ....[21]....
        /*0418*/ 	.word	0x000028b0


	//   ....[22]....
        /*041c*/ 	.word	0x000028d0


	//   ....[23]....
        /*0420*/ 	.word	0x000029d0


	//   ....[24]....
        /*0424*/ 	.word	0x000029f0


	//   ....[25]....
        /*0428*/ 	.word	0x000037f0


	//   ....[26]....
        /*042c*/ 	.word	0x00003800


	//   ....[27]....
        /*0430*/ 	.word	0x00004060


	//   ....[28]....
        /*0434*/ 	.word	0x000040d0


	//   ....[29]....
        /*0438*/ 	.word	0x000040f0


	//   ....[30]....
        /*043c*/ 	.word	0x00004110


	//   ....[31]....
        /*0440*/ 	.word	0x000053c0


	//   ....[32]....
        /*0444*/ 	.word	0x000053e0


	//   ....[33]....
        /*0448*/ 	.word	0x000054e0


	//   ....[34]....
        /*044c*/ 	.word	0x00005500


	//   ....[35]....
        /*0450*/ 	.word	0x00005a60


	//   ....[36]....
        /*0454*/ 	.word	0x00005a80


	//   ....[37]....
        /*0458*/ 	.word	0x00005b70


	//   ....[38]....
        /*045c*/ 	.word	0x00005b90


	//   ....[39]....
        /*0460*/ 	.word	0x000065c0


	//   ....[40]....
        /*0464*/ 	.word	0x000065e0


	//   ....[41]....
        /*0468*/ 	.word	0x000071c0


	//   ....[42]....
        /*046c*/ 	.word	0x000071e0


	//   ....[43]....
        /*0470*/ 	.word	0x00007200


	//   ....[44]....
        /*0474*/ 	.word	0x00007220


	//   ....[45]....
        /*0478*/ 	.word	0x00008bf0


	//   ....[46]....
        /*047c*/ 	.word	0x00008c10


	//   ....[47]....
        /*0480*/ 	.word	0x00008d00


	//   ....[48]....
        /*0484*/ 	.word	0x00008d20


	//   ....[49]....
        /*0488*/ 	.word	0x00009250


	//   ....[50]....
        /*048c*/ 	.word	0x00009270


	//   ....[51]....
        /*0490*/ 	.word	0x00009310


	//   ....[52]....
        /*0494*/ 	.word	0x00009360


	//   ....[53]....
        /*0498*/ 	.word	0x0000a4d0


	//   ....[54]....
        /*049c*/ 	.word	0x0000a4f0


	//   ....[55]....
        /*04a0*/ 	.word	0x0000a570


	//   ....[56]....
        /*04a4*/ 	.word	0x0000a580


	//   ....[57]....
        /*04a8*/ 	.word	0x0000beb0


	//   ....[58]....
        /*04ac*/ 	.word	0x0000bed0


	//   ....[59]....
        /*04b0*/ 	.word	0x0000bf70


	//   ....[60]....
        /*04b4*/ 	.word	0x0000bfd0


	//   ....[61]....
        /*04b8*/ 	.word	0x0000c220


	//   ....[62]....
        /*04bc*/ 	.word	0x0000c250


	//   ....[63]....
        /*04c0*/ 	.word	0x0000c260


	//   ....[64]....
        /*04c4*/ 	.word	0x0000c290


	//   ....[65]....
        /*04c8*/ 	.word	0x0000d2b0


	//   ....[66]....
        /*04cc*/ 	.word	0x0000d5f0


	//   ....[67]....
        /*04d0*/ 	.word	0x0000d600


	//   ....[68]....
        /*04d4*/ 	.word	0x0000d620


	//   ....[69]....
        /*04d8*/ 	.word	0x0000d640


	//   ....[70]....
        /*04dc*/ 	.word	0x0000d840


	//   ....[71]....
        /*04e0*/ 	.word	0x0000d860


	//   ....[72]....
        /*04e4*/ 	.word	0x0000d9b0


	//   ....[73]....
        /*04e8*/ 	.word	0x0000d9e0


	//   ....[74]....
        /*04ec*/ 	.word	0x0000dae0


	//   ....[75]....
        /*04f0*/ 	.word	0x0000db10


	//   ....[76]....
        /*04f4*/ 	.word	0x0000dc10


	//   ....[77]....
        /*04f8*/ 	.word	0x0000dc30


	//   ....[78]....
        /*04fc*/ 	.word	0x0000e170


	//   ....[79]....
        /*0500*/ 	.word	0x0000e190


	//   ....[80]....
        /*0504*/ 	.word	0x0000e320


	//   ....[81]....
        /*0508*/ 	.word	0x0000e330


	//   ....[82]....
        /*050c*/ 	.word	0x0000e490


	//   ....[83]....
        /*0510*/ 	.word	0x0000e4b0


	//   ....[84]....
        /*0514*/ 	.word	0x0000e610


	//   ....[85]....
        /*0518*/ 	.word	0x0000e620


	//   ....[86]....
        /*051c*/ 	.word	0x0000e7f0


	//   ....[87]....
        /*0520*/ 	.word	0x0000e8e0


	//   ....[88]....
        /*0524*/ 	.word	0x0000e950


	//   ....[89]....
        /*0528*/ 	.word	0x0000e9c0


	//   ....[90]....
        /*052c*/ 	.word	0x0000ea20


	//   ....[91]....
        /*0530*/ 	.word	0x0000ea90


	//   ....[92]....
        /*0534*/ 	.word	0x0000eb00


	//   ....[93]....
        /*0538*/ 	.word	0x0000eb70


	//   ....[94]....
        /*053c*/ 	.word	0x0000ebd0


	//   ....[95]....
        /*0540*/ 	.word	0x0000ec40


	//   ....[96]....
        /*0544*/ 	.word	0x0000ecb0


	//   ....[97]....
        /*0548*/ 	.word	0x0000ee20


	//   ....[98]....
        /*054c*/ 	.word	0x0000ee80


	//   ....[99]....
        /*0550*/ 	.word	0x0000eef0


	//   ....[100]....
        /*0554*/ 	.word	0x0000ef60


	//   ....[101]....
        /*0558*/ 	.word	0x0000f0d0


	//   ....[102]....
        /*055c*/ 	.word	0x0000f130


	//   ....[103]....
        /*0560*/ 	.word	0x0000f1a0


	//   ....[104]....
        /*0564*/ 	.word	0x0000f210


	//   ....[105]....
        /*0568*/ 	.word	0x0000f380


	//   ....[106]....
        /*056c*/ 	.word	0x0000f3e0


	//   ....[107]....
        /*0570*/ 	.word	0x0000f450


	//   ....[108]....
        /*0574*/ 	.word	0x0000f4c0


	//   ....[109]....
        /*0578*/ 	.word	0x0000f640


	//   ....[110]....
        /*057c*/ 	.word	0x0000f6a0


	//   ....[111]....
        /*0580*/ 	.word	0x0000f710


	//   ....[112]....
        /*0584*/ 	.word	0x0000f780


	//   ....[113]....
        /*0588*/ 	.word	0x0000f900


	//   ....[114]....
        /*058c*/ 	.word	0x0000f960


	//   ....[115]....
        /*0590*/ 	.word	0x0000f9d0


	//   ....[116]....
        /*0594*/ 	.word	0x0000fa40


	//   ....[117]....
        /*0598*/ 	.word	0x0000fbc0


	//   ....[118]....
        /*059c*/ 	.word	0x0000fc20


	//   ....[119]....
        /*05a0*/ 	.word	0x0000fc80


	//   ....[120]....
        /*05a4*/ 	.word	0x0000fcf0


	//   ....[121]....
        /*05a8*/ 	.word	0x0000fd60


	//   ....[122]....
        /*05ac*/ 	.word	0x0000fee0


	//   ....[123]....
        /*05b0*/ 	.word	0x0000ff40


	//   ....[124]....
        /*05b4*/ 	.word	0x0000ffa0


	//   ....[125]....
        /*05b8*/ 	.word	0x00010000


	//   ....[126]....
        /*05bc*/ 	.word	0x00010050


	//   ....[127]....
        /*05c0*/ 	.word	0x000100a0


	//   ....[128]....
        /*05c4*/ 	.word	0x00010110


	//   ....[129]....
        /*05c8*/ 	.word	0x00010180


	//   ....[130]....
        /*05cc*/ 	.word	0x000101f0


	//   ....[131]....
        /*05d0*/ 	.word	0x00010250


	//   ....[132]....
        /*05d4*/ 	.word	0x000102c0


	//   ....[133]....
        /*05d8*/ 	.word	0x00010330


	//   ....[134]....
        /*05dc*/ 	.word	0x000103a0


	//   ....[135]....
        /*05e0*/ 	.word	0x00010400


	//   ....[136]....
        /*05e4*/ 	.word	0x00010470


	//----- nvinfo : EIATTR_EXIT_INSTR_OFFSETS
	.align		4
.L_384:
        /*05e8*/ 	.byte	0x04, 0x1c
        /*05ea*/ 	.short	(.L_386 - .L_385)


	//   ....[0]....
.L_385:
        /*05ec*/ 	.word	0x000000a0


	//   ....[1]....
        /*05f0*/ 	.word	0x0000e890


	//----- nvinfo : EIATTR_MAX_THREADS
	.align		4
.L_386:
        /*05f4*/ 	.byte	0x04, 0x05
        /*05f6*/ 	.short	(.L_388 - .L_387)
.L_387:
        /*05f8*/ 	.word	0x00000100
        /*05fc*/ 	.word	0x00000001
        /*0600*/ 	.word	0x00000001


	//----- nvinfo : EIATTR_CRS_STACK_SIZE
	.align		4
.L_388:
        /*0604*/ 	.byte	0x04, 0x1e
        /*0606*/ 	.short	(.L_390 - .L_389)
.L_389:
        /*0608*/ 	.word	0x00000000
.L_390:


//--------------------- .nv.info._ZN7cutlass13device_kernelIN5flash19enable_sm80_to_sm89INS1_16FlashAttnFwdSm80INS1_25CollectiveMainloopFwdSm80ILi8ELi2ELb0EN4cute5tupleIJNS5_1CILi128EEENS7_ILi64EEENS7_ILi192EEEEEELi192ENS_6half_tEfNS_4arch4Sm80ELb1ELb0ELb1ELb1ELb1ELb0ELb1ELb0EEENS1_21CollectiveEpilogueFwdINS6_IJS8_SA_S9_EEENS6_IJNS7_ILi1EEESI_SI_EEESC_SE_Li256ELb1ELb1ELb0ELb0EEENS1_19SingleTileSchedulerILb1ELb0ELb1ELi128EEEEEEEEEvNT_6ParamsE --------------------------
	.section	.nv.info._ZN7cutlass13device_kernelIN5flash19enable_sm80_to_sm89INS1_16FlashAttnFwdSm80INS1_25CollectiveMainloopFwdSm80ILi8ELi2ELb0EN4cute5tupleIJNS5_1CILi128EEENS7_ILi64EEENS7_ILi192EEEEEELi192ENS_6half_tEfNS_4arch4Sm80ELb1ELb0ELb1ELb1ELb1ELb0ELb1ELb0EEENS1_21CollectiveEpilogueFwdINS6_IJS8_SA_S9_EEENS6_IJNS7_ILi1EEESI_SI_EEESC_SE_Li256ELb1ELb1ELb0ELb0EEENS1_19SingleTileSchedulerILb1ELb0ELb1ELi128EEEEEEEEEvNT_6ParamsE,"",@"SHT_CUDA_INFO"
	.sectionflags	@""
	.align	4


	//----- nvinfo : EIATTR_CUDA_API_VERSION
	.align		4
        /*0000*/ 	.byte	0x04, 0x37
        /*0002*/ 	.short	(.L_392 - .L_391)
.L_391:
        /*0004*/ 	.word	0x00000082


	//----- nvinfo : EIATTR_SW2861232_WAR
	.align		4
.L_392:
        /*0008*/ 	.byte	0x01, 0x35
	.zero		2


	//----- nvinfo : EIATTR_PARAM_CBANK
	.align		4
        /*000c*/ 	.byte	0x04, 0x0a
        /*000e*/ 	.short	(.L_394 - .L_393)
	.align		4
.L_393:
        /*0010*/ 	.word	index@(.nv.constant0._ZN7cutlass13device_kernelIN5flash19enable_sm80_to_sm89INS1_16FlashAttnFwdSm80INS1_25CollectiveMainloopFwdSm80ILi8ELi2ELb0EN4cute5tupleIJNS5_1CILi128EEENS7_ILi64EEENS7_ILi192EEEEEELi192ENS_6half_tEfNS_4arch4Sm80ELb1ELb0ELb1ELb1ELb1ELb0ELb1ELb0EEENS1_21CollectiveEpilogueFwdINS6_IJS8_SA_S9_EEENS6_IJNS7_ILi1EEESI_SI_EEESC_SE_Li256ELb1ELb1ELb0ELb0EEENS1_19SingleTileSchedulerILb1ELb0ELb1ELi128EEEEEEEEEvNT_6ParamsE)
        /*0014*/ 	.short	0x0160
        /*0016*/ 	.short	0x0418


	//----- nvinfo : EIATTR_CBANK_PARAM_SIZE
	.align		4
.L_394:
        /*0018*/ 	.byte	0x03, 0x19
        /*001a*/ 	.short	0x0418


	//----- nvinfo : EIATTR_KPARAM_INFO
	.align		4
        /*001c*/ 	.byte	0x04, 0x17
        /*001e*/ 	.short	(.L_396 - .L_395)
.L_395:
        /*0020*/ 	.word	0x00000000
        /*0024*/ 	.short	0x0000
        /*0026*/ 	.short	0x0000
        /*0028*/ 	.byte	0x00, 0xf0, 0x61, 0x10


	//----- nvinfo : EIATTR_MAXREG_COUNT
	.align		4
.L_396:
        /*002c*/ 	.byte	0x03, 0x1b
        /*002e*/ 	.short	0x00ff


	//----- nvinfo : EIATTR_NUM_BARRIERS
	.align		4
        /*0030*/ 	.byte	0x02, 0x4c
        /*0032*/ 	.byte	0x02
	.zero		1


	//----- nvinfo : EIATTR_MERCURY_ISA_VERSION
	.align		4
        /*0034*/ 	.byte	0x03, 0x5f
        /*0036*/ 	.short	0x0000


	//----- nvinfo : EIATTR_COOP_GROUP_MASK_REGIDS
	.align		4
        /*0038*/ 	.byte	0x04, 0x29
        /*003a*/ 	.short	(.L_398 - .L_397)


	//   ....[0]....
.L_397:
        /*003c*/ 	.word	0xffffffff


	//   ....[1]....
        /*0040*/ 	.word	0xffffffff


	//   ....[2]....
        /*0044*/ 	.word	0xffffffff


	//   ....[3]....
        /*0048*/ 	.word	0xffffffff


	//   ....[4]....
        /*004c*/ 	.word	0xffffffff


	//   ....[5]....
        /*0050*/ 	.word	0xffffffff


	//   ....[6]....
        /*0054*/ 	.word	0xffffffff


	//   ....[7]....
        /*0058*/ 	.word	0xffffffff


	//   ....[8]....
        /*005c*/ 	.word	0xffffffff


	//   ....[9]....
        /*0060*/ 	.word	0xffffffff


	//   ....[10]....
        /*0064*/ 	.word	0xffffffff


	//   ....[11]....
        /*0068*/ 	.word	0xffffffff


	//   ....[12]....
        /*006c*/ 	.word	0xffffffff


	//   ....[13]....
        /*0070*/ 	.word	0xffffffff


	//   ....[14]....
        /*0074*/ 	.word	0xffffffff


	//   ....[15]....
        /*0078*/ 	.word	0xffffffff


	//   ....[16]....
        /*007c*/ 	.word	0xffffffff


	//   ....[17]....
        /*0080*/ 	.word	0xffffffff


	//   ....[18]....
        /*0084*/ 	.word	0xffffffff


	//   ....[19]....
        /*0088*/ 	.word	0xffffffff


	//   ....[20]....
        /*008c*/ 	.word	0xffffffff


	//   ....[21]....
        /*0090*/ 	.word	0xffffffff


	//   ....[22]....
        /*0094*/ 	.word	0xffffffff


	//   ....[23]....
        /*0098*/ 	.word	0xffffffff


	//   ....[24]....
        /*009c*/ 	.word	0xffffffff


	//   ....[25]....
        /*00a0*/ 	.word	0xffffffff


	//   ....[26]....
        /*00a4*/ 	.word	0xffffffff


	//   ....[27]....
        /*00a8*/ 	.word	0xffffffff


	//   ....[28]....
        /*00ac*/ 	.word	0xffffffff


	//   ....[29]....
        /*00b0*/ 	.word	0xffffffff


	//   ....[30]....
        /*00b4*/ 	.word	0xffffffff


	//   ....[31]....
        /*00b8*/ 	.word	0xffffffff


	//   ....[32]....
        /*00bc*/ 	.word	0xffffffff


	//   ....[33]....
        /*00c0*/ 	.word	0xffffffff


	//   ....[34]....
        /*00c4*/ 	.word	0xffffffff


	//   ....[35]....
        /*00c8*/ 	.word	0xffffffff


	//   ....[36]....
        /*00cc*/ 	.word	0xffffffff


	//   ....[37]....
        /*00d0*/ 	.word	0xffffffff


	//   ....[38]....
        /*00d4*/ 	.word	0xffffffff


	//   ....[39]....
        /*00d8*/ 	.word	0xffffffff


	//   ....[40]....
        /*00dc*/ 	.word	0xffffffff


	//   ....[41]....
        /*00e0*/ 	.word	0xffffffff


	//   ....[42]....
        /*00e4*/ 	.word	0xffffffff


	//   ....[43]....
        /*00e8*/ 	.word	0xffffffff


	//   ....[44]....
        /*00ec*/ 	.word	0xffffffff


	//   ....[45]....
        /*00f0*/ 	.word	0xffffffff


	//   ....[46]....
        /*00f4*/ 	.word	0xffffffff


	//   ....[47]....
        /*00f8*/ 	.word	0xffffffff


	//   ....[48]....
        /*00fc*/ 	.word	0xffffffff


	//   ....[49]....
        /*0100*/ 	.word	0xffffffff


	//   ....[50]....
        /*0104*/ 	.word	0xffffffff


	//   ....[51]....
        /*0108*/ 	.word	0xffffffff


	//   ....[52]....
        /*010c*/ 	.word	0xffffffff


	//   ....[53]....
        /*0110*/ 	.word	0xffffffff


	//   ....[54]....
        /*0114*/ 	.word	0xffffffff


	//   ....[55]....
        /*0118*/ 	.word	0xffffffff


	//   ....[56]....
        /*011c*/ 	.word	0xffffffff


	//   ....[57]....
        /*0120*/ 	.word	0xffffffff


	//   ....[58]....
        /*0124*/ 	.word	0xffffffff


	//   ....[59]....
        /*0128*/ 	.word	0xffffffff


	//   ....[60]....
        /*012c*/ 	.word	0xffffffff


	//   ....[61]....
        /*0130*/ 	.word	0xffffffff


	//   ....[62]....
        /*0134*/ 	.word	0xffffffff


	//   ....[63]....
        /*0138*/ 	.word	0xffffffff


	//   ....[64]....
        /*013c*/ 	.word	0xffffffff


	//   ....[65]....
        /*0140*/ 	.word	0xffffffff


	//   ....[66]....
        /*0144*/ 	.word	0xffffffff


	//   ....[67]....
        /*0148*/ 	.word	0xffffffff


	//   ....[68]....
        /*014c*/ 	.word	0xffffffff


	//   ....[69]....
        /*0150*/ 	.word	0xffffffff


	//   ....[70]....
        /*0154*/ 	.word	0xffffffff


	//   ....[71]....
        /*0158*/ 	.word	0xffffffff


	//   ....[72]....
        /*015c*/ 	.word	0xffffffff


	//   ....[73]....
        /*0160*/ 	.word	0xffffffff


	//   ....[74]....
        /*0164*/ 	.word	0xffffffff


	//   ....[75]....
        /*0168*/ 	.word	0xffffffff


	//   ....[76]....
        /*016c*/ 	.word	0xffffffff


	//   ....[77]....
        /*0170*/ 	.word	0xffffffff


	//   ....[78]....
        /*0174*/ 	.word	0xffffffff


	//   ....[79]....
        /*0178*/ 	.word	0xffffffff


	//   ....[80]....
        /*017c*/ 	.word	0xffffffff


	//   ....[81]....
        /*0180*/ 	.word	0xffffffff


	//   ....[82]....
        /*0184*/ 	.word	0xffffffff


	//   ....[83]....
        /*0188*/ 	.word	0xffffffff


	//   ....[84]....
        /*018c*/ 	.word	0xffffffff


	//----- nvinfo : EIATTR_COOP_GROUP_INSTR_OFFSETS
	.align		4
.L_398:
        /*0190*/ 	.byte	0x04, 0x28
        /*0192*/ 	.short	(.L_400 - .L_399)


	//   ....[0]....
.L_399:
        /*0194*/ 	.word	0x00000090


	//   ....[1]....
        /*0198*/ 	.word	0x00001320


	//   ....[2]....
        /*019c*/ 	.word	0x00001370


	//   ....[3]....
        /*01a0*/ 	.word	0x000015a0


	//   ....[4]....
        /*01a4*/ 	.word	0x000015d0


	//   ....[5]....
        /*01a8*/ 	.word	0x000016f0


	//   ....[6]....
        /*01ac*/ 	.word	0x00001720


	//   ....[7]....
        /*01b0*/ 	.word	0x00001830


	//   ....[8]....
        /*01b4*/ 	.word	0x00001870


	//   ....[9]....
        /*01b8*/ 	.word	0x00001df0


	//   ....[10]....
        /*01bc*/ 	.word	0x00001e20


	//   ....[11]....
        /*01c0*/ 	.word	0x00001e40


	//   ....[12]....
        /*01c4*/ 	.word	0x00001e50


	//   ....[13]....
        /*01c8*/ 	.word	0x00001f10


	//   ....[14]....
        /*01cc*/ 	.word	0x00001f30


	//   ....[15]....
        /*01d0*/ 	.word	0x00001f40


	//   ....[16]....
        /*01d4*/ 	.word	0x00001f50


	//   ....[17]....
        /*01d8*/ 	.word	0x00002430


	//   ....[18]....
        /*01dc*/ 	.word	0x00002460


	//   ....[19]....
        /*01e0*/ 	.word	0x00002480


	//   ....[20]....
        /*01e4*/ 	.word	0x00002490


	//   ....[21]....
        /*01e8*/ 	.word	0x00002910


	//   ....[22]....
        /*01ec*/ 	.word	0x00002940


	//   ....[23]....
        /*01f0*/ 	.word	0x00002960


	//   ....[24]....
        /*01f4*/ 	.word	0x000029c0


	//   ....[25]....
        /*01f8*/ 	.word	0x000036d0


	//   ....[26]....
        /*01fc*/ 	.word	0x000038f0


	//   ....[27]....
        /*0200*/ 	.word	0x00004100


	//   ....[28]....
        /*0204*/ 	.word	0x000041f0


	//   ....[29]....
        /*0208*/ 	.word	0x00004200


	//   ....[30]....
        /*020c*/ 	.word	0x00004250


	//   ....[31]....
        /*0210*/ 	.word	0x00005470


	//   ....[32]....
        /*0214*/ 	.word	0x000054a0


	//   ....[33]....
        /*0218*/ 	.word	0x000054c0


	//   ....[34]....
        /*021c*/ 	.word	0x000054d0


	//   ....[35]....
        /*0220*/ 	.word	0x00005a60


	//   ....[36]....
        /*0224*/ 	.word	0x00005a80


	//   ....[37]....
        /*0228*/ 	.word	0x00005aa0


	//   ....[38]....
        /*022c*/ 	.word	0x00005ab0


	//   ....[39]....
        /*0230*/ 	.word	0x00006640


	//   ....[40]....
        /*0234*/ 	.word	0x000066b0


	//   ....[41]....
        /*0238*/ 	.word	0x00007020


	//   ....[42]....
        /*023c*/ 	.word	0x00007170


	//   ....[43]....
        /*0240*/ 	.word	0x00007180


	//   ....[44]....
        /*0244*/ 	.word	0x000071f0


	//   ....[45]....
        /*0248*/ 	.word	0x00008ad0


	//   ....[46]....
        /*024c*/ 	.word	0x00008af0


	//   ....[47]....
        /*0250*/ 	.word	0x00008b00


	//   ....[48]....
        /*0254*/ 	.word	0x00008b10


	//   ....[49]....
        /*0258*/ 	.word	0x00009090


	//   ....[50]....
        /*025c*/ 	.word	0x000090b0


	//   ....[51]....
        /*0260*/ 	.word	0x000090d0


	//   ....[52]....
        /*0264*/ 	.word	0x000090e0


	//   ....[53]....
        /*0268*/ 	.word	0x0000a200


	//   ....[54]....
        /*026c*/ 	.word	0x0000a230


	//   ....[55]....
        /*0270*/ 	.word	0x0000a250


	//   ....[56]....
        /*0274*/ 	.word	0x0000a290


	//   ....[57]....
        /*0278*/ 	.word	0x0000bb10


	//   ....[58]....
        /*027c*/ 	.word	0x0000bb30


	//   ....[59]....
        /*0280*/ 	.word	0x0000bb50


	//   ....[60]....
        /*0284*/ 	.word	0x0000bb60


	//   ....[61]....
        /*0288*/ 	.word	0x0000bd30


	//   ....[62]....
        /*028c*/ 	.word	0x0000bd50


	//   ....[63]....
        /*0290*/ 	.word	0x0000bd90


	//   ....[64]....
        /*0294*/ 	.word	0x0000bda0


	//   ....[65]....
        /*0298*/ 	.word	0x0000d3e0


	//   ....[66]....
        /*029c*/ 	.word	0x0000d430


	//   ....[67]....
        /*02a0*/ 	.word	0x0000d470


	//   ....[68]....
        /*02a4*/ 	.word	0x0000d4b0


	//   ....[69]....
        /*02a8*/ 	.word	0x0000d6d0


	//   ....[70]....
        /*02ac*/ 	.word	0x0000d6e0


	//   ....[71]....
        /*02b0*/ 	.word	0x0000d860


	//   ....[72]....
        /*02b4*/ 	.word	0x0000d890


	//   ....[73]....
        /*02b8*/ 	.word	0x0000d9e0


	//   ....[74]....
        /*02bc*/ 	.word	0x0000da10


	//   ....[75]....
        /*02c0*/ 	.word	0x0000db60


	//   ....[76]....
        /*02c4*/ 	.word	0x0000db80


	//   ....[77]....
        /*02c8*/ 	.word	0x0000e4d0


	//   ....[78]....
        /*02cc*/ 	.word	0x0000e4e0


	//   ....[79]....
        /*02d0*/ 	.word	0x0000e610


	//   ....[80]....
        /*02d4*/ 	.word	0x0000e640


	//   ....[81]....
        /*02d8*/ 	.word	0x0000e770


	//   ....[82]....
        /*02dc*/ 	.word	0x0000e7a0


	//   ....[83]....
        /*02e0*/ 	.word	0x0000e8d0


	//   ....[84]....
        /*02e4*/ 	.word	0x0000e8f0


	//----- nvinfo : EIATTR_EXIT_INSTR_OFFSETS
	.align		4
.L_400:
        /*02e8*/ 	.byte	0x04, 0x1c
        /*02ea*/ 	.short	(.L_402 - .L_401)


	//   ....[0]....
.L_401:
        /*02ec*/ 	.word	0x00000440


	//   ....[1]....
        /*02f0*/ 	.word	0x0000db90


	//   ....[2]....
        /*02f4*/ 	.word	0x0000dc60


	//   ....[3]....
        /*02f8*/ 	.word	0x0000dcc0


	//   ....[4]....
        /*02fc*/ 	.word	0x0000e900


	//   ....[5]....
        /*0300*/ 	.word	0x0000e9b0


	//   ....[6]....
        /*0304*/ 	.word	0x0000ea10


	//----- nvinfo : EIATTR_CTAIDZ_USED
	.align		4
.L_402:
        /*0308*/ 	.byte	0x01, 0x04
	.zero		2


	//----- nvinfo : EIATTR_MAX_THREADS
	.align		4
        /*030c*/ 	.byte	0x04, 0x05
        /*030e*/ 	.short	(.L_404 - .L_403)
.L_403:
        /*0310*/ 	.word	0x00000100
        /*0314*/ 	.word	0x00000001
        /*0318*/ 	.word	0x00000001


	//----- nvinfo : EIATTR_CRS_STACK_SIZE
	.align		4
.L_404:
        /*031c*/ 	.byte	0x04, 0x1e
        /*031e*/ 	.short	(.L_406 - .L_405)
.L_405:
        /*0320*/ 	.word	0x00000000
.L_406:


//--------------------- .nv.info._ZN7cutlass13device_kernelIN5flash19enable_sm80_to_sm89INS1_16FlashAttnFwdSm80INS1_25CollectiveMainloopFwdSm80ILi8ELi2ELb0EN4cute5tupleIJNS5_1CILi128EEENS7_ILi64EEENS7_ILi192EEEEEELi192ENS_6half_tEfNS_4arch4Sm80ELb1ELb0ELb1ELb1ELb1ELb1ELb1ELb0EEENS1_21CollectiveEpilogueFwdINS6_IJS8_SA_S9_EEENS6_IJNS7_ILi1EEESI_SI_EEESC_SE_Li256ELb1ELb1ELb0ELb0EEENS1_19SingleTileSchedulerILb1ELb0ELb1ELi128EEEEEEEEEvNT_6ParamsE --------------------------
	.section	.nv.info._ZN7cutlass13device_kernelIN5flash19enable_sm80_to_sm89INS1_16FlashAttnFwdSm80INS1_25CollectiveMainloopFwdSm80ILi8ELi2ELb0EN4cute5tupleIJNS5_1CILi128EEENS7_ILi64EEENS7_ILi192EEEEEELi192ENS_6half_tEfNS_4arch4Sm80ELb1ELb0ELb1ELb1ELb1ELb1ELb1ELb0EEENS1_21CollectiveEpilogueFwdINS6_IJS8_SA_S9_EEENS6_IJNS7_ILi1EEESI_SI_EEESC_SE_Li256ELb1ELb1ELb0ELb0EEENS1_19SingleTileSchedulerILb1ELb0ELb1ELi128EEEEEEEEEvNT_6ParamsE,"",@"SHT_CUDA_INFO"
	.sectionflags	@""
	.align	4


	//----- nvinfo : EIATTR_CUDA_API_VERSION
	.align		4
        /*0000*/ 	.byte	0x04, 0x37
        /*0002*/ 	.short	(.L_408 - .L_407)
.L_407:
        /*0004*/ 	.word	0x00000082


	//----- nvinfo : EIATTR_SW2861232_WAR
	.align		4
.L_408:
        /*0008*/ 	.byte	0x01, 0x35
	.zero		2


	//----- nvinfo : EIATTR_PARAM_CBANK
	.align		4
        /*000c*/ 	.byte	0x04, 0x0a
        /*000e*/ 	.short	(.L_410 - .L_409)
	.align		4
.L_409:
        /*0010*/ 	.word	index@(.nv.constant0._ZN7cutlass13device_kernelIN5flash19enable_sm80_to_sm89INS1_16FlashAttnFwdSm80INS1_25CollectiveMainloopFwdSm80ILi8ELi2ELb0EN4cute5tupleIJNS5_1CILi128EEENS7_ILi64EEENS7_ILi192EEEEEELi192ENS_6half_tEfNS_4arch4Sm80ELb1ELb0ELb1ELb1ELb1ELb1ELb1ELb0EEENS1_21CollectiveEpilogueFwdINS6_IJS8_SA_S9_EEENS6_IJNS7_ILi1EEESI_SI_EEESC_SE_Li256ELb1ELb1ELb0ELb0EEENS1_19SingleTileSchedulerILb1ELb0ELb1ELi128EEEEEEEEEvNT_6ParamsE)
        /*0014*/ 	.short	0x0160
        /*0016*/ 	.short	0x0418


	//----- nvinfo : EIATTR_CBANK_PARAM_SIZE
	.align		4
.L_410:
        /*0018*/ 	.byte	0x03, 0x19
        /*001a*/ 	.short	0x0418


	//----- nvinfo : EIATTR_KPARAM_INFO
	.align		4
        /*001c*/ 	.byte	0x04, 0x17
        /*001e*/ 	.short	(.L_412 - .L_411)
.L_411:
        /*0020*/ 	.word	0x00000000
        /*0024*/ 	.short	0x0000
        /*0026*/ 	.short	0x0000
        /*0028*/ 	.byte	0x00, 0xf0, 0x61, 0x10


	//----- nvinfo : EIATTR_MAXREG_COUNT
	.align		4
.L_412:
        /*002c*/ 	.byte	0x03, 0x1b
        /*002e*/ 	.short	0x00ff


	//----- nvinfo : EIATTR_NUM_BARRIERS
	.align		4
        /*0030*/ 	.byte	0x02, 0x4c
        /*0032*/ 	.byte	0x02
	.zero		1


	//----- nvinfo : EIATTR_MERCURY_ISA_VERSION
	.align		4
        /*0034*/ 	.byte	0x03, 0x5f
        /*0036*/ 	.short	0x0000


	//----- nvinfo : EIATTR_COOP_GROUP_MASK_REGIDS
	.align		4
        /*0038*/ 	.byte	0x04, 0x29
        /*003a*/ 	.short	(.L_414 - .L_413)


	//   ....[0]....
.L_413:
        /*003c*/ 	.word	0xffffffff


	//   ....[1]....
        /*0040*/ 	.word	0xffffffff


	//   ....[2]....
        /*0044*/ 	.word	0xffffffff


	//   ....[3]....
        /*0048*/ 	.word	0xffffffff


	//   ....[4]....
        /*004c*/ 	.word	0xffffffff


	//   ....[5]....
        /*0050*/ 	.word	0xffffffff


	//   ....[6]....
        /*0054*/ 	.word	0xffffffff


	//   ....[7]....
        /*0058*/ 	.word	0xffffffff


	//   ....[8]....
        /*005c*/ 	.word	0xffffffff


	//   ....[9]....
        /*0060*/ 	.word	0xffffffff


	//   ....[10]....
        /*0064*/ 	.word	0xffffffff


	//   ....[11]....
        /*0068*/ 	.word	0xffffffff


	//   ....[12]....
        /*006c*/ 	.word	0xffffffff


	//   ....[13]....
        /*0070*/ 	.word	0xffffffff


	//   ....[14]....
        /*0074*/ 	.word	0xffffffff


	//   ....[15]....
        /*0078*/ 	.word	0xffffffff


	//   ....[16]....
        /*007c*/ 	.word	0xffffffff


	//   ....[17]....
        /*0080*/ 	.word	0xffffffff


	//   ....[18]....
        /*0084*/ 	.word	0xffffffff


	//   ....[19]....
        /*0088*/ 	.word	0xffffffff


	//   ....[20]....
        /*008c*/ 	.word	0xffffffff


	//   ....[21]....
        /*0090*/ 	.word	0xffffffff


	//   ....[22]....
        /*0094*/ 	.word	0xffffffff


	//   ....[23]....
        /*0098*/ 	.word	0xffffffff


	//   ....[24]....
        /*009c*/ 	.word	0xffffffff


	//   ....[25]....
        /*00a0*/ 	.word	0xffffffff


	//   ....[26]....
        /*00a4*/ 	.word	0xffffffff


	//   ....[27]....
        /*00a8*/ 	.word	0xffffffff


	//   ....[28]....
        /*00ac*/ 	.word	0xffffffff


	//   ....[29]....
        /*00b0*/ 	.word	0xffffffff


	//   ....[30]....
        /*00b4*/ 	.word	0xffffffff


	//   ....[31]....
        /*00b8*/ 	.word	0xffffffff


	//   ....[32]....
        /*00bc*/ 	.word	0xffffffff


	//   ....[33]....
        /*00c0*/ 	.word	0xffffffff


	//   ....[34]....
        /*00c4*/ 	.word	0xffffffff


	//   ....[35]....
        /*00c8*/ 	.word	0xffffffff


	//   ....[36]....
        /*00cc*/ 	.word	0xffffffff


	//   ....[37]....
        /*00d0*/ 	.word	0xffffffff


	//   ....[38]....
        /*00d4*/ 	.word	0xffffffff


	//   ....[39]....
        /*00d8*/ 	.word	0xffffffff


	//   ....[40]....
        /*00dc*/ 	.word	0xffffffff


	//   ....[41]....
        /*00e0*/ 	.word	0xffffffff


	//   ....[42]....
        /*00e4*/ 	.word	0xffffffff


	//   ....[43]....
        /*00e8*/ 	.word	0xffffffff


	//   ....[44]....
        /*00ec*/ 	.word	0xffffffff


	//   ....[45]....
        /*00f0*/ 	.word	0xffffffff


	//   ....[46]....
        /*00f4*/ 	.word	0xffffffff


	//   ....[47]....
        /*00f8*/ 	.word	0xffffffff


	//   ....[48]....
        /*00fc*/ 	.word	0xffffffff


	//   ....[49]....
        /*0100*/ 	.word	0xffffffff


	//   ....[50]....
        /*0104*/ 	.word	0xffffffff


	//   ....[51]....
        /*0108*/ 	.word	0xffffffff


	//   ....[52]....
        /*010c*/ 	.word	0xffffffff


	//   ....[53]....
        /*0110*/ 	.word	0xffffffff


	//   ....[54]....
        /*0114*/ 	.word	0xffffffff


	//   ....[55]....
        /*0118*/ 	.word	0xffffffff


	//   ....[56]....
        /*011c*/ 	.word	0xffffffff


	//   ....[57]....
        /*0120*/ 	.word	0xffffffff


	//   ....[58]....
        /*0124*/ 	.word	0xffffffff


	//   ....[59]....
        /*0128*/ 	.word	0xffffffff


	//   ....[60]....
        /*012c*/ 	.word	0xffffffff


	//   ....[61]....
        /*0130*/ 	.word	0xffffffff


	//   ....[62]....
        /*0134*/ 	.word	0xffffffff


	//   ....[63]....
        /*0138*/ 	.word	0xffffffff


	//   ....[64]....
        /*013c*/ 	.word	0xffffffff


	//   ....[65]....
        /*0140*/ 	.word	0xffffffff


	//   ....[66]....
        /*0144*/ 	.word	0xffffffff


	//   ....[67]....
        /*0148*/ 	.word	0xffffffff


	//   ....[68]....
        /*014c*/ 	.word	0xffffffff


	//   ....[69]....
        /*0150*/ 	.word	0xffffffff


	//   ....[70]....
        /*0154*/ 	.word	0xffffffff


	//   ....[71]....
        /*0158*/ 	.word	0xffffffff


	//   ....[72]....
        /*015c*/ 	.word	0xffffffff


	//   ....[73]....
        /*0160*/ 	.word	0xffffffff


	//   ....[74]....
        /*0164*/ 	.word	0xffffffff


	//   ....[75]....
        /*0168*/ 	.word	0xffffffff


	//   ....[76]....
        /*016c*/ 	.word	0xffffffff


	//   ....[77]....
        /*0170*/ 	.word	0xffffffff


	//   ....[78]....
        /*0174*/ 	.word	0xffffffff


	//   ....[79]....
        /*0178*/ 	.word	0xffffffff


	//   ....[80]....
        /*017c*/ 	.word	0xffffffff


	//   ....[81]....
        /*0180*/ 	.word	0xffffffff


	//   ....[82]....
        /*0184*/ 	.word	0xffffffff


	//   ....[83]....
        /*0188*/ 	.word	0xffffffff


	//   ....[84]....
        /*018c*/ 	.word	0xffffffff


	//   ....[85]....
        /*0190*/ 	.word	0xffffffff


	//   ....[86]....
        /*0194*/ 	.word	0xffffffff


	//   ....[87]....
        /*0198*/ 	.word	0xffffffff


	//   ....[88]....
        /*019c*/ 	.word	0xffffffff


	//   ....[89]....
        /*01a0*/ 	.word	0xffffffff


	//   ....[90]....
        /*01a4*/ 	.word	0xffffffff


	//   ....[91]....
        /*01a8*/ 	.word	0xffffffff


	//   ....[92]....
        /*01ac*/ 	.word	0xffffffff


	//   ....[93]....
        /*01b0*/ 	.word	0xffffffff


	//   ....[94]....
        /*01b4*/ 	.word	0xffffffff


	//   ....[95]....
        /*01b8*/ 	.word	0xffffffff


	//   ....[96]....
        /*01bc*/ 	.word	0xffffffff


	//   ....[97]....
        /*01c0*/ 	.word	0xffffffff


	//   ....[98]....
        /*01c4*/ 	.word	0xffffffff


	//   ....[99]....
        /*01c8*/ 	.word	0xffffffff


	//   ....[100]....
        /*01cc*/ 	.word	0xffffffff


	//   ....[101]....
        /*01d0*/ 	.word	0xffffffff


	//   ....[102]....
        /*01d4*/ 	.word	0xffffffff


	//   ....[103]....
        /*01d8*/ 	.word	0xffffffff


	//   ....[104]....
        /*01dc*/ 	.word	0xffffffff


	//   ....[105]....
        /*01e0*/ 	.word	0xffffffff


	//   ....[106]....
        /*01e4*/ 	.word	0xffffffff


	//   ....[107]....
        /*01e8*/ 	.word	0xffffffff


	//   ....[108]....
        /*01ec*/ 	.word	0xffffffff


	//----- nvinfo : EIATTR_COOP_GROUP_INSTR_OFFSETS
	.align		4
.L_414:
        /*01f0*/ 	.byte	0x04, 0x28
        /*01f2*/ 	.short	(.L_416 - .L_415)


	//   ....[0]....
.L_415:
        /*01f4*/ 	.word	0x00000080


	//   ....[1]....
        /*01f8*/ 	.word	0x00002420


	//   ....[2]....
        /*01fc*/ 	.word	0x00002430


	//   ....[3]....
        /*0200*/ 	.word	0x00003f60


	//   ....[4]....
        /*0204*/ 	.word	0x00003f70


	//   ....[5]....
        /*0208*/ 	.word	0x00005a80


	//   ....[6]....
        /*020c*/ 	.word	0x00005aa0


	//   ....[7]....
        /*0210*/ 	.word	0x00005f60


	//   ....[8]....
        /*0214*/ 	.word	0x00005f70


	//   ....[9]....
        /*0218*/ 	.word	0x00006d30


	//   ....[10]....
        /*021c*/ 	.word	0x00006d70


	//   ....[11]....
        /*0220*/ 	.word	0x00006fe0


	//   ....[12]....
        /*0224*/ 	.word	0x00007010


	//   ....[13]....
        /*0228*/ 	.word	0x00007130


	//   ....[14]....
        /*022c*/ 	.word	0x00007160


	//   ....[15]....
        /*0230*/ 	.word	0x00007280


	//   ....[16]....
        /*0234*/ 	.word	0x000072c0


	//   ....[17]....
        /*0238*/ 	.word	0x000077e0


	//   ....[18]....
        /*023c*/ 	.word	0x00007810


	//   ....[19]....
        /*0240*/ 	.word	0x00007840


	//   ....[20]....
        /*0244*/ 	.word	0x00007860


	//   ....[21]....
        /*0248*/ 	.word	0x00007910


	//   ....[22]....
        /*024c*/ 	.word	0x00007930


	//   ....[23]....
        /*0250*/ 	.word	0x00007940


	//   ....[24]....
        /*0254*/ 	.word	0x00007960


	//   ....[25]....
        /*0258*/ 	.word	0x00007e70


	//   ....[26]....
        /*025c*/ 	.word	0x00007e90


	//   ....[27]....
        /*0260*/ 	.word	0x00007ea0


	//   ....[28]....
        /*0264*/ 	.word	0x00007eb0


	//   ....[29]....
        /*0268*/ 	.word	0x000083c0


	//   ....[30]....
        /*026c*/ 	.word	0x00008400


	//   ....[31]....
        /*0270*/ 	.word	0x00008460


	//   ....[32]....
        /*0274*/ 	.word	0x00008490


	//   ....[33]....
        /*0278*/ 	.word	0x000088f0


	//   ....[34]....
        /*027c*/ 	.word	0x000089d0


	//   ....[35]....
        /*0280*/ 	.word	0x00008b30


	//   ....[36]....
        /*0284*/ 	.word	0x00008b70


	//   ....[37]....
        /*0288*/ 	.word	0x0000b930


	//   ....[38]....
        /*028c*/ 	.word	0x0000b980


	//   ....[39]....
        /*0290*/ 	.word	0x0000b9e0


	//   ....[40]....
        /*0294*/ 	.word	0x0000ba00


	//   ....[41]....
        /*0298*/ 	.word	0x0000bc90


	//   ....[42]....
        /*029c*/ 	.word	0x0000bd70


	//   ....[43]....
        /*02a0*/ 	.word	0x0000bed0


	//   ....[44]....
        /*02a4*/ 	.word	0x0000bf10


	//   ....[45]....
        /*02a8*/ 	.word	0x0000f250


	//   ....[46]....
        /*02ac*/ 	.word	0x0000f280


	//   ....[47]....
        /*02b0*/ 	.word	0x0000f290


	//   ....[48]....
        /*02b4*/ 	.word	0x0000f2a0


	//   ....[49]....
        /*02b8*/ 	.word	0x00010080


	//   ....[50]....
        /*02bc*/ 	.word	0x000102d0


	//   ....[51]....
        /*02c0*/ 	.word	0x00010a50


	//   ....[52]....
        /*02c4*/ 	.word	0x00010b30


	//   ....[53]....
        /*02c8*/ 	.word	0x00010b40


	//   ....[54]....
        /*02cc*/ 	.word	0x00010b90


	//   ....[55]....
        /*02d0*/ 	.word	0x00011db0


	//   ....[56]....
        /*02d4*/ 	.word	0x00011de0


	//   ....[57]....
        /*02d8*/ 	.word	0x00011e00


	//   ....[58]....
        /*02dc*/ 	.word	0x00011e10


	//   ....[59]....
        /*02e0*/ 	.word	0x00012380


	//   ....[60]....
        /*02e4*/ 	.word	0x000123b0


	//   ....[61]....
        /*02e8*/ 	.word	0x000123e0


	//   ....[62]....
        /*02ec*/ 	.word	0x00012410


	//   ....[63]....
        /*02f0*/ 	.word	0x000130e0


	//   ....[64]....
        /*02f4*/ 	.word	0x00013150


	//   ....[65]....
        /*02f8*/ 	.word	0x000139a0


	//   ....[66]....
        /*02fc*/ 	.word	0x00013a80


	//   ....[67]....
        /*0300*/ 	.word	0x00013ac0


	//   ....[68]....
        /*0304*/ 	.word	0x00013ba0


	//   ....[69]....
        /*0308*/ 	.word	0x00015480


	//   ....[70]....
        /*030c*/ 	.word	0x000154b0


	//   ....[71]....
        /*0310*/ 	.word	0x000154d0


	//   ....[72]....
        /*0314*/ 	.word	0x000154f0


	//   ....[73]....
        /*0318*/ 	.word	0x00015a60


	//   ....[74]....
        /*031c*/ 	.word	0x00015a80


	//   ....[75]....
        /*0320*/ 	.word	0x00015aa0


	//   ....[76]....
        /*0324*/ 	.word	0x00015ab0


	//   ....[77]....
        /*0328*/ 	.word	0x00016bd0


	//   ....[78]....
        /*032c*/ 	.word	0x00016c00


	//   ....[79]....
        /*0330*/ 	.word	0x00016c20


	//   ....[80]....
        /*0334*/ 	.word	0x00016c70


	//   ....[81]....
        /*0338*/ 	.word	0x000184f0


	//   ....[82]....
        /*033c*/ 	.word	0x00018510


	//   ....[83]....
        /*0340*/ 	.word	0x00018520


	//   ....[84]....
        /*0344*/ 	.word	0x00018530


	//   ....[85]....
        /*0348*/ 	.word	0x00018700


	//   ....[86]....
        /*034c*/ 	.word	0x00018730


	//   ....[87]....
        /*0350*/ 	.word	0x00018780


	//   ....[88]....
        /*0354*/ 	.word	0x00018790


	//   ....[89]....
        /*0358*/ 	.word	0x00019c90


	//   ....[90]....
        /*035c*/ 	.word	0x00019cd0


	//   ....[91]....
        /*0360*/ 	.word	0x00019d00


	//   ....[92]....
        /*0364*/ 	.word	0x00019d30


	//   ....[93]....
        /*0368*/ 	.word	0x00019f50


	//   ....[94]....
        /*036c*/ 	.word	0x00019f60


	//   ....[95]....
        /*0370*/ 	.word	0x0001a0e0


	//   ....[96]....
        /*0374*/ 	.word	0x0001a110


	//   ....[97]....
        /*0378*/ 	.word	0x0001a260


	//   ....[98]....
        /*037c*/ 	.word	0x0001a290


	//   ....[99]....
        /*0380*/ 	.word	0x0001a3e0


	//   ....[100]....
        /*0384*/ 	.word	0x0001a400


	//   ....[101]....
        /*0388*/ 	.word	0x0001abd0


	//   ....[102]....
        /*038c*/ 	.word	0x0001abf0


	//   ....[103]....
        /*0390*/ 	.word	0x0001ad20


	//   ....[104]....
        /*0394*/ 	.word	0x0001ad50


	//   ....[105]....
        /*0398*/ 	.word	0x0001ae80


	//   ....[106]....
        /*039c*/ 	.word	0x0001aeb0


	//   ....[107]....
        /*03a0*/ 	.word	0x0001afe0


	//   ....[108]....
        /*03a4*/ 	.word	0x0001b000


	//----- nvinfo : EIATTR_EXIT_INSTR_OFFSETS
	.align		4
.L_416:
        /*03a8*/ 	.byte	0x04, 0x1c
        /*03aa*/ 	.short	(.L_418 - .L_417)


	//   ....[0]....
.L_417:
        /*03ac*/ 	.word	0x00000330


	//   ....[1]....
        /*03b0*/ 	.word	0x0001a410


	//   ....[2]....
        /*03b4*/ 	.word	0x0001a4e0


	//   ....[3]....
        /*03b8*/ 	.word	0x0001a540


	//   ....[4]....
        /*03bc*/ 	.word	0x0001b010


	//   ....[5]....
        /*03c0*/ 	.word	0x0001b0c0


	//   ....[6]....
        /*03c4*/ 	.word	0x0001b120


	//----- nvinfo : EIATTR_CTAIDZ_USED
	.align		4
.L_418:
        /*03c8*/ 	.byte	0x01, 0x04
	.zero		2


	//----- nvinfo : EIATTR_MAX_THREADS
	.align		4
        /*03cc*/ 	.byte	0x04, 0x05
        /*03ce*/ 	.short	(.L_420 - .L_419)
.L_419:
        /*03d0*/ 	.word	0x00000100
        /*03d4*/ 	.word	0x00000001
        /*03d8*/ 	.word	0x00000001


	//----- nvinfo : EIATTR_CRS_STACK_SIZE
	.align		4
.L_420:
        /*03dc*/ 	.byte	0x04, 0x1e
        /*03de*/ 	.short	(.L_422 - .L_421)
.L_421:
        /*03e0*/ 	.word	0x00000000
.L_422:


//--------------------- .nv.callgraph             --------------------------
	.section	.nv.callgraph,"",@"SHT_CUDA_CALLGRAPH"
	.align	4
	.sectionentsize	8
	.align		4
        /*0000*/ 	.word	0x00000000
	.align		4
        /*0004*/ 	.word	0xffffffff
	.align		4
        /*0008*/ 	.word	0x00000000
	.align		4
        /*000c*/ 	.word	0xfffffffe
	.align		4
        /*0010*/ 	.word	0x00000000
	.align		4
        /*0014*/ 	.word	0xfffffffd
	.align		4
        /*0018*/ 	.word	0x00000000
	.align		4
        /*001c*/ 	.word	0xfffffffc


//--------------------- .nv.rel.action            --------------------------
	.section	.nv.rel.action,"",@"SHT_CUDA_RELOCINFO"
	.align	8
	.sectionentsize	8
        /*0000*/ 	.byte	0x73, 0x00, 0x00, 0x00, 0x00, 0x00, 0x00, 0x00, 0x00, 0x00, 0x00, 0x11, 0x25, 0x00, 0x05, 0x36


//--------------------- .nv.constant4             --------------------------
	.section	.nv.constant4,"a",@progbits
	.align	8
	.align		8
.nv.constant4:
        /*0000*/ 	.dword	_ZN80_INTERNAL_72fa9827_44_flash_fwd_hdim192_fp16_paged_softcap_sm80_cu_2acf44d3_29804cuda3std3__45__cpo5beginE
	.align		8
        /*0008*/ 	.dword	_ZN80_INTERNAL_72fa9827_44_flash_fwd_hdim192_fp16_paged_softcap_sm80_cu_2acf44d3_29804cuda3std3__45__cpo3endE
	.align		8
        /*0010*/ 	.dword	_ZN80_INTERNAL_72fa9827_44_flash_fwd_hdim192_fp16_paged_softcap_sm80_cu_2acf44d3_29804cuda3std3__45__cpo6cbeginE
	.align		8
        /*0018*/ 	.dword	_ZN80_INTERNAL_72fa9827_44_flash_fwd_hdim192_fp16_paged_softcap_sm80_cu_2acf44d3_29804cuda3std3__45__cpo4cendE
	.align		8
        /*0020*/ 	.dword	_ZN80_INTERNAL_72fa9827_44_flash_fwd_hdim192_fp16_paged_softcap_sm80_cu_2acf44d3_29804cuda3std3__482_GLOBAL__N__72fa9827_44_flash_fwd_hdim192_fp16_paged_softcap_sm80_cu_2acf44d3_29806ignoreE
	.align		8
        /*0028*/ 	.dword	_ZN80_INTERNAL_72fa9827_44_flash_fwd_hdim192_fp16_paged_softcap_sm80_cu_2acf44d3_29804cuda3std3__419piecewise_constructE
	.align		8
        /*0030*/ 	.dword	_ZN80_INTERNAL_72fa9827_44_flash_fwd_hdim192_fp16_paged_softcap_sm80_cu_2acf44d3_29804cuda3std3__48in_placeE
	.align		8
        /*0038*/ 	.dword	_ZN80_INTERNAL_72fa9827_44_flash_fwd_hdim192_fp16_paged_softcap_sm80_cu_2acf44d3_29804cuda3std6ranges3__45__cpo4swapE
	.align		8
        /*0040*/ 	.dword	_ZN80_INTERNAL_72fa9827_44_flash_fwd_hdim192_fp16_paged_softcap_sm80_cu_2acf44d3_29804cuda3std6ranges3__45__cpo9iter_moveE
	.align		8
        /*0048*/ 	.dword	_ZN80_INTERNAL_72fa9827_44_flash_fwd_hdim192_fp16_paged_softcap_sm80_cu_2acf44d3_29804cute7productE
	.align		8
        /*0050*/ 	.dword	_ZN80_INTERNAL_72fa9827_44_flash_fwd_hdim192_fp16_paged_softcap_sm80_cu_2acf44d3_29804cute1_E


//--------------------- .nv.constant0._ZN7cutlass13device_kernelIN5flash19enable_sm80_to_sm89INS1_16FlashAttnFwdSm80INS1_25CollectiveMainloopFwdSm80ILi8ELi1ELb0EN4cute5tupleIJNS5_1CILi128EEENS7_ILi64EEENS7_ILi192EEEEEELi192ENS_6half_tEfNS_4arch4Sm80ELb0ELb0ELb1ELb0ELb1ELb0ELb1ELb0EEENS1_21CollectiveEpilogueFwdINS6_IJS8_SA_S9_EEENS6_IJNS7_ILi1EEESI_SI_EEESC_SE_Li256ELb0ELb1ELb0ELb0EEENS1_19SingleTileSchedulerILb0ELb0ELb1ELi128EEEEEEEEEvNT_6ParamsE --------------------------
	.section	.nv.constant0._ZN7cutlass13device_kernelIN5flash19enable_sm80_to_sm89INS1_16FlashAttnFwdSm80INS1_25CollectiveMainloopFwdSm80ILi8ELi1ELb0EN4cute5tupleIJNS5_1CILi128EEENS7_ILi64EEENS7_ILi192EEEEEELi192ENS_6half_tEfNS_4arch4Sm80ELb0ELb0ELb1ELb0ELb1ELb0ELb1ELb0EEENS1_21CollectiveEpilogueFwdINS6_IJS8_SA_S9_EEENS6_IJNS7_ILi1EEESI_SI_EEESC_SE_Li256ELb0ELb1ELb0ELb0EEENS1_19SingleTileSchedulerILb0ELb0ELb1ELi128EEEEEEEEEvNT_6ParamsE,"a",@progbits
	.sectionflags	@""
	.align	4
.nv.constant0._ZN7cutlass13device_kernelIN5flash19enable_sm80_to_sm89INS1_16FlashAttnFwdSm80INS1_25CollectiveMainloopFwdSm80ILi8ELi1ELb0EN4cute5tupleIJNS5_1CILi128EEENS7_ILi64EEENS7_ILi192EEEEEELi192ENS_6half_tEfNS_4arch4Sm80ELb0ELb0ELb1ELb0ELb1ELb0ELb1ELb0EEENS1_21CollectiveEpilogueFwdINS6_IJS8_SA_S9_EEENS6_IJNS7_ILi1EEESI_SI_EEESC_SE_Li256ELb0ELb1ELb0ELb0EEENS1_19SingleTileSchedulerILb0ELb0ELb1ELi128EEEEEEEEEvNT_6ParamsE:
	.zero		1400


//--------------------- .nv.constant0._ZN7cutlass13device_kernelIN5flash19enable_sm80_to_sm89INS1_16FlashAttnFwdSm80INS1_25CollectiveMainloopFwdSm80ILi8ELi1ELb0EN4cute5tupleIJNS5_1CILi128EEENS7_ILi64EEENS7_ILi192EEEEEELi192ENS_6half_tEfNS_4arch4Sm80ELb0ELb0ELb1ELb1ELb1ELb0ELb1ELb0EEENS1_21CollectiveEpilogueFwdINS6_IJS8_SA_S9_EEENS6_IJNS7_ILi1EEESI_SI_EEESC_SE_Li256ELb1ELb1ELb0ELb0EEENS1_19SingleTileSchedulerILb1ELb0ELb1ELi128EEEEEEEEEvNT_6ParamsE --------------------------
	.section	.nv.constant0._ZN7cutlass13device_kernelIN5flash19enable_sm80_to_sm89INS1_16FlashAttnFwdSm80INS1_25CollectiveMainloopFwdSm80ILi8ELi1ELb0EN4cute5tupleIJNS5_1CILi128EEENS7_ILi64EEENS7_ILi192EEEEEELi192ENS_6half_tEfNS_4arch4Sm80ELb0ELb0ELb1ELb1ELb1ELb0ELb1ELb0EEENS1_21CollectiveEpilogueFwdINS6_IJS8_SA_S9_EEENS6_IJNS7_ILi1EEESI_SI_EEESC_SE_Li256ELb1ELb1ELb0ELb0EEENS1_19SingleTileSchedulerILb1ELb0ELb1ELi128EEEEEEEEEvNT_6ParamsE,"a",@progbits
	.sectionflags	@""
	.align	4
.nv.constant0._ZN7cutlass13device_kernelIN5flash19enable_sm80_to_sm89INS1_16FlashAttnFwdSm80INS1_25CollectiveMainloopFwdSm80ILi8ELi1ELb0EN4cute5tupleIJNS5_1CILi128EEENS7_ILi64EEENS7_ILi192EEEEEELi192ENS_6half_tEfNS_4arch4Sm80ELb0ELb0ELb1ELb1ELb1ELb0ELb1ELb0EEENS1_21CollectiveEpilogueFwdINS6_IJS8_SA_S9_EEENS6_IJNS7_ILi1EEESI_SI_EEESC_SE_Li256ELb1ELb1ELb0ELb0EEENS1_19SingleTileSchedulerILb1ELb0ELb1ELi128EEEEEEEEEvNT_6ParamsE:
	.zero		1400


//--------------------- .nv.constant0._ZN7cutlass13device_kernelIN5flash19enable_sm80_to_sm89INS1_16FlashAttnFwdSm80INS1_25CollectiveMainloopFwdSm80ILi8ELi1ELb0EN4cute5tupleIJNS5_1CILi128EEENS7_ILi64EEENS7_ILi192EEEEEELi192ENS_6half_tEfNS_4arch4Sm80ELb0ELb0ELb1ELb1ELb1ELb1ELb1ELb0EEENS1_21CollectiveEpilogueFwdINS6_IJS8_SA_S9_EEENS6_IJNS7_ILi1EEESI_SI_EEESC_SE_Li256ELb1ELb1ELb0ELb0EEENS1_19SingleTileSchedulerILb1ELb0ELb1ELi128EEEEEEEEEvNT_6ParamsE --------------------------
	.section	.nv.constant0._ZN7cutlass13device_kernelIN5flash19enable_sm80_to_sm89INS1_16FlashAttnFwdSm80INS1_25CollectiveMainloopFwdSm80ILi8ELi1ELb0EN4cute5tupleIJNS5_1CILi128EEENS7_ILi64EEENS7_ILi192EEEEEELi192ENS_6half_tEfNS_4arch4Sm80ELb0ELb0ELb1ELb1ELb1ELb1ELb1ELb0EEENS1_21CollectiveEpilogueFwdINS6_IJS8_SA_S9_EEENS6_IJNS7_ILi1EEESI_SI_EEESC_SE_Li256ELb1ELb1ELb0ELb0EEENS1_19SingleTileSchedulerILb1ELb0ELb1ELi128EEEEEEEEEvNT_6ParamsE,"a",@progbits
	.sectionflags	@""
	.align	4
.nv.constant0._ZN7cutlass13device_kernelIN5flash19enable_sm80_to_sm89INS1_16FlashAttnFwdSm80INS1_25CollectiveMainloopFwdSm80ILi8ELi1ELb0EN4cute5tupleIJNS5_1CILi128EEENS7_ILi64EEENS7_ILi192EEEEEELi192ENS_6half_tEfNS_4arch4Sm80ELb0ELb0ELb1ELb1ELb1ELb1ELb1ELb0EEENS1_21CollectiveEpilogueFwdINS6_IJS8_SA_S9_EEENS6_IJNS7_ILi1EEESI_SI_EEESC_SE_Li256ELb1ELb1ELb0ELb0EEENS1_19SingleTileSchedulerILb1ELb0ELb1ELi128EEEEEEEEEvNT_6ParamsE:
	.zero		1400


//--------------------- .nv.constant0._ZN7cutlass13device_kernelIN5flash19enable_sm80_to_sm89INS1_16FlashAttnFwdSm80INS1_25CollectiveMainloopFwdSm80ILi8ELi1ELb0EN4cute5tupleIJNS5_1CILi128EEENS7_ILi64EEENS7_ILi192EEEEEELi192ENS_6half_tEfNS_4arch4Sm80ELb0ELb1ELb1ELb0ELb1ELb0ELb1ELb0EEENS1_21CollectiveEpilogueFwdINS6_IJS8_SA_S9_EEENS6_IJNS7_ILi1EEESI_SI_EEESC_SE_Li256ELb0ELb1ELb0ELb0EEENS1_19SingleTileSchedulerILb0ELb0ELb1ELi128EEEEEEEEEvNT_6ParamsE --------------------------
	.section	.nv.constant0._ZN7cutlass13device_kernelIN5flash19enable_sm80_to_sm89INS1_16FlashAttnFwdSm80INS1_25CollectiveMainloopFwdSm80ILi8ELi1ELb0EN4cute5tupleIJNS5_1CILi128EEENS7_ILi64EEENS7_ILi192EEEEEELi192ENS_6half_tEfNS_4arch4Sm80ELb0ELb1ELb1ELb0ELb1ELb0ELb1ELb0EEENS1_21CollectiveEpilogueFwdINS6_IJS8_SA_S9_EEENS6_IJNS7_ILi1EEESI_SI_EEESC_SE_Li256ELb0ELb1ELb0ELb0EEENS1_19SingleTileSchedulerILb0ELb0ELb1ELi128EEEEEEEEEvNT_6ParamsE,"a",@progbits
	.sectionflags	@""
	.align	4
.nv.constant0._ZN7cutlass13device_kernelIN5flash19enable_sm80_to_sm89INS1_16FlashAttnFwdSm80INS1_25CollectiveMainloopFwdSm80ILi8ELi1ELb0EN4cute5tupleIJNS5_1CILi128EEENS7_ILi64EEENS7_ILi192EEEEEELi192ENS_6half_tEfNS_4arch4Sm80ELb0ELb1ELb1ELb0ELb1ELb0ELb1ELb0EEENS1_21CollectiveEpilogueFwdINS6_IJS8_SA_S9_EEENS6_IJNS7_ILi1EEESI_SI_EEESC_SE_Li256ELb0ELb1ELb0ELb0EEENS1_19SingleTileSchedulerILb0ELb0ELb1ELi128EEEEEEEEEvNT_6ParamsE:
	.zero		1400


//--------------------- .nv.constant0._ZN7cutlass13device_kernelIN5flash19enable_sm80_to_sm89INS1_16FlashAttnFwdSm80INS1_25CollectiveMainloopFwdSm80ILi8ELi1ELb0EN4cute5tupleIJNS5_1CILi128EEENS7_ILi64EEENS7_ILi192EEEEEELi192ENS_6half_tEfNS_4arch4Sm80ELb0ELb1ELb1ELb1ELb1ELb0ELb1ELb0EEENS1_21CollectiveEpilogueFwdINS6_IJS8_SA_S9_EEENS6_IJNS7_ILi1EEESI_SI_EEESC_SE_Li256ELb1ELb1ELb0ELb0EEENS1_19SingleTileSchedulerILb1ELb0ELb1ELi128EEEEEEEEEvNT_6ParamsE --------------------------
	.section	.nv.constant0._ZN7cutlass13device_kernelIN5flash19enable_sm80_to_sm89INS1_16FlashAttnFwdSm80INS1_25CollectiveMainloopFwdSm80ILi8ELi1ELb0EN4cute5tupleIJNS5_1CILi128EEENS7_ILi64EEENS7_ILi192EEEEEELi192ENS_6half_tEfNS_4arch4Sm80ELb0ELb1ELb1ELb1ELb1ELb0ELb1ELb0EEENS1_21CollectiveEpilogueFwdINS6_IJS8_SA_S9_EEENS6_IJNS7_ILi1EEESI_SI_EEESC_SE_Li256ELb1ELb1ELb0ELb0EEENS1_19SingleTileSchedulerILb1ELb0ELb1ELi128EEEEEEEEEvNT_6ParamsE,"a",@progbits
	.sectionflags	@""
	.align	4
.nv.constant0._ZN7cutlass13device_kernelIN5flash19enable_sm80_to_sm89INS1_16FlashAttnFwdSm80INS1_25CollectiveMainloopFwdSm80ILi8ELi1ELb0EN4cute5tupleIJNS5_1CILi128EEENS7_ILi64EEENS7_ILi192EEEEEELi192ENS_6half_tEfNS_4arch4Sm80ELb0ELb1ELb1ELb1ELb1ELb0ELb1ELb0EEENS1_21CollectiveEpilogueFwdINS6_IJS8_SA_S9_EEENS6_IJNS7_ILi1EEESI_SI_EEESC_SE_Li256ELb1ELb1ELb0ELb0EEENS1_19SingleTileSchedulerILb1ELb0ELb1ELi128EEEEEEEEEvNT_6ParamsE:
	.zero		1400


//--------------------- .nv.constant0._ZN7cutlass13device_kernelIN5flash19enable_sm80_to_sm89INS1_16FlashAttnFwdSm80INS1_25CollectiveMainloopFwdSm80ILi8ELi1ELb0EN4cute5tupleIJNS5_1CILi128EEENS7_ILi64EEENS7_ILi192EEEEEELi192ENS_6half_tEfNS_4arch4Sm80ELb0ELb1ELb1ELb1ELb1ELb1ELb1ELb0EEENS1_21CollectiveEpilogueFwdINS6_IJS8_SA_S9_EEENS6_IJNS7_ILi1EEESI_SI_EEESC_SE_Li256ELb1ELb1ELb0ELb0EEENS1_19SingleTileSchedulerILb1ELb0ELb1ELi128EEEEEEEEEvNT_6ParamsE --------------------------
	.section	.nv.constant0._ZN7cutlass13device_kernelIN5flash19enable_sm80_to_sm89INS1_16FlashAttnFwdSm80INS1_25CollectiveMainloopFwdSm80ILi8ELi1ELb0EN4cute5tupleIJNS5_1CILi128EEENS7_ILi64EEENS7_ILi192EEEEEELi192ENS_6half_tEfNS_4arch4Sm80ELb0ELb1ELb1ELb1ELb1ELb1ELb1ELb0EEENS1_21CollectiveEpilogueFwdINS6_IJS8_SA_S9_EEENS6_IJNS7_ILi1EEESI_SI_EEESC_SE_Li256ELb1ELb1ELb0ELb0EEENS1_19SingleTileSchedulerILb1ELb0ELb1ELi128EEEEEEEEEvNT_6ParamsE,"a",@progbits
	.sectionflags	@""
	.align	4
.nv.constant0._ZN7cutlass13device_kernelIN5flash19enable_sm80_to_sm89INS1_16FlashAttnFwdSm80INS1_25CollectiveMainloopFwdSm80ILi8ELi1ELb0EN4cute5tupleIJNS5_1CILi128EEENS7_ILi64EEENS7_ILi192EEEEEELi192ENS_6half_tEfNS_4arch4Sm80ELb0ELb1ELb1ELb1ELb1ELb1ELb1ELb0EEENS1_21CollectiveEpilogueFwdINS6_IJS8_SA_S9_EEENS6_IJNS7_ILi1EEESI_SI_EEESC_SE_Li256ELb1ELb1ELb0ELb0EEENS1_19SingleTileSchedulerILb1ELb0ELb1ELi128EEEEEEEEEvNT_6ParamsE:
	.zero		1400


//--------------------- .nv.constant0._ZN7cutlass13device_kernelIN5flash19enable_sm80_to_sm89INS1_16FlashAttnFwdSm80INS1_25CollectiveMainloopFwdSm80ILi8ELi1ELb0EN4cute5tupleIJNS5_1CILi128EEENS7_ILi64EEENS7_ILi192EEEEEELi192ENS_6half_tEfNS_4arch4Sm80ELb1ELb0ELb1ELb0ELb1ELb0ELb1ELb0EEENS1_21CollectiveEpilogueFwdINS6_IJS8_SA_S9_EEENS6_IJNS7_ILi1EEESI_SI_EEESC_SE_Li256ELb0ELb1ELb0ELb0EEENS1_30DynamicPersistentTileSchedulerILi256ELi256ELb0ELb1ELb0EEEEEEEEEvNT_6ParamsE --------------------------
	.section	.nv.constant0._ZN7cutlass13device_kernelIN5flash19enable_sm80_to_sm89INS1_16FlashAttnFwdSm80INS1_25CollectiveMainloopFwdSm80ILi8ELi1ELb0EN4cute5tupleIJNS5_1CILi128EEENS7_ILi64EEENS7_ILi192EEEEEELi192ENS_6half_tEfNS_4arch4Sm80ELb1ELb0ELb1ELb0ELb1ELb0ELb1ELb0EEENS1_21CollectiveEpilogueFwdINS6_IJS8_SA_S9_EEENS6_IJNS7_ILi1EEESI_SI_EEESC_SE_Li256ELb0ELb1ELb0ELb0EEENS1_30DynamicPersistentTileSchedulerILi256ELi256ELb0ELb1ELb0EEEEEEEEEvNT_6ParamsE,"a",@progbits
	.sectionflags	@""
	.align	4
.nv.constant0._ZN7cutlass13device_kernelIN5flash19enable_sm80_to_sm89INS1_16FlashAttnFwdSm80INS1_25CollectiveMainloopFwdSm80ILi8ELi1ELb0EN4cute5tupleIJNS5_1CILi128EEENS7_ILi64EEENS7_ILi192EEEEEELi192ENS_6half_tEfNS_4arch4Sm80ELb1ELb0ELb1ELb0ELb1ELb0ELb1ELb0EEENS1_21CollectiveEpilogueFwdINS6_IJS8_SA_S9_EEENS6_IJNS7_ILi1EEESI_SI_EEESC_SE_Li256ELb0ELb1ELb0ELb0EEENS1_30DynamicPersistentTileSchedulerILi256ELi256ELb0ELb1ELb0EEEEEEEEEvNT_6ParamsE:
	.zero		1416


//--------------------- .nv.constant0._ZN7cutlass13device_kernelIN5flash19enable_sm80_to_sm89INS1_16FlashAttnFwdSm80INS1_25CollectiveMainloopFwdSm80ILi8ELi1ELb0EN4cute5tupleIJNS5_1CILi128EEENS7_ILi64EEENS7_ILi192EEEEEELi192ENS_6half_tEfNS_4arch4Sm80ELb1ELb0ELb1ELb1ELb1ELb0ELb1ELb0EEENS1_21CollectiveEpilogueFwdINS6_IJS8_SA_S9_EEENS6_IJNS7_ILi1EEESI_SI_EEESC_SE_Li256ELb1ELb1ELb0ELb0EEENS1_19SingleTileSchedulerILb1ELb0ELb1ELi128EEEEEEEEEvNT_6ParamsE --------------------------
	.section	.nv.constant0._ZN7cutlass13device_kernelIN5flash19enable_sm80_to_sm89INS1_16FlashAttnFwdSm80INS1_25CollectiveMainloopFwdSm80ILi8ELi1ELb0EN4cute5tupleIJNS5_1CILi128EEENS7_ILi64EEENS7_ILi192EEEEEELi192ENS_6half_tEfNS_4arch4Sm80ELb1ELb0ELb1ELb1ELb1ELb0ELb1ELb0EEENS1_21CollectiveEpilogueFwdINS6_IJS8_SA_S9_EEENS6_IJNS7_ILi1EEESI_SI_EEESC_SE_Li256ELb1ELb1ELb0ELb0EEENS1_19SingleTileSchedulerILb1ELb0ELb1ELi128EEEEEEEEEvNT_6ParamsE,"a",@progbits
	.sectionflags	@""
	.align	4
.nv.constant0._ZN7cutlass13device_kernelIN5flash19enable_sm80_to_sm89INS1_16FlashAttnFwdSm80INS1_25CollectiveMainloopFwdSm80ILi8ELi1ELb0EN4cute5tupleIJNS5_1CILi128EEENS7_ILi64EEENS7_ILi192EEEEEELi192ENS_6half_tEfNS_4arch4Sm80ELb1ELb0ELb1ELb1ELb1ELb0ELb1ELb0EEENS1_21CollectiveEpilogueFwdINS6_IJS8_SA_S9_EEENS6_IJNS7_ILi1EEESI_SI_EEESC_SE_Li256ELb1ELb1ELb0ELb0EEENS1_19SingleTileSchedulerILb1ELb0ELb1ELi128EEEEEEEEEvNT_6ParamsE:
	.zero		1400


//--------------------- .nv.constant0._ZN7cutlass13device_kernelIN5flash19enable_sm80_to_sm89INS1_16FlashAttnFwdSm80INS1_25CollectiveMainloopFwdSm80ILi8ELi1ELb0EN4cute5tupleIJNS5_1CILi128EEENS7_ILi64EEENS7_ILi192EEEEEELi192ENS_6half_tEfNS_4arch4Sm80ELb1ELb0ELb1ELb1ELb1ELb1ELb1ELb0EEENS1_21CollectiveEpilogueFwdINS6_IJS8_SA_S9_EEENS6_IJNS7_ILi1EEESI_SI_EEESC_SE_Li256ELb1ELb1ELb0ELb0EEENS1_19SingleTileSchedulerILb1ELb0ELb1ELi128EEEEEEEEEvNT_6ParamsE --------------------------
	.section	.nv.constant0._ZN7cutlass13device_kernelIN5flash19enable_sm80_to_sm89INS1_16FlashAttnFwdSm80INS1_25CollectiveMainloopFwdSm80ILi8ELi1ELb0EN4cute5tupleIJNS5_1CILi128EEENS7_ILi64EEENS7_ILi192EEEEEELi192ENS_6half_tEfNS_4arch4Sm80ELb1ELb0ELb1ELb1ELb1ELb1ELb1ELb0EEENS1_21CollectiveEpilogueFwdINS6_IJS8_SA_S9_EEENS6_IJNS7_ILi1EEESI_SI_EEESC_SE_Li256ELb1ELb1ELb0ELb0EEENS1_19SingleTileSchedulerILb1ELb0ELb1ELi128EEEEEEEEEvNT_6ParamsE,"a",@progbits
	.sectionflags	@""
	.align	4
.nv.constant0._ZN7cutlass13device_kernelIN5flash19enable_sm80_to_sm89INS1_16FlashAttnFwdSm80INS1_25CollectiveMainloopFwdSm80ILi8ELi1ELb0EN4cute5tupleIJNS5_1CILi128EEENS7_ILi64EEENS7_ILi192EEEEEELi192ENS_6half_tEfNS_4arch4Sm80ELb1ELb0ELb1ELb1ELb1ELb1ELb1ELb0EEENS1_21CollectiveEpilogueFwdINS6_IJS8_SA_S9_EEENS6_IJNS7_ILi1EEESI_SI_EEESC_SE_Li256ELb1ELb1ELb0ELb0EEENS1_19SingleTileSchedulerILb1ELb0ELb1ELi128EEEEEEEEEvNT_6ParamsE:
	.zero		1400


//--------------------- .nv.constant0._ZN7cutlass13device_kernelIN5flash19enable_sm80_to_sm89INS1_16FlashAttnFwdSm80INS1_25CollectiveMainloopFwdSm80ILi8ELi2ELb0EN4cute5tupleIJNS5_1CILi128EEENS7_ILi64EEENS7_ILi192EEEEEELi192ENS_6half_tEfNS_4arch4Sm80ELb0ELb0ELb1ELb0ELb1ELb0ELb1ELb0EEENS1_21CollectiveEpilogueFwdINS6_IJS8_SA_S9_EEENS6_IJNS7_ILi1EEESI_SI_EEESC_SE_Li256ELb0ELb1ELb0ELb0EEENS1_19SingleTileSchedulerILb0ELb0ELb1ELi128EEEEEEEEEvNT_6ParamsE --------------------------
	.section	.nv.constant0._ZN7cutlass13device_kernelIN5flash19enable_sm80_to_sm89INS1_16FlashAttnFwdSm80INS1_25CollectiveMainloopFwdSm80ILi8ELi2ELb0EN4cute5tupleIJNS5_1CILi128EEENS7_ILi64EEENS7_ILi192EEEEEELi192ENS_6half_tEfNS_4arch4Sm80ELb0ELb0ELb1ELb0ELb1ELb0ELb1ELb0EEENS1_21CollectiveEpilogueFwdINS6_IJS8_SA_S9_EEENS6_IJNS7_ILi1EEESI_SI_EEESC_SE_Li256ELb0ELb1ELb0ELb0EEENS1_19SingleTileSchedulerILb0ELb0ELb1ELi128EEEEEEEEEvNT_6ParamsE,"a",@progbits
	.sectionflags	@""
	.align	4
.nv.constant0._ZN7cutlass13device_kernelIN5flash19enable_sm80_to_sm89INS1_16FlashAttnFwdSm80INS1_25CollectiveMainloopFwdSm80ILi8ELi2ELb0EN4cute5tupleIJNS5_1CILi128EEENS7_ILi64EEENS7_ILi192EEEEEELi192ENS_6half_tEfNS_4arch4Sm80ELb0ELb0ELb1ELb0ELb1ELb0ELb1ELb0EEENS1_21CollectiveEpilogueFwdINS6_IJS8_SA_S9_EEENS6_IJNS7_ILi1EEESI_SI_EEESC_SE_Li256ELb0ELb1ELb0ELb0EEENS1_19SingleTileSchedulerILb0ELb0ELb1ELi128EEEEEEEEEvNT_6ParamsE:
	.zero		1400


//--------------------- .nv.constant0._ZN7cutlass13device_kernelIN5flash19enable_sm80_to_sm89INS1_16FlashAttnFwdSm80INS1_25CollectiveMainloopFwdSm80ILi8ELi2ELb0EN4cute5tupleIJNS5_1CILi128EEENS7_ILi64EEENS7_ILi192EEEEEELi192ENS_6half_tEfNS_4arch4Sm80ELb0ELb0ELb1ELb1ELb1ELb0ELb1ELb0EEENS1_21CollectiveEpilogueFwdINS6_IJS8_SA_S9_EEENS6_IJNS7_ILi1EEESI_SI_EEESC_SE_Li256ELb1ELb1ELb0ELb0EEENS1_19SingleTileSchedulerILb1ELb0ELb1ELi128EEEEEEEEEvNT_6ParamsE --------------------------
	.section	.nv.constant0._ZN7cutlass13device_kernelIN5flash19enable_sm80_to_sm89INS1_16FlashAttnFwdSm80INS1_25CollectiveMainloopFwdSm80ILi8ELi2ELb0EN4cute5tupleIJNS5_1CILi128EEENS7_ILi64EEENS7_ILi192EEEEEELi192ENS_6half_tEfNS_4arch4Sm80ELb0ELb0ELb1ELb1ELb1ELb0ELb1ELb0EEENS1_21CollectiveEpilogueFwdINS6_IJS8_SA_S9_EEENS6_IJNS7_ILi1EEESI_SI_EEESC_SE_Li256ELb1ELb1ELb0ELb0EEENS1_19SingleTileSchedulerILb1ELb0ELb1ELi128EEEEEEEEEvNT_6ParamsE,"a",@progbits
	.sectionflags	@""
	.align	4
.nv.constant0._ZN7cutlass13device_kernelIN5flash19enable_sm80_to_sm89INS1_16FlashAttnFwdSm80INS1_25CollectiveMainloopFwdSm80ILi8ELi2ELb0EN4cute5tupleIJNS5_1CILi128EEENS7_ILi64EEENS7_ILi192EEEEEELi192ENS_6half_tEfNS_4arch4Sm80ELb0ELb0ELb1ELb1ELb1ELb0ELb1ELb0EEENS1_21CollectiveEpilogueFwdINS6_IJS8_SA_S9_EEENS6_IJNS7_ILi1EEESI_SI_EEESC_SE_Li256ELb1ELb1ELb0ELb0EEENS1_19SingleTileSchedulerILb1ELb0ELb1ELi128EEEEEEEEEvNT_6ParamsE:
	.zero		1400


//--------------------- .nv.constant0._ZN7cutlass13device_kernelIN5flash19enable_sm80_to_sm89INS1_16FlashAttnFwdSm80INS1_25CollectiveMainloopFwdSm80ILi8ELi2ELb0EN4cute5tupleIJNS5_1CILi128EEENS7_ILi64EEENS7_ILi192EEEEEELi192ENS_6half_tEfNS_4arch4Sm80ELb0ELb0ELb1ELb1ELb1ELb1ELb1ELb0EEENS1_21CollectiveEpilogueFwdINS6_IJS8_SA_S9_EEENS6_IJNS7_ILi1EEESI_SI_EEESC_SE_Li256ELb1ELb1ELb0ELb0EEENS1_19SingleTileSchedulerILb1ELb0ELb1ELi128EEEEEEEEEvNT_6ParamsE --------------------------
	.section	.nv.constant0._ZN7cutlass13device_kernelIN5flash19enable_sm80_to_sm89INS1_16FlashAttnFwdSm80INS1_25CollectiveMainloopFwdSm80ILi8ELi2ELb0EN4cute5tupleIJNS5_1CILi128EEENS7_ILi64EEENS7_ILi192EEEEEELi192ENS_6half_tEfNS_4arch4Sm80ELb0ELb0ELb1ELb1ELb1ELb1ELb1ELb0EEENS1_21CollectiveEpilogueFwdINS6_IJS8_SA_S9_EEENS6_IJNS7_ILi1EEESI_SI_EEESC_SE_Li256ELb1ELb1ELb0ELb0EEENS1_19SingleTileSchedulerILb1ELb0ELb1ELi128EEEEEEEEEvNT_6ParamsE,"a",@progbits
	.sectionflags	@""
	.align	4
.nv.constant0._ZN7cutlass13device_kernelIN5flash19enable_sm80_to_sm89INS1_16FlashAttnFwdSm80INS1_25CollectiveMainloopFwdSm80ILi8ELi2ELb0EN4cute5tupleIJNS5_1CILi128EEENS7_ILi64EEENS7_ILi192EEEEEELi192ENS_6half_tEfNS_4arch4Sm80ELb0ELb0ELb1ELb1ELb1ELb1ELb1ELb0EEENS1_21CollectiveEpilogueFwdINS6_IJS8_SA_S9_EEENS6_IJNS7_ILi1EEESI_SI_EEESC_SE_Li256ELb1ELb1ELb0ELb0EEENS1_19SingleTileSchedulerILb1ELb0ELb1ELi128EEEEEEEEEvNT_6ParamsE:
	.zero		1400


//--------------------- .nv.constant0._ZN7cutlass13device_kernelIN5flash19enable_sm80_to_sm89INS1_16FlashAttnFwdSm80INS1_25CollectiveMainloopFwdSm80ILi8ELi2ELb0EN4cute5tupleIJNS5_1CILi128EEENS7_ILi64EEENS7_ILi192EEEEEELi192ENS_6half_tEfNS_4arch4Sm80ELb0ELb1ELb1ELb0ELb1ELb0ELb1ELb0EEENS1_21CollectiveEpilogueFwdINS6_IJS8_SA_S9_EEENS6_IJNS7_ILi1EEESI_SI_EEESC_SE_Li256ELb0ELb1ELb0ELb0EEENS1_19SingleTileSchedulerILb0ELb0ELb1ELi128EEEEEEEEEvNT_6ParamsE --------------------------
	.section	.nv.constant0._ZN7cutlass13device_kernelIN5flash19enable_sm80_to_sm89INS1_16FlashAttnFwdSm80INS1_25CollectiveMainloopFwdSm80ILi8ELi2ELb0EN4cute5tupleIJNS5_1CILi128EEENS7_ILi64EEENS7_ILi192EEEEEELi192ENS_6half_tEfNS_4arch4Sm80ELb0ELb1ELb1ELb0ELb1ELb0ELb1ELb0EEENS1_21CollectiveEpilogueFwdINS6_IJS8_SA_S9_EEENS6_IJNS7_ILi1EEESI_SI_EEESC_SE_Li256ELb0ELb1ELb0ELb0EEENS1_19SingleTileSchedulerILb0ELb0ELb1ELi128EEEEEEEEEvNT_6ParamsE,"a",@progbits
	.sectionflags	@""
	.align	4
.nv.constant0._ZN7cutlass13device_kernelIN5flash19enable_sm80_to_sm89INS1_16FlashAttnFwdSm80INS1_25CollectiveMainloopFwdSm80ILi8ELi2ELb0EN4cute5tupleIJNS5_1CILi128EEENS7_ILi64EEENS7_ILi192EEEEEELi192ENS_6half_tEfNS_4arch4Sm80ELb0ELb1ELb1ELb0ELb1ELb0ELb1ELb0EEENS1_21CollectiveEpilogueFwdINS6_IJS8_SA_S9_EEENS6_IJNS7_ILi1EEESI_SI_EEESC_SE_Li256ELb0ELb1ELb0ELb0EEENS1_19SingleTileSchedulerILb0ELb0ELb1ELi128EEEEEEEEEvNT_6ParamsE:
	.zero		1400


//--------------------- .nv.constant0._ZN7cutlass13device_kernelIN5flash19enable_sm80_to_sm89INS1_16FlashAttnFwdSm80INS1_25CollectiveMainloopFwdSm80ILi8ELi2ELb0EN4cute5tupleIJNS5_1CILi128EEENS7_ILi64EEENS7_ILi192EEEEEELi192ENS_6half_tEfNS_4arch4Sm80ELb0ELb1ELb1ELb1ELb1ELb0ELb1ELb0EEENS1_21CollectiveEpilogueFwdINS6_IJS8_SA_S9_EEENS6_IJNS7_ILi1EEESI_SI_EEESC_SE_Li256ELb1ELb1ELb0ELb0EEENS1_19SingleTileSchedulerILb1ELb0ELb1ELi128EEEEEEEEEvNT_6ParamsE --------------------------
	.section	.nv.constant0._ZN7cutlass13device_kernelIN5flash19enable_sm80_to_sm89INS1_16FlashAttnFwdSm80INS1_25CollectiveMainloopFwdSm80ILi8ELi2ELb0EN4cute5tupleIJNS5_1CILi128EEENS7_ILi64EEENS7_ILi192EEEEEELi192ENS_6half_tEfNS_4arch4Sm80ELb0ELb1ELb1ELb1ELb1ELb0ELb1ELb0EEENS1_21CollectiveEpilogueFwdINS6_IJS8_SA_S9_EEENS6_IJNS7_ILi1EEESI_SI_EEESC_SE_Li256ELb1ELb1ELb0ELb0EEENS1_19SingleTileSchedulerILb1ELb0ELb1ELi128EEEEEEEEEvNT_6ParamsE,"a",@progbits
	.sectionflags	@""
	.align	4
.nv.constant0._ZN7cutlass13device_kernelIN5flash19enable_sm80_to_sm89INS1_16FlashAttnFwdSm80INS1_25CollectiveMainloopFwdSm80ILi8ELi2ELb0EN4cute5tupleIJNS5_1CILi128EEENS7_ILi64EEENS7_ILi192EEEEEELi192ENS_6half_tEfNS_4arch4Sm80ELb0ELb1ELb1ELb1ELb1ELb0ELb1ELb0EEENS1_21CollectiveEpilogueFwdINS6_IJS8_SA_S9_EEENS6_IJNS7_ILi1EEESI_SI_EEESC_SE_Li256ELb1ELb1ELb0ELb0EEENS1_19SingleTileSchedulerILb1ELb0ELb1ELi128EEEEEEEEEvNT_6ParamsE:
	.zero		1400


//--------------------- .nv.constant0._ZN7cutlass13device_kernelIN5flash19enable_sm80_to_sm89INS1_16FlashAttnFwdSm80INS1_25CollectiveMainloopFwdSm80ILi8ELi2ELb0EN4cute5tupleIJNS5_1CILi128EEENS7_ILi64EEENS7_ILi192EEEEEELi192ENS_6half_tEfNS_4arch4Sm80ELb0ELb1ELb1ELb1ELb1ELb1ELb1ELb0EEENS1_21CollectiveEpilogueFwdINS6_IJS8_SA_S9_EEENS6_IJNS7_ILi1EEESI_SI_EEESC_SE_Li256ELb1ELb1ELb0ELb0EEENS1_19SingleTileSchedulerILb1ELb0ELb1ELi128EEEEEEEEEvNT_6ParamsE --------------------------
	.section	.nv.constant0._ZN7cutlass13device_kernelIN5flash19enable_sm80_to_sm89INS1_16FlashAttnFwdSm80INS1_25CollectiveMainloopFwdSm80ILi8ELi2ELb0EN4cute5tupleIJNS5_1CILi128EEENS7_ILi64EEENS7_ILi192EEEEEELi192ENS_6half_tEfNS_4arch4Sm80ELb0ELb1ELb1ELb1ELb1ELb1ELb1ELb0EEENS1_21CollectiveEpilogueFwdINS6_IJS8_SA_S9_EEENS6_IJNS7_ILi1EEESI_SI_EEESC_SE_Li256ELb1ELb1ELb0ELb0EEENS1_19SingleTileSchedulerILb1ELb0ELb1ELi128EEEEEEEEEvNT_6ParamsE,"a",@progbits
	.sectionflags	@""
	.align	4
.nv.constant0._ZN7cutlass13device_kernelIN5flash19enable_sm80_to_sm89INS1_16FlashAttnFwdSm80INS1_25CollectiveMainloopFwdSm80ILi8ELi2ELb0EN4cute5tupleIJNS5_1CILi128EEENS7_ILi64EEENS7_ILi192EEEEEELi192ENS_6half_tEfNS_4arch4Sm80ELb0ELb1ELb1ELb1ELb1ELb1ELb1ELb0EEENS1_21CollectiveEpilogueFwdINS6_IJS8_SA_S9_EEENS6_IJNS7_ILi1EEESI_SI_EEESC_SE_Li256ELb1ELb1ELb0ELb0EEENS1_19SingleTileSchedulerILb1ELb0ELb1ELi128EEEEEEEEEvNT_6ParamsE:
	.zero		1400


//--------------------- .nv.constant0._ZN7cutlass13device_kernelIN5flash19enable_sm80_to_sm89INS1_16FlashAttnFwdSm80INS1_25CollectiveMainloopFwdSm80ILi8ELi2ELb0EN4cute5tupleIJNS5_1CILi128EEENS7_ILi64EEENS7_ILi192EEEEEELi192ENS_6half_tEfNS_4arch4Sm80ELb1ELb0ELb1ELb0ELb1ELb0ELb1ELb0EEENS1_21CollectiveEpilogueFwdINS6_IJS8_SA_S9_EEENS6_IJNS7_ILi1EEESI_SI_EEESC_SE_Li256ELb0ELb1ELb0ELb0EEENS1_30DynamicPersistentTileSchedulerILi256ELi256ELb0ELb1ELb0EEEEEEEEEvNT_6ParamsE --------------------------
	.section	.nv.constant0._ZN7cutlass13device_kernelIN5flash19enable_sm80_to_sm89INS1_16FlashAttnFwdSm80INS1_25CollectiveMainloopFwdSm80ILi8ELi2ELb0EN4cute5tupleIJNS5_1CILi128EEENS7_ILi64EEENS7_ILi192EEEEEELi192ENS_6half_tEfNS_4arch4Sm80ELb1ELb0ELb1ELb0ELb1ELb0ELb1ELb0EEENS1_21CollectiveEpilogueFwdINS6_IJS8_SA_S9_EEENS6_IJNS7_ILi1EEESI_SI_EEESC_SE_Li256ELb0ELb1ELb0ELb0EEENS1_30DynamicPersistentTileSchedulerILi256ELi256ELb0ELb1ELb0EEEEEEEEEvNT_6ParamsE,"a",@progbits
	.sectionflags	@""
	.align	4
.nv.constant0._ZN7cutlass13device_kernelIN5flash19enable_sm80_to_sm89INS1_16FlashAttnFwdSm80INS1_25CollectiveMainloopFwdSm80ILi8ELi2ELb0EN4cute5tupleIJNS5_1CILi128EEENS7_ILi64EEENS7_ILi192EEEEEELi192ENS_6half_tEfNS_4arch4Sm80ELb1ELb0ELb1ELb0ELb1ELb0ELb1ELb0EEENS1_21CollectiveEpilogueFwdINS6_IJS8_SA_S9_EEENS6_IJNS7_ILi1EEESI_SI_EEESC_SE_Li256ELb0ELb1ELb0ELb0EEENS1_30DynamicPersistentTileSchedulerILi256ELi256ELb0ELb1ELb0EEEEEEEEEvNT_6ParamsE:
	.zero		1416


//--------------------- .nv.constant0._ZN7cutlass13device_kernelIN5flash19enable_sm80_to_sm89INS1_16FlashAttnFwdSm80INS1_25CollectiveMainloopFwdSm80ILi8ELi2ELb0EN4cute5tupleIJNS5_1CILi128EEENS7_ILi64EEENS7_ILi192EEEEEELi192ENS_6half_tEfNS_4arch4Sm80ELb1ELb0ELb1ELb1ELb1ELb0ELb1ELb0EEENS1_21CollectiveEpilogueFwdINS6_IJS8_SA_S9_EEENS6_IJNS7_ILi1EEESI_SI_EEESC_SE_Li256ELb1ELb1ELb0ELb0EEENS1_19SingleTileSchedulerILb1ELb0ELb1ELi128EEEEEEEEEvNT_6ParamsE --------------------------
	.section	.nv.constant0._ZN7cutlass13device_kernelIN5flash19enable_sm80_to_sm89INS1_16FlashAttnFwdSm80INS1_25CollectiveMainloopFwdSm80ILi8ELi2ELb0EN4cute5tupleIJNS5_1CILi128EEENS7_ILi64EEENS7_ILi192EEEEEELi192ENS_6half_tEfNS_4arch4Sm80ELb1ELb0ELb1ELb1ELb1ELb0ELb1ELb0EEENS1_21CollectiveEpilogueFwdINS6_IJS8_SA_S9_EEENS6_IJNS7_ILi1EEESI_SI_EEESC_SE_Li256ELb1ELb1ELb0ELb0EEENS1_19SingleTileSchedulerILb1ELb0ELb1ELi128EEEEEEEEEvNT_6ParamsE,"a",@progbits
	.sectionflags	@""
	.align	4
.nv.constant0._ZN7cutlass13device_kernelIN5flash19enable_sm80_to_sm89INS1_16FlashAttnFwdSm80INS1_25CollectiveMainloopFwdSm80ILi8ELi2ELb0EN4cute5tupleIJNS5_1CILi128EEENS7_ILi64EEENS7_ILi192EEEEEELi192ENS_6half_tEfNS_4arch4Sm80ELb1ELb0ELb1ELb1ELb1ELb0ELb1ELb0EEENS1_21CollectiveEpilogueFwdINS6_IJS8_SA_S9_EEENS6_IJNS7_ILi1EEESI_SI_EEESC_SE_Li256ELb1ELb1ELb0ELb0EEENS1_19SingleTileSchedulerILb1ELb0ELb1ELi128EEEEEEEEEvNT_6ParamsE:
	.zero		1400


//--------------------- .nv.constant0._ZN7cutlass13device_kernelIN5flash19enable_sm80_to_sm89INS1_16FlashAttnFwdSm80INS1_25CollectiveMainloopFwdSm80ILi8ELi2ELb0EN4cute5tupleIJNS5_1CILi128EEENS7_ILi64EEENS7_ILi192EEEEEELi192ENS_6half_tEfNS_4arch4Sm80ELb1ELb0ELb1ELb1ELb1ELb1ELb1ELb0EEENS1_21CollectiveEpilogueFwdINS6_IJS8_SA_S9_EEENS6_IJNS7_ILi1EEESI_SI_EEESC_SE_Li256ELb1ELb1ELb0ELb0EEENS1_19SingleTileSchedulerILb1ELb0ELb1ELi128EEEEEEEEEvNT_6ParamsE --------------------------
	.section	.nv.constant0._ZN7cutlass13device_kernelIN5flash19enable_sm80_to_sm89INS1_16FlashAttnFwdSm80INS1_25CollectiveMainloopFwdSm80ILi8ELi2ELb0EN4cute5tupleIJNS5_1CILi128EEENS7_ILi64EEENS7_ILi192EEEEEELi192ENS_6half_tEfNS_4arch4Sm80ELb1ELb0ELb1ELb1ELb1ELb1ELb1ELb0EEENS1_21CollectiveEpilogueFwdINS6_IJS8_SA_S9_EEENS6_IJNS7_ILi1EEESI_SI_EEESC_SE_Li256ELb1ELb1ELb0ELb0EEENS1_19SingleTileSchedulerILb1ELb0ELb1ELi128EEEEEEEEEvNT_6ParamsE,"a",@progbits
	.sectionflags	@""
	.align	4
.nv.constant0._ZN7cutlass13device_kernelIN5flash19enable_sm80_to_sm89INS1_16FlashAttnFwdSm80INS1_25CollectiveMainloopFwdSm80ILi8ELi2ELb0EN4cute5tupleIJNS5_1CILi128EEENS7_ILi64EEENS7_ILi192EEEEEELi192ENS_6half_tEfNS_4arch4Sm80ELb1ELb0ELb1ELb1ELb1ELb1ELb1ELb0EEENS1_21CollectiveEpilogueFwdINS6_IJS8_SA_S9_EEENS6_IJNS7_ILi1EEESI_SI_EEESC_SE_Li256ELb1ELb1ELb0ELb0EEENS1_19SingleTileSchedulerILb1ELb0ELb1ELi128EEEEEEEEEvNT_6ParamsE:
	.zero		1400


//--------------------- .text._ZN7cutlass13device_kernelIN5flash19enable_sm80_to_sm89INS1_16FlashAttnFwdSm80INS1_25CollectiveMainloopFwdSm80ILi8ELi1ELb0EN4cute5tupleIJNS5_1CILi128EEENS7_ILi64EEENS7_ILi192EEEEEELi192ENS_6half_tEfNS_4arch4Sm80ELb0ELb0ELb1ELb0ELb1ELb0ELb1ELb0EEENS1_21CollectiveEpilogueFwdINS6_IJS8_SA_S9_EEENS6_IJNS7_ILi1EEESI_SI_EEESC_SE_Li256ELb0ELb1ELb0ELb0EEENS1_19SingleTileSchedulerILb0ELb0ELb1ELi128EEEEEEEEEvNT_6ParamsE --------------------------
	.section	.text._ZN7cutlass13device_kernelIN5flash19enable_sm80_to_sm89INS1_16FlashAttnFwdSm80INS1_25CollectiveMainloopFwdSm80ILi8ELi1ELb0EN4cute5tupleIJNS5_1CILi128EEENS7_ILi64EEENS7_ILi192EEEEEELi192ENS_6half_tEfNS_4arch4Sm80ELb0ELb0ELb1ELb0ELb1ELb0ELb1ELb0EEENS1_21CollectiveEpilogueFwdINS6_IJS8_SA_S9_EEENS6_IJNS7_ILi1EEESI_SI_EEESC_SE_Li256ELb0ELb1ELb0ELb0EEENS1_19SingleTileSchedulerILb0ELb0ELb1ELi128EEEEEEEEEvNT_6ParamsE,"ax",@progbits
	.sectioninfo	@"SHI_REGISTERS=255"
	.align	128
.text._ZN7cutlass13device_kernelIN5flash19enable_sm80_to_sm89INS1_16FlashAttnFwdSm80INS1_25CollectiveMainloopFwdSm80ILi8ELi1ELb0EN4cute5tupleIJNS5_1CILi128EEENS7_ILi64EEENS7_ILi192EEEEEELi192ENS_6half_tEfNS_4arch4Sm80ELb0ELb0ELb1ELb0ELb1ELb0ELb1ELb0EEENS1_21CollectiveEpilogueFwdINS6_IJS8_SA_S9_EEENS6_IJNS7_ILi1EEESI_SI_EEESC_SE_Li256ELb0ELb1ELb0ELb0EEENS1_19SingleTileSchedulerILb0ELb0ELb1ELi128EEEEEEEEEvNT_6ParamsE:
        .type           _ZN7cutlass13device_kernelIN5flash19enable_sm80_to_sm89INS1_16FlashAttnFwdSm80INS1_25CollectiveMainloopFwdSm80ILi8ELi1ELb0EN4cute5tupleIJNS5_1CILi128EEENS7_ILi64EEENS7_ILi192EEEEEELi192ENS_6half_tEfNS_4arch4Sm80ELb0ELb0ELb1ELb0ELb1ELb0ELb1ELb0EEENS1_21CollectiveEpilogueFwdINS6_IJS8_SA_S9_EEENS6_IJNS7_ILi1EEESI_SI_EEESC_SE_Li256ELb0ELb1ELb0ELb0EEENS1_19SingleTileSchedulerILb0ELb0ELb1ELi128EEEEEEEEEvNT_6ParamsE,@function
        .size           _ZN7cutlass13device_kernelIN5flash19enable_sm80_to_sm89INS1_16FlashAttnFwdSm80INS1_25CollectiveMainloopFwdSm80ILi8ELi1ELb0EN4cute5tupleIJNS5_1CILi128EEENS7_ILi64EEENS7_ILi192EEEEEELi192ENS_6half_tEfNS_4arch4Sm80ELb0ELb0ELb1ELb0ELb1ELb0ELb1ELb0EEENS1_21CollectiveEpilogueFwdINS6_IJS8_SA_S9_EEENS6_IJNS7_ILi1EEESI_SI_EEESC_SE_Li256ELb0ELb1ELb0ELb0EEENS1_19SingleTileSchedulerILb0ELb0ELb1ELi128EEEEEEEEEvNT_6ParamsE,(.L_x_1494 - _ZN7cutlass13device_kernelIN5flash19enable_sm80_to_sm89INS1_16FlashAttnFwdSm80INS1_25CollectiveMainloopFwdSm80ILi8ELi1ELb0EN4cute5tupleIJNS5_1CILi128EEENS7_ILi64EEENS7_ILi192EEEEEELi192ENS_6half_tEfNS_4arch4Sm80ELb0ELb0ELb1ELb0ELb1ELb0ELb1ELb0EEENS1_21CollectiveEpilogueFwdINS6_IJS8_SA_S9_EEENS6_IJNS7_ILi1EEESI_SI_EEESC_SE_Li256ELb0ELb1ELb0ELb0EEENS1_19SingleTileSchedulerILb0ELb0ELb1ELi128EEEEEEEEEvNT_6ParamsE)
        .other          _ZN7cutlass13device_kernelIN5flash19enable_sm80_to_sm89INS1_16FlashAttnFwdSm80INS1_25CollectiveMainloopFwdSm80ILi8ELi1ELb0EN4cute5tupleIJNS5_1CILi128EEENS7_ILi64EEENS7_ILi192EEEEEELi192ENS_6half_tEfNS_4arch4Sm80ELb0ELb0ELb1ELb0ELb1ELb0ELb1ELb0EEENS1_21CollectiveEpilogueFwdINS6_IJS8_SA_S9_EEENS6_IJNS7_ILi1EEESI_SI_EEESC_SE_Li256ELb0ELb1ELb0ELb0EEENS1_19SingleTileSchedulerILb0ELb0ELb1ELi128EEEEEEEEEvNT_6ParamsE,@"STO_CUDA_ENTRY STV_DEFAULT"
_ZN7cutlass13device_kernelIN5flash19enable_sm80_to_sm89INS1_16FlashAttnFwdSm80INS1_25CollectiveMainloopFwdSm80ILi8ELi1ELb0EN4cute5tupleIJNS5_1CILi128EEENS7_ILi64EEENS7_ILi192EEEEEELi192ENS_6half_tEfNS_4arch4Sm80ELb0ELb0ELb1ELb0ELb1ELb0ELb1ELb0EEENS1_21CollectiveEpilogueFwdINS6_IJS8_SA_S9_EEENS6_IJNS7_ILi1EEESI_SI_EEESC_SE_Li256ELb0ELb1ELb0ELb0EEENS1_19SingleTileSchedulerILb0ELb0ELb1ELi128EEEEEEEEEvNT_6ParamsE:
[----:B------:R-:W-:Y:S02]  /*0000*/  MOV R1, c[0x0][0x28] ;  /* 0x00000a0000017a02 */ /* 0x000fe40000000f00 */
[----:B------:R-:W1:Y:S02]  /*0010*/  S2UR UR11, SR_CTAID.Z ;  /* 0x00000000000b79c3 */ /* 0x000e640000002700 */
[----:B-1----:R-:W-:-:S13]  /*0020*/  ISETP.LE.AND P0, PT, RZ, UR11, PT ;  /* 0x0000000bff007c0c */ /* 0x002fda000bf03270 */
[----:B------:R-:W-:Y:S05]  /*0030*/  @!P0 EXIT ;  /* 0x000000000000894d */ /* 0x000fea0003800000 */
[----:B------:R-:W-:Y:S02]  /*0040*/  ULDC.64 UR4, c[0x0][0x370] ;  /* 0x0000dc0000047ab9 */ /* 0x000fe40000000a00 */
[----:B------:R-:W-:Y:S02]  /*0050*/  UISETP.NE.U32.AND UP0, UPT, URZ, UR4, UPT ;  /* 0x000000043f00728c */ /* 0x000fe4000bf05070 */
[----:B------:R-:W-:Y:S02]  /*0060*/  ULDC.64 UR8, c[0x0][0x370] ;  /* 0x0000dc0000087ab9 */ /* 0x000fe40000000a00 */
[----:B------:R-:W-:Y:S02]  /*0070*/  UISETP.NE.AND.EX UP0, UPT, URZ, UR5, UPT, UP0 ;  /* 0x000000053f00728c */ /* 0x000fe4000bf05300 */
[----:B------:R-:W-:Y:S02]  /*0080*/  ULDC.64 UR12, c[0x0][0x118] ;  /* 0x00004600000c7ab9 */ /* 0x000fe40000000a00 */
[----:B------:R-:W-:-:S02]  /*0090*/  ULDC.64 UR4, c[0x0][0x340] ;  /* 0x0000d00000047ab9 */ /* 0x000fc40000000a00 */
[----:B------:R-:W-:-:S05]  /*00a0*/  PLOP3.LUT P1, PT, PT, PT, UP0, 0x80, 0x0 ;  /* 0x000000000000781c */ /* 0x000fca0003f2f008 */
[----:B------:R-:W-:Y:S02]  /*00b0*/  @UP0 UMOV UR6, 0x4 ;  /* 0x0000000400060882 */ /* 0x000fe40000000000 */
[----:B------:R-:W-:Y:S02]  /*00c0*/  @UP0 UIMAD.WIDE UR6, UR11, UR6, UR8 ;  /* 0x000000060b0602a5 */ /* 0x000fe4000f8e0208 */
[----:B------:R-:W-:-:S04]  /*00d0*/  UISETP.NE.U32.AND UP0, UPT, URZ, UR4, UPT ;  /* 0x000000043f00728c */ /* 0x000fc8000bf05070 */
[----:B------:R-:W-:Y:S01]  /*00e0*/  UISETP.NE.AND.EX UP0, UPT, URZ, UR5, UPT, UP0 ;  /* 0x000000053f00728c */ /* 0x000fe2000bf05300 */
[----:B------:R-:W-:Y:S02]  /*00f0*/  IMAD.U32 R10, RZ, RZ, UR6 ;  /* 0x00000006ff0a7e24 */ /* 0x000fe4000f8e00ff */
[----:B------:R-:W-:Y:S01]  /*0100*/  IMAD.U32 R11, RZ, RZ, UR7 ;  /* 0x00000007ff0b7e24 */ /* 0x000fe2000f8e00ff */
[----:B------:R-:W-:Y:S02]  /*0110*/  ULDC.64 UR6, c[0x0][0x340] ;  /* 0x0000d00000067ab9 */ /* 0x000fe40000000a00 */
[----:B------:R-:W-:Y:S02]  /*0120*/  PLOP3.LUT P6, PT, PT, PT, UP0, 0x80, 0x0 ;  /* 0x000000000000781c */ /* 0x000fe40003fcf008 */
[----:B------:R1:W2:Y:S03]  /*0130*/  @P1 LDG.E R10, [R10.64] ;  /* 0x0000000c0a0a1981 */ /* 0x0002a6000c1e1900 */
[----:B------:R-:W-:-:S02]  /*0140*/  @UP0 UMOV UR4, 0x4 ;  /* 0x0000000400040882 */ /* 0x000fc40000000000 */
[----:B------:R-:W-:-:S06]  /*0150*/  @UP0 UIMAD.WIDE UR4, UR11, UR4, UR6 ;  /* 0x000000040b0402a5 */ /* 0x000fcc000f8e0206 */
[----:B------:R-:W-:Y:S02]  /*0160*/  IMAD.U32 R12, RZ, RZ, UR4 ;  /* 0x00000004ff0c7e24 */ /* 0x000fe4000f8e00ff */
[----:B------:R-:W-:Y:S01]  /*0170*/  IMAD.U32 R13, RZ, RZ, UR5 ;  /* 0x00000005ff0d7e24 */ /* 0x000fe2000f8e00ff */
[----:B------:R-:W3:Y:S01]  /*0180*/  S2R R3, SR_TID.X ;  /* 0x0000000000037919 */ /* 0x000ee20000002100 */
[----:B------:R-:W4:Y:S03]  /*0190*/  S2UR UR8, SR_CTAID.Y ;  /* 0x00000000000879c3 */ /* 0x000f260000002600 */
[----:B------:R-:W5:Y:S01]  /*01a0*/  S2R R210, SR_CTAID.X ;  /* 0x0000000000d27919 */ /* 0x000f620000002500 */
[----:B------:R-:W-:Y:S01]  /*01b0*/  IMAD.MOV.U32 R2, RZ, RZ, c[0x0][0x2c4] ;  /* 0x0000b100ff027624 */ /* 0x000fe200078e00ff */
[----:B------:R-:W-:Y:S02]  /*01c0*/  ULDC.64 UR4, c[0x0][0x1b8] ;  /* 0x00006e0000047ab9 */ /* 0x000fe40000000a00 */
[----:B------:R1:W2:Y:S01]  /*01d0*/  @P6 LDG.E R12, [R12.64] ;  /* 0x0000000c0c0c6981 */ /* 0x0002a2000c1e1900 */
[----:B------:R-:W-:Y:S01]  /*01e0*/  USHF.R.S32.HI UR9, URZ, 0x1f, UR11 ;  /* 0x0000001f3f097899 */ /* 0x000fe2000801140b */
[----:B------:R-:W-:Y:S01]  /*01f0*/  ISETP.NE.AND P0, PT, R2, 0x1, PT ;  /* 0x000000010200780c */ /* 0x000fe20003f05270 */
[----:B------:R-:W-:Y:S01]  /*0200*/  IMAD.MOV.U32 R207, RZ, RZ, c[0x0][0x2b8] ;  /* 0x0000ae00ffcf7624 */ /* 0x000fe200078e00ff */
[----:B------:R-:W-:Y:S01]  /*0210*/  UMOV UR10, URZ ;  /* 0x0000003f000a7c82 */ /* 0x000fe20008000000 */
[----:B------:R-:W-:-:S03]  /*0220*/  IMAD.MOV.U32 R208, RZ, RZ, RZ ;  /* 0x000000ffffd07224 */ /* 0x000fc600078e00ff */
[----:B------:R-:W-:Y:S02]  /*0230*/  ISETP.NE.AND P3, PT, R207, 0x1, PT ;  /* 0x00000001cf00780c */ /* 0x000fe40003f65270 */
[----:B---3--:R-:W-:Y:S01]  /*0240*/  SHF.R.S32.HI R24, RZ, 0x1f, R3 ;  /* 0x0000001fff187819 */ /* 0x008fe20000011403 */
[----:B----4-:R-:W-:Y:S02]  /*0250*/  USHF.R.S32.HI UR6, URZ, 0x1f, UR8 ;  /* 0x0000001f3f067899 */ /* 0x010fe40008011408 */
[----:B------:R-:W-:Y:S01]  /*0260*/  UIMAD.WIDE.U32 UR14, UR8, UR4, URZ ;  /* 0x00000004080e72a5 */ /* 0x000fe2000f8e003f */
[----:B------:R-:W-:Y:S01]  /*0270*/  LEA.HI R5, R24, R3, RZ, 0x3 ;  /* 0x0000000318057211 */ /* 0x000fe200078f18ff */
[----:B------:R-:W-:-:S03]  /*0280*/  UIMAD UR7, UR6, UR4, URZ ;  /* 0x00000004060772a4 */ /* 0x000fc6000f8e023f */
[----:B------:R-:W-:Y:S01]  /*0290*/  LOP3.LUT R0, R5, 0xfffffff8, RZ, 0xc0, !PT ;  /* 0xfffffff805007812 */ /* 0x000fe200078ec0ff */
[----:B------:R-:W-:Y:S01]  /*02a0*/  UIMAD UR7, UR8, UR5, UR7 ;  /* 0x00000005080772a4 */ /* 0x000fe2000f8e0207 */
[----:B------:R-:W-:Y:S02]  /*02b0*/  SHF.R.S32.HI R5, RZ, 0x3, R5 ;  /* 0x00000003ff057819 */ /* 0x000fe40000011405 */
[----:B------:R-:W-:Y:S01]  /*02c0*/  ULDC.64 UR4, c[0x0][0x1c0] ;  /* 0x0000700000047ab9 */ /* 0x000fe20000000a00 */
[----:B------:R-:W-:Y:S01]  /*02d0*/  IMAD.IADD R0, R3, 0x1, -R0 ;  /* 0x0000000103007824 */ /* 0x000fe200078e0a00 */
[----:B------:R-:W-:Y:S01]  /*02e0*/  UIADD3 UR15, UR15, UR7, URZ ;  /* 0x000000070f0f7290 */ /* 0x000fe2000fffe03f */
[----:B------:R-:W-:Y:S01]  /*02f0*/  IMAD.SHL.U32 R211, R5, 0x40, RZ ;  /* 0x0000004005d37824 */ /* 0x000fe200078e00ff */
[----:B------:R-:W-:Y:S01]  /*0300*/  UIMAD UR9, UR9, UR4, URZ ;  /* 0x00000004090972a4 */ /* 0x000fe2000f8e023f */
[C---:B------:R-:W-:Y:S01]  /*0310*/  IMAD R213, R0.reuse, 0x20, R5 ;  /* 0x0000002000d57824 */ /* 0x040fe200078e0205 */
[----:B------:R-:W-:Y:S01]  /*0320*/  UIMAD.WIDE.U32 UR14, UR11, UR4, UR14 ;  /* 0x000000040b0e72a5 */ /* 0x000fe2000f8e000e */
[----:B------:R-:W-:Y:S01]  /*0330*/  IMAD.SHL.U32 R216, R0, 0x8, RZ ;  /* 0x0000000800d87824 */ /* 0x000fe200078e00ff */
[----:B------:R-:W-:Y:S01]  /*0340*/  UIMAD UR5, UR11, UR5, UR9 ;  /* 0x000000050b0572a4 */ /* 0x000fe2000f8e0209 */
[C---:B-----5:R-:W-:Y:S01]  /*0350*/  IMAD R212, R210.reuse, 0x80, R213 ;  /* 0x00000080d2d47824 */ /* 0x060fe200078e02d5 */
[----:B------:R-:W-:Y:S01]  /*0360*/  LOP3.LUT R211, R211, 0x1c0, RZ, 0xc0, !PT ;  /* 0x000001c0d3d37812 */ /* 0x000fe200078ec0ff */
[----:B------:R-:W-:Y:S01]  /*0370*/  IMAD R210, R210, 0x80, R5 ;  /* 0x00000080d2d27824 */ /* 0x000fe200078e0205 */
[----:B------:R-:W-:Y:S01]  /*0380*/  UIADD3 UR5, UR15, UR5, URZ ;  /* 0x000000050f057290 */ /* 0x000fe2000fffe03f */
[----:B------:R-:W-:Y:S01]  /*0390*/  @P0 IMAD.HI.U32 R4, R212, c[0x0][0x2c8], RZ ;  /* 0x0000b200d4040a27 */ /* 0x000fe200078e00ff */
[C---:B------:R-:W-:Y:S01]  /*03a0*/  IADD3 R215, R216.reuse, 0x40, RZ ;  /* 0x00000040d8d77810 */ /* 0x040fe20007ffe0ff */
[----:B------:R-:W-:Y:S01]  /*03b0*/  ULDC UR4, c[0x0][0x2ac] ;  /* 0x0000ab0000047ab9 */ /* 0x000fe20000000800 */
[C---:B------:R-:W-:Y:S01]  /*03c0*/  IADD3 R214, R216.reuse, 0x80, RZ ;  /* 0x00000080d8d67810 */ /* 0x040fe20007ffe0ff */
[----:B------:R-:W-:Y:S01]  /*03d0*/  IMAD.MOV.U32 R7, RZ, RZ, R212 ;  /* 0x000000ffff077224 */ /* 0x000fe200078e00d4 */
[----:B------:R-:W-:Y:S01]  /*03e0*/  @P0 SHF.R.U32.HI R7, RZ, c[0x0][0x2cc], R4 ;  /* 0x0000b300ff070a19 */ /* 0x000fe20000011604 */
[----:B------:R-:W-:Y:S01]  /*03f0*/  IMAD.U32 R9, RZ, RZ, UR15 ;  /* 0x0000000fff097e24 */ /* 0x000fe2000f8e00ff */
[----:B------:R-:W-:Y:S01]  /*0400*/  ULDC UR7, c[0x0][0x1d0] ;  /* 0x0000740000077ab9 */ /* 0x000fe20000000800 */
[----:B------:R-:W-:Y:S01]  /*0410*/  IMAD.U32 R8, RZ, RZ, UR14 ;  /* 0x0000000eff087e24 */ /* 0x000fe2000f8e00ff */
[--C-:B------:R-:W-:Y:S01]  /*0420*/  SHF.R.S32.HI R4, RZ, 0x1f, R7.reuse ;  /* 0x0000001fff047819 */ /* 0x100fe20000011407 */
[----:B------:R-:W-:Y:S01]  /*0430*/  IMAD.MOV R9, RZ, RZ, -R7 ;  /* 0x000000ffff097224 */ /* 0x000fe200078e0a07 */
[----:B------:R-:W-:Y:S01]  /*0440*/  UIMAD UR7, UR4, UR7, 0x3f ;  /* 0x0000003f040774a4 */ /* 0x000fe2000f8e0207 */
[----:B------:R-:W-:Y:S01]  /*0450*/  IMAD.U32 R15, RZ, RZ, UR5 ;  /* 0x00000005ff0f7e24 */ /* 0x000fe2000f8e00ff */
[----:B------:R-:W-:Y:S01]  /*0460*/  ISETP.GE.AND P5, PT, R216, c[0x0][0x198], PT ;  /* 0x00006600d8007a0c */ /* 0x000fe20003fa6270 */
[----:B------:R-:W-:Y:S01]  /*0470*/  IMAD R6, R9, c[0x0][0x2c4], R212 ;  /* 0x0000b10009067a24 */ /* 0x000fe200078e02d4 */
[----:B------:R-:W-:Y:S01]  /*0480*/  ISETP.GE.AND P4, PT, R215, c[0x0][0x198], PT ;  /* 0x00006600d7007a0c */ /* 0x000fe20003f86270 */
[----:B------:R-:W-:Y:S01]  /*0490*/  IMAD.MOV.U32 R14, RZ, RZ, R8 ;  /* 0x000000ffff0e7224 */ /* 0x000fe200078e0008 */
[----:B------:R-:W-:Y:S01]  /*04a0*/  USHF.R.S32.HI UR5, URZ, 0x1f, UR7 ;  /* 0x0000001f3f057899 */ /* 0x000fe20008011407 */
[----:B------:R-:W-:Y:S01]  /*04b0*/  IMAD R4, R4, c[0x0][0x1b0], RZ ;  /* 0x00006c0004047a24 */ /* 0x000fe200078e02ff */
[----:B------:R-:W-:Y:S01]  /*04c0*/  SHF.R.S32.HI R9, RZ, 0x1f, R6 ;  /* 0x0000001fff097819 */ /* 0x000fe20000011406 */
[----:B------:R-:W-:Y:S01]  /*04d0*/  IMAD.WIDE.U32 R14, R7, c[0x0][0x1b0], R14 ;  /* 0x00006c00070e7a25 */ /* 0x000fe200078e000e */
[----:B------:R-:W-:-:S02]  /*04e0*/  ULEA.HI UR7, UR5, UR7, URZ, 0x6 ;  /* 0x0000000705077291 */ /* 0x000fc4000f8f303f */
[----:B------:R-:W-:Y:S01]  /*04f0*/  ULDC UR9, c[0x0][0x1d0] ;  /* 0x0000740000097ab9 */ /* 0x000fe20000000800 */
[----:B------:R-:W-:Y:S01]  /*0500*/  IMAD R7, R7, c[0x0][0x1b4], R4 ;  /* 0x00006d0007077a24 */ /* 0x000fe200078e0204 */
[----:B------:R-:W-:Y:S01]  /*0510*/  SHF.R.U32.HI R4, RZ, 0x3, R211 ;  /* 0x00000003ff047819 */ /* 0x000fe200000116d3 */
[----:B------:R-:W-:Y:S01]  /*0520*/  IMAD R9, R9, c[0x0][0x1a8], RZ ;  /* 0x00006a0009097a24 */ /* 0x000fe200078e02ff */
[----:B------:R-:W-:Y:S01]  /*0530*/  LOP3.LUT R211, R211, 0x38, R216, 0xf8, !PT ;  /* 0x00000038d3d37812 */ /* 0x000fe200078ef8d8 */
[----:B------:R-:W-:Y:S01]  /*0540*/  IMAD.IADD R15, R15, 0x1, R7 ;  /* 0x000000010f0f7824 */ /* 0x000fe200078e0207 */
[----:B------:R-:W-:Y:S01]  /*0550*/  USHF.R.S32.HI UR7, URZ, 0x6, UR7 ;  /* 0x000000063f077899 */ /* 0x000fe20008011407 */
[C---:B------:R-:W-:Y:S01]  /*0560*/  IMAD R9, R6.reuse, c[0x0][0x1ac], R9 ;  /* 0x00006b0006097a24 */ /* 0x040fe200078e0209 */
[----:B------:R-:W-:Y:S01]  /*0570*/  LOP3.LUT R211, R211, R4, RZ, 0x3c, !PT ;  /* 0x00000004d3d37212 */ /* 0x000fe200078e3cff */
[----:B------:R-:W-:Y:S01]  /*0580*/  IMAD.WIDE.U32 R6, R6, c[0x0][0x1a8], R14 ;  /* 0x00006a0006067a25 */ /* 0x000fe200078e000e */
[----:B------:R-:W-:Y:S01]  /*0590*/  LEA.HI R4, R24, R3, RZ, 0x6 ;  /* 0x0000000318047211 */ /* 0x000fe200078f30ff */
[----:B------:R-:W-:-:S02]  /*05a0*/  UIMAD UR9, UR4, UR9, URZ ;  /* 0x00000009040972a4 */ /* 0x000fc4000f8e023f */
[----:B------:R-:W-:Y:S01]  /*05b0*/  IMAD.IADD R8, R7, 0x1, R9 ;  /* 0x0000000107087824 */ /* 0x000fe200078e0209 */
[----:B------:R-:W-:Y:S01]  /*05c0*/  LEA R9, P0, R6, c[0x0][0x160], 0x1 ;  /* 0x0000580006097a11 */ /* 0x000fe200078008ff */
[----:B------:R-:W-:Y:S01]  /*05d0*/  IMAD R7, R2, c[0x0][0x168], RZ ;  /* 0x00005a0002077a24 */ /* 0x000fe200078e02ff */
[----:B------:R-:W-:Y:S01]  /*05e0*/  IADD3 R2, R210, 0x20, RZ ;  /* 0x00000020d2027810 */ /* 0x000fe20007ffe0ff */
[----:B------:R-:W-:Y:S01]  /*05f0*/  IMAD.SHL.U32 R4, R4, 0x8, RZ ;  /* 0x0000000804047824 */ /* 0x000fe200078e00ff */
[----:B------:R-:W-:Y:S01]  /*0600*/  LEA.HI.X R8, R6, c[0x0][0x164], R8, 0x1, P0 ;  /* 0x0000590006087a11 */ /* 0x000fe200000f0c08 */
[----:B------:R-:W-:Y:S01]  /*0610*/  SHFL.IDX PT, R14, R9, RZ, 0x181f ;  /* 0x00181fff090e7589 */ /* 0x000fe200000e0000 */
[-C--:B------:R-:W-:Y:S01]  /*0620*/  ISETP.GE.AND P0, PT, R210, R7.reuse, PT ;  /* 0x00000007d200720c */ /* 0x080fe20003f06270 */
[----:B------:R-:W-:Y:S01]  /*0630*/  ULDC.64 UR4, c[0x0][0x2b0] ;  /* 0x0000ac0000047ab9 */ /* 0x000fe20000000a00 */
[----:B------:R-:W-:Y:S01]  /*0640*/  ISETP.GE.AND P2, PT, R2, R7, PT ;  /* 0x000000070200720c */ /* 0x000fe20003f46270 */
[----:B------:R-:W3:Y:S01]  /*0650*/  SHFL.IDX PT, R15, R8, RZ, 0x181f ;  /* 0x00181fff080f7589 */ /* 0x000ee200000e0000 */
[----:B------:R-:W-:-:S02]  /*0660*/  LOP3.LUT R211, R211, 0xfffffe00, R4, 0xf8, !PT ;  /* 0xfffffe00d3d37812 */ /* 0x000fc400078ef804 */
[----:B------:R-:W-:Y:S01]  /*0670*/  P2R R2, PR, RZ, 0x8 ;  /* 0x00000008ff027803 */ /* 0x000fe20000000000 */
[----:B------:R-:W-:Y:S01]  /*0680*/  SHFL.IDX PT, R20, R9, 0x1, 0x181f ;  /* 0x00381f0009147f89 */ /* 0x000fe200000e0000 */
[----:B------:R-:W-:Y:S02]  /*0690*/  ISETP.GE.AND P3, PT, R214, c[0x0][0x198], PT ;  /* 0x00006600d6007a0c */ /* 0x000fe40003f66270 */
[----:B------:R-:W-:Y:S01]  /*06a0*/  IADD3 R2, R210, 0x40, RZ ;  /* 0x00000040d2027810 */ /* 0x000fe20007ffe0ff */
[----:B------:R-:W4:Y:S02]  /*06b0*/  SHFL.IDX PT, R21, R8, 0x1, 0x181f ;  /* 0x00381f0008157f89 */ /* 0x000f2400000e0000 */
[----:B------:R-:W-:Y:S02]  /*06c0*/  @!P0 SHF.R.S32.HI R6, RZ, 0x1f, R215 ;  /* 0x0000001fff068819 */ /* 0x000fe400000114d7 */
[----:B-1----:R-:W-:Y:S01]  /*06d0*/  @!P0 SHF.R.S32.HI R11, RZ, 0x1f, R214 ;  /* 0x0000001fff0b8819 */ /* 0x002fe200000114d6 */
[----:B------:R-:W-:Y:S01]  /*06e0*/  SHFL.IDX PT, R13, R8, 0x2, 0x181f ;  /* 0x00581f00080d7f89 */ /* 0x000fe200000e0000 */
[----:B------:R-:W-:-:S02]  /*06f0*/  @!P0 LEA.HI R6, R6, R215, RZ, 0x3 ;  /* 0x000000d706068211 */ /* 0x000fc400078f18ff */
[----:B------:R-:W-:Y:S02]  /*0700*/  @!P0 LEA.HI R4, R11, R214, RZ, 0x3 ;  /* 0x000000d60b048211 */ /* 0x000fe400078f18ff */
[----:B------:R-:W-:Y:S02]  /*0710*/  @!P0 LOP3.LUT R6, R6, 0xfffffff8, RZ, 0xc0, !PT ;  /* 0xfffffff806068812 */ /* 0x000fe400078ec0ff */
[----:B------:R-:W-:Y:S02]  /*0720*/  @!P0 LOP3.LUT R4, R4, 0xfffffff8, RZ, 0xc0, !PT ;  /* 0xfffffff804048812 */ /* 0x000fe400078ec0ff */
[----:B------:R-:W-:Y:S01]  /*0730*/  @!P2 SHF.R.S32.HI R16, RZ, 0x1f, R215 ;  /* 0x0000001fff10a819 */ /* 0x000fe200000114d7 */
[----:B---3--:R-:W-:Y:S01]  /*0740*/  @!P0 IMAD.WIDE R18, R6, 0x2, R14 ;  /* 0x0000000206128825 */ /* 0x008fe200078e020e */
[----:B------:R-:W-:Y:S02]  /*0750*/  @!P2 SHF.R.S32.HI R11, RZ, 0x1f, R214 ;  /* 0x0000001fff0ba819 */ /* 0x000fe400000114d6 */
[----:B------:R-:W-:Y:S01]  /*0760*/  @!P2 LEA.HI R16, R16, R215, RZ, 0x3 ;  /* 0x000000d71010a211 */ /* 0x000fe200078f18ff */
[----:B------:R-:W-:-:S03]  /*0770*/  @!P0 IMAD.WIDE R22, R4, 0x2, R14 ;  /* 0x0000000204168825 */ /* 0x000fc600078e020e */
[----:B------:R-:W-:Y:S01]  /*0780*/  @!P2 LOP3.LUT R16, R16, 0xfffffff8, RZ, 0xc0, !PT ;  /* 0xfffffff81010a812 */ /* 0x000fe200078ec0ff */
[----:B------:R-:W-:-:S04]  /*0790*/  @!P0 IMAD.WIDE R14, R216, 0x2, R14 ;  /* 0x00000002d80e8825 */ /* 0x000fc800078e020e */
[----:B----4-:R-:W-:Y:S01]  /*07a0*/  @!P2 IMAD.WIDE R16, R16, 0x2, R20 ;  /* 0x000000021010a825 */ /* 0x010fe200078e0214 */
[----:B--2---:R1:W2:Y:S01]  /*07b0*/  @P1 R2UR UR10, R10 ;  /* 0x000000000a0a13c2 */ /* 0x0042a200000e0000 */
[----:B------:R-:W-:Y:S02]  /*07c0*/  ISETP.GE.AND P1, PT, R2, R7, PT ;  /* 0x000000070200720c */ /* 0x000fe40003f26270 */
[----:B------:R-:W-:-:S11]  /*07d0*/  IADD3 R2, R210, 0x60, RZ ;  /* 0x00000060d2027810 */ /* 0x000fd60007ffe0ff */
[----:B------:R-:W-:Y:S01]  /*07e0*/  @!P1 SHF.R.S32.HI R4, RZ, 0x1f, R215 ;  /* 0x0000001fff049819 */ /* 0x000fe200000114d7 */
[----:B------:R-:W-:-:S03]  /*07f0*/  @!P1 IMAD.SHL.U32 R6, R211, 0x2, RZ ;  /* 0x00000002d3069824 */ /* 0x000fc600078e00ff */
[----:B------:R-:W-:Y:S01]  /*0800*/  @!P1 LEA.HI R4, R4, R215, RZ, 0x3 ;  /* 0x000000d704049211 */ /* 0x000fe200078f18ff */
[----:B------:R3:W4:Y:S01]  /*0810*/  @P6 R2UR UR16, R12 ;  /* 0x000000000c1063c2 */ /* 0x00072200000e0000 */
[----:B-1----:R-:W-:Y:S01]  /*0820*/  @!P0 IMAD.SHL.U32 R10, R211, 0x2, RZ ;  /* 0x00000002d30a8824 */ /* 0x002fe200078e00ff */
[----:B------:R-:W-:Y:S01]  /*0830*/  ISETP.NE.AND P6, PT, R207, 0x1, PT ;  /* 0x00000001cf00780c */ /* 0x000fe20003fc5270 */
[----:B----4-:R-:W-:Y:S01]  /*0840*/  @!UP0 UMOV UR16, UR11 ;  /* 0x0000000b00108c82 */ /* 0x010fe20008000000 */
[----:B------:R-:W-:Y:S01]  /*0850*/  @!P1 LOP3.LUT R4, R4, 0xfffffff8, RZ, 0xc0, !PT ;  /* 0xfffffff804049812 */ /* 0x000fe200078ec0ff */
[----:B------:R-:W-:Y:S01]  /*0860*/  USHF.R.S32.HI UR11, URZ, 0x1f, UR16 ;  /* 0x0000001f3f0b7899 */ /* 0x000fe20008011410 */
[----:B------:R1:W-:Y:S01]  /*0870*/  @!P0 LDGSTS.E.BYPASS.LTC128B.128 [R10+0xc100], [R14.64], !P5 ;  /* 0x0c1000000e0a8fae */ /* 0x0003e2000e901d4c */
[----:B------:R-:W-:Y:S02]  /*0880*/  UIMAD.WIDE.U32 UR14, UR16, UR4, URZ ;  /* 0x00000004100e72a5 */ /* 0x000fe4000f8e003f */
[----:B------:R-:W-:Y:S01]  /*0890*/  UIMAD UR11, UR11, UR4, URZ ;  /* 0x000000040b0b72a4 */ /* 0x000fe2000f8e023f */
[----:B------:R4:W-:Y:S03]  /*08a0*/  @!P0 LDGSTS.E.BYPASS.LTC128B.128 [R10+0x10100], [R18.64], !P4 ;  /* 0x10100000120a8fae */ /* 0x0009e6000e101d4c */
[----:B------:R-:W-:Y:S01]  /*08b0*/  UIMAD UR11, UR16, UR5, UR11 ;  /* 0x00000005100b72a4 */ /* 0x000fe2000f8e020b */
[----:B------:R5:W-:Y:S01]  /*08c0*/  @!P0 LDGSTS.E.BYPASS.LTC128B.128 [R10+0x14100], [R22.64], !P3 ;  /* 0x14100000160a8fae */ /* 0x000be2000d901d4c */
[----:B------:R-:W-:Y:S01]  /*08d0*/  ISETP.GE.AND P0, PT, R2, R7, PT ;  /* 0x000000070200720c */ /* 0x000fe20003f06270 */
[----:B------:R-:W-:Y:S01]  /*08e0*/  @!P2 IMAD.SHL.U32 R7, R211, 0x2, RZ ;  /* 0x00000002d307a824 */ /* 0x000fe200078e00ff */
[----:B------:R-:W-:-:S02]  /*08f0*/  UIADD3 UR11, UR15, UR11, URZ ;  /* 0x0000000b0f0b7290 */ /* 0x000fc4000fffe03f */
[----:B------:R-:W-:Y:S01]  /*0900*/  ULDC.64 UR4, c[0x0][0x1e8] ;  /* 0x00007a0000047ab9 */ /* 0x000fe20000000a00 */
[----:B---3--:R-:W3:Y:S01]  /*0910*/  SHFL.IDX PT, R12, R9, 0x2, 0x181f ;  /* 0x00581f00090c7f89 */ /* 0x008ee200000e0000 */
[-C--:B-1----:R-:W-:Y:S02]  /*0920*/  @!P2 LEA.HI R14, R11, R214.reuse, RZ, 0x3 ;  /* 0x000000d60b0ea211 */ /* 0x082fe400078f18ff */
[----:B------:R-:W-:Y:S02]  /*0930*/  @!P1 SHF.R.S32.HI R11, RZ, 0x1f, R214 ;  /* 0x0000001fff0b9819 */ /* 0x000fe400000114d6 */
[----:B------:R-:W-:Y:S01]  /*0940*/  @!P2 LOP3.LUT R14, R14, 0xfffffff8, RZ, 0xc0, !PT ;  /* 0xfffffff80e0ea812 */ /* 0x000fe200078ec0ff */
[----:B----4-:R-:W-:Y:S01]  /*0950*/  @!P2 IMAD.WIDE R18, R216, 0x2, R20 ;  /* 0x00000002d812a825 */ /* 0x010fe200078e0214 */
[----:B------:R-:W-:-:S03]  /*0960*/  @!P1 LEA.HI R2, R11, R214, RZ, 0x3 ;  /* 0x000000d60b029211 */ /* 0x000fc600078f18ff */
[----:B-----5:R-:W-:Y:S01]  /*0970*/  IMAD.U32 R10, RZ, RZ, UR7 ;  /* 0x00000007ff0a7e24 */ /* 0x020fe2000f8e00ff */
[----:B------:R1:W-:Y:S01]  /*0980*/  @!P2 LDGSTS.E.BYPASS.LTC128B.128 [R7+0xd100], [R18.64], !P5 ;  /* 0x0d1000001207afae */ /* 0x0003e2000e901d4c */
[----:B------:R-:W-:Y:S01]  /*0990*/  @!P2 IMAD.WIDE R14, R14, 0x2, R20 ;  /* 0x000000020e0ea825 */ /* 0x000fe200078e0214 */
[----:B------:R-:W-:Y:S02]  /*09a0*/  @!P1 LOP3.LUT R2, R2, 0xfffffff8, RZ, 0xc0, !PT ;  /* 0xfffffff802029812 */ /* 0x000fe400078ec0ff */
[----:B------:R4:W-:Y:S01]  /*09b0*/  @!P2 LDGSTS.E.BYPASS.LTC128B.128 [R7+0x11100], [R16.64], !P4 ;  /* 0x111000001007afae */ /* 0x0009e2000e101d4c */
[----:B------:R-:W-:Y:S02]  /*09c0*/  IMAD R10, R10, 0x40, R213 ;  /* 0x000000400a0a7824 */ /* 0x000fe400078e02d5 */
[----:B---3--:R-:W-:Y:S01]  /*09d0*/  @!P1 IMAD.WIDE R20, R4, 0x2, R12 ;  /* 0x0000000204149825 */ /* 0x008fe200078e020c */
[----:B------:R4:W-:Y:S01]  /*09e0*/  @!P2 LDGSTS.E.BYPASS.LTC128B.128 [R7+0x15100], [R14.64], !P3 ;  /* 0x151000000e07afae */ /* 0x0009e2000d901d4c */
[----:B------:R-:W-:-:S02]  /*09f0*/  @!P0 SHF.R.S32.HI R4, RZ, 0x1f, R215 ;  /* 0x0000001fff048819 */ /* 0x000fc400000114d7 */
[----:B------:R-:W-:Y:S01]  /*0a00*/  IADD3 R10, R10, -0x40, RZ ;  /* 0xffffffc00a0a7810 */ /* 0x000fe20007ffe0ff */
[----:B------:R-:W-:-:S03]  /*0a10*/  @!P1 IMAD.WIDE R22, R2, 0x2, R12 ;  /* 0x0000000202169825 */ /* 0x000fc600078e020c */
[----:B------:R-:W-:Y:S01]  /*0a20*/  ISETP.GE.AND P2, PT, R10, UR9, PT ;  /* 0x000000090a007c0c */ /* 0x000fe2000bf46270 */
[----:B------:R-:W-:Y:S01]  /*0a30*/  @!P1 IMAD.WIDE R12, R216, 0x2, R12 ;  /* 0x00000002d80c9825 */ /* 0x000fe200078e020c */
[----:B--2---:R-:W-:Y:S02]  /*0a40*/  IADD3 R10, R10, UR10, RZ ;  /* 0x0000000a0a0a7c10 */ /* 0x004fe4000fffe0ff */
[----:B------:R-:W-:Y:S02]  /*0a50*/  ISETP.GT.OR P2, PT, R213, 0x3f, P2 ;  /* 0x0000003fd500780c */ /* 0x000fe40001744670 */
[----:B------:R2:W-:Y:S01]  /*0a60*/  @!P1 LDGSTS.E.BYPASS.LTC128B.128 [R6+0xe100], [R12.64], !P5 ;  /* 0x0e1000000c069fae */ /* 0x0005e2000e901d4c */
[----:B------:R-:W-:-:S03]  /*0a70*/  IMAD.MOV.U32 R2, RZ, RZ, R10 ;  /* 0x000000ffff027224 */ /* 0x000fc600078e000a */
[----:B------:R3:W-:Y:S04]  /*0a80*/  @!P1 LDGSTS.E.BYPASS.LTC128B.128 [R6+0x12100], [R20.64], !P4 ;  /* 0x1210000014069fae */ /* 0x0007e8000e101d4c */
[----:B-1----:R1:W-:Y:S04]  /*0a90*/  SHFL.IDX PT, R18, R9, 0x3, 0x181f ;  /* 0x00781f0009127f89 */ /* 0x0023e800000e0000 */
[----:B------:R-:W5:Y:S01]  /*0aa0*/  SHFL.IDX PT, R19, R8, 0x3, 0x181f ;  /* 0x00781f0008137f89 */ /* 0x000f6200000e0000 */
[----:B----4-:R-:W-:-:S03]  /*0ab0*/  @P6 IMAD.HI.U32 R7, R10, c[0x0][0x2bc], RZ ;  /* 0x0000af000a076a27 */ /* 0x010fc600078e00ff */
[----:B------:R4:W-:Y:S02]  /*0ac0*/  @!P1 LDGSTS.E.BYPASS.LTC128B.128 [R6+0x16100], [R22.64], !P3 ;  /* 0x1610000016069fae */ /* 0x0009e4000d901d4c */
[----:B------:R-:W-:Y:S02]  /*0ad0*/  @P6 SHF.R.U32.HI R2, RZ, c[0x0][0x2c0], R7 ;  /* 0x0000b000ff026a19 */ /* 0x000fe40000011607 */
[----:B------:R-:W-:-:S04]  /*0ae0*/  @!P0 LEA.HI R7, R4, R215, RZ, 0x3 ;  /* 0x000000d704078211 */ /* 0x000fc800078f18ff */
[----:B------:R-:W-:Y:S02]  /*0af0*/  @!P0 LOP3.LUT R7, R7, 0xfffffff8, RZ, 0xc0, !PT ;  /* 0xfffffff807078812 */ /* 0x000fe400078ec0ff */
[----:B-1----:R-:W-:-:S04]  /*0b00*/  @!P0 SHF.R.S32.HI R9, RZ, 0x1f, R214 ;  /* 0x0000001fff098819 */ /* 0x002fc800000114d6 */
[----:B------:R-:W-:Y:S01]  /*0b10*/  @!P0 LEA.HI R4, R9, R214, RZ, 0x3 ;  /* 0x000000d609048211 */ /* 0x000fe200078f18ff */
[--C-:B-----5:R-:W-:Y:S01]  /*0b20*/  @!P0 IMAD.WIDE R14, R216, 0x2, R18.reuse ;  /* 0x00000002d80e8825 */ /* 0x120fe200078e0212 */
[----:B------:R-:W-:Y:S02]  /*0b30*/  @!P2 IADD3 R8, P1, R2, UR14, RZ ;  /* 0x0000000e0208ac10 */ /* 0x000fe4000ff3e0ff */
[----:B------:R-:W-:Y:S01]  /*0b40*/  @!P0 LOP3.LUT R9, R4, 0xfffffff8, RZ, 0xc0, !PT ;  /* 0xfffffff804098812 */ /* 0x000fe200078ec0ff */
[----:B------:R-:W-:Y:S01]  /*0b50*/  @!P0 IMAD.SHL.U32 R4, R211, 0x2, RZ ;  /* 0x00000002d3048824 */ /* 0x000fe200078e00ff */
[----:B------:R-:W-:Y:S01]  /*0b60*/  @!P2 LEA.HI.X.SX32 R11, R2, UR11, 0x1, P1 ;  /* 0x0000000b020bac11 */ /* 0x000fe200088f0eff */
[--C-:B---3--:R-:W-:Y:S01]  /*0b70*/  @!P0 IMAD.WIDE R20, R7, 0x2, R18.reuse ;  /* 0x0000000207148825 */ /* 0x108fe200078e0212 */
[C---:B--2---:R-:W-:Y:S02]  /*0b80*/  @!P2 LEA R12, P1, R8.reuse, c[0x0][0x2a0], 0x2 ;  /* 0x0000a800080caa11 */ /* 0x044fe400078210ff */
[----:B------:R1:W-:Y:S01]  /*0b90*/  @!P0 LDGSTS.E.BYPASS.LTC128B.128 [R4+0xf100], [R14.64], !P5 ;  /* 0x0f1000000e048fae */ /* 0x0003e2000e901d4c */
[----:B------:R-:W-:Y:S01]  /*0ba0*/  @!P0 IMAD.WIDE R18, R9, 0x2, R18 ;  /* 0x0000000209128825 */ /* 0x000fe200078e0212 */
[----:B------:R-:W-:-:S02]  /*0bb0*/  @!P2 LEA.HI.X R13, R8, c[0x0][0x2a4], R11, 0x2, P1 ;  /* 0x0000a900080daa11 */ /* 0x000fc400008f140b */
[----:B------:R1:W-:Y:S04]  /*0bc0*/  @!P0 LDGSTS.E.BYPASS.LTC128B.128 [R4+0x13100], [R20.64], !P4 ;  /* 0x1310000014048fae */ /* 0x0003e8000e101d4c */
[----:B------:R1:W-:Y:S04]  /*0bd0*/  @!P0 LDGSTS.E.BYPASS.LTC128B.128 [R4+0x17100], [R18.64], !P3 ;  /* 0x1710000012048fae */ /* 0x0003e8000d901d4c */
[----:B------:R-:W0:Y:S04]  /*0be0*/  LDGDEPBAR ;  /* 0x00000000000079af */ /* 0x000e280000000000 */
[----:B------:R-:W-:Y:S06]  /*0bf0*/  BAR.SYNC.DEFER_BLOCKING 0x0 ;  /* 0x0000000000007b1d */ /* 0x000fec0000010000 */
[----:B------:R-:W2:Y:S01]  /*0c00*/  @!P2 LDG.E R208, [R12.64] ;  /* 0x0000000c0cd0a981 */ /* 0x000ea2000c1e1900 */
[----:B------:R-:W-:Y:S01]  /*0c10*/  IMAD.MOV R209, RZ, RZ, -R2 ;  /* 0x000000ffffd17224 */ /* 0x000fe200078e0a02 */
[----:B------:R-:W-:Y:S01]  /*0c20*/  UIMAD.WIDE.U32 UR18, UR8, UR4, URZ ;  /* 0x00000004081272a5 */ /* 0x000fe2000f8e003f */
[----:B------:R-:W-:Y:S01]  /*0c30*/  IMAD.SHL.U32 R205, R5, 0x8, RZ ;  /* 0x0000000805cd7824 */ /* 0x000fe200078e00ff */
[----:B------:R-:W-:Y:S01]  /*0c40*/  UIMAD UR4, UR6, UR4, URZ ;  /* 0x00000004060472a4 */ /* 0x000fe2000f8e023f */
[----:B------:R-:W-:Y:S01]  /*0c50*/  IMAD R209, R209, c[0x0][0x2b8], R10 ;  /* 0x0000ae00d1d17a24 */ /* 0x000fe200078e020a */
[----:B------:R-:W-:Y:S01]  /*0c60*/  ULEA UR17, UR7, 0xffffffc0, 0x6 ;  /* 0xffffffc007117891 */ /* 0x000fe2000f8e303f */
[----:B------:R-:W-:Y:S01]  /*0c70*/  IMAD.SHL.U32 R8, R0, 0x40, RZ ;  /* 0x0000004000087824 */ /* 0x000fe200078e00ff */
[----:B------:R-:W-:Y:S01]  /*0c80*/  UIMAD UR4, UR8, UR5, UR4 ;  /* 0x00000005080472a4 */ /* 0x000fe2000f8e0204 */
[----:B----4-:R-:W-:Y:S01]  /*0c90*/  IMAD.WIDE.U32 R6, R209, c[0x0][0x1e0], RZ ;  /* 0x00007800d1067a25 */ /* 0x010fe200078e00ff */
[----:B------:R-:W-:Y:S01]  /*0ca0*/  SHF.R.S32.HI R17, RZ, 0x1f, R209 ;  /* 0x0000001fff117819 */ /* 0x000fe200000114d1 */
[----:B------:R-:W-:Y:S01]  /*0cb0*/  UIADD3 UR17, UR9, -UR17, URZ ;  /* 0x8000001109117290 */ /* 0x000fe2000fffe03f */
[----:B------:R-:W-:Y:S01]  /*0cc0*/  ISETP.GE.AND P5, PT, R216, c[0x0][0x1d4], PT ;  /* 0x00007500d8007a0c */ /* 0x000fe20003fa6270 */
[----:B------:R-:W-:Y:S01]  /*0cd0*/  UIADD3 UR16, UR19, UR4, URZ ;  /* 0x0000000413107290 */ /* 0x000fe2000fffe03f */
[----:B------:R-:W-:Y:S01]  /*0ce0*/  LOP3.LUT R8, R8, 0x1c0, RZ, 0xc0, !PT ;  /* 0x000001c008087812 */ /* 0x000fe200078ec0ff */
[----:B------:R-:W-:Y:S01]  /*0cf0*/  IMAD R2, R17, c[0x0][0x1e0], RZ ;  /* 0x0000780011027a24 */ /* 0x000fe200078e02ff */
[----:B------:R-:W-:Y:S01]  /*0d00*/  ISETP.GE.AND P4, PT, R215, c[0x0][0x1d4], PT ;  /* 0x00007500d7007a0c */ /* 0x000fe20003f86270 */
[----:B------:R-:W-:Y:S01]  /*0d10*/  UISETP.GE.AND UP0, UPT, UR9, 0x1, UPT ;  /* 0x000000010900788c */ /* 0x000fe2000bf06270 */
[----:B------:R-:W-:Y:S01]  /*0d20*/  ISETP.GE.AND P6, PT, R214, c[0x0][0x1d4], PT ;  /* 0x00007500d6007a0c */ /* 0x000fe20003fc6270 */
[----:B------:R-:W-:Y:S01]  /*0d30*/  IMAD R9, R209, c[0x0][0x1e4], R2 ;  /* 0x00007900d1097a24 */ /* 0x000fe200078e0202 */
[----:B------:R-:W-:Y:S01]  /*0d40*/  LEA.HI R2, R24, R3, RZ, 0x4 ;  /* 0x0000000318027211 */ /* 0x000fe200078f20ff */
[----:B------:R-:W-:Y:S01]  /*0d50*/  ULDC.64 UR4, c[0x0][0x210] ;  /* 0x0000840000047ab9 */ /* 0x000fe20000000a00 */
[----:B------:R-:W-:Y:S01]  /*0d60*/  LOP3.LUT R205, R8, 0x8, R205, 0xf8, !PT ;  /* 0x0000000808cd7812 */ /* 0x000fe200078ef8cd */
[----:B------:R-:W-:Y:S01]  /*0d70*/  IMAD.IADD R7, R7, 0x1, R9 ;  /* 0x0000000107077824 */ /* 0x000fe200078e0209 */
[----:B------:R-:W-:Y:S01]  /*0d80*/  SHF.R.S32.HI R9, RZ, 0x4, R2 ;  /* 0x00000004ff097819 */ /* 0x000fe20000011402 */
[----:B------:R-:W-:Y:S01]  /*0d90*/  UIMAD UR6, UR6, UR4, URZ ;  /* 0x00000004060672a4 */ /* 0x000fe2000f8e023f */
[----:B------:R-:W-:Y:S01]  /*0da0*/  SHF.R.U32.HI R8, RZ, 0x3, R8 ;  /* 0x00000003ff087819 */ /* 0x000fe20000011608 */
[----:B------:R-:W-:Y:S01]  /*0db0*/  UIMAD.WIDE.U32 UR20, UR8, UR4, URZ ;  /* 0x00000004081472a5 */ /* 0x000fe2000f8e003f */
[C---:B-1----:R-:W-:Y:S01]  /*0dc0*/  LEA.HI R4, R2.reuse, R9, RZ, 0x1 ;  /* 0x0000000902047211 */ /* 0x042fe200078f08ff */
[----:B------:R-:W-:Y:S01]  /*0dd0*/  UIMAD UR5, UR8, UR5, UR6 ;  /* 0x00000005080572a4 */ /* 0x000fe2000f8e0206 */
[----:B------:R-:W-:-:S02]  /*0de0*/  LOP3.LUT R2, R2, 0xfffffff0, RZ, 0xc0, !PT ;  /* 0xfffffff002027812 */ /* 0x000fc400078ec0ff */
[----:B------:R-:W-:Y:S01]  /*0df0*/  LOP3.LUT R4, R4, 0xfffffffe, RZ, 0xc0, !PT ;  /* 0xfffffffe04047812 */ /* 0x000fe200078ec0ff */
[----:B------:R-:W-:Y:S01]  /*0e00*/  UIADD3 UR5, UR21, UR5, URZ ;  /* 0x0000000515057290 */ /* 0x000fe2000fffe03f */
[----:B------:R-:W-:Y:S01]  /*0e10*/  LOP3.LUT R205, R205, R8, RZ, 0x3c, !PT ;  /* 0x00000008cdcd7212 */ /* 0x000fe200078e3cff */
[----:B------:R-:W-:Y:S01]  /*0e20*/  IMAD.IADD R2, R3, 0x1, -R2 ;  /* 0x0000000103027824 */ /* 0x000fe200078e0a02 */
[----:B------:R-:W-:Y:S01]  /*0e30*/  LEA.HI R24, R24, R3, RZ, 0x5 ;  /* 0x0000000318187211 */ /* 0x000fe200078f28ff */
[----:B------:R-:W-:-:S04]  /*0e40*/  IMAD.IADD R4, R9, 0x1, -R4 ;  /* 0x0000000109047824 */ /* 0x000fc800078e0a04 */
[C---:B------:R-:W-:Y:S02]  /*0e50*/  IMAD R205, R4.reuse, 0x200, R205 ;  /* 0x0000020004cd7824 */ /* 0x040fe400078e02cd */
[----:B------:R-:W-:Y:S02]  /*0e60*/  IMAD.SHL.U32 R4, R4, 0x8, RZ ;  /* 0x0000000804047824 */ /* 0x000fe400078e00ff */
[----:B------:R-:W-:-:S05]  /*0e70*/  IMAD.SHL.U32 R205, R205, 0x2, RZ ;  /* 0x00000002cdcd7824 */ /* 0x000fca00078e00ff */
[----:B------:R-:W-:Y:S02]  /*0e80*/  IADD3 R203, R205, 0x6120, RZ ;  /* 0x00006120cdcb7810 */ /* 0x000fe40007ffe0ff */
[----:B--2---:R-:W-:Y:S01]  /*0e90*/  SHF.R.S32.HI R16, RZ, 0x1f, R208 ;  /* 0x0000001fff107819 */ /* 0x004fe200000114d0 */
[----:B------:R-:W-:-:S04]  /*0ea0*/  IMAD.WIDE.U32 R6, R208, c[0x0][0x1f0], R6 ;  /* 0x00007c00d0067a25 */ /* 0x000fc800078e0006 */
[----:B------:R-:W-:Y:S01]  /*0eb0*/  IMAD R11, R16, c[0x0][0x1f0], RZ ;  /* 0x00007c00100b7a24 */ /* 0x000fe200078e02ff */
[----:B------:R-:W-:Y:S02]  /*0ec0*/  IADD3 R10, P0, R6, UR18, RZ ;  /* 0x00000012060a7c10 */ /* 0x000fe4000ff1e0ff */
[----:B------:R-:W-:Y:S01]  /*0ed0*/  IADD3 R6, -R5, UR17, RZ ;  /* 0x0000001105067c10 */ /* 0x000fe2000fffe1ff */
[----:B------:R-:W-:-:S03]  /*0ee0*/  IMAD R11, R208, c[0x0][0x1f4], R11 ;  /* 0x00007d00d00b7a24 */ /* 0x000fc600078e020b */
[----:B------:R-:W-:Y:S02]  /*0ef0*/  ISETP.GE.AND P1, PT, R6, 0x1, PT ;  /* 0x000000010600780c */ /* 0x000fe40003f26270 */
[----:B------:R-:W-:Y:S02]  /*0f00*/  IADD3.X R11, R7, UR16, R11, P0, !PT ;  /* 0x00000010070b7c10 */ /* 0x000fe400087fe40b */
[C---:B------:R-:W-:Y:S02]  /*0f10*/  LEA R13, P0, R10.reuse, c[0x0][0x1c8], 0x1 ;  /* 0x000072000a0d7a11 */ /* 0x040fe400078008ff */
[----:B------:R-:W-:Y:S02]  /*0f20*/  SHF.R.S32.HI R7, RZ, 0x1f, R2 ;  /* 0x0000001fff077819 */ /* 0x000fe40000011402 */
[----:B------:R-:W-:Y:S01]  /*0f30*/  LEA.HI.X R11, R10, c[0x0][0x1cc], R11, 0x1, P0 ;  /* 0x000073000a0b7a11 */ /* 0x000fe200000f0c0b */
[----:B------:R-:W-:Y:S01]  /*0f40*/  SHFL.IDX PT, R18, R13, RZ, 0x181f ;  /* 0x00181fff0d127589 */ /* 0x000fe200000e0000 */
[----:B------:R-:W-:-:S02]  /*0f50*/  ISETP.GE.AND P0, PT, R6, 0x21, PT ;  /* 0x000000210600780c */ /* 0x000fc40003f06270 */
[----:B------:R-:W-:Y:S01]  /*0f60*/  LEA.HI R7, R7, R2, RZ, 0x3 ;  /* 0x0000000207077211 */ /* 0x000fe200078f18ff */
[----:B------:R-:W1:Y:S01]  /*0f70*/  SHFL.IDX PT, R19, R11, RZ, 0x181f ;  /* 0x00181fff0b137589 */ /* 0x000e6200000e0000 */
[----:B------:R-:W-:Y:S01]  /*0f80*/  @P1 SHF.R.S32.HI R10, RZ, 0x1f, R215 ;  /* 0x0000001fff0a1819 */ /* 0x000fe200000114d7 */
[----:B------:R-:W-:Y:S01]  /*0f90*/  @P1 IMAD.SHL.U32 R12, R211, 0x2, RZ ;  /* 0x00000002d30c1824 */ /* 0x000fe200078e00ff */
[----:B------:R-:W-:Y:S01]  /*0fa0*/  LOP3.LUT R5, R7, 0xfffffff8, RZ, 0xc0, !PT ;  /* 0xfffffff807057812 */ /* 0x000fe200078ec0ff */
[----:B------:R2:W-:Y:S01]  /*0fb0*/  SHFL.IDX PT, R14, R13, 0x1, 0x181f ;  /* 0x00381f000d0e7f89 */ /* 0x0005e200000e0000 */
[----:B------:R-:W-:-:S03]  /*0fc0*/  @P1 SHF.R.S32.HI R9, RZ, 0x1f, R214 ;  /* 0x0000001fff091819 */ /* 0x000fc600000114d6 */
[----:B------:R3:W4:Y:S01]  /*0fd0*/  SHFL.IDX PT, R15, R11, 0x1, 0x181f ;  /* 0x00381f000b0f7f89 */ /* 0x00072200000e0000 */
[----:B------:R-:W-:Y:S01]  /*0fe0*/  IMAD.IADD R5, R2, 0x1, -R5 ;  /* 0x0000000102057824 */ /* 0x000fe200078e0a05 */
[----:B------:R-:W-:Y:S01]  /*0ff0*/  @P0 SHF.R.S32.HI R2, RZ, 0x1f, R215 ;  /* 0x0000001fff020819 */ /* 0x000fe200000114d7 */
[----:B------:R-:W-:Y:S02]  /*1000*/  @P0 IMAD.SHL.U32 R8, R211, 0x2, RZ ;  /* 0x00000002d3080824 */ /* 0x000fe400078e00ff */
[----:B-1----:R-:W-:Y:S01]  /*1010*/  @P1 IMAD.WIDE R22, R216, 0x2, R18 ;  /* 0x00000002d8161825 */ /* 0x002fe200078e0212 */
[----:B--2---:R-:W-:-:S04]  /*1020*/  @P0 SHF.R.S32.HI R13, RZ, 0x1f, R214 ;  /* 0x0000001fff0d0819 */ /* 0x004fc800000114d6 */
[----:B------:R1:W-:Y:S01]  /*1030*/  @P1 LDGSTS.E.BYPASS.LTC128B.128 [R12+0x6100], [R22.64], !P5 ;  /* 0x06100000160c1fae */ /* 0x0003e2000e901d4c */
[-C--:B---3--:R-:W-:Y:S01]  /*1040*/  @P1 LEA.HI R11, R10, R215.reuse, RZ, 0x3 ;  /* 0x000000d70a0b1211 */ /* 0x088fe200078f18ff */
[----:B----4-:R-:W-:Y:S01]  /*1050*/  @P0 IMAD.WIDE R28, R216, 0x2, R14 ;  /* 0x00000002d81c0825 */ /* 0x010fe200078e020e */
[-C--:B------:R-:W-:Y:S02]  /*1060*/  @P1 LEA.HI R10, R9, R214.reuse, RZ, 0x3 ;  /* 0x000000d6090a1211 */ /* 0x080fe400078f18ff */
[----:B------:R-:W-:Y:S02]  /*1070*/  @P0 LEA.HI R9, R2, R215, RZ, 0x3 ;  /* 0x000000d702090211 */ /* 0x000fe400078f18ff */
[----:B------:R-:W-:Y:S02]  /*1080*/  @P0 LEA.HI R2, R13, R214, RZ, 0x3 ;  /* 0x000000d60d020211 */ /* 0x000fe400078f18ff */
[----:B------:R-:W-:Y:S02]  /*1090*/  @P1 LOP3.LUT R11, R11, 0xfffffff8, RZ, 0xc0, !PT ;  /* 0xfffffff80b0b1812 */ /* 0x000fe400078ec0ff */
[----:B------:R-:W-:-:S02]  /*10a0*/  @P1 LOP3.LUT R10, R10, 0xfffffff8, RZ, 0xc0, !PT ;  /* 0xfffffff80a0a1812 */ /* 0x000fc400078ec0ff */
[----:B------:R-:W-:Y:S01]  /*10b0*/  @P0 LOP3.LUT R9, R9, 0xfffffff8, RZ, 0xc0, !PT ;  /* 0xfffffff809090812 */ /* 0x000fe200078ec0ff */
[----:B------:R-:W-:Y:S01]  /*10c0*/  @P1 IMAD.WIDE R20, R11, 0x2, R18 ;  /* 0x000000020b141825 */ /* 0x000fe200078e0212 */
[----:B------:R-:W-:-:S03]  /*10d0*/  @P0 LOP3.LUT R2, R2, 0xfffffff8, RZ, 0xc0, !PT ;  /* 0xfffffff802020812 */ /* 0x000fc600078ec0ff */
[----:B------:R-:W-:Y:S01]  /*10e0*/  @P1 IMAD.WIDE R10, R10, 0x2, R18 ;  /* 0x000000020a0a1825 */ /* 0x000fe200078e0212 */
[----:B------:R1:W-:Y:S01]  /*10f0*/  @P1 LDGSTS.E.BYPASS.LTC128B.128 [R12+0x8100], [R20.64], !P4 ;  /* 0x08100000140c1fae */ /* 0x0003e2000e101d4c */
[----:B------:R-:W-:Y:S02]  /*1100*/  SHF.R.S32.HI R18, RZ, 0x5, R24 ;  /* 0x00000005ff127819 */ /* 0x000fe40000011418 */
[--C-:B------:R-:W-:Y:S01]  /*1110*/  @P0 IMAD.WIDE R26, R9, 0x2, R14.reuse ;  /* 0x00000002091a0825 */ /* 0x100fe200078e020e */
[----:B------:R2:W-:Y:S01]  /*1120*/  @P1 LDGSTS.E.BYPASS.LTC128B.128 [R12+0xa100], [R10.64], !P6 ;  /* 0x0a1000000a0c1fae */ /* 0x0005e2000f101d4c */
[----:B------:R-:W-:Y:S02]  /*1130*/  R2P PR, R5, 0x6 ;  /* 0x0000000605007804 */ /* 0x000fe40000000000 */
[----:B------:R-:W-:Y:S01]  /*1140*/  @P0 IMAD.WIDE R14, R2, 0x2, R14 ;  /* 0x00000002020e0825 */ /* 0x000fe200078e020e */
[----:B------:R3:W-:Y:S01]  /*1150*/  @P0 LDGSTS.E.BYPASS.LTC128B.128 [R8+0x7100], [R28.64], !P5 ;  /* 0x071000001c080fae */ /* 0x0007e2000e901d4c */
[----:B------:R-:W-:-:S02]  /*1160*/  SHF.R.S32.HI R217, RZ, 0x1f, R18 ;  /* 0x0000001fffd97819 */ /* 0x000fc40000011412 */
[----:B------:R-:W-:Y:S01]  /*1170*/  IMAD.SHL.U32 R5, R5, 0x40, RZ ;  /* 0x0000004005057824 */ /* 0x000fe200078e00ff */
[----:B------:R3:W-:Y:S01]  /*1180*/  @P0 LDGSTS.E.BYPASS.LTC128B.128 [R8+0x9100], [R26.64], !P4 ;  /* 0x091000001a080fae */ /* 0x0007e2000e101d4c */
[----:B------:R-:W-:Y:S01]  /*1190*/  IMAD.MOV.U32 R9, RZ, RZ, 0x10 ;  /* 0x00000010ff097424 */ /* 0x000fe200078e00ff */
[----:B------:R-:W-:Y:S01]  /*11a0*/  LEA.HI R217, R217, R18, RZ, 0x3 ;  /* 0x00000012d9d97211 */ /* 0x000fe200078f18ff */
[----:B------:R-:W-:Y:S01]  /*11b0*/  IMAD.SHL.U32 R19, R7, 0x40, RZ ;  /* 0x0000004007137824 */ /* 0x000fe200078e00ff */
[----:B------:R3:W-:Y:S01]  /*11c0*/  @P0 LDGSTS.E.BYPASS.LTC128B.128 [R8+0xb100], [R14.64], !P6 ;  /* 0x0b1000000e080fae */ /* 0x0007e2000f101d4c */
[----:B------:R-:W-:Y:S01]  /*11d0*/  LOP3.LUT R5, R5, 0x1c0, RZ, 0xc0, !PT ;  /* 0x000001c005057812 */ /* 0x000fe200078ec0ff */
[----:B------:R-:W-:Y:S01]  /*11e0*/  IMAD.MOV.U32 R2, RZ, RZ, 0x20 ;  /* 0x00000020ff027424 */ /* 0x000fe200078e00ff */
[----:B------:R-:W-:Y:S01]  /*11f0*/  SEL R7, R9, 0xfffffff0, !P1 ;  /* 0xfffffff009077807 */ /* 0x000fe20004800000 */
[----:B------:R-:W0:Y:S01]  /*1200*/  LDGDEPBAR ;  /* 0x00000000000079af */ /* 0x000e220000000000 */
[----:B------:R-:W-:-:S02]  /*1210*/  LOP3.LUT R19, R19, 0xfffffe00, RZ, 0xc0, !PT ;  /* 0xfffffe0013137812 */ /* 0x000fc400078ec0ff */
[----:B------:R-:W-:Y:S02]  /*1220*/  LOP3.LUT R4, R5, 0x8, R4, 0xf8, !PT ;  /* 0x0000000805047812 */ /* 0x000fe400078ef804 */
[----:B------:R-:W-:Y:S02]  /*1230*/  SHF.R.U32.HI R9, RZ, 0x3, R5 ;  /* 0x00000003ff097819 */ /* 0x000fe40000011605 */
[----:B------:R-:W-:Y:S02]  /*1240*/  SEL R5, R2, 0xffffffe0, !P2 ;  /* 0xffffffe002057807 */ /* 0x000fe40005000000 */
[----:B------:R-:W-:Y:S01]  /*1250*/  LOP3.LUT R4, R4, R9, RZ, 0x3c, !PT ;  /* 0x0000000904047212 */ /* 0x000fe200078e3cff */
[----:B------:R-:W-:Y:S01]  /*1260*/  IMAD R9, R18, 0x400, R19 ;  /* 0x0000040012097824 */ /* 0x000fe200078e0213 */
[----:B------:R-:W-:Y:S02]  /*1270*/  R2P PR, R0, 0x6 ;  /* 0x0000000600007804 */ /* 0x000fe40000000000 */
[----:B------:R-:W-:Y:S01]  /*1280*/  PLOP3.LUT P0, PT, PT, PT, UP0, 0x80, 0x0 ;  /* 0x000000000000781c */ /* 0x000fe20003f0f008 */
[----:B------:R-:W-:Y:S01]  /*1290*/  IMAD.IADD R0, R4, 0x1, R9 ;  /* 0x0000000104007824 */ /* 0x000fe200078e0209 */
[----:B------:R-:W-:-:S02]  /*12a0*/  LOP3.LUT R24, R24, 0xffffffe0, RZ, 0xc0, !PT ;  /* 0xffffffe018187812 */ /* 0x000fc400078ec0ff */
[----:B------:R-:W-:Y:S01]  /*12b0*/  LOP3.LUT R217, R217, 0xfffffff8, RZ, 0xc0, !PT ;  /* 0xfffffff8d9d97812 */ /* 0x000fe200078ec0ff */
[C---:B------:R-:W-:Y:S01]  /*12c0*/  IMAD.SHL.U32 R44, R0.reuse, 0x2, RZ ;  /* 0x00000002002c7824 */ /* 0x040fe200078e00ff */
[----:B------:R-:W-:Y:S01]  /*12d0*/  LEA R206, R0, 0xc100, 0x1 ;  /* 0x0000c10000ce7811 */ /* 0x000fe200078e08ff */
[----:B------:R-:W-:Y:S01]  /*12e0*/  IMAD.IADD R3, R3, 0x1, -R24 ;  /* 0x0000000103037824 */ /* 0x000fe200078e0a18 */
[----:B------:R-:W-:Y:S01]  /*12f0*/  LOP3.LUT R0, R4, R19, RZ, 0xfc, !PT ;  /* 0x0000001304007212 */ /* 0x000fe200078efcff */
[----:B------:R-:W-:Y:S01]  /*1300*/  IMAD.IADD R217, R18, 0x1, -R217 ;  /* 0x0000000112d97824 */ /* 0x000fe200078e0ad9 */
[----:B---3--:R-:W-:Y:S01]  /*1310*/  IADD3 R8, R205, 0x6100, RZ ;  /* 0x00006100cd087810 */ /* 0x008fe20007ffe0ff */
[----:B------:R-:W-:-:S04]  /*1320*/  DEPBAR.LE SB0, 0x1 ;  /* 0x000080400000791a */ /* 0x000fc80000000000 */
[----:B------:R-:W-:-:S04]  /*1330*/  DEPBAR.LE SB0, 0x0 ;  /* 0x000080000000791a */ /* 0x000fc80000000000 */
[----:B------:R-:W-:Y:S01]  /*1340*/  BAR.SYNC.DEFER_BLOCKING 0x0 ;  /* 0x0000000000007b1d */ /* 0x000fe20000010000 */
[----:B------:R-:W-:Y:S01]  /*1350*/  @P1 IADD3 R203, R8, -0x20, RZ ;  /* 0xffffffe008cb1810 */ /* 0x000fe20007ffe0ff */
[----:B------:R-:W-:Y:S01]  /*1360*/  IMAD R204, R7, 0x2, R206 ;  /* 0x0000000207cc7824 */ /* 0x000fe200078e02ce */
[----:B------:R-:W-:Y:S02]  /*1370*/  ISETP.GT.AND P3, PT, R213, 0x3f, PT ;  /* 0x0000003fd500780c */ /* 0x000fe40003f64270 */
[----:B------:R-:W-:Y:S02]  /*1380*/  SEL R4, RZ, 0x10, P6 ;  /* 0x00000010ff047807 */ /* 0x000fe40003000000 */
[----:B------:R-:W-:Y:S02]  /*1390*/  SEL R2, R2, 0xffffffe0, !P2 ;  /* 0xffffffe002027807 */ /* 0x000fe40005000000 */
[C---:B------:R-:W-:Y:S02]  /*13a0*/  IADD3 R195, R203.reuse, 0x800, RZ ;  /* 0x00000800cbc37810 */ /* 0x040fe40007ffe0ff */
[----:B------:R-:W-:-:S02]  /*13b0*/  IADD3 R194, R203, 0x1000, RZ ;  /* 0x00001000cbc27810 */ /* 0x000fc40007ffe0ff */
[----:B------:R-:W-:Y:S01]  /*13c0*/  IADD3 R193, R203, 0x1800, RZ ;  /* 0x00001800cbc17810 */ /* 0x000fe20007ffe0ff */
[----:B------:R-:W3:Y:S04]  /*13d0*/  LDSM.16.M88.4 R44, [R44+0xc100] ;  /* 0x00c100002c2c783b */ /* 0x000ee80000000200 */
[----:B-1----:R1:W4:Y:S04]  /*13e0*/  LDSM.16.M88.4 R20, [R205+0x6100] ;  /* 0x00610000cd14783b */ /* 0x0023280000000200 */
[----:B--2---:R1:W2:Y:S04]  /*13f0*/  LDSM.16.M88.4 R12, [R205+0x6900] ;  /* 0x00690000cd0c783b */ /* 0x0042a80000000200 */
[----:B------:R1:W1:Y:S04]  /*1400*/  LDSM.16.M88.4 R72, [R205+0x7100] ;  /* 0x00710000cd48783b */ /* 0x0002680000000200 */
[----:B------:R1:W1:Y:S04]  /*1410*/  LDSM.16.M88.4 R68, [R205+0x7900] ;  /* 0x00790000cd44783b */ /* 0x0002680000000200 */
[----:B------:R1:W1:Y:S04]  /*1420*/  LDSM.16.M88.4 R52, [R204] ;  /* 0x00000000cc34783b */ /* 0x0002680000000200 */
[----:B------:R1:W1:Y:S04]  /*1430*/  LDSM.16.M88.4 R64, [R203] ;  /* 0x00000000cb40783b */ /* 0x0002680000000200 */
[----:B------:R1:W1:Y:S04]  /*1440*/  LDSM.16.M88.4 R60, [R203+0x800] ;  /* 0x00080000cb3c783b */ /* 0x0002680000000200 */
[----:B------:R1:W1:Y:S04]  /*1450*/  LDSM.16.M88.4 R56, [R203+0x1000] ;  /* 0x00100000cb38783b */ /* 0x0002680000000200 */
[----:B------:R1:W1:Y:S01]  /*1460*/  LDSM.16.M88.4 R8, [R203+0x1800] ;  /* 0x00180000cb08783b */ /* 0x0002620000000200 */
[----:B------:R-:W-:Y:S05]  /*1470*/  @!P0 BRA `(.L_x_0) ;  /* 0x0000035000008947 */ /* 0x000fea0003800000 */
[----:B------:R-:W-:Y:S01]  /*1480*/  IMAD R24, R17, c[0x0][0x208], RZ ;  /* 0x0000820011187a24 */ /* 0x000fe200078e02ff */
[----:B------:R-:W-:Y:S01]  /*1490*/  ISETP.GE.AND P1, PT, R216, c[0x0][0x1d4], PT ;  /* 0x00007500d8007a0c */ /* 0x000fe20003f26270 */
[----:B------:R-:W-:Y:S01]  /*14a0*/  IMAD.WIDE.U32 R18, R209, c[0x0][0x208], RZ ;  /* 0x00008200d1127a25 */ /* 0x000fe200078e00ff */
[----:B------:R-:W-:-:S03]  /*14b0*/  SHF.R.S32.HI R27, RZ, 0x1f, R214 ;  /* 0x0000001fff1b7819 */ /* 0x000fc600000114d6 */
[----:B------:R-:W-:Y:S02]  /*14c0*/  IMAD R17, R209, c[0x0][0x20c], R24 ;  /* 0x00008300d1117a24 */ /* 0x000fe400078e0218 */
[----:B------:R-:W-:-:S04]  /*14d0*/  IMAD.WIDE R30, R216, 0x2, RZ ;  /* 0x00000002d81e7825 */ /* 0x000fc800078e02ff */
[----:B------:R-:W-:Y:S02]  /*14e0*/  IMAD.IADD R19, R19, 0x1, R17 ;  /* 0x0000000113137824 */ /* 0x000fe400078e0211 */
[----:B------:R-:W-:Y:S02]  /*14f0*/  IMAD R17, R16, c[0x0][0x218], RZ ;  /* 0x0000860010117a24 */ /* 0x000fe400078e02ff */
[----:B------:R-:W-:-:S04]  /*1500*/  IMAD.WIDE.U32 R18, R208, c[0x0][0x218], R18 ;  /* 0x00008600d0127a25 */ /* 0x000fc800078e0012 */
[----:B------:R-:W-:Y:S01]  /*1510*/  IMAD R16, R208, c[0x0][0x21c], R17 ;  /* 0x00008700d0107a24 */ /* 0x000fe200078e0211 */
[----:B------:R-:W-:Y:S01]  /*1520*/  IADD3 R36, P0, R18, UR20, RZ ;  /* 0x0000001412247c10 */ /* 0x000fe2000ff1e0ff */
[----:B------:R-:W-:-:S03]  /*1530*/  IMAD.SHL.U32 R18, R211, 0x2, RZ ;  /* 0x00000002d3127824 */ /* 0x000fc600078e00ff */
[----:B------:R-:W-:Y:S02]  /*1540*/  IADD3.X R19, R19, UR5, R16, P0, !PT ;  /* 0x0000000513137c10 */ /* 0x000fe400087fe410 */
[C---:B------:R-:W-:Y:S02]  /*1550*/  LEA R34, P0, R36.reuse, c[0x0][0x1f8], 0x1 ;  /* 0x00007e0024227a11 */ /* 0x040fe400078008ff */
[----:B------:R-:W-:Y:S02]  /*1560*/  SHF.R.S32.HI R16, RZ, 0x1f, R215 ;  /* 0x0000001fff107819 */ /* 0x000fe400000114d7 */
[----:B------:R-:W-:Y:S01]  /*1570*/  LEA.HI.X R36, R36, c[0x0][0x1fc], R19, 0x1, P0 ;  /* 0x00007f0024247a11 */ /* 0x000fe200000f0c13 */
[----:B------:R-:W5:Y:S01]  /*1580*/  SHFL.IDX PT, R25, R34, RZ, 0x181f ;  /* 0x00181fff22197589 */ /* 0x000f6200000e0000 */
[----:B------:R-:W-:Y:S02]  /*1590*/  LEA.HI R17, R16, R215, RZ, 0x3 ;  /* 0x000000d710117211 */ /* 0x000fe400078f18ff */
[----:B------:R-:W-:Y:S01]  /*15a0*/  LEA.HI R16, R27, R214, RZ, 0x3 ;  /* 0x000000d61b107211 */ /* 0x000fe200078f18ff */
[----:B------:R-:W4:Y:S01]  /*15b0*/  SHFL.IDX PT, R26, R36, RZ, 0x181f ;  /* 0x00181fff241a7589 */ /* 0x000f2200000e0000 */
[----:B------:R-:W-:-:S02]  /*15c0*/  LOP3.LUT R17, R17, 0xfffffff8, RZ, 0xc0, !PT ;  /* 0xfffffff811117812 */ /* 0x000fc400078ec0ff */
[----:B------:R-:W-:Y:S01]  /*15d0*/  LOP3.LUT R16, R16, 0xfffffff8, RZ, 0xc0, !PT ;  /* 0xfffffff810107812 */ /* 0x000fe200078ec0ff */
[----:B------:R3:W2:Y:S02]  /*15e0*/  SHFL.IDX PT, R19, R34, 0x1, 0x181f ;  /* 0x00381f0022137f89 */ /* 0x0006a400000e0000 */
[----:B------:R-:W-:Y:S02]  /*15f0*/  IMAD.WIDE R32, R17, 0x2, RZ ;  /* 0x0000000211207825 */ /* 0x000fe400078e02ff */
[----:B------:R-:W1:Y:S02]  /*1600*/  SHFL.IDX PT, R24, R36, 0x1, 0x181f ;  /* 0x00381f0024187f89 */ /* 0x000e6400000e0000 */
[----:B------:R-:W-:Y:S01]  /*1610*/  IMAD.WIDE R16, R16, 0x2, RZ ;  /* 0x0000000210107825 */ /* 0x000fe200078e02ff */
[----:B-----5:R-:W-:-:S05]  /*1620*/  IADD3 R28, P0, R25, R30, RZ ;  /* 0x0000001e191c7210 */ /* 0x020fca0007f1e0ff */
[----:B----4-:R-:W-:Y:S01]  /*1630*/  IMAD.X R29, R26, 0x1, R31, P0 ;  /* 0x000000011a1d7824 */ /* 0x010fe200000e061f */
[----:B------:R-:W-:Y:S02]  /*1640*/  ISETP.LT.OR P0, PT, R6, 0x1, P1 ;  /* 0x000000010600780c */ /* 0x000fe40000f01670 */
[----:B------:R-:W-:-:S11]  /*1650*/  ISETP.GE.AND P1, PT, R215, c[0x0][0x1d4], PT ;  /* 0x00007500d7007a0c */ /* 0x000fd60003f26270 */
[----:B------:R4:W-:Y:S01]  /*1660*/  LDGSTS.E.BYPASS.LTC128B.128 [R18+0x100], [R28.64], !P0 ;  /* 0x001000001c127fae */ /* 0x0009e2000c101d4c */
[----:B---3--:R-:W-:-:S05]  /*1670*/  IADD3 R34, P0, R25, R32, RZ ;  /* 0x0000002019227210 */ /* 0x008fca0007f1e0ff */
[----:B------:R-:W-:Y:S01]  /*1680*/  IMAD.X R35, R26, 0x1, R33, P0 ;  /* 0x000000011a237824 */ /* 0x000fe200000e0621 */
[----:B--2---:R-:W-:-:S05]  /*1690*/  IADD3 R30, P0, R30, R19, RZ ;  /* 0x000000131e1e7210 */ /* 0x004fca0007f1e0ff */
[----:B-1----:R-:W-:Y:S01]  /*16a0*/  IMAD.X R31, R31, 0x1, R24, P0 ;  /* 0x000000011f1f7824 */ /* 0x002fe200000e0618 */
[----:B------:R-:W-:-:S05]  /*16b0*/  IADD3 R36, P0, R25, R16, RZ ;  /* 0x0000001019247210 */ /* 0x000fca0007f1e0ff */
[----:B------:R-:W-:Y:S01]  /*16c0*/  IMAD.X R37, R26, 0x1, R17, P0 ;  /* 0x000000011a257824 */ /* 0x000fe200000e0611 */
[----:B------:R-:W-:-:S05]  /*16d0*/  IADD3 R26, P0, R32, R19, RZ ;  /* 0x00000013201a7210 */ /* 0x000fca0007f1e0ff */
[----:B------:R-:W-:Y:S01]  /*16e0*/  IMAD.X R27, R33, 0x1, R24, P0 ;  /* 0x00000001211b7824 */ /* 0x000fe200000e0618 */
[----:B------:R-:W-:-:S05]  /*16f0*/  IADD3 R16, P0, R16, R19, RZ ;  /* 0x0000001310107210 */ /* 0x000fca0007f1e0ff */
[----:B------:R-:W-:Y:S01]  /*1700*/  IMAD.X R17, R17, 0x1, R24, P0 ;  /* 0x0000000111117824 */ /* 0x000fe200000e0618 */
[C---:B------:R-:W-:Y:S02]  /*1710*/  ISETP.LT.OR P0, PT, R6.reuse, 0x1, P1 ;  /* 0x000000010600780c */ /* 0x040fe40000f01670 */
[----:B------:R-:W-:-:S11]  /*1720*/  ISETP.LT.OR P1, PT, R6, 0x21, P1 ;  /* 0x000000210600780c */ /* 0x000fd60000f21670 */
[----:B------:R4:W-:Y:S01]  /*1730*/  LDGSTS.E.BYPASS.LTC128B.128 [R18+0x2100], [R34.64], !P0 ;  /* 0x0210000022127fae */ /* 0x0009e2000c101d4c */
[----:B------:R-:W-:-:S04]  /*1740*/  ISETP.GE.AND P0, PT, R214, c[0x0][0x1d4], PT ;  /* 0x00007500d6007a0c */ /* 0x000fc80003f06270 */
[C---:B------:R-:W-:Y:S02]  /*1750*/  ISETP.LT.OR P2, PT, R6.reuse, 0x1, P0 ;  /* 0x000000010600780c */ /* 0x040fe40000741670 */
[----:B------:R-:W-:-:S11]  /*1760*/  ISETP.LT.OR P0, PT, R6, 0x21, P0 ;  /* 0x000000210600780c */ /* 0x000fd60000701670 */
[----:B------:R4:W-:Y:S01]  /*1770*/  LDGSTS.E.BYPASS.LTC128B.128 [R18+0x4100], [R36.64], !P2 ;  /* 0x0410000024127fae */ /* 0x0009e2000d101d4c */
[----:B------:R-:W-:-:S04]  /*1780*/  ISETP.GE.AND P2, PT, R216, c[0x0][0x1d4], PT ;  /* 0x00007500d8007a0c */ /* 0x000fc80003f46270 */
[----:B------:R-:W-:-:S13]  /*1790*/  ISETP.LT.OR P2, PT, R6, 0x21, P2 ;  /* 0x000000210600780c */ /* 0x000fda0001741670 */
[----:B------:R4:W-:Y:S04]  /*17a0*/  LDGSTS.E.BYPASS.LTC128B.128 [R18+0x1100], [R30.64], !P2 ;  /* 0x011000001e127fae */ /* 0x0009e8000d101d4c */
[----:B------:R4:W-:Y:S04]  /*17b0*/  LDGSTS.E.BYPASS.LTC128B.128 [R18+0x3100], [R26.64], !P1 ;  /* 0x031000001a127fae */ /* 0x0009e8000c901d4c */
[----:B------:R4:W-:Y:S02]  /*17c0*/  LDGSTS.E.BYPASS.LTC128B.128 [R18+0x5100], [R16.64], !P0 ;  /* 0x0510000010127fae */ /* 0x0009e4000c101d4c */
.L_x_0:
[C---:B---34-:R-:W-:Y:S01]  /*17d0*/  HMMA.16816.F32 R24, R44.reuse, R20, RZ ;  /* 0x000000142c18723c */ /* 0x058fe200000018ff */
[C---:B------:R-:W-:Y:S01]  /*17e0*/  LEA R202, R5.reuse, R206, 0x1 ;  /* 0x000000ce05ca7211 */ /* 0x040fe200078e08ff */
[----:B------:R-:W-:Y:S01]  /*17f0*/  LDSM.16.M88.4 R84, [R205+0xb900] ;  /* 0x00b90000cd54783b */ /* 0x000fe20000000200 */
[C---:B------:R-:W-:Y:S01]  /*1800*/  LEA R199, R2.reuse, R205, 0x1 ;  /* 0x000000cd02c77211 */ /* 0x040fe200078e08ff */
[----:B------:R-:W-:Y:S01]  /*1810*/  UISETP.GE.AND UP0, UPT, UR9, 0x41, UPT ;  /* 0x000000410900788c */ /* 0x000fe2000bf06270 */
[----:B------:R-:W-:Y:S01]  /*1820*/  LEA R201, R5, R204, 0x1 ;  /* 0x000000cc05c97211 */ /* 0x000fe200078e08ff */
[----:B------:R-:W-:Y:S01]  /*1830*/  LDSM.16.M88.4 R40, [R202] ;  /* 0x00000000ca28783b */ /* 0x000fe20000000200 */
[----:B------:R-:W-:Y:S01]  /*1840*/  LEA R192, R2, R203, 0x1 ;  /* 0x000000cb02c07211 */ /* 0x000fe200078e08ff */
[----:B------:R-:W-:Y:S01]  /*1850*/  HMMA.16816.F32 R20, R44, R22, RZ ;  /* 0x000000162c14723c */ /* 0x000fe200000018ff */
[----:B------:R-:W-:Y:S01]  /*1860*/  IADD3 R191, R203, 0x2000, RZ ;  /* 0x00002000cbbf7810 */ /* 0x000fe20007ffe0ff */
[----:B------:R-:W3:Y:S01]  /*1870*/  LDSM.16.M88.4 R36, [R199+0x6100] ;  /* 0x00610000c724783b */ /* 0x000ee20000000200 */
[----:B------:R-:W-:-:S02]  /*1880*/  PLOP3.LUT P0, PT, PT, PT, UP0, 0x40, 0x0 ;  /* 0x000000000000781c */ /* 0x000fc40003f0e808 */
[C---:B------:R-:W-:Y:S01]  /*1890*/  IADD3 R190, R203.reuse, 0x2800, RZ ;  /* 0x00002800cbbe7810 */ /* 0x040fe20007ffe0ff */
[----:B------:R-:W4:Y:S01]  /*18a0*/  LDSM.16.M88.4 R32, [R199+0x6900] ;  /* 0x00690000c720783b */ /* 0x000f220000000200 */
[C---:B------:R-:W-:Y:S01]  /*18b0*/  IADD3 R189, R203.reuse, 0x3000, RZ ;  /* 0x00003000cbbd7810 */ /* 0x040fe20007ffe0ff */
[C---:B--2---:R-:W-:Y:S01]  /*18c0*/  HMMA.16816.F32 R16, R44.reuse, R12, RZ ;  /* 0x0000000c2c10723c */ /* 0x044fe200000018ff */
[C---:B------:R-:W-:Y:S01]  /*18d0*/  IADD3 R188, R203.reuse, 0x3800, RZ ;  /* 0x00003800cbbc7810 */ /* 0x040fe20007ffe0ff */
[----:B------:R-:W2:Y:S01]  /*18e0*/  LDSM.16.M88.4 R28, [R199+0x7100] ;  /* 0x00710000c71c783b */ /* 0x000ea20000000200 */
[C---:B------:R-:W-:Y:S02]  /*18f0*/  IADD3 R187, R203.reuse, 0x4000, RZ ;  /* 0x00004000cbbb7810 */ /* 0x040fe40007ffe0ff */
[C---:B------:R-:W-:Y:S01]  /*1900*/  IADD3 R186, R203.reuse, 0x4800, RZ ;  /* 0x00004800cbba7810 */ /* 0x040fe20007ffe0ff */
[----:B------:R-:W-:Y:S01]  /*1910*/  LDSM.16.M88.4 R80, [R199+0x7900] ;  /* 0x00790000c750783b */ /* 0x000fe20000000200 */
[C---:B------:R-:W-:Y:S01]  /*1920*/  IADD3 R185, R203.reuse, 0x5000, RZ ;  /* 0x00005000cbb97810 */ /* 0x040fe20007ffe0ff */
[C---:B------:R-:W-:Y:S01]  /*1930*/  HMMA.16816.F32 R12, R44.reuse, R14, RZ ;  /* 0x0000000e2c0c723c */ /* 0x040fe200000018ff */
[----:B------:R-:W-:Y:S01]  /*1940*/  IADD3 R184, R203, 0x5800, RZ ;  /* 0x00005800cbb87810 */ /* 0x000fe20007ffe0ff */
[----:B------:R-:W0:Y:S06]  /*1950*/  LDGDEPBAR ;  /* 0x00000000000079af */ /* 0x000e2c0000000000 */
[C---:B-1----:R-:W-:Y:S08]  /*1960*/  HMMA.16816.F32 R76, R44.reuse, R72, RZ ;  /* 0x000000482c4c723c */ /* 0x042ff000000018ff */
[----:B------:R-:W-:Y:S08]  /*1970*/  HMMA.16816.F32 R72, R44, R74, RZ ;  /* 0x0000004a2c48723c */ /* 0x000ff000000018ff */
[C---:B------:R-:W-:Y:S08]  /*1980*/  HMMA.16816.F32 R24, R52.reuse, R64, R24 ;  /* 0x000000403418723c */ /* 0x040ff00000001818 */
[----:B------:R-:W-:Y:S01]  /*1990*/  HMMA.16816.F32 R20, R52, R66, R20 ;  /* 0x000000423414723c */ /* 0x000fe20000001814 */
[----:B------:R-:W-:Y:S07]  /*19a0*/  LDSM.16.M88.4 R64, [R192] ;  /* 0x00000000c040783b */ /* 0x000fee0000000200 */
[C---:B------:R-:W-:Y:S08]  /*19b0*/  HMMA.16816.F32 R48, R44.reuse, R68, RZ ;  /* 0x000000442c30723c */ /* 0x040ff000000018ff */
[----:B------:R-:W-:Y:S01]  /*19c0*/  HMMA.16816.F32 R44, R44, R70, RZ ;  /* 0x000000462c2c723c */ /* 0x000fe200000018ff */
[----:B------:R-:W1:Y:S07]  /*19d0*/  LDSM.16.M88.4 R68, [R201] ;  /* 0x00000000c944783b */ /* 0x000e6e0000000200 */
[C---:B------:R-:W-:Y:S08]  /*19e0*/  HMMA.16816.F32 R16, R52.reuse, R60, R16 ;  /* 0x0000003c3410723c */ /* 0x040ff00000001810 */
[C---:B------:R-:W-:Y:S01]  /*19f0*/  HMMA.16816.F32 R12, R52.reuse, R62, R12 ;  /* 0x0000003e340c723c */ /* 0x040fe2000000180c */
[----:B------:R-:W5:Y:S07]  /*1a00*/  LDSM.16.M88.4 R60, [R192+0x800] ;  /* 0x00080000c03c783b */ /* 0x000f6e0000000200 */
[C---:B------:R-:W-:Y:S08]  /*1a10*/  HMMA.16816.F32 R76, R52.reuse, R56, R76 ;  /* 0x00000038344c723c */ /* 0x040ff0000000184c */
[----:B------:R-:W-:Y:S01]  /*1a20*/  HMMA.16816.F32 R72, R52, R58, R72 ;  /* 0x0000003a3448723c */ /* 0x000fe20000001848 */
[----:B------:R-:W1:Y:S07]  /*1a30*/  LDSM.16.M88.4 R56, [R192+0x1000] ;  /* 0x00100000c038783b */ /* 0x000e6e0000000200 */
[C---:B---3--:R-:W-:Y:S08]  /*1a40*/  HMMA.16816.F32 R24, R40.reuse, R36, R24 ;  /* 0x000000242818723c */ /* 0x048ff00000001818 */
[----:B------:R-:W-:Y:S01]  /*1a50*/  HMMA.16816.F32 R20, R40, R38, R20 ;  /* 0x000000262814723c */ /* 0x000fe20000001814 */
[----:B------:R-:W-:Y:S07]  /*1a60*/  LDSM.16.M88.4 R36, [R206+0x4000] ;  /* 0x00400000ce24783b */ /* 0x000fee0000000200 */
[C---:B------:R-:W-:Y:S08]  /*1a70*/  HMMA.16816.F32 R48, R52.reuse, R8, R48 ;  /* 0x000000083430723c */ /* 0x040ff00000001830 */
[----:B------:R-:W-:Y:S01]  /*1a80*/  HMMA.16816.F32 R44, R52, R10, R44 ;  /* 0x0000000a342c723c */ /* 0x000fe2000000182c */
[----:B------:R-:W-:Y:S04]  /*1a90*/  LDSM.16.M88.4 R52, [R192+0x1800] ;  /* 0x00180000c034783b */ /* 0x000fe80000000200 */
[----:B------:R-:W-:Y:S03]  /*1aa0*/  LDSM.16.M88.4 R8, [R205+0x8900] ;  /* 0x00890000cd08783b */ /* 0x000fe60000000200 */
[C---:B----4-:R-:W-:Y:S08]  /*1ab0*/  HMMA.16816.F32 R16, R40.reuse, R32, R16 ;  /* 0x000000202810723c */ /* 0x050ff00000001810 */
[C---:B------:R-:W-:Y:S01]  /*1ac0*/  HMMA.16816.F32 R12, R40.reuse, R34, R12 ;  /* 0x00000022280c723c */ /* 0x040fe2000000180c */
[----:B------:R-:W3:Y:S07]  /*1ad0*/  LDSM.16.M88.4 R32, [R205+0x8100] ;  /* 0x00810000cd20783b */ /* 0x000eee0000000200 */
[C---:B--2---:R-:W-:Y:S08]  /*1ae0*/  HMMA.16816.F32 R76, R40.reuse, R28, R76 ;  /* 0x0000001c284c723c */ /* 0x044ff0000000184c */
[----:B------:R-:W-:Y:S01]  /*1af0*/  HMMA.16816.F32 R72, R40, R30, R72 ;  /* 0x0000001e2848723c */ /* 0x000fe20000001848 */
[----:B------:R-:W2:Y:S07]  /*1b00*/  LDSM.16.M88.4 R28, [R205+0x9100] ;  /* 0x00910000cd1c783b */ /* 0x000eae0000000200 */
[C---:B-1----:R-:W-:Y:S08]  /*1b10*/  HMMA.16816.F32 R24, R68.reuse, R64, R24 ;  /* 0x000000404418723c */ /* 0x042ff00000001818 */
[----:B------:R-:W-:Y:S01]  /*1b20*/  HMMA.16816.F32 R20, R68, R66, R20 ;  /* 0x000000424414723c */ /* 0x000fe20000001814 */
[----:B------:R-:W-:Y:S07]  /*1b30*/  LDSM.16.M88.4 R64, [R204+0x4000] ;  /* 0x00400000cc40783b */ /* 0x000fee0000000200 */
[C---:B------:R-:W-:Y:S08]  /*1b40*/  HMMA.16816.F32 R48, R40.reuse, R80, R48 ;  /* 0x000000502830723c */ /* 0x040ff00000001830 */
[----:B------:R-:W-:Y:S01]  /*1b50*/  HMMA.16816.F32 R44, R40, R82, R44 ;  /* 0x00000052282c723c */ /* 0x000fe2000000182c */
[----:B------:R-:W-:Y:S04]  /*1b60*/  LDSM.16.M88.4 R80, [R205+0x9900] ;  /* 0x00990000cd50783b */ /* 0x000fe80000000200 */
[----:B------:R-:W-:Y:S03]  /*1b70*/  LDSM.16.M88.4 R40, [R203+0x2800] ;  /* 0x00280000cb28783b */ /* 0x000fe60000000200 */
[C---:B-----5:R-:W-:Y:S08]  /*1b80*/  HMMA.16816.F32 R16, R68.reuse, R60, R16 ;  /* 0x0000003c4410723c */ /* 0x060ff00000001810 */
[C---:B------:R-:W-:Y:S01]  /*1b90*/  HMMA.16816.F32 R12, R68.reuse, R62, R12 ;  /* 0x0000003e440c723c */ /* 0x040fe2000000180c */
[----:B------:R-:W1:Y:S07]  /*1ba0*/  LDSM.16.M88.4 R60, [R203+0x2000] ;  /* 0x00200000cb3c783b */ /* 0x000e6e0000000200 */
[C---:B------:R-:W-:Y:S08]  /*1bb0*/  HMMA.16816.F32 R76, R68.reuse, R56, R76 ;  /* 0x00000038444c723c */ /* 0x040ff0000000184c */
[----:B------:R-:W-:Y:S01]  /*1bc0*/  HMMA.16816.F32 R72, R68, R58, R72 ;  /* 0x0000003a4448723c */ /* 0x000fe20000001848 */
[----:B------:R-:W4:Y:S07]  /*1bd0*/  LDSM.16.M88.4 R56, [R203+0x3000] ;  /* 0x00300000cb38783b */ /* 0x000f2e0000000200 */
[C---:B---3--:R-:W-:Y:S08]  /*1be0*/  HMMA.16816.F32 R24, R36.reuse, R32, R24 ;  /* 0x000000202418723c */ /* 0x048ff00000001818 */
[----:B------:R-:W-:Y:S01]  /*1bf0*/  HMMA.16816.F32 R20, R36, R34, R20 ;  /* 0x000000222414723c */ /* 0x000fe20000001814 */
[----:B------:R-:W-:Y:S07]  /*1c00*/  LDSM.16.M88.4 R32, [R199+0x8100] ;  /* 0x00810000c720783b */ /* 0x000fee0000000200 */
[C---:B------:R-:W-:Y:S08]  /*1c10*/  HMMA.16816.F32 R48, R68.reuse, R52, R48 ;  /* 0x000000344430723c */ /* 0x040ff00000001830 */
[----:B------:R-:W-:Y:S01]  /*1c20*/  HMMA.16816.F32 R44, R68, R54, R44 ;  /* 0x00000036442c723c */ /* 0x000fe2000000182c */
[----:B------:R-:W3:Y:S04]  /*1c30*/  LDSM.16.M88.4 R52, [R202+0x4000] ;  /* 0x00400000ca34783b */ /* 0x000ee80000000200 */
[----:B------:R-:W5:Y:S03]  /*1c40*/  LDSM.16.M88.4 R68, [R203+0x3800] ;  /* 0x00380000cb44783b */ /* 0x000f660000000200 */
[C---:B------:R-:W-:Y:S08]  /*1c50*/  HMMA.16816.F32 R16, R36.reuse, R8, R16 ;  /* 0x000000082410723c */ /* 0x040ff00000001810 */
[C---:B------:R-:W-:Y:S01]  /*1c60*/  HMMA.16816.F32 R12, R36.reuse, R10, R12 ;  /* 0x0000000a240c723c */ /* 0x040fe2000000180c */
[----:B------:R-:W3:Y:S07]  /*1c70*/  LDSM.16.M88.4 R8, [R199+0x8900] ;  /* 0x00890000c708783b */ /* 0x000eee0000000200 */
[C---:B--2---:R-:W-:Y:S08]  /*1c80*/  HMMA.16816.F32 R76, R36.reuse, R28, R76 ;  /* 0x0000001c244c723c */ /* 0x044ff0000000184c */
[----:B------:R-:W-:Y:S01]  /*1c90*/  HMMA.16816.F32 R72, R36, R30, R72 ;  /* 0x0000001e2448723c */ /* 0x000fe20000001848 */
[----:B------:R-:W-:Y:S07]  /*1ca0*/  LDSM.16.M88.4 R28, [R199+0x9100] ;  /* 0x00910000c71c783b */ /* 0x000fee0000000200 */
[C---:B-1----:R-:W-:Y:S08]  /*1cb0*/  HMMA.16816.F32 R24, R64.reuse, R60, R24 ;  /* 0x0000003c4018723c */ /* 0x042ff00000001818 */
[----:B------:R-:W-:Y:S01]  /*1cc0*/  HMMA.16816.F32 R20, R64, R62, R20 ;  /* 0x0000003e4014723c */ /* 0x000fe20000001814 */
[----:B------:R-:W-:Y:S07]  /*1cd0*/  LDSM.16.M88.4 R60, [R199+0x9900] ;  /* 0x00990000c73c783b */ /* 0x000fee0000000200 */
[C---:B------:R-:W-:Y:S08]  /*1ce0*/  HMMA.16816.F32 R48, R36.reuse, R80, R48 ;  /* 0x000000502430723c */ /* 0x040ff00000001830 */
[----:B------:R-:W-:Y:S01]  /*1cf0*/  HMMA.16816.F32 R44, R36, R82, R44 ;  /* 0x00000052242c723c */ /* 0x000fe2000000182c */
[----:B------:R-:W-:Y:S07]  /*1d00*/  LDSM.16.M88.4 R36, [R192+0x2000] ;  /* 0x00200000c024783b */ /* 0x000fee0000000200 */
[C---:B------:R-:W-:Y:S08]  /*1d10*/  HMMA.16816.F32 R16, R64.reuse, R40, R16 ;  /* 0x000000284010723c */ /* 0x040ff00000001810 */
[C---:B------:R-:W-:Y:S01]  /*1d20*/  HMMA.16816.F32 R12, R64.reuse, R42, R12 ;  /* 0x0000002a400c723c */ /* 0x040fe2000000180c */
[----:B------:R-:W1:Y:S07]  /*1d30*/  LDSM.16.M88.4 R40, [R201+0x4000] ;  /* 0x00400000c928783b */ /* 0x000e6e0000000200 */
[C---:B----4-:R-:W-:Y:S08]  /*1d40*/  HMMA.16816.F32 R76, R64.reuse, R56, R76 ;  /* 0x00000038404c723c */ /* 0x050ff0000000184c */
[----:B------:R-:W-:Y:S01]  /*1d50*/  HMMA.16816.F32 R72, R64, R58, R72 ;  /* 0x0000003a4048723c */ /* 0x000fe20000001848 */
[----:B------:R-:W2:Y:S07]  /*1d60*/  LDSM.16.M88.4 R56, [R192+0x2800] ;  /* 0x00280000c038783b */ /* 0x000eae0000000200 */
[C---:B---3--:R-:W-:Y:S08]  /*1d70*/  HMMA.16816.F32 R24, R52.reuse, R32, R24 ;  /* 0x000000203418723c */ /* 0x048ff00000001818 */
[----:B------:R-:W-:Y:S01]  /*1d80*/  HMMA.16816.F32 R20, R52, R34, R20 ;  /* 0x000000223414723c */ /* 0x000fe20000001814 */
[----:B------:R-:W-:Y:S07]  /*1d90*/  LDSM.16.M88.4 R32, [R206+0x8000] ;  /* 0x00800000ce20783b */ /* 0x000fee0000000200 */
[C---:B-----5:R-:W-:Y:S08]  /*1da0*/  HMMA.16816.F32 R48, R64.reuse, R68, R48 ;  /* 0x000000444030723c */ /* 0x060ff00000001830 */
[----:B------:R-:W-:Y:S01]  /*1db0*/  HMMA.16816.F32 R44, R64, R70, R44 ;  /* 0x00000046402c723c */ /* 0x000fe2000000182c */
[----:B------:R-:W-:Y:S04]  /*1dc0*/  LDSM.16.M88.4 R64, [R192+0x3000] ;  /* 0x00300000c040783b */ /* 0x000fe80000000200 */
[----:B------:R-:W-:Y:S03]  /*1dd0*/  LDSM.16.M88.4 R68, [R201+0x8000] ;  /* 0x00800000c944783b */ /* 0x000fe60000000200 */
[C---:B------:R-:W-:Y:S08]  /*1de0*/  HMMA.16816.F32 R16, R52.reuse, R8, R16 ;  /* 0x000000083410723c */ /* 0x040ff00000001810 */
[----:B------:R-:W-:Y:S01]  /*1df0*/  HMMA.16816.F32 R12, R52, R10, R12 ;  /* 0x0000000a340c723c */ /* 0x000fe2000000180c */
[----:B------:R-:W3:Y:S07]  /*1e00*/  LDSM.16.M88.4 R8, [R205+0xa100] ;  /* 0x00a10000cd08783b */ /* 0x000eee0000000200 */
[C---:B-1----:R-:W-:Y:S08]  /*1e10*/  HMMA.16816.F32 R24, R40.reuse, R36, R24 ;  /* 0x000000242818723c */ /* 0x042ff00000001818 */
[----:B------:R-:W-:Y:S01]  /*1e20*/  HMMA.16816.F32 R20, R40, R38, R20 ;  /* 0x000000262814723c */ /* 0x000fe20000001814 */
[----:B------:R-:W-:Y:S07]  /*1e30*/  LDSM.16.M88.4 R36, [R204+0x8000] ;  /* 0x00800000cc24783b */ /* 0x000fee0000000200 */
[C---:B------:R-:W-:Y:S08]  /*1e40*/  HMMA.16816.F32 R76, R52.reuse, R28, R76 ;  /* 0x0000001c344c723c */ /* 0x040ff0000000184c */
[C---:B------:R-:W-:Y:S01]  /*1e50*/  HMMA.16816.F32 R72, R52.reuse, R30, R72 ;  /* 0x0000001e3448723c */ /* 0x040fe20000001848 */
[----:B------:R-:W1:Y:S07]  /*1e60*/  LDSM.16.M88.4 R28, [R192+0x3800] ;  /* 0x00380000c01c783b */ /* 0x000e6e0000000200 */
[C---:B------:R-:W-:Y:S08]  /*1e70*/  HMMA.16816.F32 R48, R52.reuse, R60, R48 ;  /* 0x0000003c3430723c */ /* 0x040ff00000001830 */
[----:B------:R-:W-:Y:S01]  /*1e80*/  HMMA.16816.F32 R44, R52, R62, R44 ;  /* 0x0000003e342c723c */ /* 0x000fe2000000182c */
[----:B------:R-:W-:Y:S07]  /*1e90*/  LDSM.16.M88.4 R60, [R202+0x8000] ;  /* 0x00800000ca3c783b */ /* 0x000fee0000000200 */
[C---:B--2---:R-:W-:Y:S01]  /*1ea0*/  HMMA.16816.F32 R52, R40.reuse, R56, R16 ;  /* 0x000000382834723c */ /* 0x044fe20000001810 */
[----:B------:R-:W2:Y:S07]  /*1eb0*/  LDSM.16.M88.4 R16, [R203+0x4000] ;  /* 0x00400000cb10783b */ /* 0x000eae0000000200 */
[----:B------:R-:W-:Y:S01]  /*1ec0*/  HMMA.16816.F32 R12, R40, R58, R12 ;  /* 0x0000003a280c723c */ /* 0x000fe2000000180c */
[----:B------:R-:W4:Y:S07]  /*1ed0*/  LDSM.16.M88.4 R56, [R205+0xa900] ;  /* 0x00a90000cd38783b */ /* 0x000f2e0000000200 */
[C---:B---3--:R-:W-:Y:S08]  /*1ee0*/  HMMA.16816.F32 R24, R32.reuse, R8, R24 ;  /* 0x000000082018723c */ /* 0x048ff00000001818 */
[----:B------:R-:W-:Y:S01]  /*1ef0*/  HMMA.16816.F32 R20, R32, R10, R20 ;  /* 0x0000000a2014723c */ /* 0x000fe20000001814 */
[----:B------:R-:W3:Y:S07]  /*1f00*/  LDSM.16.M88.4 R8, [R203+0x4800] ;  /* 0x00480000cb08783b */ /* 0x000eee0000000200 */
[C---:B------:R-:W-:Y:S08]  /*1f10*/  HMMA.16816.F32 R76, R40.reuse, R64, R76 ;  /* 0x00000040284c723c */ /* 0x040ff0000000184c */
[C---:B------:R-:W-:Y:S08]  /*1f20*/  HMMA.16816.F32 R72, R40.reuse, R66, R72 ;  /* 0x000000422848723c */ /* 0x040ff00000001848 */
[----:B-1----:R-:W-:Y:S01]  /*1f30*/  HMMA.16816.F32 R64, R40, R28, R48 ;  /* 0x0000001c2840723c */ /* 0x002fe20000001830 */
[----:B------:R-:W1:Y:S07]  /*1f40*/  LDSM.16.M88.4 R48, [R199+0xa100] ;  /* 0x00a10000c730783b */ /* 0x000e6e0000000200 */
[C---:B--2---:R-:W-:Y:S08]  /*1f50*/  HMMA.16816.F32 R24, R36.reuse, R16, R24 ;  /* 0x000000102418723c */ /* 0x044ff00000001818 */
[----:B------:R-:W-:Y:S01]  /*1f60*/  HMMA.16816.F32 R20, R36, R18, R20 ;  /* 0x000000122414723c */ /* 0x000fe20000001814 */
[----:B------:R-:W2:Y:S07]  /*1f70*/  LDSM.16.M88.4 R16, [R205+0xb100] ;  /* 0x00b10000cd10783b */ /* 0x000eae0000000200 */
[C---:B----4-:R-:W-:Y:S01]  /*1f80*/  HMMA.16816.F32 R80, R32.reuse, R56, R52 ;  /* 0x000000382050723c */ /* 0x050fe20000001834 */
[----:B------:R-:W-:Y:S07]  /*1f90*/  LDSM.16.M88.4 R52, [R192+0x4000] ;  /* 0x00400000c034783b */ /* 0x000fee0000000200 */
[----:B------:R-:W-:Y:S01]  /*1fa0*/  HMMA.16816.F32 R56, R32, R58, R12 ;  /* 0x0000003a2038723c */ /* 0x000fe2000000180c */
[----:B------:R-:W4:Y:S07]  /*1fb0*/  LDSM.16.M88.4 R12, [R199+0xa900] ;  /* 0x00a90000c70c783b */ /* 0x000f2e0000000200 */
[----:B------:R-:W-:Y:S08]  /*1fc0*/  HMMA.16816.F32 R44, R40, R30, R44 ;  /* 0x0000001e282c723c */ /* 0x000ff0000000182c */
[C---:B---3--:R-:W-:Y:S08]  /*1fd0*/  HMMA.16816.F32 R80, R36.reuse, R8, R80 ;  /* 0x000000082450723c */ /* 0x048ff00000001850 */
[----:B------:R-:W-:Y:S01]  /*1fe0*/  HMMA.16816.F32 R56, R36, R10, R56 ;  /* 0x0000000a2438723c */ /* 0x000fe20000001838 */
[----:B------:R-:W-:Y:S07]  /*1ff0*/  LDSM.16.M88.4 R8, [R199+0xb100] ;  /* 0x00b10000c708783b */ /* 0x000fee0000000200 */
[C---:B-1----:R-:W-:Y:S08]  /*2000*/  HMMA.16816.F32 R24, R60.reuse, R48, R24 ;  /* 0x000000303c18723c */ /* 0x042ff00000001818 */
[----:B------:R-:W-:Y:S01]  /*2010*/  HMMA.16816.F32 R20, R60, R50, R20 ;  /* 0x000000323c14723c */ /* 0x000fe20000001814 */
[----:B------:R-:W1:Y:S07]  /*2020*/  LDSM.16.M88.4 R48, [R203+0x5000] ;  /* 0x00500000cb30783b */ /* 0x000e6e0000000200 */
[C---:B--2---:R-:W-:Y:S08]  /*2030*/  HMMA.16816.F32 R76, R32.reuse, R16, R76 ;  /* 0x00000010204c723c */ /* 0x044ff0000000184c */
[----:B------:R-:W-:Y:S01]  /*2040*/  HMMA.16816.F32 R72, R32, R18, R72 ;  /* 0x000000122048723c */ /* 0x000fe20000001848 */
[----:B------:R-:W2:Y:S07]  /*2050*/  LDSM.16.M88.4 R16, [R192+0x4800] ;  /* 0x00480000c010783b */ /* 0x000eae0000000200 */
[C---:B----4-:R-:W-:Y:S08]  /*2060*/  HMMA.16816.F32 R80, R60.reuse, R12, R80 ;  /* 0x0000000c3c50723c */ /* 0x050ff00000001850 */
[----:B------:R-:W-:Y:S01]  /*2070*/  HMMA.16816.F32 R56, R60, R14, R56 ;  /* 0x0000000e3c38723c */ /* 0x000fe20000001838 */
[----:B------:R-:W3:Y:S07]  /*2080*/  LDSM.16.M88.4 R12, [R203+0x5800] ;  /* 0x00580000cb0c783b */ /* 0x000eee0000000200 */
[C---:B------:R-:W-:Y:S08]  /*2090*/  HMMA.16816.F32 R64, R32.reuse, R84, R64 ;  /* 0x000000542040723c */ /* 0x040ff00000001840 */
[----:B------:R-:W-:Y:S08]  /*20a0*/  HMMA.16816.F32 R44, R32, R86, R44 ;  /* 0x00000056202c723c */ /* 0x000ff0000000182c */
[----:B------:R-:W-:Y:S08]  /*20b0*/  HMMA.16816.F32 R24, R68, R52, R24 ;  /* 0x000000344418723c */ /* 0x000ff00000001818 */
[----:B-1----:R-:W-:Y:S08]  /*20c0*/  HMMA.16816.F32 R76, R36, R48, R76 ;  /* 0x00000030244c723c */ /* 0x002ff0000000184c */
[----:B--2---:R-:W-:Y:S08]  /*20d0*/  HMMA.16816.F32 R80, R68, R16, R80 ;  /* 0x000000104450723c */ /* 0x004ff00000001850 */
[----:B------:R-:W-:Y:S01]  /*20e0*/  HMMA.16816.F32 R72, R36, R50, R72 ;  /* 0x000000322448723c */ /* 0x000fe20000001848 */
[----:B------:R-:W-:-:S02]  /*20f0*/  FMUL.FTZ R26, R26, c[0x0][0x320] ;  /* 0x0000c8001a1a7a20 */ /* 0x000fc40000410000 */
[----:B------:R-:W-:Y:S02]  /*2100*/  FMUL.FTZ R2, R24, c[0x0][0x320] ;  /* 0x0000c80018027a20 */ /* 0x000fe40000410000 */
[----:B------:R-:W-:Y:S01]  /*2110*/  FMUL.FTZ R6, R25, c[0x0][0x320] ;  /* 0x0000c80019067a20 */ /* 0x000fe20000410000 */
[----:B------:R1:W2:Y:S01]  /*2120*/  MUFU.TANH R28, R26 ;  /* 0x0000001a001c7308 */ /* 0x0002a20000002400 */
[----:B------:R-:W-:Y:S01]  /*2130*/  FMUL.FTZ R29, R27, c[0x0][0x320] ;  /* 0x0000c8001b1d7a20 */ /* 0x000fe20000410000 */
[----:B------:R-:W-:Y:S01]  /*2140*/  HMMA.16816.F32 R56, R68, R18, R56 ;  /* 0x000000124438723c */ /* 0x000fe20000001838 */
[----:B------:R-:W4:Y:S05]  /*2150*/  LDSM.16.M88.4 R16, [R199+0xb900] ;  /* 0x00b90000c710783b */ /* 0x000f2a0000000200 */
[----:B------:R-:W2:Y:S02]  /*2160*/  MUFU.TANH R2, R2 ;  /* 0x0000000200027308 */ /* 0x000ea40000002400 */
[----:B---3--:R-:W-:Y:S01]  /*2170*/  HMMA.16816.F32 R64, R36, R12, R64 ;  /* 0x0000000c2440723c */ /* 0x008fe20000001840 */
[----:B------:R-:W-:-:S02]  /*2180*/  FMUL.FTZ R30, R80, c[0x0][0x320] ;  /* 0x0000c800501e7a20 */ /* 0x000fc40000410000 */
[----:B------:R-:W-:Y:S01]  /*2190*/  FMUL.FTZ R31, R81, c[0x0][0x320] ;  /* 0x0000c800511f7a20 */ /* 0x000fe20000410000 */
[----:B-1----:R-:W1:Y:S03]  /*21a0*/  LDSM.16.M88.4 R24, [R192+0x5000] ;  /* 0x00500000c018783b */ /* 0x002e660000000200 */
[----:B------:R-:W-:Y:S01]  /*21b0*/  FMUL.FTZ R12, R82, c[0x0][0x320] ;  /* 0x0000c800520c7a20 */ /* 0x000fe20000410000 */
[----:B------:R-:W-:Y:S01]  /*21c0*/  HMMA.16816.F32 R44, R36, R14, R44 ;  /* 0x0000000e242c723c */ /* 0x000fe2000000182c */
[----:B------:R-:W-:Y:S01]  /*21d0*/  FMUL.FTZ R13, R83, c[0x0][0x320] ;  /* 0x0000c800530d7a20 */ /* 0x000fe20000410000 */
[----:B------:R-:W3:Y:S06]  /*21e0*/  MUFU.TANH R6, R6 ;  /* 0x0000000600067308 */ /* 0x000eec0000002400 */
[----:B------:R-:W-:Y:S01]  /*21f0*/  HMMA.16816.F32 R76, R60, R8, R76 ;  /* 0x000000083c4c723c */ /* 0x000fe2000000184c */
[----:B------:R-:W-:Y:S01]  /*2200*/  FMUL.FTZ R14, R58, c[0x0][0x320] ;  /* 0x0000c8003a0e7a20 */ /* 0x000fe20000410000 */
[----:B------:R-:W1:Y:S01]  /*2210*/  MUFU.TANH R29, R29 ;  /* 0x0000001d001d7308 */ /* 0x000e620000002400 */
[----:B------:R-:W-:-:S05]  /*2220*/  FMUL.FTZ R56, R56, c[0x0][0x320] ;  /* 0x0000c80038387a20 */ /* 0x000fca0000410000 */
[----:B------:R-:W-:Y:S01]  /*2230*/  HMMA.16816.F32 R72, R60, R10, R72 ;  /* 0x0000000a3c48723c */ /* 0x000fe20000001848 */
[----:B------:R-:W5:Y:S01]  /*2240*/  LDSM.16.M88.4 R8, [R192+0x5800] ;  /* 0x00580000c008783b */ /* 0x000f620000000200 */
[----:B------:R-:W1:Y:S01]  /*2250*/  MUFU.TANH R30, R30 ;  /* 0x0000001e001e7308 */ /* 0x000e620000002400 */
[----:B------:R-:W-:-:S05]  /*2260*/  DEPBAR.LE SB0, 0x0 ;  /* 0x000080000000791a */ /* 0x000fca0000000000 */
[----:B------:R-:W-:Y:S02]  /*2270*/  HMMA.16816.F32 R20, R68, R54, R20 ;  /* 0x000000364414723c */ /* 0x000fe40000001814 */
[----:B------:R-:W1:Y:S06]  /*2280*/  MUFU.TANH R31, R31 ;  /* 0x0000001f001f7308 */ /* 0x000e6c0000002400 */
[C---:B----4-:R-:W-:Y:S02]  /*2290*/  HMMA.16816.F32 R64, R60.reuse, R16, R64 ;  /* 0x000000103c40723c */ /* 0x050fe40000001840 */
[----:B------:R-:W4:Y:S05]  /*22a0*/  MUFU.TANH R12, R12 ;  /* 0x0000000c000c7308 */ /* 0x000f2a0000002400 */
[----:B------:R-:W-:Y:S01]  /*22b0*/  FMUL.FTZ R16, R59, c[0x0][0x320] ;  /* 0x0000c8003b107a20 */ /* 0x000fe20000410000 */
[----:B------:R-:W-:Y:S02]  /*22c0*/  HMMA.16816.F32 R44, R60, R18, R44 ;  /* 0x000000123c2c723c */ /* 0x000fe4000000182c */
[----:B------:R-:W2:Y:S06]  /*22d0*/  MUFU.TANH R13, R13 ;  /* 0x0000000d000d7308 */ /* 0x000eac0000002400 */
[----:B-1----:R-:W-:Y:S01]  /*22e0*/  HMMA.16816.F32 R76, R68, R24, R76 ;  /* 0x00000018444c723c */ /* 0x002fe2000000184c */
[----:B------:R-:W-:Y:S01]  /*22f0*/  FMUL.FTZ R20, R20, c[0x0][0x320] ;  /* 0x0000c80014147a20 */ /* 0x000fe20000410000 */
[----:B------:R1:W1:Y:S01]  /*2300*/  MUFU.TANH R25, R56 ;  /* 0x0000003800197308 */ /* 0x0002620000002400 */
[----:B------:R-:W-:-:S02]  /*2310*/  FMUL.FTZ R21, R21, c[0x0][0x320] ;  /* 0x0000c80015157a20 */ /* 0x000fc40000410000 */
[----:B------:R-:W-:Y:S02]  /*2320*/  FMUL.FTZ R22, R22, c[0x0][0x320] ;  /* 0x0000c80016167a20 */ /* 0x000fe40000410000 */
[----:B------:R-:W-:Y:S01]  /*2330*/  FMUL.FTZ R23, R23, c[0x0][0x320] ;  /* 0x0000c80017177a20 */ /* 0x000fe20000410000 */
[C---:B------:R-:W-:Y:S01]  /*2340*/  HMMA.16816.F32 R72, R68.reuse, R26, R72 ;  /* 0x0000001a4448723c */ /* 0x040fe20000001848 */
[----:B------:R-:W-:Y:S01]  /*2350*/  FMUL.FTZ R24, R57, c[0x0][0x320] ;  /* 0x0000c80039187a20 */ /* 0x000fe20000410000 */
[----:B------:R-:W1:Y:S06]  /*2360*/  MUFU.TANH R20, R20 ;  /* 0x0000001400147308 */ /* 0x000e6c0000002400 */
[C---:B-----5:R-:W-:Y:S02]  /*2370*/  HMMA.16816.F32 R64, R68.reuse, R8, R64 ;  /* 0x000000084440723c */ /* 0x060fe40000001840 */
[----:B------:R-:W1:Y:S06]  /*2380*/  MUFU.TANH R21, R21 ;  /* 0x0000001500157308 */ /* 0x000e6c0000002400 */
[----:B------:R-:W-:Y:S01]  /*2390*/  HMMA.16816.F32 R44, R68, R10, R44 ;  /* 0x0000000a442c723c */ /* 0x000fe2000000182c */
[----:B------:R-:W-:Y:S01]  /*23a0*/  FMUL.FTZ R76, R76, c[0x0][0x320] ;  /* 0x0000c8004c4c7a20 */ /* 0x000fe20000410000 */
[----:B------:R-:W1:Y:S01]  /*23b0*/  MUFU.TANH R22, R22 ;  /* 0x0000001600167308 */ /* 0x000e620000002400 */
[----:B------:R-:W-:-:S02]  /*23c0*/  FMUL.FTZ R77, R77, c[0x0][0x320] ;  /* 0x0000c8004d4d7a20 */ /* 0x000fc40000410000 */
[----:B------:R-:W-:Y:S02]  /*23d0*/  FMUL.FTZ R78, R78, c[0x0][0x320] ;  /* 0x0000c8004e4e7a20 */ /* 0x000fe40000410000 */
[----:B------:R-:W-:Y:S02]  /*23e0*/  FMUL.FTZ R79, R79, c[0x0][0x320] ;  /* 0x0000c8004f4f7a20 */ /* 0x000fe40000410000 */
[----:B------:R-:W-:Y:S01]  /*23f0*/  FMUL.FTZ R72, R72, c[0x0][0x320] ;  /* 0x0000c80048487a20 */ /* 0x000fe20000410000 */
[----:B------:R-:W1:Y:S01]  /*2400*/  MUFU.TANH R23, R23 ;  /* 0x0000001700177308 */ /* 0x000e620000002400 */
[----:B------:R-:W-:Y:S02]  /*2410*/  FMUL.FTZ R73, R73, c[0x0][0x320] ;  /* 0x0000c80049497a20 */ /* 0x000fe40000410000 */
[----:B------:R-:W-:Y:S02]  /*2420*/  FMUL.FTZ R74, R74, c[0x0][0x320] ;  /* 0x0000c8004a4a7a20 */ /* 0x000fe40000410000 */
[----:B------:R-:W-:-:S02]  /*2430*/  FMUL.FTZ R75, R75, c[0x0][0x320] ;  /* 0x0000c8004b4b7a20 */ /* 0x000fc40000410000 */
[----:B------:R-:W-:Y:S01]  /*2440*/  FMUL.FTZ R64, R64, c[0x0][0x320] ;  /* 0x0000c80040407a20 */ /* 0x000fe20000410000 */
[----:B------:R-:W1:Y:S01]  /*2450*/  MUFU.TANH R24, R24 ;  /* 0x0000001800187308 */ /* 0x000e620000002400 */
[----:B------:R-:W-:Y:S02]  /*2460*/  FMUL.FTZ R65, R65, c[0x0][0x320] ;  /* 0x0000c80041417a20 */ /* 0x000fe40000410000 */
[----:B------:R-:W-:Y:S02]  /*2470*/  FMUL.FTZ R66, R66, c[0x0][0x320] ;  /* 0x0000c80042427a20 */ /* 0x000fe40000410000 */
[----:B------:R-:W-:Y:S02]  /*2480*/  FMUL.FTZ R67, R67, c[0x0][0x320] ;  /* 0x0000c80043437a20 */ /* 0x000fe40000410000 */
[----:B------:R-:W-:Y:S01]  /*2490*/  FMUL.FTZ R44, R44, c[0x0][0x320] ;  /* 0x0000c8002c2c7a20 */ /* 0x000fe20000410000 */
[----:B------:R-:W1:Y:S01]  /*24a0*/  MUFU.TANH R14, R14 ;  /* 0x0000000e000e7308 */ /* 0x000e620000002400 */
[----:B------:R-:W-:-:S02]  /*24b0*/  FMUL.FTZ R45, R45, c[0x0][0x320] ;  /* 0x0000c8002d2d7a20 */ /* 0x000fc40000410000 */
[----:B------:R-:W-:Y:S02]  /*24c0*/  FMUL.FTZ R46, R46, c[0x0][0x320] ;  /* 0x0000c8002e2e7a20 */ /* 0x000fe40000410000 */
[----:B------:R-:W-:-:S03]  /*24d0*/  FMUL.FTZ R47, R47, c[0x0][0x320] ;  /* 0x0000c8002f2f7a20 */ /* 0x000fc60000410000 */
[----:B------:R-:W1:Y:S08]  /*24e0*/  MUFU.TANH R16, R16 ;  /* 0x0000001000107308 */ /* 0x000e700000002400 */
[----:B------:R1:W1:Y:S08]  /*24f0*/  MUFU.TANH R183, R76 ;  /* 0x0000004c00b77308 */ /* 0x0002700000002400 */
        /* <DEDUP_REMOVED lines=14> */
[----:B------:R1:W1:Y:S01]  /*25e0*/  MUFU.TANH R161, R47 ;  /* 0x0000002f00a17308 */ /* 0x0002620000002400 */
[----:B------:R-:W-:Y:S06]  /*25f0*/  BAR.SYNC.DEFER_BLOCKING 0x0 ;  /* 0x0000000000007b1d */ /* 0x000fec0000010000 */
[----:B------:R-:W-:Y:S05]  /*2600*/  @P0 BRA `(.L_x_1) ;  /* 0x0000047000000947 */ /* 0x000fea0003800000 */
[----:B--234-:R-:W-:Y:S01]  /*2610*/  ULEA UR4, UR7, UR10, 0x6 ;  /* 0x0000000a07047291 */ /* 0x01cfe2000f8e303f */
[----:B------:R-:W-:Y:S01]  /*2620*/  ISETP.NE.AND P1, PT, R207, 0x1, PT ;  /* 0x00000001cf00780c */ /* 0x000fe20003f25270 */
[----:B------:R-:W-:-:S04]  /*2630*/  IMAD.MOV.U32 R208, RZ, RZ, RZ ;  /* 0x000000ffffd07224 */ /* 0x000fc800078e00ff */
[----:B------:R-:W-:-:S05]  /*2640*/  IMAD.U32 R8, RZ, RZ, UR4 ;  /* 0x00000004ff087e24 */ /* 0x000fca000f8e00ff */
[----:B------:R-:W-:-:S05]  /*2650*/  IADD3 R209, R8, -0x80, R213 ;  /* 0xffffff8008d17810 */ /* 0x000fca0007ffe0d5 */
[----:B------:R-:W-:-:S04]  /*2660*/  @P1 IMAD.HI.U32 R9, R209, c[0x0][0x2bc], RZ ;  /* 0x0000af00d1091a27 */ /* 0x000fc800078e00ff */
[----:B------:R-:W-:Y:S01]  /*2670*/  IMAD.MOV.U32 R8, RZ, RZ, R209 ;  /* 0x000000ffff087224 */ /* 0x000fe200078e00d1 */
[----:B------:R-:W-:-:S04]  /*2680*/  @P1 SHF.R.U32.HI R8, RZ, c[0x0][0x2c0], R9 ;  /* 0x0000b000ff081a19 */ /* 0x000fc80000011609 */
[----:B------:R-:W-:-:S04]  /*2690*/  @!P3 IADD3 R18, P0, R8, UR14, RZ ;  /* 0x0000000e0812bc10 */ /* 0x000fc8000ff1e0ff */
[----:B------:R-:W-:Y:S02]  /*26a0*/  @!P3 LEA.HI.X.SX32 R9, R8, UR11, 0x1, P0 ;  /* 0x0000000b0809bc11 */ /* 0x000fe400080f0eff */
[----:B------:R-:W-:-:S04]  /*26b0*/  @!P3 LEA R10, P0, R18, c[0x0][0x2a0], 0x2 ;  /* 0x0000a800120aba11 */ /* 0x000fc800078010ff */
[----:B------:R-:W-:-:S05]  /*26c0*/  @!P3 LEA.HI.X R11, R18, c[0x0][0x2a4], R9, 0x2, P0 ;  /* 0x0000a900120bba11 */ /* 0x000fca00000f1409 */
[----:B------:R-:W2:Y:S01]  /*26d0*/  @!P3 LDG.E R208, [R10.64] ;  /* 0x0000000c0ad0b981 */ /* 0x000ea2000c1e1900 */
[----:B------:R-:W-:Y:S01]  /*26e0*/  IMAD.MOV R8, RZ, RZ, -R8 ;  /* 0x000000ffff087224 */ /* 0x000fe200078e0a08 */
[----:B------:R-:W-:Y:S01]  /*26f0*/  SHF.R.S32.HI R32, RZ, 0x1f, R215 ;  /* 0x0000001fff207819 */ /* 0x000fe200000114d7 */
[----:B------:R-:W-:Y:S01]  /*2700*/  IMAD.WIDE R34, R216, 0x2, RZ ;  /* 0x00000002d8227825 */ /* 0x000fe200078e02ff */
[----:B------:R-:W-:Y:S02]  /*2710*/  SEL R17, RZ, 0x10, P4 ;  /* 0x00000010ff117807 */ /* 0x000fe40002000000 */
[----:B------:R-:W-:Y:S01]  /*2720*/  LEA.HI R32, R32, R215, RZ, 0x3 ;  /* 0x000000d720207211 */ /* 0x000fe200078f18ff */
[----:B------:R-:W-:-:S03]  /*2730*/  IMAD R209, R8, c[0x0][0x2b8], R209 ;  /* 0x0000ae0008d17a24 */ /* 0x000fc600078e02d1 */
[----:B------:R-:W-:Y:S01]  /*2740*/  LOP3.LUT R32, R32, 0xfffffff8, RZ, 0xc0, !PT ;  /* 0xfffffff820207812 */ /* 0x000fe200078ec0ff */
[----:B------:R-:W-:Y:S01]  /*2750*/  IMAD.WIDE.U32 R18, R209, c[0x0][0x1e0], RZ ;  /* 0x00007800d1127a25 */ /* 0x000fe200078e00ff */
[----:B------:R-:W-:-:S03]  /*2760*/  SHF.R.S32.HI R8, RZ, 0x1f, R209 ;  /* 0x0000001fff087819 */ /* 0x000fc600000114d1 */
[----:B------:R-:W-:-:S04]  /*2770*/  IMAD.WIDE R32, R32, 0x2, RZ ;  /* 0x0000000220207825 */ /* 0x000fc800078e02ff */
[----:B------:R-:W-:-:S04]  /*2780*/  IMAD R8, R8, c[0x0][0x1e0], RZ ;  /* 0x0000780008087a24 */ /* 0x000fc800078e02ff */
[----:B------:R-:W-:-:S04]  /*2790*/  IMAD R9, R209, c[0x0][0x1e4], R8 ;  /* 0x00007900d1097a24 */ /* 0x000fc800078e0208 */
[----:B------:R-:W-:Y:S01]  /*27a0*/  IMAD.IADD R19, R19, 0x1, R9 ;  /* 0x0000000113137824 */ /* 0x000fe200078e0209 */
[----:B--2---:R-:W-:-:S03]  /*27b0*/  SHF.R.S32.HI R9, RZ, 0x1f, R208 ;  /* 0x0000001fff097819 */ /* 0x004fc600000114d0 */
[----:B------:R-:W-:Y:S01]  /*27c0*/  IMAD.WIDE.U32 R10, R208, c[0x0][0x1f0], R18 ;  /* 0x00007c00d00a7a25 */ /* 0x000fe200078e0012 */
[----:B------:R-:W-:-:S03]  /*27d0*/  SEL R18, RZ, 0x10, P5 ;  /* 0x00000010ff127807 */ /* 0x000fc60002800000 */
[----:B------:R-:W-:Y:S01]  /*27e0*/  IMAD R9, R9, c[0x0][0x1f0], RZ ;  /* 0x00007c0009097a24 */ /* 0x000fe200078e02ff */
[----:B------:R-:W-:Y:S02]  /*27f0*/  IADD3 R26, P0, R10, UR18, RZ ;  /* 0x000000120a1a7c10 */ /* 0x000fe4000ff1e0ff */
[----:B------:R-:W-:Y:S01]  /*2800*/  IADD3 R36, -R18, 0x10, RZ ;  /* 0x0000001012247810 */ /* 0x000fe20007ffe1ff */
[----:B------:R-:W-:Y:S01]  /*2810*/  IMAD R8, R208, c[0x0][0x1f4], R9 ;  /* 0x00007d00d0087a24 */ /* 0x000fe200078e0209 */
[----:B------:R-:W-:Y:S02]  /*2820*/  SHF.R.S32.HI R9, RZ, 0x1f, R214 ;  /* 0x0000001fff097819 */ /* 0x000fe400000114d6 */
[----:B------:R-:W-:Y:S02]  /*2830*/  LOP3.LUT R36, R36, 0xf, RZ, 0xc0, !PT ;  /* 0x0000000f24247812 */ /* 0x000fe400078ec0ff */
[----:B------:R-:W-:Y:S02]  /*2840*/  IADD3.X R11, R11, UR16, R8, P0, !PT ;  /* 0x000000100b0b7c10 */ /* 0x000fe400087fe408 */
[----:B------:R-:W-:-:S02]  /*2850*/  LEA R27, P0, R26, c[0x0][0x1c8], 0x1 ;  /* 0x000072001a1b7a11 */ /* 0x000fc400078008ff */
[----:B------:R-:W-:Y:S02]  /*2860*/  LEA.HI R8, R9, R214, RZ, 0x3 ;  /* 0x000000d609087211 */ /* 0x000fe400078f18ff */
[----:B------:R-:W-:Y:S01]  /*2870*/  LEA.HI.X R26, R26, c[0x0][0x1cc], R11, 0x1, P0 ;  /* 0x000073001a1a7a11 */ /* 0x000fe200000f0c0b */
[----:B------:R-:W-:Y:S01]  /*2880*/  SHFL.IDX PT, R19, R27, RZ, 0x181f ;  /* 0x00181fff1b137589 */ /* 0x000fe200000e0000 */
[----:B------:R-:W-:Y:S02]  /*2890*/  IADD3 R10, -R17, 0x10, RZ ;  /* 0x00000010110a7810 */ /* 0x000fe40007ffe1ff */
[----:B------:R-:W-:Y:S01]  /*28a0*/  LOP3.LUT R8, R8, 0xfffffff8, RZ, 0xc0, !PT ;  /* 0xfffffff808087812 */ /* 0x000fe200078ec0ff */
[----:B------:R-:W2:Y:S01]  /*28b0*/  SHFL.IDX PT, R11, R27, 0x1, 0x181f ;  /* 0x00381f001b0b7f89 */ /* 0x000ea200000e0000 */
[----:B------:R-:W-:Y:S02]  /*28c0*/  LOP3.LUT R10, R10, 0xf, RZ, 0xc0, !PT ;  /* 0x0000000f0a0a7812 */ /* 0x000fe400078ec0ff */
[----:B------:R-:W-:Y:S01]  /*28d0*/  IADD3 R9, -R4, 0x10, RZ ;  /* 0x0000001004097810 */ /* 0x000fe20007ffe1ff */
[----:B------:R-:W3:Y:S01]  /*28e0*/  SHFL.IDX PT, R15, R26, 0x1, 0x181f ;  /* 0x00381f001a0f7f89 */ /* 0x000ee200000e0000 */
[----:B------:R-:W-:Y:S01]  /*28f0*/  IMAD.WIDE R38, R8, 0x2, RZ ;  /* 0x0000000208267825 */ /* 0x000fe200078e02ff */
[----:B------:R-:W-:-:S02]  /*2900*/  ISETP.NE.U32.AND P2, PT, R18, RZ, PT ;  /* 0x000000ff1200720c */ /* 0x000fc40003f45070 */
[----:B------:R-:W4:Y:S01]  /*2910*/  SHFL.IDX PT, R26, R26, RZ, 0x181f ;  /* 0x00181fff1a1a7589 */ /* 0x000f2200000e0000 */
[----:B------:R-:W-:Y:S02]  /*2920*/  LOP3.LUT R8, R9, 0xf, RZ, 0xc0, !PT ;  /* 0x0000000f09087812 */ /* 0x000fe400078ec0ff */
[----:B--2---:R-:W-:-:S04]  /*2930*/  IADD3 R36, P1, P0, R36, R11, R34 ;  /* 0x0000000b24247210 */ /* 0x004fc8000783e022 */
[----:B---3--:R-:W-:Y:S02]  /*2940*/  IADD3.X R37, RZ, R15, R35, P1, P0 ;  /* 0x0000000fff257210 */ /* 0x008fe40000fe0423 */
[----:B------:R-:W-:-:S04]  /*2950*/  IADD3 R40, P1, P0, R10, R11, R32 ;  /* 0x0000000b0a287210 */ /* 0x000fc8000783e020 */
[----:B------:R-:W-:Y:S02]  /*2960*/  IADD3.X R41, RZ, R15, R33, P1, P0 ;  /* 0x0000000fff297210 */ /* 0x000fe40000fe0421 */
[----:B------:R-:W-:Y:S01]  /*2970*/  IADD3 R8, P1, P0, R8, R11, R38 ;  /* 0x0000000b08087210 */ /* 0x000fe2000783e026 */
[----:B------:R-:W-:-:S03]  /*2980*/  IMAD.SHL.U32 R11, R211, 0x2, RZ ;  /* 0x00000002d30b7824 */ /* 0x000fc600078e00ff */
[----:B------:R-:W-:Y:S02]  /*2990*/  IADD3.X R9, RZ, R15, R39, P1, P0 ;  /* 0x0000000fff097210 */ /* 0x000fe40000fe0427 */
[-C--:B------:R-:W-:Y:S02]  /*29a0*/  IADD3 R32, P0, R32, R19.reuse, RZ ;  /* 0x0000001320207210 */ /* 0x080fe40007f1e0ff */
[----:B------:R-:W-:-:S03]  /*29b0*/  IADD3 R34, P1, R34, R19, RZ ;  /* 0x0000001322227210 */ /* 0x000fc60007f3e0ff */
[--C-:B----4-:R-:W-:Y:S01]  /*29c0*/  IMAD.X R33, R33, 0x1, R26.reuse, P0 ;  /* 0x0000000121217824 */ /* 0x110fe200000e061a */
[----:B------:R-:W-:Y:S01]  /*29d0*/  IADD3 R18, P0, R38, R19, RZ ;  /* 0x0000001326127210 */ /* 0x000fe20007f1e0ff */
[----:B------:R-:W-:Y:S01]  /*29e0*/  IMAD.X R35, R35, 0x1, R26, P1 ;  /* 0x0000000123237824 */ /* 0x000fe200008e061a */
[----:B------:R-:W-:-:S03]  /*29f0*/  ISETP.NE.U32.AND P1, PT, R17, RZ, PT ;  /* 0x000000ff1100720c */ /* 0x000fc60003f25070 */
[----:B------:R-:W-:Y:S01]  /*2a00*/  IMAD.X R19, R39, 0x1, R26, P0 ;  /* 0x0000000127137824 */ /* 0x000fe200000e061a */
[----:B------:R-:W-:Y:S01]  /*2a10*/  ISETP.NE.U32.AND P0, PT, R4, RZ, PT ;  /* 0x000000ff0400720c */ /* 0x000fe20003f05070 */
[----:B------:R2:W-:Y:S04]  /*2a20*/  LDGSTS.E.BYPASS.LTC128B.128 [R11+0x6100], [R34.64], !P5 ;  /* 0x06100000220b7fae */ /* 0x0005e8000e901d4c */
[----:B------:R2:W-:Y:S04]  /*2a30*/  LDGSTS.E.BYPASS.LTC128B.128 [R11+0x8100], [R32.64], !P4 ;  /* 0x08100000200b7fae */ /* 0x0005e8000e101d4c */
[----:B------:R2:W-:Y:S04]  /*2a40*/  LDGSTS.E.BYPASS.LTC128B.128 [R11+0xa100], [R18.64], !P6 ;  /* 0x0a100000120b7fae */ /* 0x0005e8000f101d4c */
[----:B------:R2:W-:Y:S04]  /*2a50*/  LDGSTS.E.BYPASS.LTC128B.128.ZFILL [R11+0x7100], [R36.64], P2 ;  /* 0x07100000240b7fae */ /* 0x0005e80009141d4c */
[----:B------:R2:W-:Y:S04]  /*2a60*/  LDGSTS.E.BYPASS.LTC128B.128.ZFILL [R11+0x9100], [R40.64], P1 ;  /* 0x09100000280b7fae */ /* 0x0005e80008941d4c */
[----:B------:R2:W-:Y:S02]  /*2a70*/  LDGSTS.E.BYPASS.LTC128B.128.ZFILL [R11+0xb100], [R8.64], P0 ;  /* 0x0b100000080b7fae */ /* 0x0005e40008141d4c */
.L_x_1:
[----:B--234-:R-:W-:Y:S01]  /*2a80*/  SHF.R.S32.HI R218, RZ, 0x1f, R3 ;  /* 0x0000001fffda7819 */ /* 0x01cfe20000011403 */
[----:B------:R-:W-:Y:S01]  /*2a90*/  IMAD.U32 R4, RZ, RZ, UR17 ;  /* 0x00000011ff047e24 */ /* 0x000fe2000f8e00ff */
[----:B------:R-:W0:Y:S01]  /*2aa0*/  LDGDEPBAR ;  /* 0x00000000000079af */ /* 0x000e220000000000 */
[----:B------:R-:W-:Y:S01]  /*2ab0*/  IMAD.SHL.U32 R200, R0, 0x2, RZ ;  /* 0x0000000200c87824 */ /* 0x000fe200078e00ff */
[----:B------:R-:W-:-:S03]  /*2ac0*/  LEA.HI R218, R218, R3, RZ, 0x2 ;  /* 0x00000003dada7211 */ /* 0x000fc600078f10ff */
[--C-:B------:R-:W-:Y:S01]  /*2ad0*/  IMAD R197, R5, 0x2, R200.reuse ;  /* 0x0000000205c57824 */ /* 0x100fe200078e02c8 */
[----:B------:R-:W-:Y:S01]  /*2ae0*/  LOP3.LUT R8, R218, 0x7ffffffc, RZ, 0xc0, !PT ;  /* 0x7ffffffcda087812 */ /* 0x000fe200078ec0ff */
[----:B------:R-:W-:Y:S01]  /*2af0*/  LDSM.16.MT88.4 R40, [R200+0x2100] ;  /* 0x00210000c828783b */ /* 0x000fe20000004200 */
[----:B------:R-:W-:-:S03]  /*2b00*/  IMAD R198, R7, 0x2, R200 ;  /* 0x0000000207c67824 */ /* 0x000fc600078e02c8 */
[----:B------:R-:W-:Y:S01]  /*2b10*/  IMAD.IADD R3, R3, 0x1, -R8 ;  /* 0x0000000103037824 */ /* 0x000fe200078e0a08 */
[----:B-1----:R-:W-:Y:S01]  /*2b20*/  LDSM.16.MT88.4 R56, [R197+0x2100] ;  /* 0x00210000c538783b */ /* 0x002fe20000004200 */
[----:B------:R-:W-:Y:S02]  /*2b30*/  IMAD R196, R5, 0x2, R198 ;  /* 0x0000000205c47824 */ /* 0x000fe400078e02c6 */
[----:B------:R-:W-:Y:S01]  /*2b40*/  IMAD R3, R3, -0x2, R4 ;  /* 0xfffffffe03037824 */ /* 0x000fe200078e0204 */
[----:B------:R-:W-:Y:S04]  /*2b50*/  LDSM.16.MT88.4 R124, [R200+0x100] ;  /* 0x00010000c87c783b */ /* 0x000fe80000004200 */
[C---:B------:R-:W-:Y:S01]  /*2b60*/  ISETP.GT.AND P0, PT, R3.reuse, RZ, PT ;  /* 0x000000ff0300720c */ /* 0x040fe20003f04270 */
[----:B------:R-:W-:Y:S01]  /*2b70*/  LDSM.16.MT88.4 R116, [R198+0x100] ;  /* 0x00010000c674783b */ /* 0x000fe20000004200 */
[----:B------:R-:W-:-:S02]  /*2b80*/  ISETP.GT.AND P1, PT, R3, 0x1, PT ;  /* 0x000000010300780c */ /* 0x000fc40003f24270 */
[----:B------:R-:W-:Y:S01]  /*2b90*/  FSEL R28, R28, -INF , P0 ;  /* 0xff8000001c1c7808 */ /* 0x000fe20000000000 */
[----:B------:R-:W-:Y:S01]  /*2ba0*/  LDSM.16.MT88.4 R108, [R197+0x100] ;  /* 0x00010000c56c783b */ /* 0x000fe20000004200 */
[----:B------:R-:W-:Y:S02]  /*2bb0*/  FSEL R2, R2, -INF , P0 ;  /* 0xff80000002027808 */ /* 0x000fe40000000000 */
[----:B------:R-:W-:Y:S01]  /*2bc0*/  ISETP.GT.AND P0, PT, R3, 0x8, PT ;  /* 0x000000080300780c */ /* 0x000fe20003f04270 */
[----:B------:R-:W-:Y:S01]  /*2bd0*/  LDSM.16.MT88.4 R100, [R196+0x100] ;  /* 0x00010000c464783b */ /* 0x000fe20000004200 */
[----:B------:R-:W-:Y:S02]  /*2be0*/  FSEL R35, R6, -INF , P1 ;  /* 0xff80000006237808 */ /* 0x000fe40000800000 */
[----:B------:R-:W-:Y:S01]  /*2bf0*/  FSEL R33, R29, -INF , P1 ;  /* 0xff8000001d217808 */ /* 0x000fe20000800000 */
[----:B------:R-:W-:Y:S01]  /*2c00*/  LDSM.16.MT88.4 R48, [R198+0x2100] ;  /* 0x00210000c630783b */ /* 0x000fe20000004200 */
[----:B------:R-:W-:-:S02]  /*2c10*/  ISETP.GT.AND P1, PT, R3, 0x9, PT ;  /* 0x000000090300780c */ /* 0x000fc40003f24270 */
[----:B------:R-:W-:Y:S01]  /*2c20*/  FSEL R39, R20, -INF , P0 ;  /* 0xff80000014277808 */ /* 0x000fe20000000000 */
[----:B------:R-:W-:Y:S01]  /*2c30*/  LDSM.16.MT88.4 R64, [R196+0x2100] ;  /* 0x00210000c440783b */ /* 0x000fe20000004200 */
[----:B------:R-:W-:Y:S02]  /*2c40*/  FMNMX.FTZ R4, R2, R35, !PT ;  /* 0x0000002302047209 */ /* 0x000fe40007810000 */
[----:B------:R-:W-:Y:S01]  /*2c50*/  FSEL R29, R22, -INF , P0 ;  /* 0xff800000161d7808 */ /* 0x000fe20000000000 */
[----:B------:R-:W-:Y:S01]  /*2c60*/  LDSM.16.MT88.4 R72, [R200+0x4100] ;  /* 0x00410000c848783b */ /* 0x000fe20000004200 */
[----:B------:R-:W-:Y:S02]  /*2c70*/  ISETP.GT.AND P0, PT, R3, 0x10, PT ;  /* 0x000000100300780c */ /* 0x000fe40003f04270 */
[----:B------:R-:W-:Y:S01]  /*2c80*/  FSEL R37, R21, -INF , P1 ;  /* 0xff80000015257808 */ /* 0x000fe20000800000 */
[----:B------:R-:W-:Y:S01]  /*2c90*/  LDSM.16.MT88.4 R80, [R198+0x4100] ;  /* 0x00410000c650783b */ /* 0x000fe20000004200 */
[----:B------:R-:W-:-:S02]  /*2ca0*/  FMNMX.FTZ R4, R39, R4, !PT ;  /* 0x0000000427047209 */ /* 0x000fc40007810000 */
[----:B------:R-:W-:Y:S01]  /*2cb0*/  FSEL R27, R23, -INF , P1 ;  /* 0xff800000171b7808 */ /* 0x000fe20000800000 */
[----:B------:R-:W-:Y:S01]  /*2cc0*/  LDSM.16.MT88.4 R88, [R197+0x4100] ;  /* 0x00410000c558783b */ /* 0x000fe20000004200 */
[----:B------:R-:W-:Y:S02]  /*2cd0*/  ISETP.GT.AND P1, PT, R3, 0x11, PT ;  /* 0x000000110300780c */ /* 0x000fe40003f24270 */
[----:B------:R-:W-:Y:S01]  /*2ce0*/  FSEL R23, R30, -INF , P0 ;  /* 0xff8000001e177808 */ /* 0x000fe20000000000 */
[----:B------:R-:W-:Y:S01]  /*2cf0*/  LDSM.16.MT88.4 R136, [R198+0x900] ;  /* 0x00090000c688783b */ /* 0x000fe20000004200 */
[----:B------:R-:W-:Y:S02]  /*2d00*/  FMNMX.FTZ R4, R37, R4, !PT ;  /* 0x0000000425047209 */ /* 0x000fe40007810000 */
[----:B------:R-:W-:Y:S02]  /*2d10*/  FSEL R15, R12, -INF , P0 ;  /* 0xff8000000c0f7808 */ /* 0x000fe40000000000 */
[----:B------:R-:W-:-:S02]  /*2d20*/  ISETP.GT.AND P0, PT, R3, 0x18, PT ;  /* 0x000000180300780c */ /* 0x000fc40003f04270 */
[----:B------:R-:W-:Y:S02]  /*2d30*/  FSEL R21, R31, -INF , P1 ;  /* 0xff8000001f157808 */ /* 0x000fe40000800000 */
[----:B------:R-:W-:Y:S02]  /*2d40*/  FMNMX.FTZ R4, R23, R4, !PT ;  /* 0x0000000417047209 */ /* 0x000fe40007810000 */
[----:B------:R-:W-:Y:S02]  /*2d50*/  FSEL R13, R13, -INF , P1 ;  /* 0xff8000000d0d7808 */ /* 0x000fe40000800000 */
[----:B------:R-:W-:Y:S02]  /*2d60*/  ISETP.GT.AND P1, PT, R3, 0x19, PT ;  /* 0x000000190300780c */ /* 0x000fe40003f24270 */
[----:B------:R-:W-:Y:S02]  /*2d70*/  FSEL R19, R25, -INF , P0 ;  /* 0xff80000019137808 */ /* 0x000fe40000000000 */
[----:B------:R-:W-:-:S02]  /*2d80*/  FMNMX.FTZ R4, R21, R4, !PT ;  /* 0x0000000415047209 */ /* 0x000fc40007810000 */
[----:B------:R-:W-:Y:S02]  /*2d90*/  FMNMX.FTZ R6, R28, R33, !PT ;  /* 0x000000211c067209 */ /* 0x000fe40007810000 */
[----:B------:R-:W-:Y:S02]  /*2da0*/  FSEL R11, R14, -INF , P0 ;  /* 0xff8000000e0b7808 */ /* 0x000fe40000000000 */
[----:B------:R-:W-:Y:S02]  /*2db0*/  ISETP.GT.AND P0, PT, R3, 0x20, PT ;  /* 0x000000200300780c */ /* 0x000fe40003f04270 */
[----:B------:R-:W-:Y:S02]  /*2dc0*/  FSEL R17, R24, -INF , P1 ;  /* 0xff80000018117808 */ /* 0x000fe40000800000 */
[----:B------:R-:W-:Y:S02]  /*2dd0*/  FMNMX.FTZ R4, R19, R4, !PT ;  /* 0x0000000413047209 */ /* 0x000fe40007810000 */
[----:B------:R-:W-:-:S02]  /*2de0*/  FMNMX.FTZ R6, R29, R6, !PT ;  /* 0x000000061d067209 */ /* 0x000fc40007810000 */
[----:B------:R-:W-:Y:S02]  /*2df0*/  FSEL R9, R16, -INF , P1 ;  /* 0xff80000010097808 */ /* 0x000fe40000800000 */
[----:B------:R-:W-:Y:S02]  /*2e00*/  ISETP.GT.AND P1, PT, R3, 0x21, PT ;  /* 0x000000210300780c */ /* 0x000fe40003f24270 */
[----:B------:R-:W-:Y:S02]  /*2e10*/  FSEL R183, R183, -INF , P0 ;  /* 0xff800000b7b77808 */ /* 0x000fe40000000000 */
[----:B------:R-:W-:Y:S02]  /*2e20*/  FMNMX.FTZ R4, R17, R4, !PT ;  /* 0x0000000411047209 */ /* 0x000fe40007810000 */
[----:B------:R-:W-:Y:S02]  /*2e30*/  FMNMX.FTZ R6, R27, R6, !PT ;  /* 0x000000061b067209 */ /* 0x000fe40007810000 */
[----:B------:R-:W-:-:S02]  /*2e40*/  FSEL R179, R179, -INF , P0 ;  /* 0xff800000b3b37808 */ /* 0x000fc40000000000 */
[----:B------:R-:W-:Y:S02]  /*2e50*/  ISETP.GT.AND P0, PT, R3, 0x28, PT ;  /* 0x000000280300780c */ /* 0x000fe40003f04270 */
[----:B------:R-:W-:Y:S02]  /*2e60*/  FSEL R157, R157, -INF , P1 ;  /* 0xff8000009d9d7808 */ /* 0x000fe40000800000 */
[----:B------:R-:W-:Y:S02]  /*2e70*/  FMNMX.FTZ R4, R183, R4, !PT ;  /* 0x00000004b7047209 */ /* 0x000fe40007810000 */
[----:B------:R-:W-:Y:S02]  /*2e80*/  FMNMX.FTZ R6, R15, R6, !PT ;  /* 0x000000060f067209 */ /* 0x000fe40007810000 */
[----:B------:R-:W-:Y:S02]  /*2e90*/  FSEL R163, R163, -INF , P1 ;  /* 0xff800000a3a37808 */ /* 0x000fe40000800000 */
[----:B------:R-:W-:-:S02]  /*2ea0*/  ISETP.GT.AND P1, PT, R3, 0x29, PT ;  /* 0x000000290300780c */ /* 0x000fc40003f24270 */
[----:B------:R-:W-:Y:S02]  /*2eb0*/  FSEL R181, R181, -INF , P0 ;  /* 0xff800000b5b57808 */ /* 0x000fe40000000000 */
[----:B------:R-:W-:Y:S02]  /*2ec0*/  FMNMX.FTZ R4, R157, R4, !PT ;  /* 0x000000049d047209 */ /* 0x000fe40007810000 */
[----:B------:R-:W-:Y:S02]  /*2ed0*/  FMNMX.FTZ R6, R13, R6, !PT ;  /* 0x000000060d067209 */ /* 0x000fe40007810000 */
[----:B------:R-:W-:Y:S02]  /*2ee0*/  FSEL R177, R177, -INF , P0 ;  /* 0xff800000b1b17808 */ /* 0x000fe40000000000 */
[----:B------:R-:W-:Y:S02]  /*2ef0*/  ISETP.GT.AND P0, PT, R3, 0x30, PT ;  /* 0x000000300300780c */ /* 0x000fe40003f04270 */
[----:B------:R-:W-:-:S02]  /*2f00*/  FSEL R159, R159, -INF , P1 ;  /* 0xff8000009f9f7808 */ /* 0x000fc40000800000 */
[----:B------:R-:W-:Y:S02]  /*2f10*/  FMNMX.FTZ R4, R181, R4, !PT ;  /* 0x00000004b5047209 */ /* 0x000fe40007810000 */
[----:B------:R-:W-:Y:S02]  /*2f20*/  FMNMX.FTZ R6, R11, R6, !PT ;  /* 0x000000060b067209 */ /* 0x000fe40007810000 */
        /* <DEDUP_REMOVED lines=10> */
[----:B------:R-:W-:Y:S02]  /*2fd0*/  FMNMX.FTZ R4, R173, R4, !PT ;  /* 0x00000004ad047209 */ /* 0x000fe40007810000 */
[----:B------:R-:W-:Y:S02]  /*2fe0*/  FMNMX.FTZ R8, R163, R6, !PT ;  /* 0x00000006a3087209 */ /* 0x000fe40007810000 */
[----:B------:R-:W-:Y:S02]  /*2ff0*/  FMNMX.FTZ R6, R171, R4, !PT ;  /* 0x00000004ab067209 */ /* 0x000fe40007810000 */
[----:B------:R-:W-:Y:S02]  /*3000*/  FMNMX.FTZ R4, R177, R8, !PT ;  /* 0x00000008b1047209 */ /* 0x000fe40007810000 */
[----:B------:R-:W-:Y:S02]  /*3010*/  FSEL R167, R167, -INF , P0 ;  /* 0xff800000a7a77808 */ /* 0x000fe40000000000 */
[----:B------:R-:W-:-:S02]  /*3020*/  FMNMX.FTZ R4, R165, R4, !PT ;  /* 0x00000004a5047209 */ /* 0x000fc40007810000 */
[----:B------:R-:W-:Y:S02]  /*3030*/  ISETP.GT.AND P0, PT, R3, 0x39, PT ;  /* 0x000000390300780c */ /* 0x000fe40003f04270 */
[----:B------:R-:W-:Y:S02]  /*3040*/  FSEL R143, R143, -INF , P2 ;  /* 0xff8000008f8f7808 */ /* 0x000fe40001000000 */
[----:B------:R-:W-:Y:S02]  /*3050*/  FMNMX.FTZ R4, R167, R4, !PT ;  /* 0x00000004a7047209 */ /* 0x000fe40007810000 */
[----:B------:R-:W-:Y:S02]  /*3060*/  FSEL R169, R169, -INF , P0 ;  /* 0xff800000a9a97808 */ /* 0x000fe40000000000 */
[----:B------:R-:W-:Y:S02]  /*3070*/  FSEL R141, R141, -INF , P1 ;  /* 0xff8000008d8d7808 */ /* 0x000fe40000800000 */
[----:B------:R-:W-:-:S02]  /*3080*/  FMNMX.FTZ R4, R143, R4, !PT ;  /* 0x000000048f047209 */ /* 0x000fc40007810000 */
[----:B------:R-:W-:Y:S02]  /*3090*/  FMNMX.FTZ R6, R169, R6, !PT ;  /* 0x00000006a9067209 */ /* 0x000fe40007810000 */
[----:B------:R-:W-:Y:S02]  /*30a0*/  FSEL R161, R161, -INF , P0 ;  /* 0xff800000a1a17808 */ /* 0x000fe40000000000 */
[----:B------:R-:W-:Y:S01]  /*30b0*/  FMNMX.FTZ R4, R141, R4, !PT ;  /* 0x000000048d047209 */ /* 0x000fe20007810000 */
[----:B------:R-:W1:Y:S03]  /*30c0*/  SHFL.BFLY PT, R25, R6, 0x2, 0x1f ;  /* 0x0c401f0006197f89 */ /* 0x000e6600000e0000 */
[----:B------:R-:W-:-:S05]  /*30d0*/  FMNMX.FTZ R31, R161, R4, !PT ;  /* 0x00000004a11f7209 */ /* 0x000fca0007810000 */
[----:B------:R-:W2:Y:S01]  /*30e0*/  SHFL.BFLY PT, R4, R31, 0x2, 0x1f ;  /* 0x0c401f001f047f89 */ /* 0x000ea200000e0000 */
[----:B-1----:R-:W-:-:S05]  /*30f0*/  FMNMX.FTZ R25, R6, R25, !PT ;  /* 0x0000001906197209 */ /* 0x002fca0007810000 */
[----:B------:R-:W1:Y:S01]  /*3100*/  SHFL.BFLY PT, R132, R25, 0x1, 0x1f ;  /* 0x0c201f0019847f89 */ /* 0x000e6200000e0000 */
[----:B--2---:R-:W-:-:S05]  /*3110*/  FMNMX.FTZ R4, R31, R4, !PT ;  /* 0x000000041f047209 */ /* 0x004fca0007810000 */
[----:B------:R-:W2:Y:S01]  /*3120*/  SHFL.BFLY PT, R3, R4, 0x1, 0x1f ;  /* 0x0c201f0004037f89 */ /* 0x000ea200000e0000 */
[----:B-1----:R-:W-:-:S04]  /*3130*/  FMNMX.FTZ R132, R25, R132, !PT ;  /* 0x0000008419847209 */ /* 0x002fc80007810000 */
[C---:B------:R-:W-:Y:S01]  /*3140*/  FSETP.NEU.FTZ.AND P0, PT, R132.reuse, -INF , PT ;  /* 0xff8000008400780b */ /* 0x040fe20003f1d000 */
[----:B------:R-:W-:Y:S01]  /*3150*/  FMUL.FTZ R140, R132, c[0x0][0x2d0] ;  /* 0x0000b400848c7a20 */ /* 0x000fe20000410000 */
[----:B--2---:R-:W-:-:S04]  /*3160*/  FMNMX.FTZ R3, R4, R3, !PT ;  /* 0x0000000304037209 */ /* 0x004fc80007810000 */
[----:B------:R-:W-:Y:S01]  /*3170*/  FSEL R140, R140, RZ, P0 ;  /* 0x000000ff8c8c7208 */ /* 0x000fe20000000000 */
[----:B------:R-:W1:Y:S01]  /*3180*/  LDSM.16.MT88.4 R4, [R196+0x4100] ;  /* 0x00410000c404783b */ /* 0x000e620000004200 */
[C---:B------:R-:W-:Y:S01]  /*3190*/  FSETP.NEU.FTZ.AND P0, PT, R3.reuse, -INF , PT ;  /* 0xff8000000300780b */ /* 0x040fe20003f1d000 */
[----:B------:R-:W-:Y:S02]  /*31a0*/  FMUL.FTZ R158, R3, c[0x0][0x2d0] ;  /* 0x0000b400039e7a20 */ /* 0x000fe40000410000 */
[--C-:B------:R-:W-:Y:S02]  /*31b0*/  FFMA.FTZ R151, R2, c[0x0][0x2d0], -R140.reuse ;  /* 0x0000b40002977a23 */ /* 0x100fe4000001088c */
[--C-:B------:R-:W-:Y:S01]  /*31c0*/  FFMA.FTZ R150, R35, c[0x0][0x2d0], -R140.reuse ;  /* 0x0000b40023967a23 */ /* 0x100fe2000001088c */
[----:B------:R-:W-:Y:S01]  /*31d0*/  FSEL R158, R158, RZ, P0 ;  /* 0x000000ff9e9e7208 */ /* 0x000fe20000000000 */
[--C-:B------:R-:W-:Y:S01]  /*31e0*/  FFMA.FTZ R148, R39, c[0x0][0x2d0], -R140.reuse ;  /* 0x0000b40027947a23 */ /* 0x100fe2000001088c */
[----:B------:R-:W-:Y:S01]  /*31f0*/  PLOP3.LUT P0, PT, PT, PT, UP0, 0x40, 0x0 ;  /* 0x000000000000781c */ /* 0x000fe20003f0e808 */
[----:B------:R-:W-:Y:S01]  /*3200*/  FFMA.FTZ R145, R37, c[0x0][0x2d0], -R140 ;  /* 0x0000b40025917a23 */ /* 0x000fe2000001088c */
[----:B------:R-:W-:Y:S01]  /*3210*/  MUFU.EX2 R151, R151 ;  /* 0x0000009700977308 */ /* 0x000fe20000000800 */
[----:B------:R-:W-:-:S02]  /*3220*/  FFMA.FTZ R152, R28, c[0x0][0x2d0], -R158 ;  /* 0x0000b4001c987a23 */ /* 0x000fc4000001089e */
[--C-:B------:R-:W-:Y:S02]  /*3230*/  FFMA.FTZ R153, R33, c[0x0][0x2d0], -R158.reuse ;  /* 0x0000b40021997a23 */ /* 0x100fe4000001089e */
[--C-:B------:R-:W-:Y:S01]  /*3240*/  FFMA.FTZ R155, R29, c[0x0][0x2d0], -R158.reuse ;  /* 0x0000b4001d9b7a23 */ /* 0x100fe2000001089e */
[----:B------:R-:W-:Y:S01]  /*3250*/  LDSM.16.MT88.4 R32, [R197+0x900] ;  /* 0x00090000c520783b */ /* 0x000fe20000004200 */
[----:B------:R-:W-:Y:S01]  /*3260*/  FFMA.FTZ R146, R27, c[0x0][0x2d0], -R158 ;  /* 0x0000b4001b927a23 */ /* 0x000fe2000001089e */
[----:B------:R-:W2:Y:S01]  /*3270*/  MUFU.EX2 R150, R150 ;  /* 0x0000009600967308 */ /* 0x000ea20000000800 */
[--C-:B------:R-:W-:Y:S01]  /*3280*/  FFMA.FTZ R135, R19, c[0x0][0x2d0], -R140.reuse ;  /* 0x0000b40013877a23 */ /* 0x100fe2000001088c */
[----:B------:R-:W-:Y:S01]  /*3290*/  LDSM.16.MT88.4 R28, [R196+0x900] ;  /* 0x00090000c41c783b */ /* 0x000fe20000004200 */
[----:B------:R-:W-:Y:S02]  /*32a0*/  FFMA.FTZ R2, R17, c[0x0][0x2d0], -R140 ;  /* 0x0000b40011027a23 */ /* 0x000fe4000001088c */
[--C-:B------:R-:W-:Y:S01]  /*32b0*/  FFMA.FTZ R133, R11, c[0x0][0x2d0], -R158.reuse ;  /* 0x0000b4000b857a23 */ /* 0x100fe2000001089e */
[----:B------:R-:W-:Y:S01]  /*32c0*/  LDSM.16.MT88.4 R16, [R197+0x2900] ;  /* 0x00290000c510783b */ /* 0x000fe20000004200 */
[----:B------:R-:W-:Y:S01]  /*32d0*/  FFMA.FTZ R0, R9, c[0x0][0x2d0], -R158 ;  /* 0x0000b40009007a23 */ /* 0x000fe2000001089e */
[----:B------:R-:W-:Y:S01]  /*32e0*/  MUFU.EX2 R148, R148 ;  /* 0x0000009400947308 */ /* 0x000fe20000000800 */
[--C-:B------:R-:W-:Y:S01]  /*32f0*/  FFMA.FTZ R149, R23, c[0x0][0x2d0], -R140.reuse ;  /* 0x0000b40017957a23 */ /* 0x100fe2000001088c */
[----:B------:R-:W3:Y:S01]  /*3300*/  LDSM.16.MT88.4 R8, [R200+0x2900] ;  /* 0x00290000c808783b */ /* 0x000ee20000004200 */
[----:B------:R-:W-:-:S02]  /*3310*/  FFMA.FTZ R144, R21, c[0x0][0x2d0], -R140 ;  /* 0x0000b40015907a23 */ /* 0x000fc4000001088c */
[--C-:B------:R-:W-:Y:S01]  /*3320*/  FFMA.FTZ R147, R15, c[0x0][0x2d0], -R158.reuse ;  /* 0x0000b4000f937a23 */ /* 0x100fe2000001089e */
[----:B------:R-:W4:Y:S01]  /*3330*/  LDSM.16.MT88.4 R20, [R200+0x900] ;  /* 0x00090000c814783b */ /* 0x000f220000004200 */
[----:B------:R-:W-:Y:S01]  /*3340*/  FFMA.FTZ R134, R13, c[0x0][0x2d0], -R158 ;  /* 0x0000b4000d867a23 */ /* 0x000fe2000001089e */
[----:B------:R-:W5:Y:S01]  /*3350*/  MUFU.EX2 R145, R145 ;  /* 0x0000009100917308 */ /* 0x000f620000000800 */
[----:B--2---:R-:W-:Y:S01]  /*3360*/  F2FP.PACK_AB R96, R150, R151 ;  /* 0x000000979660723e */ /* 0x004fe200000000ff */
[----:B------:R-:W2:Y:S01]  /*3370*/  LDSM.16.MT88.4 R12, [R196+0x2900] ;  /* 0x00290000c40c783b */ /* 0x000ea20000004200 */
[--C-:B------:R-:W-:Y:S02]  /*3380*/  FFMA.FTZ R154, R183, c[0x0][0x2d0], -R140.reuse ;  /* 0x0000b400b79a7a23 */ /* 0x100fe4000001088c */
[--C-:B------:R-:W-:Y:S01]  /*3390*/  FFMA.FTZ R157, R157, c[0x0][0x2d0], -R140.reuse ;  /* 0x0000b4009d9d7a23 */ /* 0x100fe2000001088c */
[----:B------:R-:W-:Y:S01]  /*33a0*/  LDSM.16.MT88.4 R24, [R198+0x2900] ;  /* 0x00290000c618783b */ /* 0x000fe20000004200 */
[--C-:B------:R-:W-:Y:S01]  /*33b0*/  FFMA.FTZ R156, R181, c[0x0][0x2d0], -R140.reuse ;  /* 0x0000b400b59c7a23 */ /* 0x100fe2000001088c */
[----:B------:R-:W-:Y:S01]  /*33c0*/  MUFU.EX2 R152, R152 ;  /* 0x0000009800987308 */ /* 0x000fe20000000800 */
[----:B------:R-:W-:-:S02]  /*33d0*/  FFMA.FTZ R159, R159, c[0x0][0x2d0], -R140 ;  /* 0x0000b4009f9f7a23 */ /* 0x000fc4000001088c */
[--C-:B------:R-:W-:Y:S02]  /*33e0*/  FFMA.FTZ R160, R179, c[0x0][0x2d0], -R158.reuse ;  /* 0x0000b400b3a07a23 */ /* 0x100fe4000001089e */
[--C-:B------:R-:W-:Y:S02]  /*33f0*/  FFMA.FTZ R163, R163, c[0x0][0x2d0], -R158.reuse ;  /* 0x0000b400a3a37a23 */ /* 0x100fe4000001089e */
[--C-:B------:R-:W-:Y:S01]  /*3400*/  FFMA.FTZ R162, R177, c[0x0][0x2d0], -R158.reuse ;  /* 0x0000b400b1a27a23 */ /* 0x100fe2000001089e */
[----:B------:R-:W1:Y:S01]  /*3410*/  MUFU.EX2 R153, R153 ;  /* 0x0000009900997308 */ /* 0x000e620000000800 */
[----:B-----5:R-:W-:Y:S01]  /*3420*/  F2FP.PACK_AB R98, R145, R148 ;  /* 0x000000949162723e */ /* 0x020fe200000000ff */
[----:B------:R-:W-:Y:S02]  /*3430*/  FFMA.FTZ R165, R165, c[0x0][0x2d0], -R158 ;  /* 0x0000b400a5a57a23 */ /* 0x000fe4000001089e */
[----:B------:R-:W-:Y:S02]  /*3440*/  FFMA.FTZ R233, R169, c[0x0][0x2d0], -R140 ;  /* 0x0000b400a9e97a23 */ /* 0x000fe4000001088c */
[----:B------:R-:W-:-:S02]  /*3450*/  FFMA.FTZ R167, R167, c[0x0][0x2d0], -R158 ;  /* 0x0000b400a7a77a23 */ /* 0x000fc4000001089e */
[----:B------:R-:W-:Y:S01]  /*3460*/  MUFU.EX2 R155, R155 ;  /* 0x0000009b009b7308 */ /* 0x000fe20000000800 */
[--C-:B------:R-:W-:Y:S02]  /*3470*/  FFMA.FTZ R168, R143, c[0x0][0x2d0], -R158.reuse ;  /* 0x0000b4008fa87a23 */ /* 0x100fe4000001089e */
[----:B------:R-:W-:Y:S02]  /*3480*/  FFMA.FTZ R169, R141, c[0x0][0x2d0], -R158 ;  /* 0x0000b4008da97a23 */ /* 0x000fe4000001089e */
[--C-:B------:R-:W-:Y:S02]  /*3490*/  FFMA.FTZ R164, R175, c[0x0][0x2d0], -R140.reuse ;  /* 0x0000b400afa47a23 */ /* 0x100fe4000001088c */
[--C-:B------:R-:W-:Y:S01]  /*34a0*/  FFMA.FTZ R173, R173, c[0x0][0x2d0], -R140.reuse ;  /* 0x0000b400adad7a23 */ /* 0x100fe2000001088c */
[----:B------:R-:W5:Y:S01]  /*34b0*/  MUFU.EX2 R146, R146 ;  /* 0x0000009200927308 */ /* 0x000f620000000800 */
[----:B-1----:R-:W-:Y:S01]  /*34c0*/  F2FP.PACK_AB R97, R153, R152 ;  /* 0x000000989961723e */ /* 0x002fe200000000ff */
[----:B------:R-:W-:-:S02]  /*34d0*/  FFMA.FTZ R166, R171, c[0x0][0x2d0], -R140 ;  /* 0x0000b400aba67a23 */ /* 0x000fc4000001088c */
[----:B------:R-:W-:Y:S01]  /*34e0*/  FFMA.FTZ R158, R161, c[0x0][0x2d0], -R158 ;  /* 0x0000b400a19e7a23 */ /* 0x000fe2000001089e */
[----:B------:R-:W-:Y:S01]  /*34f0*/  LDSM.16.MT88.4 R140, [R198+0x1900] ;  /* 0x00190000c68c783b */ /* 0x000fe20000004200 */
[----:B------:R-:W-:Y:S02]  /*3500*/  FADD.FTZ R151, R151, R150 ;  /* 0x0000009697977221 */ /* 0x000fe40000010000 */
[----:B------:R-:W-:Y:S01]  /*3510*/  MUFU.EX2 R149, R149 ;  /* 0x0000009500957308 */ /* 0x000fe20000000800 */
[----:B------:R-:W-:Y:S02]  /*3520*/  FADD.FTZ R152, R152, R153 ;  /* 0x0000009998987221 */ /* 0x000fe40000010000 */
[----:B------:R-:W-:-:S04]  /*3530*/  FADD.FTZ R148, R148, R151 ;  /* 0x0000009794947221 */ /* 0x000fc80000010000 */
[----:B------:R-:W-:Y:S01]  /*3540*/  FADD.FTZ R148, R145, R148 ;  /* 0x0000009491947221 */ /* 0x000fe20000010000 */
[----:B-----5:R-:W-:Y:S01]  /*3550*/  F2FP.PACK_AB R99, R146, R155 ;  /* 0x0000009b9263723e */ /* 0x020fe200000000ff */
[----:B------:R-:W1:Y:S01]  /*3560*/  MUFU.EX2 R144, R144 ;  /* 0x0000009000907308 */ /* 0x000e620000000800 */
[----:B------:R-:W-:-:S04]  /*3570*/  FADD.FTZ R155, R155, R152 ;  /* 0x000000989b9b7221 */ /* 0x000fc80000010000 */
[----:B------:R-:W-:Y:S01]  /*3580*/  FADD.FTZ R146, R146, R155 ;  /* 0x0000009b92927221 */ /* 0x000fe20000010000 */
[C---:B------:R-:W-:Y:S02]  /*3590*/  HMMA.16816.F32 R36, R96.reuse, R40, RZ ;  /* 0x000000286024723c */ /* 0x040fe400000018ff */
[----:B------:R-:W-:Y:S06]  /*35a0*/  MUFU.EX2 R135, R135 ;  /* 0x0000008700877308 */ /* 0x000fec0000000800 */
[C---:B------:R-:W-:Y:S02]  /*35b0*/  HMMA.16816.F32 R52, R96.reuse, R56, RZ ;  /* 0x000000386034723c */ /* 0x040fe400000018ff */
[----:B------:R-:W-:Y:S06]  /*35c0*/  MUFU.EX2 R2, R2 ;  /* 0x0000000200027308 */ /* 0x000fec0000000800 */
[C---:B------:R-:W-:Y:S02]  /*35d0*/  HMMA.16816.F32 R40, R96.reuse, R42, RZ ;  /* 0x0000002a6028723c */ /* 0x040fe400000018ff */
[----:B------:R-:W-:Y:S06]  /*35e0*/  MUFU.EX2 R147, R147 ;  /* 0x0000009300937308 */ /* 0x000fec0000000800 */
[C---:B------:R-:W-:Y:S02]  /*35f0*/  HMMA.16816.F32 R56, R96.reuse, R58, RZ ;  /* 0x0000003a6038723c */ /* 0x040fe400000018ff */
[----:B------:R-:W5:Y:S06]  /*3600*/  MUFU.EX2 R134, R134 ;  /* 0x0000008600867308 */ /* 0x000f6c0000000800 */
[C---:B------:R-:W-:Y:S02]  /*3610*/  HMMA.16816.F32 R128, R96.reuse, R124, RZ ;  /* 0x0000007c6080723c */ /* 0x040fe400000018ff */
[----:B------:R-:W-:Y:S06]  /*3620*/  MUFU.EX2 R133, R133 ;  /* 0x0000008500857308 */ /* 0x000fec0000000800 */
[C---:B------:R-:W-:Y:S02]  /*3630*/  HMMA.16816.F32 R120, R96.reuse, R116, RZ ;  /* 0x000000746078723c */ /* 0x040fe400000018ff */
[----:B------:R-:W1:Y:S06]  /*3640*/  MUFU.EX2 R0, R0 ;  /* 0x0000000000007308 */ /* 0x000e6c0000000800 */
        /* <DEDUP_REMOVED lines=31> */
[----:B------:R-:W2:Y:S06]  /*3840*/  MUFU.EX2 R158, R158 ;  /* 0x0000009e009e7308 */ /* 0x000eac0000000800 */
[C---:B------:R-:W-:Y:S07]  /*3850*/  HMMA.16816.F32 R92, R96.reuse, R4, RZ ;  /* 0x00000004605c723c */ /* 0x040fee00000018ff */
[----:B-1----:R-:W-:Y:S01]  /*3860*/  F2FP.PACK_AB R4, R144, R149 ;  /* 0x000000959004723e */ /* 0x002fe200000000ff */
[----:B------:R-:W-:Y:S01]  /*3870*/  HMMA.16816.F32 R96, R96, R6, RZ ;  /* 0x000000066060723c */ /* 0x000fe200000018ff */
[----:B-----5:R-:W-:Y:S01]  /*3880*/  F2FP.PACK_AB R5, R134, R147 ;  /* 0x000000938605723e */ /* 0x020fe200000000ff */
[----:B------:R-:W-:-:S02]  /*3890*/  FADD.FTZ R149, R149, R148 ;  /* 0x0000009495957221 */ /* 0x000fc40000010000 */
[----:B------:R-:W-:Y:S02]  /*38a0*/  FADD.FTZ R147, R147, R146 ;  /* 0x0000009293937221 */ /* 0x000fe40000010000 */
[----:B------:R-:W-:Y:S01]  /*38b0*/  FADD.FTZ R144, R144, R149 ;  /* 0x0000009590907221 */ /* 0x000fe20000010000 */
[----:B------:R-:W-:Y:S01]  /*38c0*/  F2FP.PACK_AB R6, R2, R135 ;  /* 0x000000870206723e */ /* 0x000fe200000000ff */
[----:B------:R-:W-:Y:S01]  /*38d0*/  FADD.FTZ R134, R134, R147 ;  /* 0x0000009386867221 */ /* 0x000fe20000010000 */
[----:B------:R-:W-:Y:S01]  /*38e0*/  F2FP.PACK_AB R7, R0, R133 ;  /* 0x000000850007723e */ /* 0x000fe200000000ff */
[----:B------:R-:W-:Y:S02]  /*38f0*/  FADD.FTZ R135, R135, R144 ;  /* 0x0000009087877221 */ /* 0x000fe40000010000 */
[----:B------:R-:W-:Y:S02]  /*3900*/  FADD.FTZ R133, R133, R134 ;  /* 0x0000008685857221 */ /* 0x000fe40000010000 */
[----:B------:R-:W-:-:S02]  /*3910*/  FADD.FTZ R135, R2, R135 ;  /* 0x0000008702877221 */ /* 0x000fc40000010000 */
[----:B---3--:R-:W-:Y:S01]  /*3920*/  HMMA.16816.F32 R36, R4, R8, R36 ;  /* 0x000000080424723c */ /* 0x008fe20000001824 */
[----:B------:R-:W-:-:S07]  /*3930*/  FADD.FTZ R133, R0, R133 ;  /* 0x0000008500857221 */ /* 0x000fce0000010000 */
[C---:B------:R-:W-:Y:S01]  /*3940*/  HMMA.16816.F32 R40, R4.reuse, R10, R40 ;  /* 0x0000000a0428723c */ /* 0x040fe20000001828 */
[----:B------:R-:W1:Y:S07]  /*3950*/  LDSM.16.MT88.4 R8, [R198+0x4900] ;  /* 0x00490000c608783b */ /* 0x000e6e0000004200 */
[C---:B------:R-:W-:Y:S08]  /*3960*/  HMMA.16816.F32 R52, R4.reuse, R16, R52 ;  /* 0x000000100434723c */ /* 0x040ff00000001834 */
[C---:B------:R-:W-:Y:S01]  /*3970*/  HMMA.16816.F32 R56, R4.reuse, R18, R56 ;  /* 0x000000120438723c */ /* 0x040fe20000001838 */
[----:B------:R-:W3:Y:S07]  /*3980*/  LDSM.16.MT88.4 R16, [R197+0x4900] ;  /* 0x00490000c510783b */ /* 0x000eee0000004200 */
[C---:B----4-:R-:W-:Y:S08]  /*3990*/  HMMA.16816.F32 R128, R4.reuse, R20, R128 ;  /* 0x000000140480723c */ /* 0x050ff00000001880 */
[C---:B------:R-:W-:Y:S01]  /*39a0*/  HMMA.16816.F32 R124, R4.reuse, R22, R124 ;  /* 0x00000016047c723c */ /* 0x040fe2000000187c */
[----:B------:R-:W4:Y:S07]  /*39b0*/  LDSM.16.MT88.4 R20, [R200+0x4900] ;  /* 0x00490000c814783b */ /* 0x000f2e0000004200 */
[C---:B--2---:R-:W-:Y:S08]  /*39c0*/  HMMA.16816.F32 R60, R4.reuse, R12, R60 ;  /* 0x0000000c043c723c */ /* 0x044ff0000000183c */
[C---:B------:R-:W-:Y:S01]  /*39d0*/  HMMA.16816.F32 R64, R4.reuse, R14, R64 ;  /* 0x0000000e0440723c */ /* 0x040fe20000001840 */
[----:B------:R-:W2:Y:S07]  /*39e0*/  LDSM.16.MT88.4 R12, [R196+0x4900] ;  /* 0x00490000c40c783b */ /* 0x000eae0000004200 */
[C---:B-1----:R-:W-:Y:S08]  /*39f0*/  HMMA.16816.F32 R76, R4.reuse, R8, R76 ;  /* 0x00000008044c723c */ /* 0x042ff0000000184c */
[C---:B------:R-:W-:Y:S01]  /*3a00*/  HMMA.16816.F32 R80, R4.reuse, R10, R80 ;  /* 0x0000000a0450723c */ /* 0x040fe20000001850 */
[----:B------:R-:W1:Y:S07]  /*3a10*/  LDSM.16.MT88.4 R8, [R200+0x1100] ;  /* 0x00110000c808783b */ /* 0x000e6e0000004200 */
[C---:B---3--:R-:W-:Y:S08]  /*3a20*/  HMMA.16816.F32 R84, R4.reuse, R16, R84 ;  /* 0x000000100454723c */ /* 0x048ff00000001854 */
[C---:B------:R-:W-:Y:S01]  /*3a30*/  HMMA.16816.F32 R88, R4.reuse, R18, R88 ;  /* 0x000000120458723c */ /* 0x040fe20000001858 */
[----:B------:R-:W3:Y:S07]  /*3a40*/  LDSM.16.MT88.4 R16, [R198+0x1100] ;  /* 0x00110000c610783b */ /* 0x000eee0000004200 */
[C---:B------:R-:W-:Y:S08]  /*3a50*/  HMMA.16816.F32 R120, R4.reuse, R136, R120 ;  /* 0x000000880478723c */ /* 0x040ff00000001878 */
[C---:B------:R-:W-:Y:S01]  /*3a60*/  HMMA.16816.F32 R116, R4.reuse, R138, R116 ;  /* 0x0000008a0474723c */ /* 0x040fe20000001874 */
[----:B------:R-:W-:Y:S07]  /*3a70*/  LDSM.16.MT88.4 R136, [R197+0x1900] ;  /* 0x00190000c588783b */ /* 0x000fee0000004200 */
        /* <DEDUP_REMOVED lines=9> */
[C---:B----4-:R-:W-:Y:S08]  /*3b10*/  HMMA.16816.F32 R68, R4.reuse, R20, R68 ;  /* 0x000000140444723c */ /* 0x050ff00000001844 */
[C---:B------:R-:W-:Y:S01]  /*3b20*/  HMMA.16816.F32 R72, R4.reuse, R22, R72 ;  /* 0x000000160448723c */ /* 0x040fe20000001848 */
[----:B------:R-:W-:Y:S07]  /*3b30*/  LDSM.16.MT88.4 R20, [R200+0x5100] ;  /* 0x00510000c814783b */ /* 0x000fee0000004200 */
[C---:B--2---:R-:W-:Y:S08]  /*3b40*/  HMMA.16816.F32 R92, R4.reuse, R12, R92 ;  /* 0x0000000c045c723c */ /* 0x044ff0000000185c */
[----:B------:R-:W-:Y:S01]  /*3b50*/  HMMA.16816.F32 R96, R4, R14, R96 ;  /* 0x0000000e0460723c */ /* 0x000fe20000001860 */
[----:B------:R-:W2:Y:S06]  /*3b60*/  LDSM.16.MT88.4 R12, [R200+0x3100] ;  /* 0x00310000c80c783b */ /* 0x000eac0000004200 */
[----:B------:R-:W-:Y:S01]  /*3b70*/  F2FP.PACK_AB R4, R157, R154 ;  /* 0x0000009a9d04723e */ /* 0x000fe200000000ff */
[----:B------:R-:W-:Y:S01]  /*3b80*/  FADD.FTZ R154, R154, R135 ;  /* 0x000000879a9a7221 */ /* 0x000fe20000010000 */
[----:B------:R-:W-:-:S02]  /*3b90*/  F2FP.PACK_AB R6, R159, R156 ;  /* 0x0000009c9f06723e */ /* 0x000fc400000000ff */
[----:B------:R-:W-:Y:S01]  /*3ba0*/  F2FP.PACK_AB R5, R163, R160 ;  /* 0x000000a0a305723e */ /* 0x000fe200000000ff */
[----:B------:R-:W-:Y:S01]  /*3bb0*/  FADD.FTZ R160, R160, R133 ;  /* 0x00000085a0a07221 */ /* 0x000fe20000010000 */
[----:B------:R-:W-:Y:S01]  /*3bc0*/  F2FP.PACK_AB R7, R165, R162 ;  /* 0x000000a2a507723e */ /* 0x000fe200000000ff */
[----:B------:R-:W-:Y:S02]  /*3bd0*/  FADD.FTZ R157, R157, R154 ;  /* 0x0000009a9d9d7221 */ /* 0x000fe40000010000 */
[----:B------:R-:W-:Y:S02]  /*3be0*/  FADD.FTZ R163, R163, R160 ;  /* 0x000000a0a3a37221 */ /* 0x000fe40000010000 */
[----:B------:R-:W-:Y:S02]  /*3bf0*/  FADD.FTZ R156, R156, R157 ;  /* 0x0000009d9c9c7221 */ /* 0x000fe40000010000 */
[----:B-1----:R-:W-:Y:S01]  /*3c00*/  HMMA.16816.F32 R128, R4, R8, R128 ;  /* 0x000000080480723c */ /* 0x002fe20000001880 */
[----:B------:R-:W-:-:S02]  /*3c10*/  FADD.FTZ R162, R162, R163 ;  /* 0x000000a3a2a27221 */ /* 0x000fc40000010000 */
[----:B------:R-:W-:Y:S02]  /*3c20*/  FADD.FTZ R159, R159, R156 ;  /* 0x0000009c9f9f7221 */ /* 0x000fe40000010000 */
[----:B------:R-:W-:-:S03]  /*3c30*/  FADD.FTZ R162, R165, R162 ;  /* 0x000000a2a5a27221 */ /* 0x000fc60000010000 */
[C---:B------:R-:W-:Y:S01]  /*3c40*/  HMMA.16816.F32 R124, R4.reuse, R10, R124 ;  /* 0x0000000a047c723c */ /* 0x040fe2000000187c */
[----:B------:R-:W1:Y:S07]  /*3c50*/  LDSM.16.MT88.4 R8, [R197+0x3100] ;  /* 0x00310000c508783b */ /* 0x000e6e0000004200 */
[C---:B---3--:R-:W-:Y:S08]  /*3c60*/  HMMA.16816.F32 R120, R4.reuse, R16, R120 ;  /* 0x000000100478723c */ /* 0x048ff00000001878 */
[C---:B------:R-:W-:Y:S01]  /*3c70*/  HMMA.16816.F32 R116, R4.reuse, R18, R116 ;  /* 0x000000120474723c */ /* 0x040fe20000001874 */
[----:B------:R-:W3:Y:S07]  /*3c80*/  LDSM.16.MT88.4 R16, [R196+0x3100] ;  /* 0x00310000c410783b */ /* 0x000eee0000004200 */
[C---:B--2---:R-:W-:Y:S08]  /*3c90*/  HMMA.16816.F32 R36, R4.reuse, R12, R36 ;  /* 0x0000000c0424723c */ /* 0x044ff00000001824 */
[C---:B------:R-:W-:Y:S01]  /*3ca0*/  HMMA.16816.F32 R40, R4.reuse, R14, R40 ;  /* 0x0000000e0428723c */ /* 0x040fe20000001828 */
[----:B------:R-:W2:Y:S07]  /*3cb0*/  LDSM.16.MT88.4 R12, [R198+0x5100] ;  /* 0x00510000c60c783b */ /* 0x000eae0000004200 */
[C---:B------:R-:W-:Y:S08]  /*3cc0*/  HMMA.16816.F32 R68, R4.reuse, R20, R68 ;  /* 0x000000140444723c */ /* 0x040ff00000001844 */
[C---:B-1----:R-:W-:Y:S08]  /*3cd0*/  HMMA.16816.F32 R52, R4.reuse, R8, R52 ;  /* 0x000000080434723c */ /* 0x042ff00000001834 */
        /* <DEDUP_REMOVED lines=8> */
[C---:B------:R-:W-:Y:S01]  /*3d60*/  HMMA.16816.F32 R72, R4.reuse, R22, R72 ;  /* 0x000000160448723c */ /* 0x040fe20000001848 */
[----:B------:R-:W-:Y:S07]  /*3d70*/  LDSM.16.MT88.4 R20, [R196+0x3900] ;  /* 0x00390000c414783b */ /* 0x000fee0000004200 */
        /* <DEDUP_REMOVED lines=8> */
[----:B------:R-:W4:Y:S07]  /*3e00*/  LDSM.16.MT88.4 R32, [R196+0x1900] ;  /* 0x00190000c420783b */ /* 0x000f2e0000004200 */
[C---:B------:R-:W-:Y:S08]  /*3e10*/  HMMA.16816.F32 R104, R4.reuse, R28, R104 ;  /* 0x0000001c0468723c */ /* 0x040ff00000001868 */
[C---:B------:R-:W-:Y:S01]  /*3e20*/  HMMA.16816.F32 R100, R4.reuse, R30, R100 ;  /* 0x0000001e0464723c */ /* 0x040fe20000001864 */
[----:B------:R-:W5:Y:S07]  /*3e30*/  LDSM.16.MT88.4 R28, [R198+0x3900] ;  /* 0x00390000c61c783b */ /* 0x000f6e0000004200 */
[C---:B------:R-:W-:Y:S08]  /*3e40*/  HMMA.16816.F32 R44, R4.reuse, R24, R44 ;  /* 0x00000018042c723c */ /* 0x040ff0000000182c */
[----:B------:R-:W-:Y:S01]  /*3e50*/  HMMA.16816.F32 R48, R4, R26, R48 ;  /* 0x0000001a0430723c */ /* 0x000fe20000001830 */
[----:B------:R-:W3:Y:S06]  /*3e60*/  LDSM.16.MT88.4 R24, [R197+0x3900] ;  /* 0x00390000c518783b */ /* 0x000eec0000004200 */
        /* <DEDUP_REMOVED lines=9> */
[----:B--2---:R-:W-:Y:S01]  /*3f00*/  HMMA.16816.F32 R128, R4, R12, R128 ;  /* 0x0000000c0480723c */ /* 0x004fe20000001880 */
[----:B------:R-:W-:-:S02]  /*3f10*/  FADD.FTZ R169, R169, R168 ;  /* 0x000000a8a9a97221 */ /* 0x000fc40000010000 */
[----:B------:R-:W-:Y:S02]  /*3f20*/  FADD.FTZ R233, R233, R166 ;  /* 0x000000a6e9e97221 */ /* 0x000fe40000010000 */
[----:B------:R-:W-:-:S03]  /*3f30*/  FADD.FTZ R229, R158, R169 ;  /* 0x000000a99ee57221 */ /* 0x000fc60000010000 */
        /* <DEDUP_REMOVED lines=9> */
[C---:B------:R-:W-:Y:S08]  /*3fd0*/  HMMA.16816.F32 R116, R4.reuse, R142, R116 ;  /* 0x0000008e0474723c */ /* 0x040ff00000001874 */
[C---:B------:R-:W-:Y:S08]  /*3fe0*/  HMMA.16816.F32 R112, R4.reuse, R136, R112 ;  /* 0x000000880470723c */ /* 0x040ff00000001870 */
[C---:B------:R-:W-:Y:S08]  /*3ff0*/  HMMA.16816.F32 R108, R4.reuse, R138, R108 ;  /* 0x0000008a046c723c */ /* 0x040ff0000000186c */
[C---:B----4-:R-:W-:Y:S08]  /*4000*/  HMMA.16816.F32 R104, R4.reuse, R32, R104 ;  /* 0x000000200468723c */ /* 0x050ff00000001868 */
[C---:B------:R-:W-:Y:S08]  /*4010*/  HMMA.16816.F32 R100, R4.reuse, R34, R100 ;  /* 0x000000220464723c */ /* 0x040ff00000001864 */
[C---:B-----5:R-:W-:Y:S08]  /*4020*/  HMMA.16816.F32 R44, R4.reuse, R28, R44 ;  /* 0x0000001c042c723c */ /* 0x060ff0000000182c */
[C---:B------:R-:W-:Y:S08]  /*4030*/  HMMA.16816.F32 R48, R4.reuse, R30, R48 ;  /* 0x0000001e0430723c */ /* 0x040ff00000001830 */
[C---:B------:R-:W-:Y:S08]  /*4040*/  HMMA.16816.F32 R52, R4.reuse, R24, R52 ;  /* 0x000000180434723c */ /* 0x040ff00000001834 */
[C---:B------:R-:W-:Y:S08]  /*4050*/  HMMA.16816.F32 R56, R4.reuse, R26, R56 ;  /* 0x0000001a0438723c */ /* 0x040ff00000001838 */
[C---:B------:R-:W-:Y:S08]  /*4060*/  HMMA.16816.F32 R60, R4.reuse, R20, R60 ;  /* 0x00000014043c723c */ /* 0x040ff0000000183c */
[C---:B------:R-:W-:Y:S08]  /*4070*/  HMMA.16816.F32 R64, R4.reuse, R22, R64 ;  /* 0x000000160440723c */ /* 0x040ff00000001840 */
[C---:B--2---:R-:W-:Y:S08]  /*4080*/  HMMA.16816.F32 R76, R4.reuse, R12, R76 ;  /* 0x0000000c044c723c */ /* 0x044ff0000000184c */
[C---:B------:R-:W-:Y:S08]  /*4090*/  HMMA.16816.F32 R80, R4.reuse, R14, R80 ;  /* 0x0000000e0450723c */ /* 0x040ff00000001850 */
[C---:B-1----:R-:W-:Y:S08]  /*40a0*/  HMMA.16816.F32 R84, R4.reuse, R8, R84 ;  /* 0x000000080454723c */ /* 0x042ff00000001854 */
[C---:B------:R-:W-:Y:S08]  /*40b0*/  HMMA.16816.F32 R88, R4.reuse, R10, R88 ;  /* 0x0000000a0458723c */ /* 0x040ff00000001858 */
[C---:B---3--:R-:W-:Y:S08]  /*40c0*/  HMMA.16816.F32 R92, R4.reuse, R16, R92 ;  /* 0x00000010045c723c */ /* 0x048ff0000000185c */
[----:B------:R-:W-:Y:S01]  /*40d0*/  HMMA.16816.F32 R96, R4, R18, R96 ;  /* 0x000000120460723c */ /* 0x000fe20000001860 */
[----:B------:R-:W-:Y:S07]  /*40e0*/  @P0 BRA `(.L_x_2) ;  /* 0x00002f7000000947 */ /* 0x000fee0003800000 */
[----:B------:R-:W-:Y:S01]  /*40f0*/  SHF.R.S32.HI R0, RZ, 0x1f, R215 ;  /* 0x0000001fff007819 */ /* 0x000fe200000114d7 */
[----:B------:R-:W-:Y:S01]  /*4100*/  IMAD.MOV.U32 R135, RZ, RZ, R132 ;  /* 0x000000ffff877224 */ /* 0x000fe200078e0084 */
[----:B------:R-:W-:Y:S01]  /*4110*/  SHF.R.S32.HI R5, RZ, 0x1f, R214 ;  /* 0x0000001fff057819 */ /* 0x000fe200000114d6 */
[----:B------:R-:W-:Y:S01]  /*4120*/  IMAD.WIDE R230, R216, 0x2, RZ ;  /* 0x00000002d8e67825 */ /* 0x000fe200078e02ff */
[----:B------:R-:W-:Y:S01]  /*4130*/  LEA.HI R227, R0, R215, RZ, 0x3 ;  /* 0x000000d700e37211 */ /* 0x000fe200078f18ff */
[----:B------:R-:W-:Y:S01]  /*4140*/  UIADD3 UR7, UR7, -0x2, URZ ;  /* 0xfffffffe07077890 */ /* 0x000fe2000fffe03f */
[----:B------:R-:W-:Y:S01]  /*4150*/  LEA.HI R228, R5, R214, RZ, 0x3 ;  /* 0x000000d605e47211 */ /* 0x000fe200078f18ff */
[----:B------:R-:W-:Y:S01]  /*4160*/  IMAD.MOV.U32 R0, RZ, RZ, R3 ;  /* 0x000000ffff007224 */ /* 0x000fe200078e0003 */
[----:B------:R-:W-:-:S02]  /*4170*/  LOP3.LUT R227, R227, 0xfffffff8, RZ, 0xc0, !PT ;  /* 0xfffffff8e3e37812 */ /* 0x000fc400078ec0ff */
[----:B------:R-:W-:Y:S02]  /*4180*/  LOP3.LUT R228, R228, 0xfffffff8, RZ, 0xc0, !PT ;  /* 0xfffffff8e4e47812 */ /* 0x000fe400078ec0ff */
[----:B------:R-:W-:Y:S02]  /*4190*/  SHF.R.S32.HI R2, RZ, 0x1f, R227 ;  /* 0x0000001fff027819 */ /* 0x000fe400000114e3 */
[----:B------:R-:W-:Y:S02]  /*41a0*/  SHF.R.S32.HI R3, RZ, 0x1f, R228 ;  /* 0x0000001fff037819 */ /* 0x000fe400000114e4 */
[C---:B------:R-:W-:Y:S01]  /*41b0*/  SHF.L.U64.HI R225, R227.reuse, 0x1, R2 ;  /* 0x00000001e3e17819 */ /* 0x040fe20000010202 */
[----:B------:R-:W-:Y:S01]  /*41c0*/  IMAD.SHL.U32 R227, R227, 0x2, RZ ;  /* 0x00000002e3e37824 */ /* 0x000fe200078e00ff */
[----:B------:R-:W-:Y:S01]  /*41d0*/  SEL R223, RZ, 0x10, P5 ;  /* 0x00000010ffdf7807 */ /* 0x000fe20002800000 */
[----:B------:R-:W-:Y:S01]  /*41e0*/  IMAD.SHL.U32 R224, R211, 0x2, RZ ;  /* 0x00000002d3e07824 */ /* 0x000fe200078e00ff */
[----:B------:R-:W-:Y:S02]  /*41f0*/  SEL R222, RZ, 0x10, P4 ;  /* 0x00000010ffde7807 */ /* 0x000fe40002000000 */
[----:B------:R-:W-:-:S02]  /*4200*/  SEL R2, RZ, 0x10, P6 ;  /* 0x00000010ff027807 */ /* 0x000fc40003000000 */
[C---:B------:R-:W-:Y:S02]  /*4210*/  ISETP.NE.U32.AND P1, PT, R223.reuse, RZ, PT ;  /* 0x000000ffdf00720c */ /* 0x040fe40003f25070 */
[----:B------:R-:W-:Y:S02]  /*4220*/  IADD3 R221, -R223, 0x10, RZ ;  /* 0x00000010dfdd7810 */ /* 0x000fe40007ffe1ff */
[C---:B------:R-:W-:Y:S02]  /*4230*/  ISETP.NE.U32.AND P0, PT, R222.reuse, RZ, PT ;  /* 0x000000ffde00720c */ /* 0x040fe40003f05070 */
[----:B------:R-:W-:Y:S02]  /*4240*/  IADD3 R220, -R222, 0x10, RZ ;  /* 0x00000010dedc7810 */ /* 0x000fe40007ffe1ff */
[----:B------:R-:W-:Y:S02]  /*4250*/  IADD3 R219, -R2, 0x10, RZ ;  /* 0x0000001002db7810 */ /* 0x000fe40007ffe1ff */
[C---:B------:R-:W-:Y:S01]  /*4260*/  SHF.L.U64.HI R226, R228.reuse, 0x1, R3 ;  /* 0x00000001e4e27819 */ /* 0x040fe20000010203 */
[----:B------:R-:W-:Y:S01]  /*4270*/  IMAD.SHL.U32 R228, R228, 0x2, RZ ;  /* 0x00000002e4e47824 */ /* 0x000fe200078e00ff */
[----:B------:R-:W-:-:S02]  /*4280*/  P2R R3, PR, RZ, 0x2 ;  /* 0x00000002ff037803 */ /* 0x000fc40000000000 */
[----:B------:R-:W-:Y:S02]  /*4290*/  P2R R3, PR, RZ, 0x1 ;  /* 0x00000001ff037803 */ /* 0x000fe40000000000 */
[----:B------:R-:W-:Y:S02]  /*42a0*/  LOP3.LUT R221, R221, 0xf, RZ, 0xc0, !PT ;  /* 0x0000000fdddd7812 */ /* 0x000fe400078ec0ff */
[----:B------:R-:W-:Y:S02]  /*42b0*/  LOP3.LUT R220, R220, 0xf, RZ, 0xc0, !PT ;  /* 0x0000000fdcdc7812 */ /* 0x000fe400078ec0ff */
[----:B------:R-:W-:Y:S02]  /*42c0*/  LOP3.LUT R219, R219, 0xf, RZ, 0xc0, !PT ;  /* 0x0000000fdbdb7812 */ /* 0x000fe400078ec0ff */
[----:B------:R-:W-:Y:S01]  /*42d0*/  ISETP.NE.U32.AND P2, PT, R2, RZ, PT ;  /* 0x000000ff0200720c */ /* 0x000fe20003f45070 */
[----:B------:R-:W-:Y:S05]  /*42e0*/  BRA `(.L_x_3) ;  /* 0x0000034000007947 */ /* 0x000fea0003800000 */
.L_x_5:
[----:B------:R-:W-:Y:S01]  /*42f0*/  ULEA UR4, UR7, UR10, 0x6 ;  /* 0x0000000a07047291 */ /* 0x000fe2000f8e303f */
[----:B------:R-:W-:Y:S01]  /*4300*/  ISETP.NE.AND P1, PT, R207, 0x1, PT ;  /* 0x00000001cf00780c */ /* 0x000fe20003f25270 */
[----:B------:R-:W-:Y:S04]  /*4310*/  IMAD.MOV.U32 R208, RZ, RZ, RZ ;  /* 0x000000ffffd07224 */ /* 0x000fe800078e00ff */
[----:B------:R-:W-:Y:S05]  /*4320*/  IMAD.U32 R2, RZ, RZ, UR4 ;  /* 0x00000004ff027e24 */ /* 0x000fea000f8e00ff */
[----:B------:R-:W-:Y:S05]  /*4330*/  IADD3 R209, R2, -0x40, R213 ;  /* 0xffffffc002d17810 */ /* 0x000fea0007ffe0d5 */
[----:B------:R-:W-:Y:S04]  /*4340*/  @P1 IMAD.HI.U32 R3, R209, c[0x0][0x2bc], RZ ;  /* 0x0000af00d1031a27 */ /* 0x000fe800078e00ff */
[----:B------:R-:W-:Y:S01]  /*4350*/  IMAD.MOV.U32 R2, RZ, RZ, R209 ;  /* 0x000000ffff027224 */ /* 0x000fe200078e00d1 */
[----:B------:R-:W-:Y:S04]  /*4360*/  @P1 SHF.R.U32.HI R2, RZ, c[0x0][0x2c0], R3 ;  /* 0x0000b000ff021a19 */ /* 0x000fe80000011603 */
[C---:B------:R-:W-:Y:S04]  /*4370*/  @!P3 IADD3 R4, P0, R2.reuse, UR14, RZ ;  /* 0x0000000e0204bc10 */ /* 0x040fe8000ff1e0ff */
[----:B------:R-:W-:Y:S01]  /*4380*/  @!P3 LEA.HI.X.SX32 R3, R2, UR11, 0x1, P0 ;  /* 0x0000000b0203bc11 */ /* 0x000fe200080f0eff */
[----:B------:R-:W-:Y:S01]  /*4390*/  IMAD.MOV R2, RZ, RZ, -R2 ;  /* 0x000000ffff027224 */ /* 0x000fe200078e0a02 */
[----:B------:R-:W-:Y:S03]  /*43a0*/  @!P3 LEA R8, P0, R4, c[0x0][0x2a0], 0x2 ;  /* 0x0000a8000408ba11 */ /* 0x000fe600078010ff */
[----:B------:R-:W-:Y:S01]  /*43b0*/  IMAD R209, R2, c[0x0][0x2b8], R209 ;  /* 0x0000ae0002d17a24 */ /* 0x000fe200078e02d1 */
[----:B------:R-:W-:Y:S03]  /*43c0*/  @!P3 LEA.HI.X R9, R4, c[0x0][0x2a4], R3, 0x2, P0 ;  /* 0x0000a9000409ba11 */ /* 0x000fe600000f1403 */
[----:B------:R-:W-:Y:S01]  /*43d0*/  IMAD.WIDE.U32 R6, R209, c[0x0][0x1e0], RZ ;  /* 0x00007800d1067a25 */ /* 0x000fe200078e00ff */
[----:B------:R-:W-:Y:S01]  /*43e0*/  SHF.R.S32.HI R3, RZ, 0x1f, R209 ;  /* 0x0000001fff037819 */ /* 0x000fe200000114d1 */
[----:B------:R-:W2:Y:S04]  /*43f0*/  @!P3 LDG.E R208, [R8.64] ;  /* 0x0000000c08d0b981 */ /* 0x000ea8000c1e1900 */
[----:B------:R-:W-:Y:S04]  /*4400*/  IMAD R3, R3, c[0x0][0x1e0], RZ ;  /* 0x0000780003037a24 */ /* 0x000fe800078e02ff */
[----:B------:R-:W-:Y:S04]  /*4410*/  IMAD R3, R209, c[0x0][0x1e4], R3 ;  /* 0x00007900d1037a24 */ /* 0x000fe800078e0203 */
[----:B------:R-:W-:Y:S01]  /*4420*/  IMAD.IADD R7, R7, 0x1, R3 ;  /* 0x0000000107077824 */ /* 0x000fe200078e0203 */
[----:B--2---:R-:W-:Y:S03]  /*4430*/  SHF.R.S32.HI R4, RZ, 0x1f, R208 ;  /* 0x0000001fff047819 */ /* 0x004fe600000114d0 */
[----:B------:R-:W-:Y:S04]  /*4440*/  IMAD.WIDE.U32 R6, R208, c[0x0][0x1f0], R6 ;  /* 0x00007c00d0067a25 */ /* 0x000fe800078e0006 */
[----:B------:R-:W-:Y:S01]  /*4450*/  IMAD R4, R4, c[0x0][0x1f0], RZ ;  /* 0x00007c0004047a24 */ /* 0x000fe200078e02ff */
[----:B------:R-:W-:Y:S03]  /*4460*/  IADD3 R5, P0, R6, UR18, RZ ;  /* 0x0000001206057c10 */ /* 0x000fe6000ff1e0ff */
[----:B------:R-:W-:Y:S05]  /*4470*/  IMAD R4, R208, c[0x0][0x1f4], R4 ;  /* 0x00007d00d0047a24 */ /* 0x000fea00078e0204 */
[----:B------:R-:W-:Y:S02]  /*4480*/  IADD3.X R4, R7, UR16, R4, P0, !PT ;  /* 0x0000001007047c10 */ /* 0x000fe400087fe404 */
[C---:B------:R-:W-:Y:S04]  /*4490*/  LEA R3, P0, R5.reuse, c[0x0][0x1c8], 0x1 ;  /* 0x0000720005037a11 */ /* 0x040fe800078008ff */
[----:B------:R-:W-:Y:S02]  /*44a0*/  LEA.HI.X R2, R5, c[0x0][0x1cc], R4, 0x1, P0 ;  /* 0x0000730005027a11 */ /* 0x000fe400000f0c04 */
[----:B------:R-:W1:Y:S04]  /*44b0*/  SHFL.IDX PT, R5, R3, RZ, 0x181f ;  /* 0x00181fff03057589 */ /* 0x000e6800000e0000 */
[----:B------:R-:W2:Y:S01]  /*44c0*/  SHFL.IDX PT, R7, R2, RZ, 0x181f ;  /* 0x00181fff02077589 */ /* 0x000ea200000e0000 */
[C---:B-1----:R-:W-:Y:S05]  /*44d0*/  IADD3 R10, P0, R230.reuse, R5, RZ ;  /* 0x00000005e60a7210 */ /* 0x042fea0007f1e0ff */
[----:B--2---:R-:W-:Y:S01]  /*44e0*/  IMAD.X R11, R231, 0x1, R7, P0 ;  /* 0x00000001e70b7824 */ /* 0x004fe200000e0607 */
[----:B------:R-:W-:Y:S04]  /*44f0*/  IADD3 R8, P0, R5, R227, RZ ;  /* 0x000000e305087210 */ /* 0x000fe80007f1e0ff */
[----:B------:R-:W-:Y:S01]  /*4500*/  @!PT LDS RZ, [RZ] ;  /* 0x00000000fffff984 */ /* 0x000fe20000000800 */
[----:B------:R1:W-:Y:S01]  /*4510*/  LDGSTS.E.BYPASS.LTC128B.128 [R224+0x6100], [R10.64], !P5 ;  /* 0x061000000ae07fae */ /* 0x0003e2000e901d4c */
[----:B------:R-:W-:Y:S01]  /*4520*/  IMAD.X R9, R7, 0x1, R225, P0 ;  /* 0x0000000107097824 */ /* 0x000fe200000e06e1 */
[-C--:B------:R-:W-:Y:S02]  /*4530*/  IADD3 R12, P0, R5, R228.reuse, RZ ;  /* 0x000000e4050c7210 */ /* 0x080fe40007f1e0ff */
[----:B------:R-:W2:Y:S03]  /*4540*/  SHFL.IDX PT, R5, R3, 0x1, 0x181f ;  /* 0x00381f0003057f89 */ /* 0x000ea600000e0000 */
[--C-:B------:R-:W-:Y:S01]  /*4550*/  IMAD.X R13, R7, 0x1, R226.reuse, P0 ;  /* 0x00000001070d7824 */ /* 0x100fe200000e06e2 */
[----:B------:R1:W-:Y:S04]  /*4560*/  LDGSTS.E.BYPASS.LTC128B.128 [R224+0x8100], [R8.64], !P4 ;  /* 0x0810000008e07fae */ /* 0x0003e8000e101d4c */
[----:B------:R-:W3:Y:S04]  /*4570*/  SHFL.IDX PT, R7, R2, 0x1, 0x181f ;  /* 0x00381f0002077f89 */ /* 0x000ee800000e0000 */
[----:B------:R1:W-:Y:S01]  /*4580*/  LDGSTS.E.BYPASS.LTC128B.128 [R224+0xa100], [R12.64], !P6 ;  /* 0x0a1000000ce07fae */ /* 0x0003e2000f101d4c */
[----:B--2---:R-:W-:Y:S05]  /*4590*/  IADD3 R16, P0, R230, R5, RZ ;  /* 0x00000005e6107210 */ /* 0x004fea0007f1e0ff */
[----:B---3--:R-:W-:Y:S01]  /*45a0*/  IMAD.X R17, R231, 0x1, R7, P0 ;  /* 0x00000001e7117824 */ /* 0x008fe200000e0607 */
[----:B------:R-:W-:Y:S04]  /*45b0*/  IADD3 R14, P0, R5, R227, RZ ;  /* 0x000000e3050e7210 */ /* 0x000fe80007f1e0ff */
[----:B------:R1:W-:Y:S01]  /*45c0*/  LDGSTS.E.BYPASS.LTC128B.128 [R224+0x7100], [R16.64], !P5 ;  /* 0x0710000010e07fae */ /* 0x0003e2000e901d4c */
[----:B------:R-:W-:Y:S01]  /*45d0*/  IMAD.X R15, R7, 0x1, R225, P0 ;  /* 0x00000001070f7824 */ /* 0x000fe200000e06e1 */
[----:B------:R-:W-:Y:S04]  /*45e0*/  IADD3 R4, P0, R5, R228, RZ ;  /* 0x000000e405047210 */ /* 0x000fe80007f1e0ff */
[----:B------:R1:W-:Y:S01]  /*45f0*/  LDGSTS.E.BYPASS.LTC128B.128 [R224+0x9100], [R14.64], !P4 ;  /* 0x091000000ee07fae */ /* 0x0003e2000e101d4c */
[----:B------:R-:W-:Y:S05]  /*4600*/  IMAD.X R5, R7, 0x1, R226, P0 ;  /* 0x0000000107057824 */ /* 0x000fea00000e06e2 */
[----:B------:R1:W-:Y:S01]  /*4610*/  LDGSTS.E.BYPASS.LTC128B.128 [R224+0xb100], [R4.64], !P6 ;  /* 0x0b10000004e07fae */ /* 0x0003e2000f101d4c */
[----:B------:R-:W-:-:S05]  /*4620*/  BRA `(.L_x_4) ;  /* 0x000010c000007947 */ /* 0x000fca0003800000 */
.L_x_3:
[----:B------:R-:W-:Y:S04]  /*4630*/  DEPBAR.LE SB0, 0x0 ;  /* 0x000080000000791a */ /* 0x000fe80000000000 */
[----:B------:R-:W-:Y:S01]  /*4640*/  BAR.SYNC.DEFER_BLOCKING 0x0 ;  /* 0x0000000000007b1d */ /* 0x000fe20000010000 */
[----:B------:R-:W-:Y:S01]  /*4650*/  SHF.R.S32.HI R235, RZ, 0x1f, R209 ;  /* 0x0000001fffeb7819 */ /* 0x000fe200000114d1 */
[----:B------:R-:W-:Y:S01]  /*4660*/  IMAD.WIDE.U32 R132, R209, c[0x0][0x208], RZ ;  /* 0x00008200d1847a25 */ /* 0x000fe200078e00ff */
[----:B------:R-:W-:Y:S01]  /*4670*/  SHF.R.S32.HI R3, RZ, 0x1f, R208 ;  /* 0x0000001fff037819 */ /* 0x000fe200000114d0 */
[----:B------:R-:W-:Y:S02]  /*4680*/  UISETP.GE.AND UP0, UPT, UR7, 0x1, UPT ;  /* 0x000000010700788c */ /* 0x000fe4000bf06270 */
[----:B------:R-:W-:Y:S02]  /*4690*/  IMAD R235, R235, c[0x0][0x208], RZ ;  /* 0x00008200ebeb7a24 */ /* 0x000fe400078e02ff */
[----:B------:R-:W-:Y:S02]  /*46a0*/  IMAD R3, R3, c[0x0][0x218], RZ ;  /* 0x0000860003037a24 */ /* 0x000fe400078e02ff */
[----:B------:R-:W-:Y:S02]  /*46b0*/  IMAD R235, R209, c[0x0][0x20c], R235 ;  /* 0x00008300d1eb7a24 */ /* 0x000fe400078e02eb */
[C---:B------:R-:W-:Y:S03]  /*46c0*/  IMAD R3, R208.reuse, c[0x0][0x21c], R3 ;  /* 0x00008700d0037a24 */ /* 0x040fe600078e0203 */
[----:B------:R-:W-:Y:S05]  /*46d0*/  IADD3 R133, R133, R235, RZ ;  /* 0x000000eb85857210 */ /* 0x000fea0007ffe0ff */
[----:B------:R-:W-:Y:S01]  /*46e0*/  IMAD.WIDE.U32 R132, R208, c[0x0][0x218], R132 ;  /* 0x00008600d0847a25 */ /* 0x000fe200078e0084 */
[----:B------:R-:W-:Y:S04]  /*46f0*/  LDSM.16.M88.4 R136, [R206] ;  /* 0x00000000ce88783b */ /* 0x000fe80000000200 */
[----:B------:R-:W-:Y:S04]  /*4700*/  IADD3 R2, P0, R132, UR20, RZ ;  /* 0x0000001484027c10 */ /* 0x000fe8000ff1e0ff */
[----:B------:R-:W-:Y:S01]  /*4710*/  IADD3.X R3, R133, UR5, R3, P0, !PT ;  /* 0x0000000585037c10 */ /* 0x000fe200087fe403 */
[----:B------:R-:W1:Y:S01]  /*4720*/  LDSM.16.M88.4 R140, [R205+0x6100] ;  /* 0x00610000cd8c783b */ /* 0x000e620000000200 */
[C---:B------:R-:W-:Y:S04]  /*4730*/  LEA R232, P0, R2.reuse, c[0x0][0x1f8], 0x1 ;  /* 0x00007e0002e87a11 */ /* 0x040fe800078008ff */
[----:B------:R-:W-:Y:S02]  /*4740*/  LEA.HI.X R134, R2, c[0x0][0x1fc], R3, 0x1, P0 ;  /* 0x00007f0002867a11 */ /* 0x000fe400000f0c03 */
[----:B------:R-:W2:Y:S07]  /*4750*/  LDSM.16.M88.4 R144, [R205+0x6900] ;  /* 0x00690000cd90783b */ /* 0x000eae0000000200 */
[----:B------:R-:W-:Y:S07]  /*4760*/  LDSM.16.M88.4 R148, [R205+0x7100] ;  /* 0x00710000cd94783b */ /* 0x000fee0000000200 */
[----:B------:R-:W-:Y:S07]  /*4770*/  LDSM.16.M88.4 R152, [R205+0x7900] ;  /* 0x00790000cd98783b */ /* 0x000fee0000000200 */
[----:B------:R-:W-:Y:S07]  /*4780*/  LDSM.16.M88.4 R156, [R204] ;  /* 0x00000000cc9c783b */ /* 0x000fee0000000200 */
[----:B------:R-:W-:Y:S01]  /*4790*/  LDSM.16.M88.4 R160, [R203] ;  /* 0x00000000cba0783b */ /* 0x000fe20000000200 */
[C---:B-1----:R-:W-:Y:S06]  /*47a0*/  HMMA.16816.F32 R4, R136.reuse, R140, RZ ;  /* 0x0000008c8804723c */ /* 0x042fec00000018ff */
[----:B------:R-:W1:Y:S02]  /*47b0*/  SHFL.IDX PT, R2, R232, 0x1, 0x181f ;  /* 0x00381f00e8027f89 */ /* 0x000e6400000e0000 */
[C---:B------:R-:W-:Y:S05]  /*47c0*/  HMMA.16816.F32 R8, R136.reuse, R142, RZ ;  /* 0x0000008e8808723c */ /* 0x040fea00000018ff */
[----:B------:R-:W3:Y:S03]  /*47d0*/  SHFL.IDX PT, R3, R134, 0x1, 0x181f ;  /* 0x00381f0086037f89 */ /* 0x000ee600000e0000 */
[C---:B--2---:R-:W-:Y:S04]  /*47e0*/  HMMA.16816.F32 R12, R136.reuse, R144, RZ ;  /* 0x00000090880c723c */ /* 0x044fe800000018ff */
[----:B------:R-:W2:Y:S04]  /*47f0*/  SHFL.IDX PT, R243, R232, RZ, 0x181f ;  /* 0x00181fffe8f37589 */ /* 0x000ea800000e0000 */
[C---:B------:R-:W-:Y:S03]  /*4800*/  HMMA.16816.F32 R16, R136.reuse, R146, RZ ;  /* 0x000000928810723c */ /* 0x040fe600000018ff */
[----:B------:R-:W4:Y:S01]  /*4810*/  SHFL.IDX PT, R237, R134, RZ, 0x181f ;  /* 0x00181fff86ed7589 */ /* 0x000f2200000e0000 */
[-C--:B-1----:R-:W-:Y:S04]  /*4820*/  IADD3 R234, P1, P0, R221, R2.reuse, R230 ;  /* 0x00000002ddea7210 */ /* 0x082fe8000783e0e6 */
[C---:B------:R-:W-:Y:S01]  /*4830*/  HMMA.16816.F32 R20, R136.reuse, R148, RZ ;  /* 0x000000948814723c */ /* 0x040fe200000018ff */
[-C--:B---3--:R-:W-:Y:S01]  /*4840*/  IADD3.X R235, RZ, R3.reuse, R231, P1, P0 ;  /* 0x00000003ffeb7210 */ /* 0x088fe20000fe04e7 */
[----:B------:R-:W1:Y:S02]  /*4850*/  LDSM.16.M88.4 R164, [R195] ;  /* 0x00000000c3a4783b */ /* 0x000e640000000200 */
[-C--:B------:R-:W-:Y:S04]  /*4860*/  IADD3 R132, P1, P0, R220, R2.reuse, R227 ;  /* 0x00000002dc847210 */ /* 0x080fe8000783e0e3 */
[C---:B------:R-:W-:Y:S01]  /*4870*/  HMMA.16816.F32 R24, R136.reuse, R150, RZ ;  /* 0x000000968818723c */ /* 0x040fe200000018ff */
[-C--:B------:R-:W-:Y:S01]  /*4880*/  IADD3.X R133, RZ, R3.reuse, R225, P1, P0 ;  /* 0x00000003ff857210 */ /* 0x080fe20000fe04e1 */
[----:B------:R-:W3:Y:S02]  /*4890*/  LDSM.16.M88.4 R168, [R194] ;  /* 0x00000000c2a8783b */ /* 0x000ee40000000200 */
[----:B------:R-:W-:Y:S04]  /*48a0*/  IADD3 R2, P1, P0, R219, R2, R228 ;  /* 0x00000002db027210 */ /* 0x000fe8000783e0e4 */
[C---:B------:R-:W-:Y:S01]  /*48b0*/  HMMA.16816.F32 R28, R136.reuse, R152, RZ ;  /* 0x00000098881c723c */ /* 0x040fe200000018ff */
[----:B------:R-:W-:Y:S01]  /*48c0*/  IADD3.X R3, RZ, R3, R226, P1, P0 ;  /* 0x00000003ff037210 */ /* 0x000fe20000fe04e2 */
[----:B------:R-:W5:Y:S01]  /*48d0*/  LDSM.16.M88.4 R172, [R193] ;  /* 0x00000000c1ac783b */ /* 0x000f620000000200 */
[----:B------:R-:W-:Y:S02]  /*48e0*/  ISETP.NE.U32.AND P1, PT, R222, RZ, PT ;  /* 0x000000ffde00720c */ /* 0x000fe40003f25070 */
[----:B--2---:R-:W-:Y:S03]  /*48f0*/  IADD3 R240, P0, R230, R243, RZ ;  /* 0x000000f3e6f07210 */ /* 0x004fe60007f1e0ff */
[----:B------:R-:W-:Y:S01]  /*4900*/  HMMA.16816.F32 R32, R136, R154, RZ ;  /* 0x0000009a8820723c */ /* 0x000fe200000018ff */
[----:B----4-:R-:W-:Y:S03]  /*4910*/  IADD3.X R241, R231, R237, RZ, P0, !PT ;  /* 0x000000ede7f17210 */ /* 0x010fe600007fe4ff */
[----:B------:R-:W-:Y:S02]  /*4920*/  IADD3 R238, P0, R243, R227, RZ ;  /* 0x000000e3f3ee7210 */ /* 0x000fe40007f1e0ff */
[----:B------:R-:W-:Y:S01]  /*4930*/  @!PT LDS RZ, [RZ] ;  /* 0x00000000fffff984 */ /* 0x000fe20000000800 */
[----:B------:R-:W-:Y:S01]  /*4940*/  @!PT LDS RZ, [RZ] ;  /* 0x00000000fffff984 */ /* 0x000fe20000000800 */
[----:B------:R-:W-:Y:S01]  /*4950*/  @!PT LDS RZ, [RZ] ;  /* 0x00000000fffff984 */ /* 0x000fe20000000800 */
[----:B------:R2:W-:Y:S02]  /*4960*/  LDGSTS.E.BYPASS.LTC128B.128 [R224+0x100], [R240.64], !P5 ;  /* 0x00100000f0e07fae */ /* 0x0005e4000e901d4c */
[C---:B------:R-:W-:Y:S05]  /*4970*/  HMMA.16816.F32 R4, R156.reuse, R160, R4 ;  /* 0x000000a09c04723c */ /* 0x040fea0000001804 */
[----:B------:R-:W-:Y:S02]  /*4980*/  IADD3.X R239, R237, R225, RZ, P0, !PT ;  /* 0x000000e1edef7210 */ /* 0x000fe400007fe4ff */
[----:B------:R-:W-:Y:S01]  /*4990*/  IADD3 R236, P0, R243, R228, RZ ;  /* 0x000000e4f3ec7210 */ /* 0x000fe20007f1e0ff */
[C---:B------:R-:W-:Y:S02]  /*49a0*/  HMMA.16816.F32 R8, R156.reuse, R162, R8 ;  /* 0x000000a29c08723c */ /* 0x040fe40000001808 */
[----:B------:R4:W-:Y:S02]  /*49b0*/  LDGSTS.E.BYPASS.LTC128B.128 [R224+0x2100], [R238.64], !P4 ;  /* 0x02100000eee07fae */ /* 0x0009e4000e101d4c */
[----:B------:R-:W-:Y:S02]  /*49c0*/  IADD3.X R237, R237, R226, RZ, P0, !PT ;  /* 0x000000e2eded7210 */ /* 0x000fe400007fe4ff */
[----:B------:R-:W-:Y:S02]  /*49d0*/  ISETP.NE.U32.AND P0, PT, R223, RZ, PT ;  /* 0x000000ffdf00720c */ /* 0x000fe40003f05070 */
[C---:B-1----:R-:W-:Y:S01]  /*49e0*/  HMMA.16816.F32 R12, R156.reuse, R164, R12 ;  /* 0x000000a49c0c723c */ /* 0x042fe2000000180c */
[----:B------:R1:W-:Y:S07]  /*49f0*/  LDGSTS.E.BYPASS.LTC128B.128 [R224+0x4100], [R236.64], !P6 ;  /* 0x04100000ece07fae */ /* 0x0003ee000f101d4c */
[C---:B------:R-:W-:Y:S03]  /*4a00*/  HMMA.16816.F32 R16, R156.reuse, R166, R16 ;  /* 0x000000a69c10723c */ /* 0x040fe60000001810 */
[----:B------:R1:W-:Y:S01]  /*4a10*/  LDGSTS.E.BYPASS.LTC128B.128.ZFILL [R224+0x1100], [R234.64], P0 ;  /* 0x01100000eae07fae */ /* 0x0003e20008141d4c */
[----:B------:R-:W-:Y:S04]  /*4a20*/  PLOP3.LUT P0, PT, PT, PT, UP0, 0x80, 0x0 ;  /* 0x000000000000781c */ /* 0x000fe80003f0f008 */
[C---:B---3--:R-:W-:Y:S02]  /*4a30*/  HMMA.16816.F32 R20, R156.reuse, R168, R20 ;  /* 0x000000a89c14723c */ /* 0x048fe40000001814 */
[----:B------:R3:W-:Y:S06]  /*4a40*/  LDGSTS.E.BYPASS.LTC128B.128.ZFILL [R224+0x3100], [R132.64], P1 ;  /* 0x0310000084e07fae */ /* 0x0007ec0008941d4c */
[C---:B------:R-:W-:Y:S01]  /*4a50*/  HMMA.16816.F32 R24, R156.reuse, R170, R24 ;  /* 0x000000aa9c18723c */ /* 0x040fe20000001818 */
[----:B------:R1:W-:Y:S07]  /*4a60*/  LDGSTS.E.BYPASS.LTC128B.128.ZFILL [R224+0x5100], [R2.64], P2 ;  /* 0x0510000002e07fae */ /* 0x0003ee0009141d4c */
[C---:B-----5:R-:W-:Y:S01]  /*4a70*/  HMMA.16816.F32 R28, R156.reuse, R172, R28 ;  /* 0x000000ac9c1c723c */ /* 0x060fe2000000181c */
[----:B------:R-:W-:Y:S07]  /*4a80*/  LDSM.16.M88.4 R176, [R202] ;  /* 0x00000000cab0783b */ /* 0x000fee0000000200 */
[----:B------:R-:W-:Y:S01]  /*4a90*/  HMMA.16816.F32 R32, R156, R174, R32 ;  /* 0x000000ae9c20723c */ /* 0x000fe20000001820 */
[----:B------:R-:W5:Y:S07]  /*4aa0*/  LDSM.16.M88.4 R180, [R199+0x6100] ;  /* 0x00610000c7b4783b */ /* 0x000f6e0000000200 */
[----:B------:R-:W1:Y:S07]  /*4ab0*/  LDSM.16.M88.4 R136, [R199+0x6900] ;  /* 0x00690000c788783b */ /* 0x000e6e0000000200 */
[----:B------:R-:W1:Y:S07]  /*4ac0*/  LDSM.16.M88.4 R140, [R199+0x7100] ;  /* 0x00710000c78c783b */ /* 0x000e6e0000000200 */
[----:B------:R-:W0:Y:S07]  /*4ad0*/  LDGDEPBAR ;  /* 0x00000000000079af */ /* 0x000e2e0000000000 */
[----:B------:R-:W2:Y:S07]  /*4ae0*/  LDSM.16.M88.4 R144, [R199+0x7900] ;  /* 0x00790000c790783b */ /* 0x000eae0000000200 */
[----:B------:R-:W-:Y:S01]  /*4af0*/  LDSM.16.M88.4 R148, [R201] ;  /* 0x00000000c994783b */ /* 0x000fe20000000200 */
[C---:B-----5:R-:W-:Y:S06]  /*4b00*/  HMMA.16816.F32 R4, R176.reuse, R180, R4 ;  /* 0x000000b4b004723c */ /* 0x060fec0000001804 */
[----:B------:R-:W5:Y:S02]  /*4b10*/  LDSM.16.M88.4 R152, [R192] ;  /* 0x00000000c098783b */ /* 0x000f640000000200 */
[C---:B------:R-:W-:Y:S05]  /*4b20*/  HMMA.16816.F32 R8, R176.reuse, R182, R8 ;  /* 0x000000b6b008723c */ /* 0x040fea0000001808 */
[----:B------:R-:W3:Y:S03]  /*4b30*/  LDSM.16.M88.4 R156, [R192+0x800] ;  /* 0x00080000c09c783b */ /* 0x000ee60000000200 */
[C---:B-1----:R-:W-:Y:S04]  /*4b40*/  HMMA.16816.F32 R12, R176.reuse, R136, R12 ;  /* 0x00000088b00c723c */ /* 0x042fe8000000180c */
[----:B------:R-:W1:Y:S04]  /*4b50*/  LDSM.16.M88.4 R160, [R192+0x1000] ;  /* 0x00100000c0a0783b */ /* 0x000e680000000200 */
[C---:B------:R-:W-:Y:S03]  /*4b60*/  HMMA.16816.F32 R16, R176.reuse, R138, R16 ;  /* 0x0000008ab010723c */ /* 0x040fe60000001810 */
[----:B------:R-:W1:Y:S05]  /*4b70*/  LDSM.16.M88.4 R164, [R192+0x1800] ;  /* 0x00180000c0a4783b */ /* 0x000e6a0000000200 */
[C---:B------:R-:W-:Y:S02]  /*4b80*/  HMMA.16816.F32 R20, R176.reuse, R140, R20 ;  /* 0x0000008cb014723c */ /* 0x040fe40000001814 */
[----:B------:R-:W-:Y:S06]  /*4b90*/  LDSM.16.M88.4 R168, [R206+0x4000] ;  /* 0x00400000cea8783b */ /* 0x000fec0000000200 */
[C---:B------:R-:W-:Y:S01]  /*4ba0*/  HMMA.16816.F32 R24, R176.reuse, R142, R24 ;  /* 0x0000008eb018723c */ /* 0x040fe20000001818 */
[----:B------:R-:W1:Y:S07]  /*4bb0*/  LDSM.16.M88.4 R172, [R205+0x8100] ;  /* 0x00810000cdac783b */ /* 0x000e6e0000000200 */
[C---:B--2---:R-:W-:Y:S01]  /*4bc0*/  HMMA.16816.F32 R28, R176.reuse, R144, R28 ;  /* 0x00000090b01c723c */ /* 0x044fe2000000181c */
[----:B------:R-:W2:Y:S07]  /*4bd0*/  LDSM.16.M88.4 R136, [R205+0x8900] ;  /* 0x00890000cd88783b */ /* 0x000eae0000000200 */
[----:B------:R-:W-:Y:S01]  /*4be0*/  HMMA.16816.F32 R32, R176, R146, R32 ;  /* 0x00000092b020723c */ /* 0x000fe20000001820 */
[----:B------:R-:W2:Y:S07]  /*4bf0*/  LDSM.16.M88.4 R140, [R205+0x9100] ;  /* 0x00910000cd8c783b */ /* 0x000eae0000000200 */
[C---:B-----5:R-:W-:Y:S01]  /*4c00*/  HMMA.16816.F32 R4, R148.reuse, R152, R4 ;  /* 0x000000989404723c */ /* 0x060fe20000001804 */
[----:B------:R-:W5:Y:S07]  /*4c10*/  LDSM.16.M88.4 R144, [R205+0x9900] ;  /* 0x00990000cd90783b */ /* 0x000f6e0000000200 */
[C---:B------:R-:W-:Y:S01]  /*4c20*/  HMMA.16816.F32 R8, R148.reuse, R154, R8 ;  /* 0x0000009a9408723c */ /* 0x040fe20000001808 */
[----:B------:R-:W-:Y:S07]  /*4c30*/  LDSM.16.M88.4 R176, [R204+0x4000] ;  /* 0x00400000ccb0783b */ /* 0x000fee0000000200 */
[C---:B---3--:R-:W-:Y:S01]  /*4c40*/  HMMA.16816.F32 R12, R148.reuse, R156, R12 ;  /* 0x0000009c940c723c */ /* 0x048fe2000000180c */
[----:B------:R-:W3:Y:S07]  /*4c50*/  LDSM.16.M88.4 R180, [R191] ;  /* 0x00000000bfb4783b */ /* 0x000eee0000000200 */
[C---:B------:R-:W-:Y:S01]  /*4c60*/  HMMA.16816.F32 R16, R148.reuse, R158, R16 ;  /* 0x0000009e9410723c */ /* 0x040fe20000001810 */
[----:B------:R-:W-:Y:S07]  /*4c70*/  LDSM.16.M88.4 R152, [R189] ;  /* 0x00000000bd98783b */ /* 0x000fee0000000200 */
[C---:B-1----:R-:W-:Y:S01]  /*4c80*/  HMMA.16816.F32 R20, R148.reuse, R160, R20 ;  /* 0x000000a09414723c */ /* 0x042fe20000001814 */
[----:B------:R-:W-:Y:S07]  /*4c90*/  LDSM.16.M88.4 R156, [R188] ;  /* 0x00000000bc9c783b */ /* 0x000fee0000000200 */
[C---:B------:R-:W-:Y:S01]  /*4ca0*/  HMMA.16816.F32 R24, R148.reuse, R162, R24 ;  /* 0x000000a29418723c */ /* 0x040fe20000001818 */
[----:B------:R-:W-:Y:S07]  /*4cb0*/  LDSM.16.M88.4 R160, [R202+0x4000] ;  /* 0x00400000caa0783b */ /* 0x000fee0000000200 */
[C---:B------:R-:W-:Y:S08]  /*4cc0*/  HMMA.16816.F32 R28, R148.reuse, R164, R28 ;  /* 0x000000a4941c723c */ /* 0x040ff0000000181c */
[----:B------:R-:W-:Y:S01]  /*4cd0*/  HMMA.16816.F32 R32, R148, R166, R32 ;  /* 0x000000a69420723c */ /* 0x000fe20000001820 */
[----:B------:R-:W1:Y:S07]  /*4ce0*/  LDSM.16.M88.4 R148, [R190] ;  /* 0x00000000be94783b */ /* 0x000e6e0000000200 */
[C---:B------:R-:W-:Y:S01]  /*4cf0*/  HMMA.16816.F32 R4, R168.reuse, R172, R4 ;  /* 0x000000aca804723c */ /* 0x040fe20000001804 */
[----:B------:R-:W1:Y:S07]  /*4d00*/  LDSM.16.M88.4 R164, [R199+0x8100] ;  /* 0x00810000c7a4783b */ /* 0x000e6e0000000200 */
[C---:B------:R-:W-:Y:S01]  /*4d10*/  HMMA.16816.F32 R8, R168.reuse, R174, R8 ;  /* 0x000000aea808723c */ /* 0x040fe20000001808 */
[----:B------:R-:W-:Y:S07]  /*4d20*/  LDSM.16.M88.4 R172, [R192+0x2000] ;  /* 0x00200000c0ac783b */ /* 0x000fee0000000200 */
[C---:B--2---:R-:W-:Y:S08]  /*4d30*/  HMMA.16816.F32 R12, R168.reuse, R136, R12 ;  /* 0x00000088a80c723c */ /* 0x044ff0000000180c */
[C---:B------:R-:W-:Y:S01]  /*4d40*/  HMMA.16816.F32 R16, R168.reuse, R138, R16 ;  /* 0x0000008aa810723c */ /* 0x040fe20000001810 */
[----:B------:R-:W2:Y:S07]  /*4d50*/  LDSM.16.M88.4 R136, [R199+0x8900] ;  /* 0x00890000c788783b */ /* 0x000eae0000000200 */
[C---:B------:R-:W-:Y:S08]  /*4d60*/  HMMA.16816.F32 R20, R168.reuse, R140, R20 ;  /* 0x0000008ca814723c */ /* 0x040ff00000001814 */
[C---:B------:R-:W-:Y:S01]  /*4d70*/  HMMA.16816.F32 R24, R168.reuse, R142, R24 ;  /* 0x0000008ea818723c */ /* 0x040fe20000001818 */
[----:B------:R-:W2:Y:S07]  /*4d80*/  LDSM.16.M88.4 R140, [R199+0x9100] ;  /* 0x00910000c78c783b */ /* 0x000eae0000000200 */
[C---:B-----5:R-:W-:Y:S08]  /*4d90*/  HMMA.16816.F32 R28, R168.reuse, R144, R28 ;  /* 0x00000090a81c723c */ /* 0x060ff0000000181c */
[----:B------:R-:W-:Y:S01]  /*4da0*/  HMMA.16816.F32 R32, R168, R146, R32 ;  /* 0x00000092a820723c */ /* 0x000fe20000001820 */
[----:B------:R-:W5:Y:S07]  /*4db0*/  LDSM.16.M88.4 R144, [R199+0x9900] ;  /* 0x00990000c790783b */ /* 0x000f6e0000000200 */
[C---:B---3--:R-:W-:Y:S01]  /*4dc0*/  HMMA.16816.F32 R4, R176.reuse, R180, R4 ;  /* 0x000000b4b004723c */ /* 0x048fe20000001804 */
[----:B------:R-:W3:Y:S07]  /*4dd0*/  LDSM.16.M88.4 R168, [R201+0x4000] ;  /* 0x00400000c9a8783b */ /* 0x000eee0000000200 */
[C---:B------:R-:W-:Y:S01]  /*4de0*/  HMMA.16816.F32 R8, R176.reuse, R182, R8 ;  /* 0x000000b6b008723c */ /* 0x040fe20000001808 */
[----:B------:R-:W-:Y:S07]  /*4df0*/  LDSM.16.M88.4 R180, [R205+0xa100] ;  /* 0x00a10000cdb4783b */ /* 0x000fee0000000200 */
[C---:B-1----:R-:W-:Y:S08]  /*4e00*/  HMMA.16816.F32 R12, R176.reuse, R148, R12 ;  /* 0x00000094b00c723c */ /* 0x042ff0000000180c */
[C---:B------:R-:W-:Y:S01]  /*4e10*/  HMMA.16816.F32 R16, R176.reuse, R150, R16 ;  /* 0x00000096b010723c */ /* 0x040fe20000001810 */
[----:B------:R-:W1:Y:S07]  /*4e20*/  LDSM.16.M88.4 R148, [R192+0x2800] ;  /* 0x00280000c094783b */ /* 0x000e6e0000000200 */
[C---:B------:R-:W-:Y:S08]  /*4e30*/  HMMA.16816.F32 R20, R176.reuse, R152, R20 ;  /* 0x00000098b014723c */ /* 0x040ff00000001814 */
[C---:B------:R-:W-:Y:S01]  /*4e40*/  HMMA.16816.F32 R24, R176.reuse, R154, R24 ;  /* 0x0000009ab018723c */ /* 0x040fe20000001818 */
[----:B------:R-:W1:Y:S07]  /*4e50*/  LDSM.16.M88.4 R152, [R192+0x3000] ;  /* 0x00300000c098783b */ /* 0x000e6e0000000200 */
[C---:B------:R-:W-:Y:S08]  /*4e60*/  HMMA.16816.F32 R28, R176.reuse, R156, R28 ;  /* 0x0000009cb01c723c */ /* 0x040ff0000000181c */
[----:B------:R-:W-:Y:S01]  /*4e70*/  HMMA.16816.F32 R32, R176, R158, R32 ;  /* 0x0000009eb020723c */ /* 0x000fe20000001820 */
[----:B------:R-:W1:Y:S07]  /*4e80*/  LDSM.16.M88.4 R156, [R192+0x3800] ;  /* 0x00380000c09c783b */ /* 0x000e6e0000000200 */
[C---:B------:R-:W-:Y:S01]  /*4e90*/  HMMA.16816.F32 R4, R160.reuse, R164, R4 ;  /* 0x000000a4a004723c */ /* 0x040fe20000001804 */
[----:B------:R-:W1:Y:S07]  /*4ea0*/  LDSM.16.M88.4 R176, [R206+0x8000] ;  /* 0x00800000ceb0783b */ /* 0x000e6e0000000200 */
[C---:B------:R-:W-:Y:S01]  /*4eb0*/  HMMA.16816.F32 R8, R160.reuse, R166, R8 ;  /* 0x000000a6a008723c */ /* 0x040fe20000001808 */
[----:B------:R-:W-:Y:S07]  /*4ec0*/  LDSM.16.M88.4 R164, [R187] ;  /* 0x00000000bba4783b */ /* 0x000fee0000000200 */
        /* <DEDUP_REMOVED lines=15> */
[----:B------:R-:W1:Y:S07]  /*4fc0*/  LDSM.16.M88.4 R148, [R186] ;  /* 0x00000000ba94783b */ /* 0x000e6e0000000200 */
[C---:B------:R-:W-:Y:S08]  /*4fd0*/  HMMA.16816.F32 R20, R168.reuse, R152, R20 ;  /* 0x00000098a814723c */ /* 0x040ff00000001814 */
[C---:B------:R-:W-:Y:S01]  /*4fe0*/  HMMA.16816.F32 R24, R168.reuse, R154, R24 ;  /* 0x0000009aa818723c */ /* 0x040fe20000001818 */
[----:B------:R-:W1:Y:S07]  /*4ff0*/  LDSM.16.M88.4 R152, [R185] ;  /* 0x00000000b998783b */ /* 0x000e6e0000000200 */
[C---:B------:R-:W-:Y:S08]  /*5000*/  HMMA.16816.F32 R28, R168.reuse, R156, R28 ;  /* 0x0000009ca81c723c */ /* 0x040ff0000000181c */
[----:B------:R-:W-:Y:S01]  /*5010*/  HMMA.16816.F32 R32, R168, R158, R32 ;  /* 0x0000009ea820723c */ /* 0x000fe20000001820 */
[----:B------:R-:W1:Y:S07]  /*5020*/  LDSM.16.M88.4 R156, [R184] ;  /* 0x00000000b89c783b */ /* 0x000e6e0000000200 */
[----:B------:R-:W1:Y:S01]  /*5030*/  LDSM.16.M88.4 R168, [R202+0x8000] ;  /* 0x00800000caa8783b */ /* 0x000e620000000200 */
[C---:B------:R-:W-:Y:S08]  /*5040*/  HMMA.16816.F32 R4, R176.reuse, R180, R4 ;  /* 0x000000b4b004723c */ /* 0x040ff00000001804 */
[C---:B------:R-:W-:Y:S01]  /*5050*/  HMMA.16816.F32 R8, R176.reuse, R182, R8 ;  /* 0x000000b6b008723c */ /* 0x040fe20000001808 */
[----:B------:R-:W-:Y:S07]  /*5060*/  LDSM.16.M88.4 R180, [R192+0x4000] ;  /* 0x00400000c0b4783b */ /* 0x000fee0000000200 */
[C---:B--2---:R-:W-:Y:S08]  /*5070*/  HMMA.16816.F32 R12, R176.reuse, R136, R12 ;  /* 0x00000088b00c723c */ /* 0x044ff0000000180c */
[C---:B------:R-:W-:Y:S01]  /*5080*/  HMMA.16816.F32 R16, R176.reuse, R138, R16 ;  /* 0x0000008ab010723c */ /* 0x040fe20000001810 */
[----:B------:R-:W2:Y:S07]  /*5090*/  LDSM.16.M88.4 R136, [R199+0xa900] ;  /* 0x00a90000c788783b */ /* 0x000eae0000000200 */
[C---:B------:R-:W-:Y:S08]  /*50a0*/  HMMA.16816.F32 R20, R176.reuse, R140, R20 ;  /* 0x0000008cb014723c */ /* 0x040ff00000001814 */
[C---:B------:R-:W-:Y:S01]  /*50b0*/  HMMA.16816.F32 R24, R176.reuse, R142, R24 ;  /* 0x0000008eb018723c */ /* 0x040fe20000001818 */
[----:B------:R-:W1:Y:S07]  /*50c0*/  LDSM.16.M88.4 R140, [R199+0xb100] ;  /* 0x00b10000c78c783b */ /* 0x000e6e0000000200 */
[C---:B-----5:R-:W-:Y:S08]  /*50d0*/  HMMA.16816.F32 R28, R176.reuse, R144, R28 ;  /* 0x00000090b01c723c */ /* 0x060ff0000000181c */
[----:B------:R-:W-:Y:S01]  /*50e0*/  HMMA.16816.F32 R32, R176, R146, R32 ;  /* 0x00000092b020723c */ /* 0x000fe20000001820 */
[----:B------:R-:W5:Y:S07]  /*50f0*/  LDSM.16.M88.4 R144, [R199+0xb900] ;  /* 0x00b90000c790783b */ /* 0x000f6e0000000200 */
[----:B------:R-:W2:Y:S01]  /*5100*/  LDSM.16.M88.4 R176, [R201+0x8000] ;  /* 0x00800000c9b0783b */ /* 0x000ea20000000200 */
[C---:B---3--:R-:W-:Y:S08]  /*5110*/  HMMA.16816.F32 R4, R160.reuse, R164, R4 ;  /* 0x000000a4a004723c */ /* 0x048ff00000001804 */
[C---:B------:R-:W-:Y:S08]  /*5120*/  HMMA.16816.F32 R8, R160.reuse, R166, R8 ;  /* 0x000000a6a008723c */ /* 0x040ff00000001808 */
[C---:B-1----:R-:W-:Y:S08]  /*5130*/  HMMA.16816.F32 R12, R160.reuse, R148, R12 ;  /* 0x00000094a00c723c */ /* 0x042ff0000000180c */
[C---:B------:R-:W-:Y:S08]  /*5140*/  HMMA.16816.F32 R16, R160.reuse, R150, R16 ;  /* 0x00000096a010723c */ /* 0x040ff00000001810 */
[C---:B------:R-:W-:Y:S08]  /*5150*/  HMMA.16816.F32 R20, R160.reuse, R152, R20 ;  /* 0x00000098a014723c */ /* 0x040ff00000001814 */
[C---:B------:R-:W-:Y:S08]  /*5160*/  HMMA.16816.F32 R24, R160.reuse, R154, R24 ;  /* 0x0000009aa018723c */ /* 0x040ff00000001818 */
[C---:B------:R-:W-:Y:S08]  /*5170*/  HMMA.16816.F32 R28, R160.reuse, R156, R28 ;  /* 0x0000009ca01c723c */ /* 0x040ff0000000181c */
[----:B------:R-:W-:Y:S08]  /*5180*/  HMMA.16816.F32 R32, R160, R158, R32 ;  /* 0x0000009ea020723c */ /* 0x000ff00000001820 */
[C---:B------:R-:W-:Y:S08]  /*5190*/  HMMA.16816.F32 R4, R168.reuse, R172, R4 ;  /* 0x000000aca804723c */ /* 0x040ff00000001804 */
[C---:B------:R-:W-:Y:S08]  /*51a0*/  HMMA.16816.F32 R8, R168.reuse, R174, R8 ;  /* 0x000000aea808723c */ /* 0x040ff00000001808 */
[C---:B--2---:R-:W-:Y:S08]  /*51b0*/  HMMA.16816.F32 R12, R168.reuse, R136, R12 ;  /* 0x00000088a80c723c */ /* 0x044ff0000000180c */
[C---:B------:R-:W-:Y:S01]  /*51c0*/  HMMA.16816.F32 R16, R168.reuse, R138, R16 ;  /* 0x0000008aa810723c */ /* 0x040fe20000001810 */
[----:B------:R-:W1:Y:S07]  /*51d0*/  LDSM.16.M88.4 R136, [R192+0x4800] ;  /* 0x00480000c088783b */ /* 0x000e6e0000000200 */
[C---:B------:R-:W-:Y:S08]  /*51e0*/  HMMA.16816.F32 R20, R168.reuse, R140, R20 ;  /* 0x0000008ca814723c */ /* 0x040ff00000001814 */
[C---:B------:R-:W-:Y:S01]  /*51f0*/  HMMA.16816.F32 R24, R168.reuse, R142, R24 ;  /* 0x0000008ea818723c */ /* 0x040fe20000001818 */
[----:B------:R-:W2:Y:S07]  /*5200*/  LDSM.16.M88.4 R140, [R192+0x5000] ;  /* 0x00500000c08c783b */ /* 0x000eae0000000200 */
[C---:B-----5:R-:W-:Y:S08]  /*5210*/  HMMA.16816.F32 R28, R168.reuse, R144, R28 ;  /* 0x00000090a81c723c */ /* 0x060ff0000000181c */
[----:B------:R-:W-:Y:S08]  /*5220*/  HMMA.16816.F32 R32, R168, R146, R32 ;  /* 0x00000092a820723c */ /* 0x000ff00000001820 */
[C---:B------:R-:W-:Y:S08]  /*5230*/  HMMA.16816.F32 R4, R176.reuse, R180, R4 ;  /* 0x000000b4b004723c */ /* 0x040ff00000001804 */
[C---:B------:R-:W-:Y:S08]  /*5240*/  HMMA.16816.F32 R8, R176.reuse, R182, R8 ;  /* 0x000000b6b008723c */ /* 0x040ff00000001808 */
[C---:B-1----:R-:W-:Y:S08]  /*5250*/  HMMA.16816.F32 R12, R176.reuse, R136, R12 ;  /* 0x00000088b00c723c */ /* 0x042ff0000000180c */
[C---:B------:R-:W-:Y:S01]  /*5260*/  HMMA.16816.F32 R16, R176.reuse, R138, R16 ;  /* 0x0000008ab010723c */ /* 0x040fe20000001810 */
[----:B------:R-:W1:Y:S01]  /*5270*/  LDSM.16.M88.4 R136, [R192+0x5800] ;  /* 0x00580000c088783b */ /* 0x000e620000000200 */
[----:B------:R-:W-:Y:S04]  /*5280*/  DEPBAR.LE SB0, 0x0 ;  /* 0x000080000000791a */ /* 0x000fe80000000000 */
[----:B------:R-:W-:Y:S02]  /*5290*/  FMUL.FTZ R134, R4, c[0x0][0x320] ;  /* 0x0000c80004867a20 */ /* 0x000fe40000410000 */
[C---:B--2---:R-:W-:Y:S02]  /*52a0*/  HMMA.16816.F32 R20, R176.reuse, R140, R20 ;  /* 0x0000008cb014723c */ /* 0x044fe40000001814 */
[----:B------:R-:W2:Y:S01]  /*52b0*/  MUFU.TANH R174, R134 ;  /* 0x0000008600ae7308 */ /* 0x000ea20000002400 */
[----:B------:R-:W-:Y:S02]  /*52c0*/  BAR.SYNC.DEFER_BLOCKING 0x0 ;  /* 0x0000000000007b1d */ /* 0x000fe40000010000 */
[----:B------:R-:W-:Y:S02]  /*52d0*/  FMUL.FTZ R133, R7, c[0x0][0x320] ;  /* 0x0000c80007857a20 */ /* 0x000fe40000410000 */
[----:B------:R-:W-:Y:S01]  /*52e0*/  FMUL.FTZ R232, R9, c[0x0][0x320] ;  /* 0x0000c80009e87a20 */ /* 0x000fe20000410000 */
[C---:B------:R-:W-:Y:S04]  /*52f0*/  HMMA.16816.F32 R24, R176.reuse, R142, R24 ;  /* 0x0000008eb018723c */ /* 0x040fe80000001818 */
[----:B------:R3:W2:Y:S01]  /*5300*/  MUFU.TANH R165, R133 ;  /* 0x0000008500a57308 */ /* 0x0006a20000002400 */
[----:B------:R-:W-:Y:S02]  /*5310*/  FMUL.FTZ R3, R5, c[0x0][0x320] ;  /* 0x0000c80005037a20 */ /* 0x000fe40000410000 */
[----:B------:R-:W-:Y:S02]  /*5320*/  FMUL.FTZ R2, R6, c[0x0][0x320] ;  /* 0x0000c80006027a20 */ /* 0x000fe40000410000 */
[----:B------:R-:W-:Y:S03]  /*5330*/  FMUL.FTZ R132, R8, c[0x0][0x320] ;  /* 0x0000c80008847a20 */ /* 0x000fe60000410000 */
[----:B------:R-:W-:Y:S02]  /*5340*/  FMUL.FTZ R252, R14, c[0x0][0x320] ;  /* 0x0000c8000efc7a20 */ /* 0x000fe40000410000 */
[----:B------:R5:W2:Y:S01]  /*5350*/  MUFU.TANH R173, R232 ;  /* 0x000000e800ad7308 */ /* 0x000aa20000002400 */
[----:B------:R-:W-:Y:S02]  /*5360*/  FMUL.FTZ R251, R15, c[0x0][0x320] ;  /* 0x0000c8000ffb7a20 */ /* 0x000fe40000410000 */
[----:B------:R-:W-:Y:S02]  /*5370*/  FMUL.FTZ R250, R16, c[0x0][0x320] ;  /* 0x0000c80010fa7a20 */ /* 0x000fe40000410000 */
[----:B------:R-:W-:Y:S02]  /*5380*/  FMUL.FTZ R248, R17, c[0x0][0x320] ;  /* 0x0000c80011f87a20 */ /* 0x000fe40000410000 */
[----:B------:R-:W-:Y:S02]  /*5390*/  FMUL.FTZ R249, R18, c[0x0][0x320] ;  /* 0x0000c80012f97a20 */ /* 0x000fe40000410000 */
[----:B------:R-:W-:Y:S01]  /*53a0*/  FMUL.FTZ R247, R19, c[0x0][0x320] ;  /* 0x0000c80013f77a20 */ /* 0x000fe20000410000 */
[----:B------:R2:W2:Y:S01]  /*53b0*/  MUFU.TANH R170, R3 ;  /* 0x0000000300aa7308 */ /* 0x0004a20000002400 */
[C---:B-1----:R-:W-:Y:S03]  /*53c0*/  HMMA.16816.F32 R28, R176.reuse, R136, R28 ;  /* 0x00000088b01c723c */ /* 0x042fe6000000181c */
[----:B---3--:R-:W-:Y:S02]  /*53d0*/  FMUL.FTZ R133, R12, c[0x0][0x320] ;  /* 0x0000c8000c857a20 */ /* 0x008fe40000410000 */
[----:B------:R-:W-:Y:S02]  /*53e0*/  FMUL.FTZ R246, R20, c[0x0][0x320] ;  /* 0x0000c80014f67a20 */ /* 0x000fe40000410000 */
[----:B------:R-:W-:Y:S01]  /*53f0*/  FMUL.FTZ R244, R21, c[0x0][0x320] ;  /* 0x0000c80015f47a20 */ /* 0x000fe20000410000 */
[----:B------:R-:W-:Y:S01]  /*5400*/  HMMA.16816.F32 R32, R176, R138, R32 ;  /* 0x0000008ab020723c */ /* 0x000fe20000001820 */
[----:B------:R1:W3:Y:S03]  /*5410*/  MUFU.TANH R167, R2 ;  /* 0x0000000200a77308 */ /* 0x0002e60000002400 */
[----:B------:R-:W-:Y:S02]  /*5420*/  FMUL.FTZ R245, R22, c[0x0][0x320] ;  /* 0x0000c80016f57a20 */ /* 0x000fe40000410000 */
[----:B------:R-:W-:Y:S02]  /*5430*/  FMUL.FTZ R243, R23, c[0x0][0x320] ;  /* 0x0000c80017f37a20 */ /* 0x000fe40000410000 */
[----:B------:R-:W-:Y:S03]  /*5440*/  FMUL.FTZ R242, R24, c[0x0][0x320] ;  /* 0x0000c80018f27a20 */ /* 0x000fe60000410000 */
[----:B------:R3:W3:Y:S01]  /*5450*/  MUFU.TANH R169, R132 ;  /* 0x0000008400a97308 */ /* 0x0006e20000002400 */
[----:B------:R-:W-:Y:S02]  /*5460*/  FMUL.FTZ R240, R25, c[0x0][0x320] ;  /* 0x0000c80019f07a20 */ /* 0x000fe40000410000 */
[----:B------:R-:W-:Y:S02]  /*5470*/  FMUL.FTZ R241, R26, c[0x0][0x320] ;  /* 0x0000c8001af17a20 */ /* 0x000fe40000410000 */
[----:B----4-:R-:W-:Y:S02]  /*5480*/  FMUL.FTZ R239, R27, c[0x0][0x320] ;  /* 0x0000c8001bef7a20 */ /* 0x010fe40000410000 */
[----:B------:R-:W-:Y:S02]  /*5490*/  FMUL.FTZ R236, R28, c[0x0][0x320] ;  /* 0x0000c8001cec7a20 */ /* 0x000fe40000410000 */
[----:B------:R-:W-:Y:S01]  /*54a0*/  FMUL.FTZ R238, R29, c[0x0][0x320] ;  /* 0x0000c8001dee7a20 */ /* 0x000fe20000410000 */
[----:B------:R4:W4:Y:S01]  /*54b0*/  MUFU.TANH R182, R133 ;  /* 0x0000008500b67308 */ /* 0x0009220000002400 */
[----:B------:R-:W-:Y:S02]  /*54c0*/  FMUL.FTZ R237, R30, c[0x0][0x320] ;  /* 0x0000c8001eed7a20 */ /* 0x000fe40000410000 */
[----:B------:R-:W-:Y:S02]  /*54d0*/  FMUL.FTZ R235, R31, c[0x0][0x320] ;  /* 0x0000c8001feb7a20 */ /* 0x000fe40000410000 */
[----:B------:R-:W-:Y:S02]  /*54e0*/  FMUL.FTZ R234, R32, c[0x0][0x320] ;  /* 0x0000c80020ea7a20 */ /* 0x000fe40000410000 */
[----:B-----5:R-:W-:Y:S02]  /*54f0*/  FMUL.FTZ R232, R33, c[0x0][0x320] ;  /* 0x0000c80021e87a20 */ /* 0x020fe40000410000 */
[----:B------:R-:W-:Y:S01]  /*5500*/  FMUL.FTZ R134, R34, c[0x0][0x320] ;  /* 0x0000c80022867a20 */ /* 0x000fe20000410000 */
[----:B------:R-:W4:Y:S01]  /*5510*/  MUFU.TANH R252, R252 ;  /* 0x000000fc00fc7308 */ /* 0x000f220000002400 */
[----:B--2---:R-:W-:Y:S02]  /*5520*/  FMUL.FTZ R3, R10, c[0x0][0x320] ;  /* 0x0000c8000a037a20 */ /* 0x004fe40000410000 */
[----:B-1----:R-:W-:Y:S02]  /*5530*/  FMUL.FTZ R2, R11, c[0x0][0x320] ;  /* 0x0000c8000b027a20 */ /* 0x002fe40000410000 */
[----:B---3--:R-:W-:Y:S02]  /*5540*/  FMUL.FTZ R132, R13, c[0x0][0x320] ;  /* 0x0000c8000d847a20 */ /* 0x008fe40000410000 */
[----:B------:R-:W-:Y:S03]  /*5550*/  FMUL.FTZ R35, R35, c[0x0][0x320] ;  /* 0x0000c80023237a20 */ /* 0x000fe60000410000 */
[----:B------:R1:W2:Y:S10]  /*5560*/  MUFU.TANH R183, R3 ;  /* 0x0000000300b77308 */ /* 0x0002b40000002400 */
[----:B------:R1:W3:Y:S10]  /*5570*/  MUFU.TANH R181, R2 ;  /* 0x0000000200b57308 */ /* 0x0002f40000002400 */
[----:B------:R1:W1:Y:S10]  /*5580*/  MUFU.TANH R166, R132 ;  /* 0x0000008400a67308 */ /* 0x0002740000002400 */
[----:B------:R-:W1:Y:S10]  /*5590*/  MUFU.TANH R251, R251 ;  /* 0x000000fb00fb7308 */ /* 0x000e740000002400 */
        /* <DEDUP_REMOVED lines=19> */
[----:B------:R1:W1:Y:S02]  /*56d0*/  MUFU.TANH R133, R35 ;  /* 0x0000002300857308 */ /* 0x0002640000002400 */
[----:B-1234-:R-:W-:-:S05]  /*56e0*/  @P0 BRA `(.L_x_5) ;  /* 0xffffec0000000947 */ /* 0x01efca000383ffff */
.L_x_4:
[----:B------:R-:W-:Y:S01]  /*56f0*/  FMNMX.FTZ R2, R167, R0, !PT ;  /* 0x00000000a7027209 */ /* 0x000fe20007810000 */
[----:B-1----:R-:W-:Y:S01]  /*5700*/  LDSM.16.MT88.4 R12, [R200+0x100] ;  /* 0x00010000c80c783b */ /* 0x002fe20000004200 */
[----:B------:R-:W-:Y:S01]  /*5710*/  FMNMX.FTZ R3, R174, R135, !PT ;  /* 0x00000087ae037209 */ /* 0x000fe20007810000 */
[----:B------:R-:W-:Y:S01]  /*5720*/  UIADD3 UR4, UR7, -0x1, URZ ;  /* 0xffffffff07047890 */ /* 0x000fe2000fffe03f */
[----:B------:R-:W-:Y:S02]  /*5730*/  FMNMX.FTZ R2, R165, R2, !PT ;  /* 0x00000002a5027209 */ /* 0x000fe40007810000 */
[----:B------:R-:W-:Y:S02]  /*5740*/  FMNMX.FTZ R4, R170, R3, !PT ;  /* 0x00000003aa047209 */ /* 0x000fe40007810000 */
[----:B------:R-:W-:Y:S01]  /*5750*/  FMNMX.FTZ R2, R183, R2, !PT ;  /* 0x00000002b7027209 */ /* 0x000fe20007810000 */
[----:B------:R-:W-:Y:S01]  /*5760*/  LDSM.16.MT88.4 R20, [R198+0x100] ;  /* 0x00010000c614783b */ /* 0x000fe20000004200 */
[----:B------:R-:W-:Y:S02]  /*5770*/  FMNMX.FTZ R4, R169, R4, !PT ;  /* 0x00000004a9047209 */ /* 0x000fe40007810000 */
        /* <DEDUP_REMOVED lines=32> */
[----:B------:R-:W-:Y:S01]  /*5980*/  ISETP.LT.AND P0, PT, RZ, UR7, PT ;  /* 0x00000007ff007c0c */ /* 0x000fe2000bf01270 */
[----:B------:R-:W-:Y:S01]  /*5990*/  SHFL.BFLY PT, R2, R7, 0x2, 0x1f ;  /* 0x0c401f0007027f89 */ /* 0x000fe200000e0000 */
[----:B------:R-:W-:Y:S07]  /*59a0*/  UMOV UR7, UR4 ;  /* 0x0000000400077c82 */ /* 0x000fee0008000000 */
[----:B------:R-:W1:Y:S08]  /*59b0*/  SHFL.BFLY PT, R6, R5, 0x2, 0x1f ;  /* 0x0c401f0005067f89 */ /* 0x000e7000000e0000 */
[----:B------:R-:W0:Y:S01]  /*59c0*/  LDGDEPBAR ;  /* 0x00000000000079af */ /* 0x000e220000000000 */
[----:B-1----:R-:W-:Y:S02]  /*59d0*/  FMNMX.FTZ R9, R5, R6, !PT ;  /* 0x0000000605097209 */ /* 0x002fe40007810000 */
[----:B------:R-:W-:Y:S05]  /*59e0*/  FMNMX.FTZ R4, R7, R2, !PT ;  /* 0x0000000207047209 */ /* 0x000fea0007810000 */
[----:B------:R-:W1:Y:S08]  /*59f0*/  SHFL.BFLY PT, R132, R9, 0x1, 0x1f ;  /* 0x0c201f0009847f89 */ /* 0x000e7000000e0000 */
[----:B------:R-:W2:Y:S01]  /*5a00*/  SHFL.BFLY PT, R3, R4, 0x1, 0x1f ;  /* 0x0c201f0004037f89 */ /* 0x000ea200000e0000 */
[----:B-1----:R-:W-:Y:S05]  /*5a10*/  FMNMX.FTZ R132, R9, R132, !PT ;  /* 0x0000008409847209 */ /* 0x002fea0007810000 */
[C---:B------:R-:W-:Y:S02]  /*5a20*/  FMUL.FTZ R141, R132.reuse, c[0x0][0x2d0] ;  /* 0x0000b400848d7a20 */ /* 0x040fe40000410000 */
[----:B------:R-:W-:Y:S01]  /*5a30*/  FADD.FTZ R2, -R132, R135 ;  /* 0x0000008784027221 */ /* 0x000fe20000010100 */
[----:B--2---:R-:W-:Y:S01]  /*5a40*/  FMNMX.FTZ R3, R4, R3, !PT ;  /* 0x0000000304037209 */ /* 0x004fe20007810000 */
[--C-:B------:R-:W-:Y:S01]  /*5a50*/  FFMA.FTZ R175, R174, c[0x0][0x2d0], -R141.reuse ;  /* 0x0000b400aeaf7a23 */ /* 0x100fe2000001088d */
[----:B------:R-:W-:Y:S01]  /*5a60*/  MOV R135, R132 ;  /* 0x0000008400877202 */ /* 0x000fe20000000f00 */
[--C-:B------:R-:W-:Y:S02]  /*5a70*/  FFMA.FTZ R174, R170, c[0x0][0x2d0], -R141.reuse ;  /* 0x0000b400aaae7a23 */ /* 0x100fe4000001088d */
[C---:B------:R-:W-:Y:S02]  /*5a80*/  FMUL.FTZ R144, R3.reuse, c[0x0][0x2d0] ;  /* 0x0000b40003907a20 */ /* 0x040fe40000410000 */
[----:B------:R-:W-:Y:S01]  /*5a90*/  FADD.FTZ R5, -R3, R0 ;  /* 0x0000000003057221 */ /* 0x000fe20000010100 */
[----:B------:R-:W-:Y:S01]  /*5aa0*/  MUFU.EX2 R175, R175 ;  /* 0x000000af00af7308 */ /* 0x000fe20000000800 */
[--C-:B------:R-:W-:Y:S02]  /*5ab0*/  FFMA.FTZ R172, R165, c[0x0][0x2d0], -R144.reuse ;  /* 0x0000b400a5ac7a23 */ /* 0x100fe40000010890 */
[--C-:B------:R-:W-:Y:S02]  /*5ac0*/  FFMA.FTZ R168, R181, c[0x0][0x2d0], -R144.reuse ;  /* 0x0000b400b5a87a23 */ /* 0x100fe40000010890 */
[--C-:B------:R-:W-:Y:S02]  /*5ad0*/  FFMA.FTZ R171, R169, c[0x0][0x2d0], -R141.reuse ;  /* 0x0000b400a9ab7a23 */ /* 0x100fe4000001088d */
[--C-:B------:R-:W-:Y:S02]  /*5ae0*/  FFMA.FTZ R169, R183, c[0x0][0x2d0], -R144.reuse ;  /* 0x0000b400b7a97a23 */ /* 0x100fe40000010890 */
[--C-:B------:R-:W-:Y:S01]  /*5af0*/  FFMA.FTZ R170, R173, c[0x0][0x2d0], -R141.reuse ;  /* 0x0000b400adaa7a23 */ /* 0x100fe2000001088d */
[----:B------:R-:W-:Y:S01]  /*5b00*/  MUFU.EX2 R174, R174 ;  /* 0x000000ae00ae7308 */ /* 0x000fe20000000800 */
[--C-:B------:R-:W-:Y:S02]  /*5b10*/  FFMA.FTZ R173, R167, c[0x0][0x2d0], -R144.reuse ;  /* 0x0000b400a7ad7a23 */ /* 0x100fe40000010890 */
[----:B------:R-:W-:Y:S02]  /*5b20*/  FMUL.FTZ R0, R5, c[0x0][0x2d0] ;  /* 0x0000b40005007a20 */ /* 0x000fe40000410000 */
[----:B------:R-:W-:Y:S02]  /*5b30*/  FMUL.FTZ R6, R2, c[0x0][0x2d0] ;  /* 0x0000b40002067a20 */ /* 0x000fe40000410000 */
[--C-:B------:R-:W-:Y:S02]  /*5b40*/  FFMA.FTZ R177, R166, c[0x0][0x2d0], -R141.reuse ;  /* 0x0000b400a6b17a23 */ /* 0x100fe4000001088d */
[----:B------:R-:W-:Y:S01]  /*5b50*/  LDSM.16.MT88.4 R164, [R200+0x5900] ;  /* 0x00590000c8a4783b */ /* 0x000fe20000004200 */
[----:B------:R-:W1:Y:S01]  /*5b60*/  MUFU.EX2 R2, R6 ;  /* 0x0000000600027308 */ /* 0x000e620000000800 */
[--C-:B------:R-:W-:Y:S02]  /*5b70*/  FFMA.FTZ R178, R252, c[0x0][0x2d0], -R144.reuse ;  /* 0x0000b400fcb27a23 */ /* 0x100fe40000010890 */
[--C-:B------:R-:W-:Y:S02]  /*5b80*/  FFMA.FTZ R179, R251, c[0x0][0x2d0], -R144.reuse ;  /* 0x0000b400fbb37a23 */ /* 0x100fe40000010890 */
[--C-:B------:R-:W-:Y:S02]  /*5b90*/  FFMA.FTZ R183, R247, c[0x0][0x2d0], -R144.reuse ;  /* 0x0000b400f7b77a23 */ /* 0x100fe40000010890 */
[--C-:B------:R-:W-:Y:S02]  /*5ba0*/  FFMA.FTZ R243, R243, c[0x0][0x2d0], -R144.reuse ;  /* 0x0000b400f3f37a23 */ /* 0x100fe40000010890 */
[--C-:B------:R-:W-:Y:S01]  /*5bb0*/  FFMA.FTZ R239, R239, c[0x0][0x2d0], -R144.reuse ;  /* 0x0000b400efef7a23 */ /* 0x100fe20000010890 */
[----:B------:R-:W2:Y:S01]  /*5bc0*/  MUFU.EX2 R0, R0 ;  /* 0x0000000000007308 */ /* 0x000ea20000000800 */
[--C-:B------:R-:W-:Y:S02]  /*5bd0*/  FFMA.FTZ R237, R237, c[0x0][0x2d0], -R144.reuse ;  /* 0x0000b400eded7a23 */ /* 0x100fe40000010890 */
[--C-:B------:R-:W-:Y:S02]  /*5be0*/  FFMA.FTZ R134, R134, c[0x0][0x2d0], -R144.reuse ;  /* 0x0000b40086867a23 */ /* 0x100fe40000010890 */
[--C-:B------:R-:W-:Y:S02]  /*5bf0*/  FFMA.FTZ R133, R133, c[0x0][0x2d0], -R144.reuse ;  /* 0x0000b40085857a23 */ /* 0x100fe40000010890 */
[--C-:B------:R-:W-:Y:S02]  /*5c00*/  FFMA.FTZ R176, R182, c[0x0][0x2d0], -R141.reuse ;  /* 0x0000b400b6b07a23 */ /* 0x100fe4000001088d */
[--C-:B------:R-:W-:Y:S01]  /*5c10*/  FFMA.FTZ R182, R249, c[0x0][0x2d0], -R144.reuse ;  /* 0x0000b400f9b67a23 */ /* 0x100fe20000010890 */
[----:B------:R-:W-:Y:S01]  /*5c20*/  MUFU.EX2 R171, R171 ;  /* 0x000000ab00ab7308 */ /* 0x000fe20000000800 */
[--C-:B------:R-:W-:Y:S02]  /*5c30*/  FFMA.FTZ R180, R250, c[0x0][0x2d0], -R141.reuse ;  /* 0x0000b400fab47a23 */ /* 0x100fe4000001088d */
[--C-:B------:R-:W-:Y:S02]  /*5c40*/  FFMA.FTZ R181, R248, c[0x0][0x2d0], -R141.reuse ;  /* 0x0000b400f8b57a23 */ /* 0x100fe4000001088d */
[----:B-1----:R-:W-:Y:S01]  /*5c50*/  FMUL.FTZ R4, R2, R128 ;  /* 0x0000008002047220 */ /* 0x002fe20000410000 */
[----:B------:R-:W-:Y:S01]  /*5c60*/  F2FP.PACK_AB R128, R174, R175 ;  /* 0x000000afae80723e */ /* 0x000fe200000000ff */
[C---:B------:R-:W-:Y:S02]  /*5c70*/  FMUL.FTZ R5, R2.reuse, R129 ;  /* 0x0000008102057220 */ /* 0x040fe40000410000 */
[C---:B------:R-:W-:Y:S01]  /*5c80*/  FMUL.FTZ R8, R2.reuse, R124 ;  /* 0x0000007c02087220 */ /* 0x040fe20000410000 */
[----:B------:R-:W1:Y:S01]  /*5c90*/  MUFU.EX2 R170, R170 ;  /* 0x000000aa00aa7308 */ /* 0x000e620000000800 */
[C---:B------:R-:W-:Y:S02]  /*5ca0*/  FMUL.FTZ R9, R2.reuse, R125 ;  /* 0x0000007d02097220 */ /* 0x040fe40000410000 */
[----:B------:R-:W-:Y:S02]  /*5cb0*/  FMUL.FTZ R16, R2, R116 ;  /* 0x0000007402107220 */ /* 0x000fe40000410000 */
[C---:B--2---:R-:W-:Y:S02]  /*5cc0*/  FMUL.FTZ R6, R0.reuse, R130 ;  /* 0x0000008200067220 */ /* 0x044fe40000410000 */
[C---:B------:R-:W-:Y:S02]  /*5cd0*/  FMUL.FTZ R7, R0.reuse, R131 ;  /* 0x0000008300077220 */ /* 0x040fe40000410000 */
[C---:B------:R-:W-:Y:S01]  /*5ce0*/  FMUL.FTZ R10, R0.reuse, R126 ;  /* 0x0000007e000a7220 */ /* 0x040fe20000410000 */
[----:B------:R-:W-:Y:S01]  /*5cf0*/  MUFU.EX2 R173, R173 ;  /* 0x000000ad00ad7308 */ /* 0x000fe20000000800 */
[----:B------:R-:W-:Y:S02]  /*5d00*/  FMUL.FTZ R11, R0, R127 ;  /* 0x0000007f000b7220 */ /* 0x000fe40000410000 */
[----:B------:R-:W-:Y:S01]  /*5d10*/  FMUL.FTZ R17, R2, R117 ;  /* 0x0000007502117220 */ /* 0x000fe20000410000 */
[----:B------:R-:W-:Y:S01]  /*5d20*/  LDSM.16.MT88.4 R124, [R200+0x2900] ;  /* 0x00290000c87c783b */ /* 0x000fe20000004200 */
[C---:B------:R-:W-:Y:S02]  /*5d30*/  FMUL.FTZ R18, R0.reuse, R118 ;  /* 0x0000007600127220 */ /* 0x040fe40000410000 */
[----:B------:R-:W-:Y:S02]  /*5d40*/  FMUL.FTZ R19, R0, R119 ;  /* 0x0000007700137220 */ /* 0x000fe40000410000 */
[C---:B------:R-:W-:Y:S01]  /*5d50*/  FMUL.FTZ R24, R2.reuse, R108 ;  /* 0x0000006c02187220 */ /* 0x040fe20000410000 */
[----:B------:R-:W2:Y:S01]  /*5d60*/  MUFU.EX2 R172, R172 ;  /* 0x000000ac00ac7308 */ /* 0x000ea20000000800 */
[----:B------:R-:W-:Y:S01]  /*5d70*/  FMUL.FTZ R25, R2, R109 ;  /* 0x0000006d02197220 */ /* 0x000fe20000410000 */
[----:B------:R-:W-:Y:S01]  /*5d80*/  LDSM.16.MT88.4 R116, [R197+0x900] ;  /* 0x00090000c574783b */ /* 0x000fe20000004200 */
[----:B------:R-:W-:Y:S01]  /*5d90*/  FMUL.FTZ R26, R0, R110 ;  /* 0x0000006e001a7220 */ /* 0x000fe20000410000 */
[----:B-1----:R-:W-:Y:S01]  /*5da0*/  F2FP.PACK_AB R130, R170, R171 ;  /* 0x000000abaa82723e */ /* 0x002fe200000000ff */
[----:B------:R-:W-:Y:S02]  /*5db0*/  FMUL.FTZ R27, R0, R111 ;  /* 0x0000006f001b7220 */ /* 0x000fe40000410000 */
[C---:B------:R-:W-:Y:S02]  /*5dc0*/  FMUL.FTZ R32, R2.reuse, R100 ;  /* 0x0000006402207220 */ /* 0x040fe40000410000 */
[----:B------:R-:W-:Y:S01]  /*5dd0*/  FMUL.FTZ R33, R2, R101 ;  /* 0x0000006502217220 */ /* 0x000fe20000410000 */
[----:B------:R-:W-:Y:S01]  /*5de0*/  MUFU.EX2 R169, R169 ;  /* 0x000000a900a97308 */ /* 0x000fe20000000800 */
[----:B------:R-:W-:Y:S01]  /*5df0*/  LDSM.16.MT88.4 R108, [R196+0x2100] ;  /* 0x00210000c46c783b */ /* 0x000fe20000004200 */
[C---:B------:R-:W-:Y:S02]  /*5e00*/  FMUL.FTZ R34, R0.reuse, R102 ;  /* 0x0000006600227220 */ /* 0x040fe40000410000 */
[----:B------:R-:W-:Y:S02]  /*5e10*/  FMUL.FTZ R35, R0, R103 ;  /* 0x0000006700237220 */ /* 0x000fe40000410000 */
[C---:B------:R-:W-:Y:S02]  /*5e20*/  FMUL.FTZ R36, R2.reuse, R36 ;  /* 0x0000002402247220 */ /* 0x040fe40000410000 */
[----:B------:R-:W-:Y:S01]  /*5e30*/  FMUL.FTZ R37, R2, R37 ;  /* 0x0000002502257220 */ /* 0x000fe20000410000 */
[----:B------:R-:W-:Y:S01]  /*5e40*/  LDSM.16.MT88.4 R100, [R197+0x2100] ;  /* 0x00210000c564783b */ /* 0x000fe20000004200 */
[----:B------:R-:W1:Y:S01]  /*5e50*/  MUFU.EX2 R168, R168 ;  /* 0x000000a800a87308 */ /* 0x000e620000000800 */
[C---:B------:R-:W-:Y:S02]  /*5e60*/  FMUL.FTZ R38, R0.reuse, R38 ;  /* 0x0000002600267220 */ /* 0x040fe40000410000 */
[----:B------:R-:W-:Y:S01]  /*5e70*/  FMUL.FTZ R39, R0, R39 ;  /* 0x0000002700277220 */ /* 0x000fe20000410000 */
[----:B--2---:R-:W-:Y:S01]  /*5e80*/  F2FP.PACK_AB R129, R172, R173 ;  /* 0x000000adac81723e */ /* 0x004fe200000000ff */
[C---:B------:R-:W-:Y:S02]  /*5e90*/  FMUL.FTZ R40, R2.reuse, R40 ;  /* 0x0000002802287220 */ /* 0x040fe40000410000 */
[----:B------:R-:W-:Y:S02]  /*5ea0*/  FMUL.FTZ R41, R2, R41 ;  /* 0x0000002902297220 */ /* 0x000fe40000410000 */
[C---:B------:R-:W-:Y:S01]  /*5eb0*/  FMUL.FTZ R42, R0.reuse, R42 ;  /* 0x0000002a002a7220 */ /* 0x040fe20000410000 */
[----:B------:R-:W-:Y:S01]  /*5ec0*/  MUFU.EX2 R176, R176 ;  /* 0x000000b000b07308 */ /* 0x000fe20000000800 */
[----:B------:R-:W-:Y:S02]  /*5ed0*/  FMUL.FTZ R43, R0, R43 ;  /* 0x0000002b002b7220 */ /* 0x000fe40000410000 */
[C---:B------:R-:W-:Y:S02]  /*5ee0*/  FMUL.FTZ R44, R2.reuse, R44 ;  /* 0x0000002c022c7220 */ /* 0x040fe40000410000 */
[----:B------:R-:W-:Y:S02]  /*5ef0*/  FMUL.FTZ R45, R2, R45 ;  /* 0x0000002d022d7220 */ /* 0x000fe40000410000 */
[C---:B------:R-:W-:Y:S02]  /*5f00*/  FMUL.FTZ R46, R0.reuse, R46 ;  /* 0x0000002e002e7220 */ /* 0x040fe40000410000 */
[----:B------:R-:W-:Y:S01]  /*5f10*/  FMUL.FTZ R47, R0, R47 ;  /* 0x0000002f002f7220 */ /* 0x000fe20000410000 */
[----:B------:R-:W2:Y:S01]  /*5f20*/  MUFU.EX2 R177, R177 ;  /* 0x000000b100b17308 */ /* 0x000ea20000000800 */
[C---:B------:R-:W-:Y:S02]  /*5f30*/  FMUL.FTZ R48, R2.reuse, R48 ;  /* 0x0000003002307220 */ /* 0x040fe40000410000 */
[----:B------:R-:W-:Y:S01]  /*5f40*/  FMUL.FTZ R49, R2, R49 ;  /* 0x0000003102317220 */ /* 0x000fe20000410000 */
[----:B-1----:R-:W-:Y:S01]  /*5f50*/  F2FP.PACK_AB R131, R168, R169 ;  /* 0x000000a9a883723e */ /* 0x002fe200000000ff */
[C---:B------:R-:W-:Y:S02]  /*5f60*/  FMUL.FTZ R50, R0.reuse, R50 ;  /* 0x0000003200327220 */ /* 0x040fe40000410000 */
[----:B------:R-:W-:Y:S02]  /*5f70*/  FMUL.FTZ R51, R0, R51 ;  /* 0x0000003300337220 */ /* 0x000fe40000410000 */
[C---:B------:R-:W-:Y:S01]  /*5f80*/  FMUL.FTZ R52, R2.reuse, R52 ;  /* 0x0000003402347220 */ /* 0x040fe20000410000 */
[----:B------:R-:W-:Y:S01]  /*5f90*/  MUFU.EX2 R178, R178 ;  /* 0x000000b200b27308 */ /* 0x000fe20000000800 */
[C---:B------:R-:W-:Y:S05]  /*5fa0*/  HMMA.16816.F32 R4, R128.reuse, R12, R4 ;  /* 0x0000000c8004723c */ /* 0x040fea0000001804 */
[C---:B------:R-:W-:Y:S02]  /*5fb0*/  FMUL.FTZ R53, R2.reuse, R53 ;  /* 0x0000003502357220 */ /* 0x040fe40000410000 */
[C---:B------:R-:W-:Y:S01]  /*5fc0*/  FMUL.FTZ R12, R2.reuse, R120 ;  /* 0x00000078020c7220 */ /* 0x040fe20000410000 */
[C---:B------:R-:W-:Y:S01]  /*5fd0*/  HMMA.16816.F32 R8, R128.reuse, R14, R8 ;  /* 0x0000000e8008723c */ /* 0x040fe20000001808 */
[----:B------:R-:W1:Y:S03]  /*5fe0*/  MUFU.EX2 R179, R179 ;  /* 0x000000b300b37308 */ /* 0x000e660000000800 */
[----:B------:R-:W-:Y:S02]  /*5ff0*/  FMUL.FTZ R13, R2, R121 ;  /* 0x00000079020d7220 */ /* 0x000fe40000410000 */
[C---:B------:R-:W-:Y:S02]  /*6000*/  FMUL.FTZ R54, R0.reuse, R54 ;  /* 0x0000003600367220 */ /* 0x040fe40000410000 */
[C---:B------:R-:W-:Y:S03]  /*6010*/  FMUL.FTZ R14, R0.reuse, R122 ;  /* 0x0000007a000e7220 */ /* 0x040fe60000410000 */
[----:B------:R-:W-:Y:S01]  /*6020*/  MUFU.EX2 R180, R180 ;  /* 0x000000b400b47308 */ /* 0x000fe20000000800 */
[C---:B------:R-:W-:Y:S02]  /*6030*/  FMUL.FTZ R15, R0.reuse, R123 ;  /* 0x0000007b000f7220 */ /* 0x040fe40000410000 */
[----:B------:R-:W3:Y:S01]  /*6040*/  LDSM.16.MT88.4 R120, [R196+0x100] ;  /* 0x00010000c478783b */ /* 0x000ee20000004200 */
[----:B------:R-:W-:Y:S02]  /*6050*/  FMUL.FTZ R55, R0, R55 ;  /* 0x0000003700377220 */ /* 0x000fe40000410000 */
[C---:B------:R-:W-:Y:S02]  /*6060*/  FMUL.FTZ R56, R2.reuse, R56 ;  /* 0x0000003802387220 */ /* 0x040fe40000410000 */
[C---:B------:R-:W-:Y:S02]  /*6070*/  HMMA.16816.F32 R12, R128.reuse, R20, R12 ;  /* 0x00000014800c723c */ /* 0x040fe4000000180c */
[----:B------:R-:W4:Y:S01]  /*6080*/  MUFU.EX2 R181, R181 ;  /* 0x000000b500b57308 */ /* 0x000f220000000800 */
[----:B------:R-:W-:Y:S02]  /*6090*/  FMUL.FTZ R57, R2, R57 ;  /* 0x0000003902397220 */ /* 0x000fe40000410000 */
[----:B------:R-:W-:Y:S02]  /*60a0*/  FMUL.FTZ R58, R0, R58 ;  /* 0x0000003a003a7220 */ /* 0x000fe40000410000 */
[C---:B------:R-:W-:Y:S01]  /*60b0*/  FMUL.FTZ R20, R2.reuse, R112 ;  /* 0x0000007002147220 */ /* 0x040fe20000410000 */
[C---:B------:R-:W-:Y:S04]  /*60c0*/  HMMA.16816.F32 R16, R128.reuse, R22, R16 ;  /* 0x000000168010723c */ /* 0x040fe80000001810 */
[----:B------:R-:W-:Y:S01]  /*60d0*/  FMUL.FTZ R21, R2, R113 ;  /* 0x0000007102157220 */ /* 0x000fe20000410000 */
[----:B------:R-:W-:Y:S01]  /*60e0*/  MUFU.EX2 R182, R182 ;  /* 0x000000b600b67308 */ /* 0x000fe20000000800 */
[C---:B------:R-:W-:Y:S02]  /*60f0*/  FMUL.FTZ R59, R0.reuse, R59 ;  /* 0x0000003b003b7220 */ /* 0x040fe40000410000 */
[C---:B------:R-:W-:Y:S04]  /*6100*/  FMUL.FTZ R22, R0.reuse, R114 ;  /* 0x0000007200167220 */ /* 0x040fe80000410000 */
[----:B------:R-:W-:Y:S02]  /*6110*/  FMUL.FTZ R23, R0, R115 ;  /* 0x0000007300177220 */ /* 0x000fe40000410000 */
[----:B------:R-:W5:Y:S01]  /*6120*/  LDSM.16.MT88.4 R112, [R200+0x2100] ;  /* 0x00210000c870783b */ /* 0x000f620000004200 */
[C---:B------:R-:W-:Y:S01]  /*6130*/  FMUL.FTZ R60, R2.reuse, R60 ;  /* 0x0000003c023c7220 */ /* 0x040fe20000410000 */
[----:B------:R-:W1:Y:S01]  /*6140*/  MUFU.EX2 R183, R183 ;  /* 0x000000b700b77308 */ /* 0x000e620000000800 */
[----:B------:R-:W-:Y:S02]  /*6150*/  FMUL.FTZ R61, R2, R61 ;  /* 0x0000003d023d7220 */ /* 0x000fe40000410000 */
[C---:B------:R-:W-:Y:S03]  /*6160*/  HMMA.16816.F32 R20, R128.reuse, R28, R20 ;  /* 0x0000001c8014723c */ /* 0x040fe60000001814 */
[C---:B------:R-:W-:Y:S02]  /*6170*/  FMUL.FTZ R62, R0.reuse, R62 ;  /* 0x0000003e003e7220 */ /* 0x040fe40000410000 */
[----:B------:R-:W-:Y:S02]  /*6180*/  FMUL.FTZ R63, R0, R63 ;  /* 0x0000003f003f7220 */ /* 0x000fe40000410000 */
[C---:B------:R-:W-:Y:S01]  /*6190*/  FMUL.FTZ R28, R2.reuse, R104 ;  /* 0x00000068021c7220 */ /* 0x040fe20000410000 */
[C---:B------:R-:W-:Y:S01]  /*61a0*/  HMMA.16816.F32 R24, R128.reuse, R30, R24 ;  /* 0x0000001e8018723c */ /* 0x040fe20000001818 */
[----:B------:R-:W-:Y:S03]  /*61b0*/  MUFU.EX2 R243, R243 ;  /* 0x000000f300f37308 */ /* 0x000fe60000000800 */
[C---:B------:R-:W-:Y:S02]  /*61c0*/  FMUL.FTZ R29, R2.reuse, R105 ;  /* 0x00000069021d7220 */ /* 0x040fe40000410000 */
[----:B------:R-:W-:Y:S02]  /*61d0*/  FMUL.FTZ R64, R2, R64 ;  /* 0x0000004002407220 */ /* 0x000fe40000410000 */
[C---:B------:R-:W-:Y:S03]  /*61e0*/  FMUL.FTZ R30, R0.reuse, R106 ;  /* 0x0000006a001e7220 */ /* 0x040fe60000410000 */
[----:B------:R-:W-:Y:S01]  /*61f0*/  MUFU.EX2 R239, R239 ;  /* 0x000000ef00ef7308 */ /* 0x000fe20000000800 */
[----:B------:R-:W-:Y:S02]  /*6200*/  FMUL.FTZ R31, R0, R107 ;  /* 0x0000006b001f7220 */ /* 0x000fe40000410000 */
[----:B------:R-:W1:Y:S01]  /*6210*/  LDSM.16.MT88.4 R104, [R198+0x2100] ;  /* 0x00210000c668783b */ /* 0x000e620000004200 */
[----:B------:R-:W-:Y:S02]  /*6220*/  FMUL.FTZ R65, R2, R65 ;  /* 0x0000004102417220 */ /* 0x000fe40000410000 */
[C---:B------:R-:W-:Y:S02]  /*6230*/  FMUL.FTZ R66, R0.reuse, R66 ;  /* 0x0000004200427220 */ /* 0x040fe40000410000 */
[C---:B---3--:R-:W-:Y:S02]  /*6240*/  HMMA.16816.F32 R28, R128.reuse, R120, R28 ;  /* 0x00000078801c723c */ /* 0x048fe4000000181c */
[----:B------:R-:W-:Y:S01]  /*6250*/  MUFU.EX2 R237, R237 ;  /* 0x000000ed00ed7308 */ /* 0x000fe20000000800 */
[----:B------:R-:W-:Y:S02]  /*6260*/  FMUL.FTZ R67, R0, R67 ;  /* 0x0000004300437220 */ /* 0x000fe40000410000 */
[C---:B------:R-:W-:Y:S02]  /*6270*/  FMUL.FTZ R68, R2.reuse, R68 ;  /* 0x0000004402447220 */ /* 0x040fe40000410000 */
[----:B------:R-:W-:Y:S01]  /*6280*/  FMUL.FTZ R69, R2, R69 ;  /* 0x0000004502457220 */ /* 0x000fe20000410000 */
[C---:B------:R-:W-:Y:S01]  /*6290*/  HMMA.16816.F32 R32, R128.reuse, R122, R32 ;  /* 0x0000007a8020723c */ /* 0x040fe20000001820 */
[----:B------:R-:W-:Y:S03]  /*62a0*/  LDSM.16.MT88.4 R120, [R196+0x900] ;  /* 0x00090000c478783b */ /* 0x000fe60000004200 */
[C---:B------:R-:W-:Y:S01]  /*62b0*/  FMUL.FTZ R70, R0.reuse, R70 ;  /* 0x0000004600467220 */ /* 0x040fe20000410000 */
[----:B------:R-:W-:Y:S01]  /*62c0*/  MUFU.EX2 R134, R134 ;  /* 0x0000008600867308 */ /* 0x000fe20000000800 */
[----:B------:R-:W-:Y:S02]  /*62d0*/  FMUL.FTZ R71, R0, R71 ;  /* 0x0000004700477220 */ /* 0x000fe40000410000 */
[C---:B-----5:R-:W-:Y:S04]  /*62e0*/  HMMA.16816.F32 R36, R128.reuse, R112, R36 ;  /* 0x000000708024723c */ /* 0x060fe80000001824 */
[C---:B------:R-:W-:Y:S02]  /*62f0*/  FMUL.FTZ R72, R2.reuse, R72 ;  /* 0x0000004802487220 */ /* 0x040fe40000410000 */
[----:B------:R-:W-:Y:S01]  /*6300*/  FMUL.FTZ R73, R2, R73 ;  /* 0x0000004902497220 */ /* 0x000fe20000410000 */
[----:B------:R-:W-:Y:S01]  /*6310*/  MUFU.EX2 R133, R133 ;  /* 0x0000008500857308 */ /* 0x000fe20000000800 */
[C---:B------:R-:W-:Y:S01]  /*6320*/  HMMA.16816.F32 R40, R128.reuse, R114, R40 ;  /* 0x000000728028723c */ /* 0x040fe20000001828 */
[----:B------:R-:W-:Y:S03]  /*6330*/  LDSM.16.MT88.4 R112, [R200+0x900] ;  /* 0x00090000c870783b */ /* 0x000fe60000004200 */
[C---:B------:R-:W-:Y:S02]  /*6340*/  FMUL.FTZ R74, R0.reuse, R74 ;  /* 0x0000004a004a7220 */ /* 0x040fe40000410000 */
[----:B------:R-:W-:Y:S02]  /*6350*/  FMUL.FTZ R75, R0, R75 ;  /* 0x0000004b004b7220 */ /* 0x000fe40000410000 */
[C---:B------:R-:W-:Y:S01]  /*6360*/  FMUL.FTZ R76, R2.reuse, R76 ;  /* 0x0000004c024c7220 */ /* 0x040fe20000410000 */
[C---:B-1----:R-:W-:Y:S03]  /*6370*/  HMMA.16816.F32 R44, R128.reuse, R104, R44 ;  /* 0x00000068802c723c */ /* 0x042fe6000000182c */
[----:B------:R-:W-:Y:S02]  /*6380*/  FMUL.FTZ R77, R2, R77 ;  /* 0x0000004d024d7220 */ /* 0x000fe40000410000 */
[C---:B------:R-:W-:Y:S02]  /*6390*/  FMUL.FTZ R78, R0.reuse, R78 ;  /* 0x0000004e004e7220 */ /* 0x040fe40000410000 */
[----:B------:R-:W-:Y:S01]  /*63a0*/  FMUL.FTZ R79, R0, R79 ;  /* 0x0000004f004f7220 */ /* 0x000fe20000410000 */
[C---:B------:R-:W-:Y:S01]  /*63b0*/  HMMA.16816.F32 R48, R128.reuse, R106, R48 ;  /* 0x0000006a8030723c */ /* 0x040fe20000001830 */
[----:B------:R-:W1:Y:S03]  /*63c0*/  LDSM.16.MT88.4 R104, [R200+0x4100] ;  /* 0x00410000c868783b */ /* 0x000e660000004200 */
[C---:B------:R-:W-:Y:S02]  /*63d0*/  FMUL.FTZ R80, R2.reuse, R80 ;  /* 0x0000005002507220 */ /* 0x040fe40000410000 */
[----:B------:R-:W-:Y:S02]  /*63e0*/  FMUL.FTZ R81, R2, R81 ;  /* 0x0000005102517220 */ /* 0x000fe40000410000 */
[C---:B------:R-:W-:Y:S04]  /*63f0*/  HMMA.16816.F32 R52, R128.reuse, R100, R52 ;  /* 0x000000648034723c */ /* 0x040fe80000001834 */
[C---:B------:R-:W-:Y:S02]  /*6400*/  FMUL.FTZ R82, R0.reuse, R82 ;  /* 0x0000005200527220 */ /* 0x040fe40000410000 */
[----:B------:R-:W-:Y:S02]  /*6410*/  FMUL.FTZ R83, R0, R83 ;  /* 0x0000005300537220 */ /* 0x000fe40000410000 */
[C---:B------:R-:W-:Y:S01]  /*6420*/  HMMA.16816.F32 R56, R128.reuse, R102, R56 ;  /* 0x000000668038723c */ /* 0x040fe20000001838 */
[----:B------:R-:W3:Y:S03]  /*6430*/  LDSM.16.MT88.4 R100, [R198+0x4100] ;  /* 0x00410000c664783b */ /* 0x000ee60000004200 */
[C---:B------:R-:W-:Y:S02]  /*6440*/  FMUL.FTZ R84, R2.reuse, R84 ;  /* 0x0000005402547220 */ /* 0x040fe40000410000 */
[----:B------:R-:W-:Y:S02]  /*6450*/  FMUL.FTZ R85, R2, R85 ;  /* 0x0000005502557220 */ /* 0x000fe40000410000 */
[C---:B------:R-:W-:Y:S04]  /*6460*/  HMMA.16816.F32 R60, R128.reuse, R108, R60 ;  /* 0x0000006c803c723c */ /* 0x040fe8000000183c */
[C---:B------:R-:W-:Y:S02]  /*6470*/  FMUL.FTZ R86, R0.reuse, R86 ;  /* 0x0000005600567220 */ /* 0x040fe40000410000 */
[----:B------:R-:W-:Y:S02]  /*6480*/  FMUL.FTZ R87, R0, R87 ;  /* 0x0000005700577220 */ /* 0x000fe40000410000 */
[C---:B------:R-:W-:Y:S01]  /*6490*/  HMMA.16816.F32 R64, R128.reuse, R110, R64 ;  /* 0x0000006e8040723c */ /* 0x040fe20000001840 */
[----:B------:R-:W5:Y:S03]  /*64a0*/  LDSM.16.MT88.4 R108, [R197+0x4100] ;  /* 0x00410000c56c783b */ /* 0x000f660000004200 */
        /* <DEDUP_REMOVED lines=11> */
[C---:B---3--:R-:W-:Y:S04]  /*6560*/  HMMA.16816.F32 R76, R128.reuse, R100, R76 ;  /* 0x00000064804c723c */ /* 0x048fe8000000184c */
[C---:B------:R-:W-:Y:S02]  /*6570*/  FMUL.FTZ R96, R2.reuse, R96 ;  /* 0x0000006002607220 */ /* 0x040fe40000410000 */
[----:B------:R-:W-:Y:S01]  /*6580*/  FMUL.FTZ R97, R2, R97 ;  /* 0x0000006102617220 */ /* 0x000fe20000410000 */
[----:B--2---:R-:W-:Y:S01]  /*6590*/  F2FP.PACK_AB R100, R177, R176 ;  /* 0x000000b0b164723e */ /* 0x004fe200000000ff */
[C---:B------:R-:W-:Y:S04]  /*65a0*/  HMMA.16816.F32 R80, R128.reuse, R102, R80 ;  /* 0x000000668050723c */ /* 0x040fe80000001850 */
[C---:B------:R-:W-:Y:S01]  /*65b0*/  FMUL.FTZ R98, R0.reuse, R98 ;  /* 0x0000006200627220 */ /* 0x040fe20000410000 */
[----:B------:R-:W-:Y:S01]  /*65c0*/  F2FP.PACK_AB R101, R179, R178 ;  /* 0x000000b2b365723e */ /* 0x000fe200000000ff */
[----:B------:R-:W-:Y:S01]  /*65d0*/  FMUL.FTZ R99, R0, R99 ;  /* 0x0000006300637220 */ /* 0x000fe20000410000 */
[----:B----4-:R-:W-:Y:S01]  /*65e0*/  F2FP.PACK_AB R102, R181, R180 ;  /* 0x000000b4b566723e */ /* 0x010fe200000000ff */
[C---:B-----5:R-:W-:Y:S04]  /*65f0*/  HMMA.16816.F32 R84, R128.reuse, R108, R84 ;  /* 0x0000006c8054723c */ /* 0x060fe80000001854 */
[----:B------:R-:W-:Y:S01]  /*6600*/  F2FP.PACK_AB R103, R183, R182 ;  /* 0x000000b6b767723e */ /* 0x000fe200000000ff */
[--C-:B------:R-:W-:Y:S02]  /*6610*/  FFMA.FTZ R246, R246, c[0x0][0x2d0], -R141.reuse ;  /* 0x0000b400f6f67a23 */ /* 0x100fe4000001088d */
[--C-:B------:R-:W-:Y:S01]  /*6620*/  FFMA.FTZ R247, R244, c[0x0][0x2d0], -R141.reuse ;  /* 0x0000b400f4f77a23 */ /* 0x100fe2000001088d */
[C---:B------:R-:W-:Y:S01]  /*6630*/  HMMA.16816.F32 R88, R128.reuse, R110, R88 ;  /* 0x0000006e8058723c */ /* 0x040fe20000001858 */
[----:B------:R-:W2:Y:S02]  /*6640*/  LDSM.16.MT88.4 R108, [R198+0x900] ;  /* 0x00090000c66c783b */ /* 0x000ea40000004200 */
[----:B------:R-:W-:Y:S01]  /*6650*/  MUFU.EX2 R246, R246 ;  /* 0x000000f600f67308 */ /* 0x000fe20000000800 */
[--C-:B------:R-:W-:Y:S02]  /*6660*/  FFMA.FTZ R244, R245, c[0x0][0x2d0], -R144.reuse ;  /* 0x0000b400f5f47a23 */ /* 0x100fe40000010890 */
[--C-:B------:R-:W-:Y:S02]  /*6670*/  FFMA.FTZ R242, R242, c[0x0][0x2d0], -R141.reuse ;  /* 0x0000b400f2f27a23 */ /* 0x100fe4000001088d */
[--C-:B------:R-:W-:Y:S01]  /*6680*/  FFMA.FTZ R245, R240, c[0x0][0x2d0], -R141.reuse ;  /* 0x0000b400f0f57a23 */ /* 0x100fe2000001088d */
[C---:B-1----:R-:W-:Y:S03]  /*6690*/  HMMA.16816.F32 R92, R128.reuse, R104, R92 ;  /* 0x00000068805c723c */ /* 0x042fe6000000185c */
[--C-:B------:R-:W-:Y:S01]  /*66a0*/  FFMA.FTZ R240, R241, c[0x0][0x2d0], -R144.reuse ;  /* 0x0000b400f1f07a23 */ /* 0x100fe20000010890 */
[----:B------:R-:W1:Y:S01]  /*66b0*/  MUFU.EX2 R247, R247 ;  /* 0x000000f700f77308 */ /* 0x000e620000000800 */
[--C-:B------:R-:W-:Y:S02]  /*66c0*/  FFMA.FTZ R236, R236, c[0x0][0x2d0], -R141.reuse ;  /* 0x0000b400ecec7a23 */ /* 0x100fe4000001088d */
[--C-:B------:R-:W-:Y:S01]  /*66d0*/  FFMA.FTZ R241, R238, c[0x0][0x2d0], -R141.reuse ;  /* 0x0000b400eef17a23 */ /* 0x100fe2000001088d */
[----:B------:R-:W-:Y:S01]  /*66e0*/  HMMA.16816.F32 R96, R128, R106, R96 ;  /* 0x0000006a8060723c */ /* 0x000fe20000001860 */
[----:B------:R-:W3:Y:S03]  /*66f0*/  LDSM.16.MT88.4 R104, [R197+0x2900] ;  /* 0x00290000c568783b */ /* 0x000ee60000004200 */
[----:B------:R-:W-:Y:S02]  /*6700*/  FFMA.FTZ R238, R235, c[0x0][0x2d0], -R144 ;  /* 0x0000b400ebee7a23 */ /* 0x000fe40000010890 */
[--C-:B------:R-:W-:Y:S01]  /*6710*/  FFMA.FTZ R234, R234, c[0x0][0x2d0], -R141.reuse ;  /* 0x0000b400eaea7a23 */ /* 0x100fe2000001088d */
[----:B------:R-:W4:Y:S01]  /*6720*/  MUFU.EX2 R244, R244 ;  /* 0x000000f400f47308 */ /* 0x000f220000000800 */
[C---:B------:R-:W-:Y:S01]  /*6730*/  HMMA.16816.F32 R4, R100.reuse, R112, R4 ;  /* 0x000000706404723c */ /* 0x040fe20000001804 */
[----:B------:R-:W-:Y:S04]  /*6740*/  LDSM.16.MT88.4 R128, [R200+0x3100] ;  /* 0x00310000c880783b */ /* 0x000fe80000004200 */
[----:B------:R-:W-:Y:S02]  /*6750*/  FFMA.FTZ R141, R232, c[0x0][0x2d0], -R141 ;  /* 0x0000b400e88d7a23 */ /* 0x000fe4000001088d */
[----:B------:R-:W-:Y:S01]  /*6760*/  FFMA.FTZ R175, R2, R233, R175 ;  /* 0x000000e902af7223 */ /* 0x000fe200000100af */
[C---:B------:R-:W-:Y:S01]  /*6770*/  HMMA.16816.F32 R8, R100.reuse, R114, R8 ;  /* 0x000000726408723c */ /* 0x040fe20000001808 */
[----:B------:R-:W-:Y:S01]  /*6780*/  LDSM.16.MT88.4 R112, [R200+0x4900] ;  /* 0x00490000c870783b */ /* 0x000fe20000004200 */
[----:B------:R5:W-:Y:S02]  /*6790*/  MUFU.EX2 R235, R141 ;  /* 0x0000008d00eb7308 */ /* 0x000be40000000800 */
[----:B------:R-:W-:Y:S02]  /*67a0*/  FFMA.FTZ R173, R0, R229, R173 ;  /* 0x000000e500ad7223 */ /* 0x000fe400000100ad */
[----:B------:R-:W-:Y:S02]  /*67b0*/  FADD.FTZ R174, R174, R175 ;  /* 0x000000afaeae7221 */ /* 0x000fe40000010000 */
[C---:B--2---:R-:W-:Y:S01]  /*67c0*/  HMMA.16816.F32 R12, R100.reuse, R108, R12 ;  /* 0x0000006c640c723c */ /* 0x044fe2000000180c */
[----:B------:R-:W-:Y:S03]  /*67d0*/  LDSM.16.MT88.4 R144, [R196+0x1900] ;  /* 0x00190000c490783b */ /* 0x000fe60000004200 */
[----:B------:R-:W-:Y:S01]  /*67e0*/  MUFU.EX2 R242, R242 ;  /* 0x000000f200f27308 */ /* 0x000fe20000000800 */
[----:B------:R-:W-:Y:S03]  /*67f0*/  FADD.FTZ R172, R172, R173 ;  /* 0x000000adacac7221 */ /* 0x000fe60000010000 */
[C---:B------:R-:W-:Y:S01]  /*6800*/  HMMA.16816.F32 R16, R100.reuse, R110, R16 ;  /* 0x0000006e6410723c */ /* 0x040fe20000001810 */
[----:B------:R-:W2:Y:S05]  /*6810*/  LDSM.16.MT88.4 R108, [R196+0x2900] ;  /* 0x00290000c46c783b */ /* 0x000eaa0000004200 */
[----:B------:R-:W1:Y:S02]  /*6820*/  MUFU.EX2 R245, R245 ;  /* 0x000000f500f57308 */ /* 0x000e640000000800 */
[C---:B------:R-:W-:Y:S01]  /*6830*/  HMMA.16816.F32 R20, R100.reuse, R116, R20 ;  /* 0x000000746414723c */ /* 0x040fe20000001814 */
[----:B-----5:R-:W-:Y:S07]  /*6840*/  LDSM.16.MT88.4 R140, [R197+0x1900] ;  /* 0x00190000c58c783b */ /* 0x020fee0000004200 */
[C---:B------:R-:W-:Y:S01]  /*6850*/  HMMA.16816.F32 R24, R100.reuse, R118, R24 ;  /* 0x000000766418723c */ /* 0x040fe20000001818 */
[----:B------:R-:W5:Y:S01]  /*6860*/  MUFU.EX2 R240, R240 ;  /* 0x000000f000f07308 */ /* 0x000f620000000800 */
[----:B------:R-:W1:Y:S06]  /*6870*/  LDSM.16.MT88.4 R116, [R198+0x4900] ;  /* 0x00490000c674783b */ /* 0x000e6c0000004200 */
[C---:B------:R-:W-:Y:S03]  /*6880*/  HMMA.16816.F32 R28, R100.reuse, R120, R28 ;  /* 0x00000078641c723c */ /* 0x040fe6000000181c */
[----:B------:R-:W-:Y:S05]  /*6890*/  MUFU.EX2 R236, R236 ;  /* 0x000000ec00ec7308 */ /* 0x000fea0000000800 */
[C---:B------:R-:W-:Y:S01]  /*68a0*/  HMMA.16816.F32 R32, R100.reuse, R122, R32 ;  /* 0x0000007a6420723c */ /* 0x040fe20000001820 */
[----:B------:R-:W-:Y:S04]  /*68b0*/  LDSM.16.MT88.4 R120, [R197+0x1100] ;  /* 0x00110000c578783b */ /* 0x000fe80000004200 */
[----:B------:R-:W1:Y:S03]  /*68c0*/  MUFU.EX2 R241, R241 ;  /* 0x000000f100f17308 */ /* 0x000e660000000800 */
[C---:B------:R-:W-:Y:S07]  /*68d0*/  HMMA.16816.F32 R36, R100.reuse, R124, R36 ;  /* 0x0000007c6424723c */ /* 0x040fee0000001824 */
[----:B------:R-:W1:Y:S01]  /*68e0*/  MUFU.EX2 R238, R238 ;  /* 0x000000ee00ee7308 */ /* 0x000e620000000800 */
[C---:B------:R-:W-:Y:S01]  /*68f0*/  HMMA.16816.F32 R40, R100.reuse, R126, R40 ;  /* 0x0000007e6428723c */ /* 0x040fe20000001828 */
[----:B------:R-:W-:Y:S07]  /*6900*/  LDSM.16.MT88.4 R124, [R196+0x1100] ;  /* 0x00110000c47c783b */ /* 0x000fee0000004200 */
[C---:B------:R-:W-:Y:S01]  /*6910*/  HMMA.16816.F32 R44, R100.reuse, R136, R44 ;  /* 0x00000088642c723c */ /* 0x040fe2000000182c */
[----:B------:R-:W1:Y:S07]  /*6920*/  MUFU.EX2 R234, R234 ;  /* 0x000000ea00ea7308 */ /* 0x000e6e0000000800 */
[C---:B------:R-:W-:Y:S01]  /*6930*/  HMMA.16816.F32 R48, R100.reuse, R138, R48 ;  /* 0x0000008a6430723c */ /* 0x040fe20000001830 */
[----:B------:R-:W-:Y:S07]  /*6940*/  LDSM.16.MT88.4 R136, [R197+0x3100] ;  /* 0x00310000c588783b */ /* 0x000fee0000004200 */
[C---:B---3--:R-:W-:Y:S08]  /*6950*/  HMMA.16816.F32 R52, R100.reuse, R104, R52 ;  /* 0x000000686434723c */ /* 0x048ff00000001834 */
[C---:B------:R-:W-:Y:S01]  /*6960*/  HMMA.16816.F32 R56, R100.reuse, R106, R56 ;  /* 0x0000006a6438723c */ /* 0x040fe20000001838 */
[----:B------:R-:W3:Y:S07]  /*6970*/  LDSM.16.MT88.4 R104, [R197+0x4900] ;  /* 0x00490000c568783b */ /* 0x000eee0000004200 */
[C---:B--2---:R-:W-:Y:S08]  /*6980*/  HMMA.16816.F32 R60, R100.reuse, R108, R60 ;  /* 0x0000006c643c723c */ /* 0x044ff0000000183c */
[C---:B------:R-:W-:Y:S01]  /*6990*/  HMMA.16816.F32 R64, R100.reuse, R110, R64 ;  /* 0x0000006e6440723c */ /* 0x040fe20000001840 */
[----:B------:R-:W2:Y:S07]  /*69a0*/  LDSM.16.MT88.4 R108, [R196+0x4900] ;  /* 0x00490000c46c783b */ /* 0x000eae0000004200 */
[C---:B------:R-:W-:Y:S08]  /*69b0*/  HMMA.16816.F32 R68, R100.reuse, R112, R68 ;  /* 0x000000706444723c */ /* 0x040ff00000001844 */
[C---:B------:R-:W-:Y:S01]  /*69c0*/  HMMA.16816.F32 R72, R100.reuse, R114, R72 ;  /* 0x000000726448723c */ /* 0x040fe20000001848 */
[----:B------:R-:W4:Y:S07]  /*69d0*/  LDSM.16.MT88.4 R112, [R200+0x1100] ;  /* 0x00110000c870783b */ /* 0x000f2e0000004200 */
[C---:B-1----:R-:W-:Y:S08]  /*69e0*/  HMMA.16816.F32 R76, R100.reuse, R116, R76 ;  /* 0x00000074644c723c */ /* 0x042ff0000000184c */
[C---:B------:R-:W-:Y:S01]  /*69f0*/  HMMA.16816.F32 R80, R100.reuse, R118, R80 ;  /* 0x000000766450723c */ /* 0x040fe20000001850 */
[----:B------:R-:W1:Y:S07]  /*6a00*/  LDSM.16.MT88.4 R116, [R198+0x1100] ;  /* 0x00110000c674783b */ /* 0x000e6e0000004200 */
[C---:B---3--:R-:W-:Y:S08]  /*6a10*/  HMMA.16816.F32 R84, R100.reuse, R104, R84 ;  /* 0x000000686454723c */ /* 0x048ff00000001854 */
[C---:B------:R-:W-:Y:S01]  /*6a20*/  HMMA.16816.F32 R88, R100.reuse, R106, R88 ;  /* 0x0000006a6458723c */ /* 0x040fe20000001858 */
[----:B------:R-:W3:Y:S07]  /*6a30*/  LDSM.16.MT88.4 R104, [R198+0x3100] ;  /* 0x00310000c668783b */ /* 0x000eee0000004200 */
[C---:B--2---:R-:W-:Y:S08]  /*6a40*/  HMMA.16816.F32 R92, R100.reuse, R108, R92 ;  /* 0x0000006c645c723c */ /* 0x044ff0000000185c */
[----:B------:R-:W-:Y:S01]  /*6a50*/  HMMA.16816.F32 R96, R100, R110, R96 ;  /* 0x0000006e6460723c */ /* 0x000fe20000001860 */
[----:B------:R-:W2:Y:S06]  /*6a60*/  LDSM.16.MT88.4 R108, [R196+0x3100] ;  /* 0x00310000c46c783b */ /* 0x000eac0000004200 */
[----:B------:R-:W-:Y:S02]  /*6a70*/  F2FP.PACK_AB R100, R247, R246 ;  /* 0x000000f6f764723e */ /* 0x000fe400000000ff */
[----:B----4-:R-:W-:Y:S03]  /*6a80*/  F2FP.PACK_AB R101, R243, R244 ;  /* 0x000000f4f365723e */ /* 0x010fe600000000ff */
[----:B------:R-:W-:Y:S02]  /*6a90*/  F2FP.PACK_AB R102, R245, R242 ;  /* 0x000000f2f566723e */ /* 0x000fe400000000ff */
[----:B-----5:R-:W-:Y:S07]  /*6aa0*/  F2FP.PACK_AB R103, R239, R240 ;  /* 0x000000f0ef67723e */ /* 0x020fee00000000ff */
[C---:B------:R-:W-:Y:S08]  /*6ab0*/  HMMA.16816.F32 R4, R100.reuse, R112, R4 ;  /* 0x000000706404723c */ /* 0x040ff00000001804 */
[C---:B------:R-:W-:Y:S01]  /*6ac0*/  HMMA.16816.F32 R8, R100.reuse, R114, R8 ;  /* 0x000000726408723c */ /* 0x040fe20000001808 */
[----:B------:R-:W4:Y:S07]  /*6ad0*/  LDSM.16.MT88.4 R112, [R200+0x5100] ;  /* 0x00510000c870783b */ /* 0x000f2e0000004200 */
[C---:B-1----:R-:W-:Y:S08]  /*6ae0*/  HMMA.16816.F32 R12, R100.reuse, R116, R12 ;  /* 0x00000074640c723c */ /* 0x042ff0000000180c */
[C---:B------:R-:W-:Y:S01]  /*6af0*/  HMMA.16816.F32 R16, R100.reuse, R118, R16 ;  /* 0x000000766410723c */ /* 0x040fe20000001810 */
[----:B------:R-:W-:Y:S07]  /*6b00*/  LDSM.16.MT88.4 R116, [R197+0x5100] ;  /* 0x00510000c574783b */ /* 0x000fee0000004200 */
[C---:B------:R-:W-:Y:S08]  /*6b10*/  HMMA.16816.F32 R20, R100.reuse, R120, R20 ;  /* 0x000000786414723c */ /* 0x040ff00000001814 */
[C---:B------:R-:W-:Y:S08]  /*6b20*/  HMMA.16816.F32 R24, R100.reuse, R122, R24 ;  /* 0x0000007a6418723c */ /* 0x040ff00000001818 */
[C---:B------:R-:W-:Y:S08]  /*6b30*/  HMMA.16816.F32 R28, R100.reuse, R124, R28 ;  /* 0x0000007c641c723c */ /* 0x040ff0000000181c */
[C---:B------:R-:W-:Y:S01]  /*6b40*/  HMMA.16816.F32 R32, R100.reuse, R126, R32 ;  /* 0x0000007e6420723c */ /* 0x040fe20000001820 */
[----:B------:R-:W-:Y:S07]  /*6b50*/  LDSM.16.MT88.4 R124, [R200+0x1900] ;  /* 0x00190000c87c783b */ /* 0x000fee0000004200 */
[C---:B------:R-:W-:Y:S08]  /*6b60*/  HMMA.16816.F32 R36, R100.reuse, R128, R36 ;  /* 0x000000806424723c */ /* 0x040ff00000001824 */
[C---:B------:R-:W-:Y:S08]  /*6b70*/  HMMA.16816.F32 R40, R100.reuse, R130, R40 ;  /* 0x000000826428723c */ /* 0x040ff00000001828 */
[C---:B---3--:R-:W-:Y:S08]  /*6b80*/  HMMA.16816.F32 R44, R100.reuse, R104, R44 ;  /* 0x00000068642c723c */ /* 0x048ff0000000182c */
[C---:B------:R-:W-:Y:S01]  /*6b90*/  HMMA.16816.F32 R48, R100.reuse, R106, R48 ;  /* 0x0000006a6430723c */ /* 0x040fe20000001830 */
[----:B------:R-:W1:Y:S07]  /*6ba0*/  LDSM.16.MT88.4 R104, [R198+0x5100] ;  /* 0x00510000c668783b */ /* 0x000e6e0000004200 */
[C---:B------:R-:W-:Y:S07]  /*6bb0*/  HMMA.16816.F32 R52, R100.reuse, R136, R52 ;  /* 0x000000886434723c */ /* 0x040fee0000001834 */
[----:B------:R-:W-:Y:S01]  /*6bc0*/  F2FP.PACK_AB R136, R241, R236 ;  /* 0x000000ecf188723e */ /* 0x000fe200000000ff */
[C---:B------:R-:W-:Y:S04]  /*6bd0*/  HMMA.16816.F32 R56, R100.reuse, R138, R56 ;  /* 0x0000008a6438723c */ /* 0x040fe80000001838 */
[----:B------:R-:W-:Y:S03]  /*6be0*/  F2FP.PACK_AB R137, R238, R237 ;  /* 0x000000edee89723e */ /* 0x000fe600000000ff */
[----:B------:R-:W-:Y:S01]  /*6bf0*/  F2FP.PACK_AB R138, R235, R234 ;  /* 0x000000eaeb8a723e */ /* 0x000fe200000000ff */
[C---:B--2---:R-:W-:Y:S04]  /*6c00*/  HMMA.16816.F32 R60, R100.reuse, R108, R60 ;  /* 0x0000006c643c723c */ /* 0x044fe8000000183c */
[----:B------:R-:W-:Y:S04]  /*6c10*/  F2FP.PACK_AB R139, R133, R134 ;  /* 0x00000086858b723e */ /* 0x000fe800000000ff */
[C---:B------:R-:W-:Y:S01]  /*6c20*/  HMMA.16816.F32 R64, R100.reuse, R110, R64 ;  /* 0x0000006e6440723c */ /* 0x040fe20000001840 */
[----:B------:R-:W2:Y:S07]  /*6c30*/  LDSM.16.MT88.4 R108, [R196+0x5100] ;  /* 0x00510000c46c783b */ /* 0x000eae0000004200 */
[C---:B----4-:R-:W-:Y:S08]  /*6c40*/  HMMA.16816.F32 R68, R100.reuse, R112, R68 ;  /* 0x000000706444723c */ /* 0x050ff00000001844 */
[C---:B------:R-:W-:Y:S08]  /*6c50*/  HMMA.16816.F32 R72, R100.reuse, R114, R72 ;  /* 0x000000726448723c */ /* 0x040ff00000001848 */
[C---:B-1----:R-:W-:Y:S08]  /*6c60*/  HMMA.16816.F32 R76, R100.reuse, R104, R76 ;  /* 0x00000068644c723c */ /* 0x042ff0000000184c */
[C---:B------:R-:W-:Y:S01]  /*6c70*/  HMMA.16816.F32 R80, R100.reuse, R106, R80 ;  /* 0x0000006a6450723c */ /* 0x040fe20000001850 */
[----:B------:R-:W1:Y:S07]  /*6c80*/  LDSM.16.MT88.4 R104, [R198+0x1900] ;  /* 0x00190000c668783b */ /* 0x000e6e0000004200 */
[C---:B------:R-:W-:Y:S08]  /*6c90*/  HMMA.16816.F32 R84, R100.reuse, R116, R84 ;  /* 0x000000746454723c */ /* 0x040ff00000001854 */
[C---:B------:R-:W-:Y:S08]  /*6ca0*/  HMMA.16816.F32 R88, R100.reuse, R118, R88 ;  /* 0x000000766458723c */ /* 0x040ff00000001858 */
[C---:B--2---:R-:W-:Y:S08]  /*6cb0*/  HMMA.16816.F32 R92, R100.reuse, R108, R92 ;  /* 0x0000006c645c723c */ /* 0x044ff0000000185c */
[----:B------:R-:W-:Y:S08]  /*6cc0*/  HMMA.16816.F32 R96, R100, R110, R96 ;  /* 0x0000006e6460723c */ /* 0x000ff00000001860 */
[C---:B------:R-:W-:Y:S01]  /*6cd0*/  HMMA.16816.F32 R128, R136.reuse, R124, R4 ;  /* 0x0000007c8880723c */ /* 0x040fe20000001804 */
[----:B------:R-:W2:Y:S07]  /*6ce0*/  LDSM.16.MT88.4 R4, [R198+0x5900] ;  /* 0x00590000c604783b */ /* 0x000eae0000004200 */
[C---:B------:R-:W-:Y:S01]  /*6cf0*/  HMMA.16816.F32 R124, R136.reuse, R126, R8 ;  /* 0x0000007e887c723c */ /* 0x040fe20000001808 */
[----:B------:R-:W3:Y:S07]  /*6d00*/  LDSM.16.MT88.4 R8, [R197+0x5900] ;  /* 0x00590000c508783b */ /* 0x000eee0000004200 */
[C---:B-1----:R-:W-:Y:S01]  /*6d10*/  HMMA.16816.F32 R120, R136.reuse, R104, R12 ;  /* 0x000000688878723c */ /* 0x042fe2000000180c */
[----:B------:R-:W1:Y:S07]  /*6d20*/  LDSM.16.MT88.4 R12, [R196+0x5900] ;  /* 0x00590000c40c783b */ /* 0x000e6e0000004200 */
[C---:B------:R-:W-:Y:S07]  /*6d30*/  HMMA.16816.F32 R116, R136.reuse, R106, R16 ;  /* 0x0000006a8874723c */ /* 0x040fee0000001810 */
[----:B------:R-:W-:Y:S01]  /*6d40*/  FADD.FTZ R17, R171, R174 ;  /* 0x000000aeab117221 */ /* 0x000fe20000010000 */
[C---:B------:R-:W-:Y:S04]  /*6d50*/  HMMA.16816.F32 R112, R136.reuse, R140, R20 ;  /* 0x0000008c8870723c */ /* 0x040fe80000001814 */
[----:B------:R-:W-:Y:S02]  /*6d60*/  FADD.FTZ R19, R169, R172 ;  /* 0x000000aca9137221 */ /* 0x000fe40000010000 */
[----:B------:R-:W-:Y:S02]  /*6d70*/  FADD.FTZ R17, R170, R17 ;  /* 0x00000011aa117221 */ /* 0x000fe40000010000 */
        /* <DEDUP_REMOVED lines=28> */
[----:B------:R-:W-:Y:S04]  /*6f40*/  FADD.FTZ R241, R241, R236 ;  /* 0x000000ecf1f17221 */ /* 0x000fe80000010000 */
[C---:B------:R-:W-:Y:S04]  /*6f50*/  HMMA.16816.F32 R64, R136.reuse, R162, R64 ;  /* 0x000000a28840723c */ /* 0x040fe80000001840 */
[----:B------:R-:W-:Y:S04]  /*6f60*/  FADD.FTZ R234, R234, R241 ;  /* 0x000000f1eaea7221 */ /* 0x000fe80000010000 */
[C---:B------:R-:W-:Y:S04]  /*6f70*/  HMMA.16816.F32 R68, R136.reuse, R164, R68 ;  /* 0x000000a48844723c */ /* 0x040fe80000001844 */
[----:B------:R-:W-:Y:S04]  /*6f80*/  FADD.FTZ R233, R235, R234 ;  /* 0x000000eaebe97221 */ /* 0x000fe80000010000 */
[C---:B------:R-:W-:Y:S08]  /*6f90*/  HMMA.16816.F32 R72, R136.reuse, R166, R72 ;  /* 0x000000a68848723c */ /* 0x040ff00000001848 */
[C---:B--2---:R-:W-:Y:S07]  /*6fa0*/  HMMA.16816.F32 R76, R136.reuse, R4, R76 ;  /* 0x00000004884c723c */ /* 0x044fee000000184c */
[----:B------:R-:W-:Y:S01]  /*6fb0*/  FADD.FTZ R5, R237, R0 ;  /* 0x00000000ed057221 */ /* 0x000fe20000010000 */
[C---:B------:R-:W-:Y:S04]  /*6fc0*/  HMMA.16816.F32 R80, R136.reuse, R6, R80 ;  /* 0x000000068850723c */ /* 0x040fe80000001850 */
[----:B------:R-:W-:Y:S01]  /*6fd0*/  MOV R0, R3 ;  /* 0x0000000300007202 */ /* 0x000fe20000000f00 */
[----:B------:R-:W-:Y:S03]  /*6fe0*/  FADD.FTZ R5, R238, R5 ;  /* 0x00000005ee057221 */ /* 0x000fe60000010000 */
[C---:B---3--:R-:W-:Y:S04]  /*6ff0*/  HMMA.16816.F32 R84, R136.reuse, R8, R84 ;  /* 0x000000088854723c */ /* 0x048fe80000001854 */
[----:B------:R-:W-:Y:S04]  /*7000*/  FADD.FTZ R134, R134, R5 ;  /* 0x0000000586867221 */ /* 0x000fe80000010000 */
[C---:B------:R-:W-:Y:S04]  /*7010*/  HMMA.16816.F32 R88, R136.reuse, R10, R88 ;  /* 0x0000000a8858723c */ /* 0x040fe80000001858 */
[----:B------:R-:W-:Y:S04]  /*7020*/  FADD.FTZ R229, R133, R134 ;  /* 0x0000008685e57221 */ /* 0x000fe80000010000 */
[C---:B-1----:R-:W-:Y:S08]  /*7030*/  HMMA.16816.F32 R92, R136.reuse, R12, R92 ;  /* 0x0000000c885c723c */ /* 0x042ff0000000185c */
[----:B------:R-:W-:Y:S01]  /*7040*/  HMMA.16816.F32 R96, R136, R14, R96 ;  /* 0x0000000e8860723c */ /* 0x000fe20000001860 */
[----:B------:R-:W-:-:S07]  /*7050*/  @P0 BRA `(.L_x_3) ;  /* 0xffffd5d000000947 */ /* 0x000fce000383ffff */
.L_x_2:
[----:B------:R-:W1:Y:S01]  /*7060*/  SHFL.BFLY PT, R0, R229, 0x2, 0x1f ;  /* 0x0c401f00e5007f89 */ /* 0x000e6200000e0000 */
[----:B------:R-:W-:Y:S01]  /*7070*/  MOV R5, c[0x0][0x4e8] ;  /* 0x00013a0000057a02 */ /* 0x000fe20000000f00 */
[----:B------:R-:W2:Y:S01]  /*7080*/  S2UR UR7, SR_CTAID.Y ;  /* 0x00000000000779c3 */ /* 0x000ea20000002600 */
[----:B------:R-:W-:Y:S01]  /*7090*/  MOV R6, R212 ;  /* 0x000000d400067202 */ /* 0x000fe20000000f00 */
[----:B------:R-:W3:Y:S01]  /*70a0*/  SHFL.BFLY PT, R2, R233, 0x2, 0x1f ;  /* 0x0c401f00e9027f89 */ /* 0x000ee200000e0000 */
[C---:B------:R-:W-:Y:S01]  /*70b0*/  ISETP.NE.AND P4, PT, R5.reuse, 0x1, PT ;  /* 0x000000010500780c */ /* 0x040fe20003f85270 */
[----:B------:R-:W-:Y:S01]  /*70c0*/  IMAD R19, R5, c[0x0][0x388], RZ ;  /* 0x0000e20005137a24 */ /* 0x000fe200078e02ff */
[----:B------:R-:W-:Y:S01]  /*70d0*/  ULDC.64 UR4, c[0x0][0x490] ;  /* 0x0001240000047ab9 */ /* 0x000fe20000000a00 */
[----:B------:R-:W4:Y:S01]  /*70e0*/  S2R R9, SR_TID.X ;  /* 0x0000000000097919 */ /* 0x000f220000002100 */
[----:B------:R-:W-:Y:S01]  /*70f0*/  MOV R8, RZ ;  /* 0x000000ff00087202 */ /* 0x000fe20000000f00 */
[----:B------:R-:W-:Y:S01]  /*7100*/  BSSY B0, `(.L_x_6) ;  /* 0x000016a000007945 */ /* 0x000fe20003800000 */
[----:B------:R-:W-:-:S02]  /*7110*/  SHF.R.S32.HI R218, RZ, 0x2, R218 ;  /* 0x00000002ffda7819 */ /* 0x000fc400000114da */
[----:B------:R-:W-:Y:S02]  /*7120*/  SHF.L.U32 R211, R211, 0x1, RZ ;  /* 0x00000001d3d37819 */ /* 0x000fe400000006ff */
[----:B------:R-:W-:Y:S01]  /*7130*/  LEA R217, R217, R218, 0x4 ;  /* 0x000000dad9d97211 */ /* 0x000fe200078e20ff */
[----:B-1----:R-:W-:Y:S01]  /*7140*/  FADD.FTZ R7, R0, R229 ;  /* 0x000000e500077221 */ /* 0x002fe20000010000 */
[----:B--2---:R-:W-:Y:S01]  /*7150*/  USHF.R.S32.HI UR6, URZ, 0x1f, UR7 ;  /* 0x0000001f3f067899 */ /* 0x004fe20008011407 */
[----:B---3--:R-:W-:Y:S01]  /*7160*/  FADD.FTZ R11, R2, R233 ;  /* 0x000000e9020b7221 */ /* 0x008fe20000010000 */
[----:B------:R-:W-:Y:S02]  /*7170*/  UIMAD.WIDE.U32 UR10, UR7, UR4, URZ ;  /* 0x00000004070a72a5 */ /* 0x000fe4000f8e003f */
[----:B------:R-:W1:Y:S01]  /*7180*/  SHFL.BFLY PT, R2, R7, 0x1, 0x1f ;  /* 0x0c201f0007027f89 */ /* 0x000e6200000e0000 */
[----:B------:R-:W-:Y:S01]  /*7190*/  UIMAD UR8, UR6, UR4, URZ ;  /* 0x00000004060872a4 */ /* 0x000fe2000f8e023f */
[----:B----4-:R-:W-:-:S02]  /*71a0*/  SHF.R.S32.HI R10, RZ, 0x1f, R9 ;  /* 0x0000001fff0a7819 */ /* 0x010fc40000011409 */
[----:B------:R-:W2:Y:S01]  /*71b0*/  SHFL.BFLY PT, R4, R11, 0x1, 0x1f ;  /* 0x0c201f000b047f89 */ /* 0x000ea200000e0000 */
[----:B------:R-:W-:Y:S01]  /*71c0*/  UIMAD UR8, UR7, UR5, UR8 ;  /* 0x00000005070872a4 */ /* 0x000fe2000f8e0208 */
[----:B------:R-:W-:Y:S02]  /*71d0*/  LEA.HI R0, R10, R9, RZ, 0x5 ;  /* 0x000000090a007211 */ /* 0x000fe400078f28ff */
[----:B------:R-:W-:Y:S01]  /*71e0*/  ULDC.64 UR4, c[0x0][0x3e8] ;  /* 0x0000fa0000047ab9 */ /* 0x000fe20000000a00 */
[----:B------:R-:W-:Y:S01]  /*71f0*/  MOV R16, UR10 ;  /* 0x0000000a00107c02 */ /* 0x000fe20008000f00 */
[----:B------:R-:W-:Y:S01]  /*7200*/  UIADD3 UR8, UR11, UR8, URZ ;  /* 0x000000080b087290 */ /* 0x000fe2000fffe03f */
[----:B------:R-:W-:Y:S01]  /*7210*/  MOV R17, UR11 ;  /* 0x0000000b00117c02 */ /* 0x000fe20008000f00 */
[----:B------:R-:W-:-:S04]  /*7220*/  UIMAD UR6, UR6, UR4, URZ ;  /* 0x00000004060672a4 */ /* 0x000fc8000f8e023f */
[----:B------:R-:W-:Y:S01]  /*7230*/  MOV R15, UR8 ;  /* 0x00000008000f7c02 */ /* 0x000fe20008000f00 */
[----:B------:R-:W-:Y:S02]  /*7240*/  UIMAD.WIDE.U32 UR8, UR7, UR4, URZ ;  /* 0x00000004070872a5 */ /* 0x000fe4000f8e003f */
[----:B------:R-:W-:-:S04]  /*7250*/  UIMAD UR5, UR7, UR5, UR6 ;  /* 0x00000005070572a4 */ /* 0x000fc8000f8e0206 */
[----:B------:R-:W-:Y:S01]  /*7260*/  MOV R21, UR9 ;  /* 0x0000000900157c02 */ /* 0x000fe20008000f00 */
[----:B-1----:R-:W-:Y:S01]  /*7270*/  FADD.FTZ R2, R7, R2 ;  /* 0x0000000207027221 */ /* 0x002fe20000010000 */
[----:B------:R-:W-:Y:S01]  /*7280*/  LEA.HI R7, R10, R9, RZ, 0x2 ;  /* 0x000000090a077211 */ /* 0x000fe200078f10ff */
[----:B------:R-:W-:Y:S01]  /*7290*/  UIADD3 UR5, UR9, UR5, URZ ;  /* 0x0000000509057290 */ /* 0x000fe2000fffe03f */
[----:B------:R-:W-:Y:S01]  /*72a0*/  LOP3.LUT R10, R0, 0xffffffe0, RZ, 0xc0, !PT ;  /* 0xffffffe0000a7812 */ /* 0x000fe200078ec0ff */
[----:B--2---:R-:W-:Y:S01]  /*72b0*/  FADD.FTZ R4, R11, R4 ;  /* 0x000000040b047221 */ /* 0x004fe20000010000 */
[----:B------:R-:W-:Y:S01]  /*72c0*/  FSETP.NE.FTZ.AND P0, PT, R2, RZ, PT ;  /* 0x000000ff0200720b */ /* 0x000fe20003f15000 */
[----:B------:R-:W-:Y:S01]  /*72d0*/  @P4 IMAD.HI.U32 R11, R212, c[0x0][0x4ec], RZ ;  /* 0x00013b00d40b4a27 */ /* 0x000fe200078e00ff */
[----:B------:R-:W-:Y:S02]  /*72e0*/  SHF.R.S32.HI R14, RZ, 0x1f, R7 ;  /* 0x0000001fff0e7819 */ /* 0x000fe40000011407 */
[----:B------:R-:W-:-:S02]  /*72f0*/  LOP3.LUT R12, R7, 0xfffffffc, RZ, 0xc0, !PT ;  /* 0xfffffffc070c7812 */ /* 0x000fc400078ec0ff */
[----:B------:R-:W-:Y:S02]  /*7300*/  @P4 SHF.R.U32.HI R6, RZ, c[0x0][0x4f0], R11 ;  /* 0x00013c00ff064a19 */ /* 0x000fe4000001160b */
[----:B------:R-:W-:Y:S01]  /*7310*/  IADD3 R11, -R10, R9, RZ ;  /* 0x000000090a0b7210 */ /* 0x000fe20007ffe1ff */
[----:B------:R-:W-:Y:S01]  /*7320*/  IMAD.IADD R9, R9, 0x1, -R12 ;  /* 0x0000000109097824 */ /* 0x000fe200078e0a0c */
[----:B------:R-:W-:Y:S01]  /*7330*/  MOV R10, RZ ;  /* 0x000000ff000a7202 */ /* 0x000fe20000000f00 */
[----:B------:R-:W1:Y:S01]  /*7340*/  S2R R12, SR_CTAID.X ;  /* 0x00000000000c7919 */ /* 0x000e620000002500 */
[----:B------:R-:W-:Y:S02]  /*7350*/  IADD3 R13, -R6, RZ, RZ ;  /* 0x000000ff060d7210 */ /* 0x000fe40007ffe1ff */
[----:B------:R-:W-:Y:S02]  /*7360*/  LOP3.LUT P2, RZ, R11, 0x3, RZ, 0xc0, !PT ;  /* 0x000000030bff7812 */ /* 0x000fe4000784c0ff */
[----:B------:R-:W2:Y:S01]  /*7370*/  @P0 MUFU.RCP R10, R2 ;  /* 0x00000002000a0308 */ /* 0x000ea20000001000 */
[----:B------:R-:W-:Y:S01]  /*7380*/  IMAD R11, R13, c[0x0][0x4e8], R212 ;  /* 0x00013a000d0b7a24 */ /* 0x000fe200078e02d4 */
[----:B------:R-:W-:-:S02]  /*7390*/  SHF.R.S32.HI R13, RZ, 0x2, R7 ;  /* 0x00000002ff0d7819 */ /* 0x000fc40000011407 */
[----:B------:R-:W-:Y:S02]  /*73a0*/  FSETP.NE.FTZ.AND P1, PT, R4, RZ, PT ;  /* 0x000000ff0400720b */ /* 0x000fe40003f35000 */
[----:B------:R-:W-:Y:S02]  /*73b0*/  LEA.HI R7, R14, R13, RZ, 0x3 ;  /* 0x0000000d0e077211 */ /* 0x000fe400078f18ff */
[----:B------:R-:W3:Y:S01]  /*73c0*/  @P0 MUFU.LG2 R2, R2 ;  /* 0x0000000200020308 */ /* 0x000ee20000000c00 */
[----:B------:R-:W-:Y:S02]  /*73d0*/  @P0 MOV R5, 0x3f317218 ;  /* 0x3f31721800050802 */ /* 0x000fe40000000f00 */
[----:B------:R-:W-:Y:S02]  /*73e0*/  LOP3.LUT R14, R7, 0xfffffff8, RZ, 0xc0, !PT ;  /* 0xfffffff8070e7812 */ /* 0x000fe400078ec0ff */
[----:B------:R-:W-:Y:S01]  /*73f0*/  MOV R20, UR8 ;  /* 0x0000000800147c02 */ /* 0x000fe20008000f00 */
[----:B------:R-:W-:Y:S01]  /*7400*/  @P0 FMUL.FTZ R5, R5, c[0x0][0x2d0] ;  /* 0x0000b40005050a20 */ /* 0x000fe20000410000 */
[----:B------:R-:W-:Y:S01]  /*7410*/  IADD3 R7, R13, -R14, RZ ;  /* 0x8000000e0d077210 */ /* 0x000fe20007ffe0ff */
[----:B------:R-:W-:Y:S01]  /*7420*/  IMAD.MOV.U32 R13, RZ, RZ, -0x800000 ;  /* 0xff800000ff0d7424 */ /* 0x000fe200078e00ff */
[----:B------:R-:W-:Y:S01]  /*7430*/  @P1 MUFU.RCP R8, R4 ;  /* 0x0000000400081308 */ /* 0x000fe20000001000 */
[C---:B--2---:R-:W-:Y:S01]  /*7440*/  FMUL.FTZ R131, R10.reuse, R131 ;  /* 0x000000830a837220 */ /* 0x044fe20000410000 */
[----:B------:R-:W-:Y:S01]  /*7450*/  MOV R23, UR5 ;  /* 0x0000000500177c02 */ /* 0x000fe20008000f00 */
[----:B------:R-:W-:Y:S01]  /*7460*/  FMUL.FTZ R130, R10, R130 ;  /* 0x000000820a827220 */ /* 0x000fe20000410000 */
[----:B-1----:R-:W-:Y:S01]  /*7470*/  LEA R18, R12, R217, 0x7 ;  /* 0x000000d90c127211 */ /* 0x002fe200078e38ff */
[----:B------:R-:W-:Y:S01]  /*7480*/  FMUL.FTZ R127, R10, R127 ;  /* 0x0000007f0a7f7220 */ /* 0x000fe20000410000 */
[----:B------:R-:W-:Y:S01]  /*7490*/  MOV R14, R16 ;  /* 0x00000010000e7202 */ /* 0x000fe20000000f00 */
[----:B---3--:R-:W-:Y:S01]  /*74a0*/  @P0 FMUL.FTZ R2, R2, 0.69314718246459960938 ;  /* 0x3f31721802020820 */ /* 0x008fe20000410000 */
[----:B------:R-:W1:Y:S01]  /*74b0*/  @P1 MUFU.LG2 R4, R4 ;  /* 0x0000000400041308 */ /* 0x000e620000000c00 */
[C---:B------:R-:W-:Y:S01]  /*74c0*/  FMUL.FTZ R126, R10.reuse, R126 ;  /* 0x0000007e0a7e7220 */ /* 0x040fe20000410000 */
[----:B------:R-:W-:Y:S01]  /*74d0*/  @P1 MOV R17, 0x3f317218 ;  /* 0x3f31721800111802 */ /* 0x000fe20000000f00 */
[----:B------:R-:W-:Y:S01]  /*74e0*/  @P0 FFMA.FTZ R13, R5, R3, R2 ;  /* 0x00000003050d0223 */ /* 0x000fe20000010002 */
[----:B------:R-:W-:Y:S01]  /*74f0*/  SHF.L.U32 R5, R7, 0x6, RZ ;  /* 0x0000000607057819 */ /* 0x000fe200000006ff */
[----:B------:R-:W2:Y:S01]  /*7500*/  S2R R3, SR_CTAID.Z ;  /* 0x0000000000037919 */ /* 0x000ea20000002700 */
[----:B------:R-:W-:Y:S01]  /*7510*/  FMUL.FTZ R123, R10, R123 ;  /* 0x0000007b0a7b7220 */ /* 0x000fe20000410000 */
[----:B------:R-:W-:Y:S01]  /*7520*/  ISETP.GE.OR P6, PT, R18, R19, P2 ;  /* 0x000000131200720c */ /* 0x000fe200017c6670 */
[----:B------:R-:W-:Y:S01]  /*7530*/  FMUL.FTZ R122, R10, R122 ;  /* 0x0000007a0a7a7220 */ /* 0x000fe20000410000 */
[----:B------:R-:W-:Y:S01]  /*7540*/  IADD3 R18, R18, 0x8, RZ ;  /* 0x0000000812127810 */ /* 0x000fe20007ffe0ff */
[C---:B------:R-:W-:Y:S01]  /*7550*/  FMUL.FTZ R119, R10.reuse, R119 ;  /* 0x000000770a777220 */ /* 0x040fe20000410000 */
[----:B------:R-:W-:Y:S01]  /*7560*/  SHF.R.S32.HI R0, RZ, 0x5, R0 ;  /* 0x00000005ff007819 */ /* 0x000fe20000011400 */
[C---:B------:R-:W-:Y:S01]  /*7570*/  FMUL.FTZ R118, R10.reuse, R118 ;  /* 0x000000760a767220 */ /* 0x040fe20000410000 */
[----:B------:R-:W-:Y:S01]  /*7580*/  LOP3.LUT R5, R5, 0x1c0, RZ, 0xc0, !PT ;  /* 0x000001c005057812 */ /* 0x000fe200078ec0ff */
[----:B------:R-:W-:Y:S01]  /*7590*/  FMUL.FTZ R115, R10, R115 ;  /* 0x000000730a737220 */ /* 0x000fe20000410000 */
[----:B------:R-:W-:Y:S01]  /*75a0*/  MOV R16, 0xff800000 ;  /* 0xff80000000107802 */ /* 0x000fe20000000f00 */
[----:B-1----:R-:W-:Y:S01]  /*75b0*/  @P1 FMUL.FTZ R21, R4, 0.69314718246459960938 ;  /* 0x3f31721804151820 */ /* 0x002fe20000410000 */
[C---:B------:R-:W-:Y:S01]  /*75c0*/  LEA.HI R4, R9.reuse, R9, RZ, 0x1 ;  /* 0x0000000909047211 */ /* 0x040fe200078f08ff */
[----:B------:R-:W-:Y:S01]  /*75d0*/  FMUL.FTZ R114, R10, R114 ;  /* 0x000000720a727220 */ /* 0x000fe20000410000 */
[----:B------:R-:W-:Y:S01]  /*75e0*/  ISETP.GE.OR P5, PT, R18, R19, P2 ;  /* 0x000000131200720c */ /* 0x000fe200017a6670 */
[----:B------:R-:W-:Y:S01]  /*75f0*/  FMUL.FTZ R111, R10, R111 ;  /* 0x0000006f0a6f7220 */ /* 0x000fe20000410000 */
[----:B------:R-:W-:Y:S01]  /*7600*/  LOP3.LUT R4, R4, 0x1ffffffe, RZ, 0xc0, !PT ;  /* 0x1ffffffe04047812 */ /* 0x000fe200078ec0ff */
[----:B------:R-:W-:Y:S01]  /*7610*/  FMUL.FTZ R110, R10, R110 ;  /* 0x0000006e0a6e7220 */ /* 0x000fe20000410000 */
[----:B------:R-:W-:Y:S01]  /*7620*/  LEA R0, R0, R9, 0x9 ;  /* 0x0000000900007211 */ /* 0x000fe200078e48ff */
[C---:B------:R-:W-:Y:S01]  /*7630*/  FMUL.FTZ R107, R10.reuse, R107 ;  /* 0x0000006b0a6b7220 */ /* 0x040fe20000410000 */
[----:B------:R-:W-:Y:S01]  /*7640*/  IADD3 R4, R9, -R4, RZ ;  /* 0x8000000409047210 */ /* 0x000fe20007ffe0ff */
[C---:B------:R-:W-:Y:S01]  /*7650*/  FMUL.FTZ R106, R10.reuse, R106 ;  /* 0x0000006a0a6a7220 */ /* 0x040fe20000410000 */
[----:B------:R-:W-:Y:S01]  /*7660*/  LEA.HI R5, R5, R5, RZ, 0x1d ;  /* 0x0000000505057211 */ /* 0x000fe200078fe8ff */
[C---:B------:R-:W-:Y:S01]  /*7670*/  FMUL.FTZ R103, R10.reuse, R103 ;  /* 0x000000670a677220 */ /* 0x040fe20000410000 */
[----:B--2---:R-:W-:Y:S01]  /*7680*/  SHF.R.S32.HI R2, RZ, 0x1f, R3 ;  /* 0x0000001fff027819 */ /* 0x004fe20000011403 */
[----:B------:R-:W-:Y:S01]  /*7690*/  FMUL.FTZ R102, R10, R102 ;  /* 0x000000660a667220 */ /* 0x000fe20000410000 */
[----:B------:R-:W-:Y:S01]  /*76a0*/  LEA R217, R4, R217, 0x3 ;  /* 0x000000d904d97211 */ /* 0x000fe200078e18ff */
[C---:B------:R-:W-:Y:S01]  /*76b0*/  FMUL.FTZ R39, R10.reuse, R39 ;  /* 0x000000270a277220 */ /* 0x040fe20000410000 */
[----:B------:R-:W-:Y:S01]  /*76c0*/  SHF.R.S32.HI R4, RZ, 0x1f, R6 ;  /* 0x0000001fff047819 */ /* 0x000fe20000011406 */
[----:B------:R-:W-:Y:S01]  /*76d0*/  FMUL.FTZ R38, R10, R38 ;  /* 0x000000260a267220 */ /* 0x000fe20000410000 */
[----:B------:R-:W-:Y:S01]  /*76e0*/  LEA R217, R12, R217, 0x7 ;  /* 0x000000d90cd97211 */ /* 0x000fe200078e38ff */
[C---:B------:R-:W-:Y:S01]  /*76f0*/  FMUL.FTZ R43, R10.reuse, R43 ;  /* 0x0000002b0a2b7220 */ /* 0x040fe20000410000 */
[----:B------:R-:W-:Y:S01]  /*7700*/  F2FP.PACK_AB R130, R131, R130 ;  /* 0x000000828382723e */ /* 0x000fe200000000ff */
        /* <DEDUP_REMOVED lines=30> */
[----:B------:R-:W-:-:S02]  /*78f0*/  FMUL.FTZ R75, R10, R75 ;  /* 0x0000004b0a4b7220 */ /* 0x000fc40000410000 */
[C---:B------:R-:W-:Y:S01]  /*7900*/  FMUL.FTZ R74, R10.reuse, R74 ;  /* 0x0000004a0a4a7220 */ /* 0x040fe20000410000 */
[----:B------:R-:W-:Y:S01]  /*7910*/  F2FP.PACK_AB R70, R71, R70 ;  /* 0x000000464746723e */ /* 0x000fe200000000ff */
[C---:B------:R-:W-:Y:S02]  /*7920*/  FMUL.FTZ R79, R10.reuse, R79 ;  /* 0x0000004f0a4f7220 */ /* 0x040fe40000410000 */
[C---:B------:R-:W-:Y:S01]  /*7930*/  FMUL.FTZ R78, R10.reuse, R78 ;  /* 0x0000004e0a4e7220 */ /* 0x040fe20000410000 */
[----:B------:R-:W-:Y:S01]  /*7940*/  F2FP.PACK_AB R74, R75, R74 ;  /* 0x0000004a4b4a723e */ /* 0x000fe200000000ff */
[C---:B------:R-:W-:Y:S02]  /*7950*/  FMUL.FTZ R83, R10.reuse, R83 ;  /* 0x000000530a537220 */ /* 0x040fe40000410000 */
        /* <DEDUP_REMOVED lines=12> */
[----:B------:R-:W-:Y:S01]  /*7a20*/  FMUL.FTZ R10, R10, R98 ;  /* 0x000000620a0a7220 */ /* 0x000fe20000410000 */
[----:B------:R-:W-:Y:S01]  /*7a30*/  F2FP.PACK_AB R94, R95, R94 ;  /* 0x0000005e5f5e723e */ /* 0x000fe200000000ff */
[----:B------:R-:W-:Y:S02]  /*7a40*/  IMAD.MOV.U32 R22, RZ, RZ, R20 ;  /* 0x000000ffff167224 */ /* 0x000fe400078e0014 */
[----:B------:R-:W-:Y:S01]  /*7a50*/  @P1 FMUL.FTZ R17, R17, c[0x0][0x2d0] ;  /* 0x0000b40011111a20 */ /* 0x000fe20000410000 */
[----:B------:R-:W-:Y:S01]  /*7a60*/  F2FP.PACK_AB R99, R99, R10 ;  /* 0x0000000a6363723e */ /* 0x000fe200000000ff */
[----:B------:R-:W-:Y:S02]  /*7a70*/  IMAD R10, R2, c[0x0][0x3f0], RZ ;  /* 0x0000fc00020a7a24 */ /* 0x000fe400078e02ff */
[----:B------:R-:W-:-:S04]  /*7a80*/  IMAD.WIDE.U32 R22, R3, c[0x0][0x3f0], R22 ;  /* 0x0000fc0003167a25 */ /* 0x000fc800078e0016 */
[C---:B------:R-:W-:Y:S02]  /*7a90*/  IMAD R10, R3.reuse, c[0x0][0x3f4], R10 ;  /* 0x0000fd00030a7a24 */ /* 0x040fe400078e020a */
[----:B------:R-:W-:Y:S02]  /*7aa0*/  IMAD R2, R2, c[0x0][0x498], RZ ;  /* 0x0001260002027a24 */ /* 0x000fe400078e02ff */
[----:B------:R-:W-:Y:S01]  /*7ab0*/  IMAD.WIDE.U32 R14, R3, c[0x0][0x498], R14 ;  /* 0x00012600030e7a25 */ /* 0x000fe200078e000e */
[----:B------:R-:W-:-:S03]  /*7ac0*/  IADD3 R23, R23, R10, RZ ;  /* 0x0000000a17177210 */ /* 0x000fc60007ffe0ff */
[----:B------:R-:W-:Y:S02]  /*7ad0*/  IMAD R2, R3, c[0x0][0x49c], R2 ;  /* 0x0001270003027a24 */ /* 0x000fe400078e0202 */
[----:B------:R-:W-:Y:S02]  /*7ae0*/  IMAD R3, R4, c[0x0][0x3e0], RZ ;  /* 0x0000f80004037a24 */ /* 0x000fe400078e02ff */
[----:B------:R-:W-:Y:S01]  /*7af0*/  @P1 FFMA.FTZ R16, R17, R132, R21 ;  /* 0x0000008411101223 */ /* 0x000fe20000010015 */
[C---:B------:R-:W-:Y:S01]  /*7b00*/  R2P PR, R7.reuse, 0x6 ;  /* 0x0000000607007804 */ /* 0x040fe20000000000 */
[C---:B------:R-:W-:Y:S02]  /*7b10*/  IMAD R3, R6.reuse, c[0x0][0x3e4], R3 ;  /* 0x0000f90006037a24 */ /* 0x040fe400078e0203 */
[----:B------:R-:W-:Y:S01]  /*7b20*/  IMAD.WIDE.U32 R20, R6, c[0x0][0x3e0], R22 ;  /* 0x0000f80006147a25 */ /* 0x000fe200078e0016 */
[----:B------:R-:W-:-:S03]  /*7b30*/  LOP3.LUT R6, R7, 0x1, RZ, 0xc0, !PT ;  /* 0x0000000107067812 */ /* 0x000fc600078ec0ff */
[----:B------:R-:W-:Y:S01]  /*7b40*/  @P4 IMAD.HI.U32 R4, R217, c[0x0][0x4ec], RZ ;  /* 0x00013b00d9044a27 */ /* 0x000fe200078e00ff */
[----:B------:R-:W-:Y:S02]  /*7b50*/  ISETP.NE.U32.AND P3, PT, R6, 0x1, PT ;  /* 0x000000010600780c */ /* 0x000fe40003f65070 */
[----:B------:R-:W-:Y:S01]  /*7b60*/  IADD3 R21, R21, R3, RZ ;  /* 0x0000000315157210 */ /* 0x000fe20007ffe0ff */
[----:B------:R-:W-:Y:S01]  /*7b70*/  IMAD.U32 R0, R0, 0x2, R5 ;  /* 0x0000000200007824 */ /* 0x000fe200078e0005 */
[----:B------:R-:W-:Y:S01]  /*7b80*/  MOV R5, R217 ;  /* 0x000000d900057202 */ /* 0x000fe20000000f00 */
[C---:B------:R-:W-:Y:S01]  /*7b90*/  FMUL.FTZ R129, R8.reuse, R129 ;  /* 0x0000008108817220 */ /* 0x040fe20000410000 */
[----:B------:R-:W-:Y:S01]  /*7ba0*/  @P4 SHF.R.U32.HI R5, RZ, c[0x0][0x4f0], R4 ;  /* 0x00013c00ff054a19 */ /* 0x000fe20000011604 */
[----:B------:R-:W-:Y:S01]  /*7bb0*/  FMUL.FTZ R128, R8, R128 ;  /* 0x0000008008807220 */ /* 0x000fe20000410000 */
[----:B------:R-:W-:Y:S01]  /*7bc0*/  SHF.L.U32 R7, R0, 0x1, RZ ;  /* 0x0000000100077819 */ /* 0x000fe200000006ff */
[----:B------:R-:W-:Y:S01]  /*7bd0*/  BAR.SYNC.DEFER_BLOCKING 0x1, 0x100 ;  /* 0x0044000000007b1d */ /* 0x000fe20000010000 */
[----:B------:R-:W-:Y:S01]  /*7be0*/  IADD3 R6, -R5, RZ, RZ ;  /* 0x000000ff05067210 */ /* 0x000fe20007ffe1ff */
[C---:B------:R-:W-:Y:S01]  /*7bf0*/  FMUL.FTZ R125, R8.reuse, R125 ;  /* 0x0000007d087d7220 */ /* 0x040fe20000410000 */
[----:B------:R-:W-:Y:S01]  /*7c00*/  IADD3 R4, R7, 0x80, RZ ;  /* 0x0000008007047810 */ /* 0x000fe20007ffe0ff */
[----:B------:R-:W-:Y:S01]  /*7c10*/  FMUL.FTZ R124, R8, R124 ;  /* 0x0000007c087c7220 */ /* 0x000fe20000410000 */
[----:B------:R-:W-:Y:S01]  /*7c20*/  MOV R0, 0x20 ;  /* 0x0000002000007802 */ /* 0x000fe20000000f00 */
[----:B------:R-:W-:Y:S01]  /*7c30*/  IMAD R217, R6, c[0x0][0x4e8], R217 ;  /* 0x00013a0006d97a24 */ /* 0x000fe200078e02d9 */
[----:B------:R-:W-:Y:S01]  /*7c40*/  SHF.R.S32.HI R3, RZ, 0x1f, R11 ;  /* 0x0000001fff037819 */ /* 0x000fe2000001140b */
[C---:B------:R-:W-:Y:S01]  /*7c50*/  FMUL.FTZ R121, R8.reuse, R121 ;  /* 0x0000007908797220 */ /* 0x040fe20000410000 */
[----:B------:R-:W-:Y:S01]  /*7c60*/  SHF.R.S32.HI R9, RZ, 0x1f, R5 ;  /* 0x0000001fff097819 */ /* 0x000fe20000011405 */
[C---:B------:R-:W-:Y:S01]  /*7c70*/  FMUL.FTZ R120, R8.reuse, R120 ;  /* 0x0000007808787220 */ /* 0x040fe20000410000 */
[----:B------:R-:W-:Y:S01]  /*7c80*/  IADD3 R14, P0, R5, R14, RZ ;  /* 0x0000000e050e7210 */ /* 0x000fe20007f1e0ff */
[C---:B------:R-:W-:Y:S01]  /*7c90*/  FMUL.FTZ R117, R8.reuse, R117 ;  /* 0x0000007508757220 */ /* 0x040fe20000410000 */
[----:B------:R-:W-:Y:S01]  /*7ca0*/  IADD3 R17, R7, 0x70, RZ ;  /* 0x0000007007117810 */ /* 0x000fe20007ffe0ff */
[----:B------:R-:W-:Y:S01]  /*7cb0*/  FMUL.FTZ R116, R8, R116 ;  /* 0x0000007408747220 */ /* 0x000fe20000410000 */
[----:B------:R-:W-:Y:S01]  /*7cc0*/  @P3 IADD3 R17, R4, 0x10, RZ ;  /* 0x0000001004113810 */ /* 0x000fe20007ffe0ff */
[C---:B------:R-:W-:Y:S01]  /*7cd0*/  FMUL.FTZ R113, R8.reuse, R113 ;  /* 0x0000007108717220 */ /* 0x040fe20000410000 */
[----:B------:R-:W-:Y:S01]  /*7ce0*/  MOV R4, 0x40 ;  /* 0x0000004000047802 */ /* 0x000fe20000000f00 */
[----:B------:R-:W-:Y:S01]  /*7cf0*/  FMUL.FTZ R112, R8, R112 ;  /* 0x0000007008707220 */ /* 0x000fe20000410000 */
[----:B------:R-:W-:Y:S01]  /*7d00*/  SEL R0, R0, 0xffffffe0, !P1 ;  /* 0xffffffe000007807 */ /* 0x000fe20004800000 */
[C---:B------:R-:W-:Y:S01]  /*7d10*/  FMUL.FTZ R109, R8.reuse, R109 ;  /* 0x0000006d086d7220 */ /* 0x040fe20000410000 */
[----:B------:R-:W-:Y:S01]  /*7d20*/  IADD3.X R15, R9, R15, R2, P0, !PT ;  /* 0x0000000f090f7210 */ /* 0x000fe200007fe402 */
[----:B------:R-:W-:Y:S01]  /*7d30*/  IMAD R2, R3, c[0x0][0x3d8], RZ ;  /* 0x0000f60003027a24 */ /* 0x000fe200078e02ff */
[----:B------:R-:W-:Y:S01]  /*7d40*/  SHF.R.S32.HI R5, RZ, 0x1f, R217 ;  /* 0x0000001fff057819 */ /* 0x000fe200000114d9 */
[C---:B------:R-:W-:Y:S01]  /*7d50*/  FMUL.FTZ R108, R8.reuse, R108 ;  /* 0x0000006c086c7220 */ /* 0x040fe20000410000 */
[----:B------:R-:W-:Y:S01]  /*7d60*/  F2FP.PACK_AB R128, R129, R128 ;  /* 0x000000808180723e */ /* 0x000fe200000000ff */
[----:B------:R-:W-:Y:S01]  /*7d70*/  FMUL.FTZ R105, R8, R105 ;  /* 0x0000006908697220 */ /* 0x000fe20000410000 */
[----:B------:R-:W-:Y:S01]  /*7d80*/  SEL R4, R4, 0xffffffc0, !P2 ;  /* 0xffffffc004047807 */ /* 0x000fe20005000000 */
[C---:B------:R-:W-:Y:S01]  /*7d90*/  FMUL.FTZ R104, R8.reuse, R104 ;  /* 0x0000006808687220 */ /* 0x040fe20000410000 */
[----:B------:R-:W-:Y:S01]  /*7da0*/  F2FP.PACK_AB R124, R125, R124 ;  /* 0x0000007c7d7c723e */ /* 0x000fe200000000ff */
[C---:B------:R-:W-:Y:S01]  /*7db0*/  FMUL.FTZ R101, R8.reuse, R101 ;  /* 0x0000006508657220 */ /* 0x040fe20000410000 */
[----:B------:R-:W-:Y:S01]  /*7dc0*/  F2FP.PACK_AB R120, R121, R120 ;  /* 0x000000787978723e */ /* 0x000fe200000000ff */
[----:B------:R-:W-:Y:S01]  /*7dd0*/  FMUL.FTZ R100, R8, R100 ;  /* 0x0000006408647220 */ /* 0x000fe20000410000 */
[----:B------:R-:W-:Y:S01]  /*7de0*/  IADD3 R3, R7, R0, RZ ;  /* 0x0000000007037210 */ /* 0x000fe20007ffe0ff */
[----:B------:R-:W-:Y:S01]  /*7df0*/  IMAD.IADD R9, R0, 0x1, R17 ;  /* 0x0000000100097824 */ /* 0x000fe200078e0211 */
[----:B------:R-:W-:Y:S01]  /*7e00*/  F2FP.PACK_AB R116, R117, R116 ;  /* 0x000000747574723e */ /* 0x000fe200000000ff */
[C---:B------:R-:W-:Y:S01]  /*7e10*/  FMUL.FTZ R37, R8.reuse, R37 ;  /* 0x0000002508257220 */ /* 0x040fe20000410000 */
[----:B------:R-:W-:Y:S01]  /*7e20*/  F2FP.PACK_AB R112, R113, R112 ;  /* 0x000000707170723e */ /* 0x000fe200000000ff */
[C---:B------:R-:W-:Y:S01]  /*7e30*/  FMUL.FTZ R36, R8.reuse, R36 ;  /* 0x0000002408247220 */ /* 0x040fe20000410000 */
[----:B------:R-:W-:Y:S01]  /*7e40*/  F2FP.PACK_AB R108, R109, R108 ;  /* 0x0000006c6d6c723e */ /* 0x000fe200000000ff */
[----:B------:R-:W-:Y:S01]  /*7e50*/  IMAD R2, R11, c[0x0][0x3dc], R2 ;  /* 0x0000f7000b027a24 */ /* 0x000fe200078e0202 */
[----:B------:R-:W-:Y:S01]  /*7e60*/  STS [R7+0x80], R128 ;  /* 0x0000808007007388 */ /* 0x000fe20000000800 */
[----:B------:R-:W-:Y:S01]  /*7e70*/  IMAD R0, R5, c[0x0][0x488], RZ ;  /* 0x0001220005007a24 */ /* 0x000fe200078e02ff */
[----:B------:R-:W-:Y:S01]  /*7e80*/  IADD3 R5, R7, R4, RZ ;  /* 0x0000000407057210 */ /* 0x000fe20007ffe0ff */
[C---:B------:R-:W-:Y:S01]  /*7e90*/  FMUL.FTZ R41, R8.reuse, R41 ;  /* 0x0000002908297220 */ /* 0x040fe20000410000 */
[----:B------:R-:W-:Y:S01]  /*7ea0*/  STS [R7+0x480], R130 ;  /* 0x0004808207007388 */ /* 0x000fe20000000800 */
[----:B------:R-:W-:Y:S01]  /*7eb0*/  FMUL.FTZ R40, R8, R40 ;  /* 0x0000002808287220 */ /* 0x000fe20000410000 */
[----:B------:R-:W-:Y:S01]  /*7ec0*/  F2FP.PACK_AB R104, R105, R104 ;  /* 0x000000686968723e */ /* 0x000fe200000000ff */
[----:B------:R-:W-:Y:S01]  /*7ed0*/  IMAD.WIDE.U32 R10, R11, c[0x0][0x3d8], R20 ;  /* 0x0000f6000b0a7a25 */ /* 0x000fe200078e0014 */
[C---:B------:R-:W-:Y:S01]  /*7ee0*/  IADD3 R21, R4.reuse, R17, RZ ;  /* 0x0000001104157210 */ /* 0x040fe20007ffe0ff */
[----:B------:R-:W-:Y:S01]  /*7ef0*/  STS [R17], R124 ;  /* 0x0000007c11007388 */ /* 0x000fe20000000800 */
[----:B------:R-:W-:Y:S01]  /*7f00*/  IADD3 R23, R4, R3, RZ ;  /* 0x0000000304177210 */ /* 0x000fe20007ffe0ff */
[C---:B------:R-:W-:Y:S01]  /*7f10*/  FMUL.FTZ R45, R8.reuse, R45 ;  /* 0x0000002d082d7220 */ /* 0x040fe20000410000 */
[----:B------:R-:W-:Y:S01]  /*7f20*/  F2FP.PACK_AB R100, R101, R100 ;  /* 0x000000646564723e */ /* 0x000fe200000000ff */
[C---:B------:R-:W-:Y:S01]  /*7f30*/  FMUL.FTZ R44, R8.reuse, R44 ;  /* 0x0000002c082c7220 */ /* 0x040fe20000410000 */
[----:B------:R-:W-:Y:S01]  /*7f40*/  STS [R17+0x400], R126 ;  /* 0x0004007e11007388 */ /* 0x000fe20000000800 */
[C---:B------:R-:W-:Y:S01]  /*7f50*/  FMUL.FTZ R49, R8.reuse, R49 ;  /* 0x0000003108317220 */ /* 0x040fe20000410000 */
[----:B------:R-:W-:Y:S01]  /*7f60*/  IADD3 R25, R9, R4, RZ ;  /* 0x0000000409197210 */ /* 0x000fe20007ffe0ff */
[C---:B------:R-:W-:Y:S01]  /*7f70*/  FMUL.FTZ R48, R8.reuse, R48 ;  /* 0x0000003008307220 */ /* 0x040fe20000410000 */
[----:B------:R-:W-:Y:S01]  /*7f80*/  STS [R3+0x80], R120 ;  /* 0x0000807803007388 */ /* 0x000fe20000000800 */
[C---:B------:R-:W-:Y:S01]  /*7f90*/  FMUL.FTZ R53, R8.reuse, R53 ;  /* 0x0000003508357220 */ /* 0x040fe20000410000 */
[----:B------:R-:W-:Y:S01]  /*7fa0*/  F2FP.PACK_AB R36, R37, R36 ;  /* 0x000000242524723e */ /* 0x000fe200000000ff */
[C---:B------:R-:W-:Y:S01]  /*7fb0*/  FMUL.FTZ R52, R8.reuse, R52 ;  /* 0x0000003408347220 */ /* 0x040fe20000410000 */
[----:B------:R-:W-:Y:S01]  /*7fc0*/  STS [R3+0x480], R122 ;  /* 0x0004807a03007388 */ /* 0x000fe20000000800 */
[C---:B------:R-:W-:Y:S01]  /*7fd0*/  FMUL.FTZ R57, R8.reuse, R57 ;  /* 0x0000003908397220 */ /* 0x040fe20000410000 */
[----:B------:R-:W-:Y:S01]  /*7fe0*/  F2FP.PACK_AB R40, R41, R40 ;  /* 0x000000282928723e */ /* 0x000fe200000000ff */
[C---:B------:R-:W-:Y:S01]  /*7ff0*/  FMUL.FTZ R56, R8.reuse, R56 ;  /* 0x0000003808387220 */ /* 0x040fe20000410000 */
[----:B------:R-:W-:Y:S01]  /*8000*/  STS [R9], R116 ;  /* 0x0000007409007388 */ /* 0x000fe20000000800 */
[C---:B------:R-:W-:Y:S01]  /*8010*/  FMUL.FTZ R61, R8.reuse, R61 ;  /* 0x0000003d083d7220 */ /* 0x040fe20000410000 */
[----:B------:R-:W-:Y:S01]  /*8020*/  F2FP.PACK_AB R44, R45, R44 ;  /* 0x0000002c2d2c723e */ /* 0x000fe200000000ff */
        /* <DEDUP_REMOVED lines=24> */
[----:B------:R-:W-:Y:S01]  /*81b0*/  FMUL.FTZ R84, R8, R84 ;  /* 0x0000005408547220 */ /* 0x000fe20000410000 */
[----:B------:R-:W-:Y:S01]  /*81c0*/  STS [R23+0x480], R106 ;  /* 0x0004806a17007388 */ /* 0x000fe20000000800 */
[----:B------:R-:W-:Y:S01]  /*81d0*/  IMAD.WIDE.U32 R14, R217, c[0x0][0x488], R14 ;  /* 0x00012200d90e7a25 */ /* 0x000fe200078e000e */
[----:B------:R-:W-:-:S02]  /*81e0*/  F2FP.PACK_AB R72, R73, R72 ;  /* 0x000000484948723e */ /* 0x000fc400000000ff */
[----:B------:R-:W-:Y:S01]  /*81f0*/  STS [R25], R100 ;  /* 0x0000006419007388 */ /* 0x000fe20000000800 */
[----:B------:R-:W-:Y:S01]  /*8200*/  IMAD R0, R217, c[0x0][0x48c], R0 ;  /* 0x00012300d9007a24 */ /* 0x000fe200078e0200 */
        /* <DEDUP_REMOVED lines=11> */
[----:B------:R-:W-:Y:S01]  /*82c0*/  FMUL.FTZ R8, R8, R96 ;  /* 0x0000006008087220 */ /* 0x000fe20000410000 */
[----:B------:R-:W-:-:S02]  /*82d0*/  LEA R6, P0, R14, c[0x0][0x450], 0x2 ;  /* 0x000114000e067a11 */ /* 0x000fc400078010ff */
[----:B------:R-:W-:Y:S01]  /*82e0*/  STS [R17+0x4000], R40 ;  /* 0x0040002811007388 */ /* 0x000fe20000000800 */
[----:B------:R-:W-:Y:S02]  /*82f0*/  IADD3 R15, R15, R0, RZ ;  /* 0x000000000f0f7210 */ /* 0x000fe40007ffe0ff */
[----:B------:R-:W-:Y:S01]  /*8300*/  F2FP.PACK_AB R88, R89, R88 ;  /* 0x000000585958723e */ /* 0x000fe200000000ff */
[----:B------:R-:W-:Y:S01]  /*8310*/  STS [R17+0x4400], R42 ;  /* 0x0044002a11007388 */ /* 0x000fe20000000800 */
[----:B------:R-:W-:Y:S02]  /*8320*/  F2FP.PACK_AB R92, R93, R92 ;  /* 0x0000005c5d5c723e */ /* 0x000fe400000000ff */
[----:B------:R-:W-:Y:S01]  /*8330*/  F2FP.PACK_AB R8, R97, R8 ;  /* 0x000000086108723e */ /* 0x000fe200000000ff */
[----:B------:R-:W-:Y:S01]  /*8340*/  STS [R3+0x4080], R44 ;  /* 0x0040802c03007388 */ /* 0x000fe20000000800 */
[----:B------:R-:W-:Y:S02]  /*8350*/  LEA.HI.X R15, R14, c[0x0][0x454], R15, 0x2, P0 ;  /* 0x000115000e0f7a11 */ /* 0x000fe400000f140f */
[----:B------:R-:W-:Y:S01]  /*8360*/  LEA R0, P0, R10, c[0x0][0x380], 0x1 ;  /* 0x0000e0000a007a11 */ /* 0x000fe200078008ff */
[----:B------:R-:W-:Y:S04]  /*8370*/  STS [R3+0x4480], R46 ;  /* 0x0044802e03007388 */ /* 0x000fe80000000800 */
        /* <DEDUP_REMOVED lines=15> */
[----:B------:R1:W-:Y:S04]  /*8470*/  STS [R3+0x8480], R78 ;  /* 0x0084804e03007388 */ /* 0x0003e80000000800 */
[----:B------:R-:W-:Y:S04]  /*8480*/  STS [R9+0x8000], R80 ;  /* 0x0080005009007388 */ /* 0x000fe80000000800 */
[----:B------:R-:W-:Y:S04]  /*8490*/  STS [R9+0x8400], R82 ;  /* 0x0084005209007388 */ /* 0x000fe80000000800 */
[----:B------:R-:W-:Y:S04]  /*84a0*/  STS [R5+0x8080], R84 ;  /* 0x0080805405007388 */ /* 0x000fe80000000800 */
[----:B------:R-:W-:Y:S04]  /*84b0*/  STS [R5+0x8480], R86 ;  /* 0x0084805605007388 */ /* 0x000fe80000000800 */
[----:B------:R-:W-:Y:S04]  /*84c0*/  STS [R21+0x8000], R88 ;  /* 0x0080005815007388 */ /* 0x000fe80000000800 */
[----:B------:R-:W-:Y:S01]  /*84d0*/  STS [R21+0x8400], R90 ;  /* 0x0084005a15007388 */ /* 0x000fe20000000800 */
[----:B-1----:R-:W-:-:S03]  /*84e0*/  IADD3 R3, R11, R2, RZ ;  /* 0x000000020b037210 */ /* 0x002fc60007ffe0ff */
[----:B------:R-:W-:Y:S04]  /*84f0*/  STS [R23+0x8080], R92 ;  /* 0x0080805c17007388 */ /* 0x000fe80000000800 */
[----:B------:R-:W-:Y:S04]  /*8500*/  STS [R23+0x8480], R94 ;  /* 0x0084805e17007388 */ /* 0x000fe80000000800 */
[----:B------:R-:W-:Y:S04]  /*8510*/  STS [R25+0x8000], R8 ;  /* 0x0080000819007388 */ /* 0x000fe80000000800 */
[----:B------:R-:W-:Y:S04]  /*8520*/  STS [R25+0x8400], R99 ;  /* 0x0084006319007388 */ /* 0x000fe80000000800 */
[----:B------:R-:W-:Y:S04]  /*8530*/  SHFL.IDX PT, R96, R6, RZ, 0x1c1f ;  /* 0x001c1fff06607589 */ /* 0x000fe800000e0000 */
[----:B------:R-:W1:Y:S04]  /*8540*/  SHFL.IDX PT, R97, R15, RZ, 0x1c1f ;  /* 0x001c1fff0f617589 */ /* 0x000e6800000e0000 */
[----:B------:R-:W-:Y:S06]  /*8550*/  BAR.SYNC.DEFER_BLOCKING 0x1, 0x100 ;  /* 0x0044000000007b1d */ /* 0x000fec0000010000 */
[----:B------:R-:W-:Y:S04]  /*8560*/  SHFL.IDX PT, R100, R6, 0x1, 0x1c1f ;  /* 0x003c1f0006647f89 */ /* 0x000fe800000e0000 */
[----:B------:R-:W2:Y:S04]  /*8570*/  SHFL.IDX PT, R101, R15, 0x1, 0x1c1f ;  /* 0x003c1f000f657f89 */ /* 0x000ea800000e0000 */
[----:B------:R-:W3:Y:S04]  /*8580*/  SHFL.IDX PT, R56, R0, RZ, 0x181f ;  /* 0x00181fff00387589 */ /* 0x000ee800000e0000 */
[----:B-1----:R1:W-:Y:S04]  /*8590*/  @!P6 ST.E [R96.64], R16 ;  /* 0x000000106000e985 */ /* 0x0023e8000c10190c */
[----:B--2---:R2:W-:Y:S04]  /*85a0*/  @!P5 ST.E [R100.64], R13 ;  /* 0x0000000d6400d985 */ /* 0x0045e8000c10190c */
[----:B------:R2:W4:Y:S04]  /*85b0*/  LDS.128 R48, [R211+0x1080] ;  /* 0x00108000d3307984 */ /* 0x0005280000000c00 */
[----:B------:R2:W2:Y:S04]  /*85c0*/  LDS.128 R44, [R211+0x2080] ;  /* 0x00208000d32c7984 */ /* 0x0004a80000000c00 */
[----:B------:R2:W2:Y:S04]  /*85d0*/  LDS.128 R40, [R211+0x3080] ;  /* 0x00308000d3287984 */ /* 0x0004a80000000c00 */
[----:B------:R2:W2:Y:S01]  /*85e0*/  LDS.128 R36, [R211+0x5080] ;  /* 0x00508000d3247984 */ /* 0x0004a20000000c00 */
[----:B-1----:R-:W-:-:S02]  /*85f0*/  LEA.HI.X R16, R10, c[0x0][0x384], R3, 0x1, P0 ;  /* 0x0000e1000a107a11 */ /* 0x002fc400000f0c03 */
[----:B------:R-:W-:Y:S01]  /*8600*/  ISETP.GE.AND P0, PT, R210, R19, PT ;  /* 0x00000013d200720c */ /* 0x000fe20003f06270 */
[----:B------:R1:W1:Y:S04]  /*8610*/  LDS.128 R32, [R211+0x6080] ;  /* 0x00608000d3207984 */ /* 0x0002680000000c00 */
[----:B------:R1:W1:Y:S04]  /*8620*/  LDS.128 R28, [R211+0x7080] ;  /* 0x00708000d31c7984 */ /* 0x0002680000000c00 */
[----:B------:R1:W1:Y:S04]  /*8630*/  LDS.128 R24, [R211+0x9080] ;  /* 0x00908000d3187984 */ /* 0x0002680000000c00 */
[----:B------:R1:W1:Y:S04]  /*8640*/  LDS.128 R20, [R211+0xa080] ;  /* 0x00a08000d3147984 */ /* 0x0002680000000c00 */
[----:B------:R1:W1:Y:S04]  /*8650*/  LDS.128 R4, [R211+0xb080] ;  /* 0x00b08000d3047984 */ /* 0x0002680000000c00 */
[----:B------:R1:W1:Y:S01]  /*8660*/  SHFL.IDX PT, R57, R16, RZ, 0x181f ;  /* 0x00181fff10397589 */ /* 0x00026200000e0000 */
[----:B------:R-:W-:Y:S05]  /*8670*/  @P0 BRA `(.L_x_7) ;  /* 0x0000012000000947 */ /* 0x000fea0003800000 */
[----:B---3--:R-:W3:Y:S01]  /*8680*/  LDS.128 R52, [R211+0x80] ;  /* 0x00008000d3347984 */ /* 0x008ee20000000c00 */
[----:B------:R-:W-:-:S02]  /*8690*/  ISETP.GE.AND P1, PT, R215, c[0x0][0x3c8], PT ;  /* 0x0000f200d7007a0c */ /* 0x000fc40003f26270 */
[----:B------:R-:W-:Y:S01]  /*86a0*/  ISETP.GE.AND P0, PT, R214, c[0x0][0x3c8], PT ;  /* 0x0000f200d6007a0c */ /* 0x000fe20003f06270 */
[----:B--2---:R-:W2:Y:S01]  /*86b0*/  LDS.128 R12, [R211+0x4080] ;  /* 0x00408000d30c7984 */ /* 0x004ea20000000c00 */
[----:B------:R-:W-:-:S03]  /*86c0*/  ISETP.GE.AND P2, PT, R216, c[0x0][0x3c8], PT ;  /* 0x0000f200d8007a0c */ /* 0x000fc60003f46270 */
[----:B------:R-:W5:Y:S06]  /*86d0*/  LDS.128 R8, [R211+0x8080] ;  /* 0x00808000d3087984 */ /* 0x000f6c0000000c00 */
[----:B------:R-:W-:Y:S02]  /*86e0*/  @!P1 SHF.R.S32.HI R2, RZ, 0x1f, R215 ;  /* 0x0000001fff029819 */ /* 0x000fe400000114d7 */
[----:B------:R-:W-:Y:S02]  /*86f0*/  @!P0 SHF.R.S32.HI R17, RZ, 0x1f, R214 ;  /* 0x0000001fff118819 */ /* 0x000fe400000114d6 */
[----:B------:R-:W-:Y:S01]  /*8700*/  @!P1 LEA.HI R3, R2, R215, RZ, 0x3 ;  /* 0x000000d702039211 */ /* 0x000fe200078f18ff */
[----:B-1----:R-:W-:Y:S01]  /*8710*/  @!P2 IMAD.WIDE R58, R216, 0x2, R56 ;  /* 0x00000002d83aa825 */ /* 0x002fe200078e0238 */
[----:B------:R-:W-:-:S02]  /*8720*/  @!P0 LEA.HI R2, R17, R214, RZ, 0x3 ;  /* 0x000000d611028211 */ /* 0x000fc400078f18ff */
[----:B------:R-:W-:Y:S02]  /*8730*/  @!P1 LOP3.LUT R3, R3, 0xfffffff8, RZ, 0xc0, !PT ;  /* 0xfffffff803039812 */ /* 0x000fe400078ec0ff */
[----:B------:R-:W-:-:S03]  /*8740*/  @!P0 LOP3.LUT R2, R2, 0xfffffff8, RZ, 0xc0, !PT ;  /* 0xfffffff802028812 */ /* 0x000fc600078ec0ff */
[----:B------:R-:W-:-:S04]  /*8750*/  @!P1 IMAD.WIDE R60, R3, 0x2, R56 ;  /* 0x00000002033c9825 */ /* 0x000fc800078e0238 */
[----:B------:R-:W-:Y:S01]  /*8760*/  @!P0 IMAD.WIDE R2, R2, 0x2, R56 ;  /* 0x0000000202028825 */ /* 0x000fe200078e0238 */
[----:B---3--:R1:W-:Y:S04]  /*8770*/  @!P2 ST.E.128 [R58.64], R52 ;  /* 0x000000343a00a985 */ /* 0x0083e8000c101d0c */
[----:B--2---:R1:W-:Y:S04]  /*8780*/  @!P1 ST.E.128 [R60.64], R12 ;  /* 0x0000000c3c009985 */ /* 0x0043e8000c101d0c */
[----:B-----5:R1:W-:Y:S02]  /*8790*/  @!P0 ST.E.128 [R2.64], R8 ;  /* 0x0000000802008985 */ /* 0x0203e4000c101d0c */
.L_x_7:
[----:B---3--:R-:W-:Y:S05]  /*87a0*/  BSYNC B0 ;  /* 0x0000000000007941 */ /* 0x008fea0003800000 */
.L_x_6:
[----:B-1----:R-:W-:Y:S01]  /*87b0*/  IADD3 R2, R210, 0x20, RZ ;  /* 0x00000020d2027810 */ /* 0x002fe20007ffe0ff */
[----:B------:R1:W3:Y:S01]  /*87c0*/  SHFL.IDX PT, R11, R16, 0x1, 0x181f ;  /* 0x00381f00100b7f89 */ /* 0x0002e200000e0000 */
[----:B------:R-:W-:Y:S02]  /*87d0*/  BSSY B0, `(.L_x_8) ;  /* 0x0000013000007945 */ /* 0x000fe40003800000 */
[----:B------:R-:W-:Y:S01]  /*87e0*/  ISETP.GE.AND P0, PT, R2, R19, PT ;  /* 0x000000130200720c */ /* 0x000fe20003f06270 */
[----:B------:R1:W4:-:S12]  /*87f0*/  SHFL.IDX PT, R10, R0, 0x1, 0x181f ;  /* 0x00381f00000a7f89 */ /* 0x00031800000e0000 */
[----:B------:R-:W-:Y:S05]  /*8800*/  @P0 BRA `(.L_x_9) ;  /* 0x000000f000000947 */ /* 0x000fea0003800000 */
[----:B------:R-:W-:Y:S02]  /*8810*/  ISETP.GE.AND P1, PT, R215, c[0x0][0x3c8], PT ;  /* 0x0000f200d7007a0c */ /* 0x000fe40003f26270 */
[----:B------:R-:W-:Y:S02]  /*8820*/  ISETP.GE.AND P0, PT, R214, c[0x0][0x3c8], PT ;  /* 0x0000f200d6007a0c */ /* 0x000fe40003f06270 */
[----:B------:R-:W-:-:S09]  /*8830*/  ISETP.GE.AND P2, PT, R216, c[0x0][0x3c8], PT ;  /* 0x0000f200d8007a0c */ /* 0x000fd20003f46270 */
[----:B------:R-:W-:Y:S02]  /*8840*/  @!P1 SHF.R.S32.HI R2, RZ, 0x1f, R215 ;  /* 0x0000001fff029819 */ /* 0x000fe400000114d7 */
[----:B------:R-:W-:Y:S02]  /*8850*/  @!P0 SHF.R.S32.HI R9, RZ, 0x1f, R214 ;  /* 0x0000001fff098819 */ /* 0x000fe400000114d6 */
[----:B------:R-:W-:Y:S02]  /*8860*/  @!P1 LEA.HI R3, R2, R215, RZ, 0x3 ;  /* 0x000000d702039211 */ /* 0x000fe400078f18ff */
[----:B------:R-:W-:Y:S01]  /*8870*/  @!P0 LEA.HI R2, R9, R214, RZ, 0x3 ;  /* 0x000000d609028211 */ /* 0x000fe200078f18ff */
[----:B---34-:R-:W-:Y:S01]  /*8880*/  @!P2 IMAD.WIDE R8, R216, 0x2, R10 ;  /* 0x00000002d808a825 */ /* 0x018fe200078e020a */
[----:B------:R-:W-:Y:S02]  /*8890*/  @!P1 LOP3.LUT R3, R3, 0xfffffff8, RZ, 0xc0, !PT ;  /* 0xfffffff803039812 */ /* 0x000fe400078ec0ff */
[----:B------:R-:W-:-:S02]  /*88a0*/  @!P0 LOP3.LUT R2, R2, 0xfffffff8, RZ, 0xc0, !PT ;  /* 0xfffffff802028812 */ /* 0x000fc400078ec0ff */
[----:B------:R3:W-:Y:S01]  /*88b0*/  @!P2 ST.E.128 [R8.64], R48 ;  /* 0x000000300800a985 */ /* 0x0007e2000c101d0c */
[----:B--2---:R-:W-:-:S04]  /*88c0*/  @!P1 IMAD.WIDE R12, R3, 0x2, R10 ;  /* 0x00000002030c9825 */ /* 0x004fc800078e020a */
[----:B------:R-:W-:Y:S01]  /*88d0*/  @!P0 IMAD.WIDE R2, R2, 0x2, R10 ;  /* 0x0000000202028825 */ /* 0x000fe200078e020a */
[----:B------:R3:W-:Y:S04]  /*88e0*/  @!P1 ST.E.128 [R12.64], R36 ;  /* 0x000000240c009985 */ /* 0x0007e8000c101d0c */
[----:B------:R3:W-:Y:S02]  /*88f0*/  @!P0 ST.E.128 [R2.64], R24 ;  /* 0x0000001802008985 */ /* 0x0007e4000c101d0c */
.L_x_9:
[----:B------:R-:W-:Y:S05]  /*8900*/  BSYNC B0 ;  /* 0x0000000000007941 */ /* 0x000fea0003800000 */
.L_x_8:
[----:B---3--:R-:W-:Y:S01]  /*8910*/  IADD3 R2, R210, 0x40, RZ ;  /* 0x00000040d2027810 */ /* 0x008fe20007ffe0ff */
[----:B------:R3:W1:Y:S01]  /*8920*/  SHFL.IDX PT, R11, R16, 0x2, 0x181f ;  /* 0x00581f00100b7f89 */ /* 0x00066200000e0000 */
[----:B------:R-:W-:Y:S02]  /*8930*/  BSSY B0, `(.L_x_10) ;  /* 0x0000013000007945 */ /* 0x000fe40003800000 */
[----:B------:R-:W-:Y:S01]  /*8940*/  ISETP.GE.AND P0, PT, R2, R19, PT ;  /* 0x000000130200720c */ /* 0x000fe20003f06270 */
[----:B----4-:R3:W4:-:S12]  /*8950*/  SHFL.IDX PT, R10, R0, 0x2, 0x181f ;  /* 0x00581f00000a7f89 */ /* 0x01071800000e0000 */
        /* <DEDUP_REMOVED lines=8> */
[----:B-1--4-:R-:W-:Y:S01]  /*89e0*/  @!P2 IMAD.WIDE R8, R216, 0x2, R10 ;  /* 0x00000002d808a825 */ /* 0x012fe200078e020a */
[----:B------:R-:W-:Y:S02]  /*89f0*/  @!P1 LOP3.LUT R3, R3, 0xfffffff8, RZ, 0xc0, !PT ;  /* 0xfffffff803039812 */ /* 0x000fe400078ec0ff */
[----:B------:R-:W-:-:S02]  /*8a00*/  @!P0 LOP3.LUT R2, R2, 0xfffffff8, RZ, 0xc0, !PT ;  /* 0xfffffff802028812 */ /* 0x000fc400078ec0ff */
[----:B--2---:R1:W-:Y:S01]  /*8a10*/  @!P2 ST.E.128 [R8.64], R44 ;  /* 0x0000002c0800a985 */ /* 0x0043e2000c101d0c */
[----:B------:R-:W-:-:S04]  /*8a20*/  @!P1 IMAD.WIDE R12, R3, 0x2, R10 ;  /* 0x00000002030c9825 */ /* 0x000fc800078e020a */
[----:B------:R-:W-:Y:S01]  /*8a30*/  @!P0 IMAD.WIDE R2, R2, 0x2, R10 ;  /* 0x0000000202028825 */ /* 0x000fe200078e020a */
[----:B------:R1:W-:Y:S04]  /*8a40*/  @!P1 ST.E.128 [R12.64], R32 ;  /* 0x000000200c009985 */ /* 0x0003e8000c101d0c */
[----:B------:R1:W-:Y:S02]  /*8a50*/  @!P0 ST.E.128 [R2.64], R20 ;  /* 0x0000001402008985 */ /* 0x0003e4000c101d0c */
.L_x_11:
[----:B------:R-:W-:Y:S05]  /*8a60*/  BSYNC B0 ;  /* 0x0000000000007941 */ /* 0x000fea0003800000 */
.L_x_10:
[----:B------:R-:W-:Y:S01]  /*8a70*/  IADD3 R210, R210, 0x60, RZ ;  /* 0x00000060d2d27810 */ /* 0x000fe20007ffe0ff */
[----:B-1----:R1:W3:Y:S03]  /*8a80*/  SHFL.IDX PT, R3, R16, 0x3, 0x181f ;  /* 0x00781f0010037f89 */ /* 0x0022e600000e0000 */
[----:B------:R-:W-:Y:S01]  /*8a90*/  ISETP.GE.AND P0, PT, R210, R19, PT ;  /* 0x00000013d200720c */ /* 0x000fe20003f06270 */
[----:B------:R1:W4:-:S12]  /*8aa0*/  SHFL.IDX PT, R2, R0, 0x3, 0x181f ;  /* 0x00781f0000027f89 */ /* 0x00031800000e0000 */
[----:B------:R-:W-:Y:S05]  /*8ab0*/  @P0 EXIT ;  /* 0x000000000000094d */ /* 0x000fea0003800000 */
[----:B------:R-:W-:Y:S02]  /*8ac0*/  ISETP.GE.AND P0, PT, R215, c[0x0][0x3c8], PT ;  /* 0x0000f200d7007a0c */ /* 0x000fe40003f06270 */
[----:B------:R-:W-:-:S11]  /*8ad0*/  ISETP.GE.AND P1, PT, R216, c[0x0][0x3c8], PT ;  /* 0x0000f200d8007a0c */ /* 0x000fd60003f26270 */
[----:B-1-3--:R-:W-:Y:S02]  /*8ae0*/  @!P0 SHF.R.S32.HI R0, RZ, 0x1f, R215 ;  /* 0x0000001fff008819 */ /* 0x00afe400000114d7 */
[----:B----4-:R-:W-:Y:S02]  /*8af0*/  @!P1 IMAD.WIDE R216, R216, 0x2, R2 ;  /* 0x00000002d8d89825 */ /* 0x010fe400078e0202 */
[----:B------:R-:W-:-:S03]  /*8b00*/  @!P0 LEA.HI R0, R0, R215, RZ, 0x3 ;  /* 0x000000d700008211 */ /* 0x000fc600078f18ff */
[----:B--2---:R1:W-:Y:S01]  /*8b10*/  @!P1 ST.E.128 [R216.64], R40 ;  /* 0x00000028d8009985 */ /* 0x0043e2000c101d0c */
[----:B------:R-:W-:-:S05]  /*8b20*/  @!P0 LOP3.LUT R0, R0, 0xfffffff8, RZ, 0xc0, !PT ;  /* 0xfffffff800008812 */ /* 0x000fca00078ec0ff */
[----:B------:R-:W-:-:S05]  /*8b30*/  @!P0 IMAD.WIDE R8, R0, 0x2, R2 ;  /* 0x0000000200088825 */ /* 0x000fca00078e0202 */
[----:B------:R1:W-:Y:S01]  /*8b40*/  @!P0 ST.E.128 [R8.64], R28 ;  /* 0x0000001c08008985 */ /* 0x0003e2000c101d0c */
[----:B------:R-:W-:-:S13]  /*8b50*/  ISETP.GE.AND P0, PT, R214, c[0x0][0x3c8], PT ;  /* 0x0000f200d6007a0c */ /* 0x000fda0003f06270 */
[----:B------:R-:W-:Y:S05]  /*8b60*/  @P0 EXIT ;  /* 0x000000000000094d */ /* 0x000fea0003800000 */
[----:B-1----:R-:W-:-:S04]  /*8b70*/  SHF.R.S32.HI R9, RZ, 0x1f, R214 ;  /* 0x0000001fff097819 */ /* 0x002fc800000114d6 */
[----:B------:R-:W-:-:S04]  /*8b80*/  LEA.HI R9, R9, R214, RZ, 0x3 ;  /* 0x000000d609097211 */ /* 0x000fc800078f18ff */
[----:B------:R-:W-:-:S05]  /*8b90*/  LOP3.LUT R9, R9, 0xfffffff8, RZ, 0xc0, !PT ;  /* 0xfffffff809097812 */ /* 0x000fca00078ec0ff */
[----:B------:R-:W-:-:S05]  /*8ba0*/  IMAD.WIDE R2, R9, 0x2, R2 ;  /* 0x0000000209027825 */ /* 0x000fca00078e0202 */
[----:B------:R-:W-:Y:S01]  /*8bb0*/  ST.E.128 [R2.64], R4 ;  /* 0x0000000402007985 */ /* 0x000fe2000c101d0c */
[----:B------:R-:W-:Y:S05]  /*8bc0*/  EXIT ;  /* 0x000000000000794d */ /* 0x000fea0003800000 */
.L_x_12:
[----:B------:R-:W-:-:S00]  /*8bd0*/  BRA `(.L_x_12) ;  /* 0xfffffff000007947 */ /* 0x000fc0000383ffff */
[----:B------:R-:W-:-:S00]  /*8be0*/  NOP ;  /* 0x0000000000007918 */ /* 0x000fc00000000000 */
        /* <DEDUP_REMOVED lines=9> */
.L_x_1494:


//--------------------- .text._ZN7cutlass13device_kernelIN5flash19enable_sm80_to_sm89INS1_16FlashAttnFwdSm80INS1_25CollectiveMainloopFwdSm80ILi8ELi1ELb0EN4cute5tupleIJNS5_1CILi128EEENS7_ILi64EEENS7_ILi192EEEEEELi192ENS_6half_tEfNS_4arch4Sm80ELb0ELb0ELb1ELb1ELb1ELb0ELb1ELb0EEENS1_21CollectiveEpilogueFwdINS6_IJS8_SA_S9_EEENS6_IJNS7_ILi1EEESI_SI_EEESC_SE_Li256ELb1ELb1ELb0ELb0EEENS1_19SingleTileSchedulerILb1ELb0ELb1ELi128EEEEEEEEEvNT_6ParamsE --------------------------
	.section	.text._ZN7cutlass13device_kernelIN5flash19enable_sm80_to_sm89INS1_16FlashAttnFwdSm80INS1_25CollectiveMainloopFwdSm80ILi8ELi1ELb0EN4cute5tupleIJNS5_1CILi128EEENS7_ILi64EEENS7_ILi192EEEEEELi192ENS_6half_tEfNS_4arch4Sm80ELb0ELb0ELb1ELb1ELb1ELb0ELb1ELb0EEENS1_21CollectiveEpilogueFwdINS6_IJS8_SA_S9_EEENS6_IJNS7_ILi1EEESI_SI_EEESC_SE_Li256ELb1ELb1ELb0ELb0EEENS1_19SingleTileSchedulerILb1ELb0ELb1ELi128EEEEEEEEEvNT_6ParamsE,"ax",@progbits
	.sectioninfo	@"SHI_REGISTERS=255"
	.align	128
.text._ZN7cutlass13device_kernelIN5flash19enable_sm80_to_sm89INS1_16FlashAttnFwdSm80INS1_25CollectiveMainloopFwdSm80ILi8ELi1ELb0EN4cute5tupleIJNS5_1CILi128EEENS7_ILi64EEENS7_ILi192EEEEEELi192ENS_6half_tEfNS_4arch4Sm80ELb0ELb0ELb1ELb1ELb1ELb0ELb1ELb0EEENS1_21CollectiveEpilogueFwdINS6_IJS8_SA_S9_EEENS6_IJNS7_ILi1EEESI_SI_EEESC_SE_Li256ELb1ELb1ELb0ELb0EEENS1_19SingleTileSchedulerILb1ELb0ELb1ELi128EEEEEEEEEvNT_6ParamsE:
        .type           _ZN7cutlass13device_kernelIN5flash19enable_sm80_to_sm89INS1_16FlashAttnFwdSm80INS1_25CollectiveMainloopFwdSm80ILi8ELi1ELb0EN4cute5tupleIJNS5_1CILi128EEENS7_ILi64EEENS7_ILi192EEEEEELi192ENS_6half_tEfNS_4arch4Sm80ELb0ELb0ELb1ELb1ELb1ELb0ELb1ELb0EEENS1_21CollectiveEpilogueFwdINS6_IJS8_SA_S9_EEENS6_IJNS7_ILi1EEESI_SI_EEESC_SE_Li256ELb1ELb1ELb0ELb0EEENS1_19SingleTileSchedulerILb1ELb0ELb1ELi128EEEEEEEEEvNT_6ParamsE,@function
        .size           _ZN7cutlass13device_kernelIN5flash19enable_sm80_to_sm89INS1_16FlashAttnFwdSm80INS1_25CollectiveMainloopFwdSm80ILi8ELi1ELb0EN4cute5tupleIJNS5_1CILi128EEENS7_ILi64EEENS7_ILi192EEEEEELi192ENS_6half_tEfNS_4arch4Sm80ELb0ELb0ELb1ELb1ELb1ELb0ELb1ELb0EEENS1_21CollectiveEpilogueFwdINS6_IJS8_SA_S9_EEENS6_IJNS7_ILi1EEESI_SI_EEESC_SE_Li256ELb1ELb1ELb0ELb0EEENS1_19SingleTileSchedulerILb1ELb0ELb1ELi128EEEEEEEEEvNT_6ParamsE,(.L_x_1495 - _ZN7cutlass13device_kernelIN5flash19enable_sm80_to_sm89INS1_16FlashAttnFwdSm80INS1_25CollectiveMainloopFwdSm80ILi8ELi1ELb0EN4cute5tupleIJNS5_1CILi128EEENS7_ILi64EEENS7_ILi192EEEEEELi192ENS_6half_tEfNS_4arch4Sm80ELb0ELb0ELb1ELb1ELb1ELb0ELb1ELb0EEENS1_21CollectiveEpilogueFwdINS6_IJS8_SA_S9_EEENS6_IJNS7_ILi1EEESI_SI_EEESC_SE_Li256ELb1ELb1ELb0ELb0EEENS1_19SingleTileSchedulerILb1ELb0ELb1ELi128EEEEEEEEEvNT_6ParamsE)
        .other          _ZN7cutlass13device_kernelIN5flash19enable_sm80_to_sm89INS1_16FlashAttnFwdSm80INS1_25CollectiveMainloopFwdSm80ILi8ELi1ELb0EN4cute5tupleIJNS5_1CILi128EEENS7_ILi64EEENS7_ILi192EEEEEELi192ENS_6half_tEfNS_4arch4Sm80ELb0ELb0ELb1ELb1ELb1ELb0ELb1ELb0EEENS1_21CollectiveEpilogueFwdINS6_IJS8_SA_S9_EEENS6_IJNS7_ILi1EEESI_SI_EEESC_SE_Li256ELb1ELb1ELb0ELb0EEENS1_19SingleTileSchedulerILb1ELb0ELb1ELi128EEEEEEEEEvNT_6ParamsE,@"STO_CUDA_ENTRY STV_DEFAULT"
_ZN7cutlass13device_kernelIN5flash19enable_sm80_to_sm89INS1_16FlashAttnFwdSm80INS1_25CollectiveMainloopFwdSm80ILi8ELi1ELb0EN4cute5tupleIJNS5_1CILi128EEENS7_ILi64EEENS7_ILi192EEEEEELi192ENS_6half_tEfNS_4arch4Sm80ELb0ELb0ELb1ELb1ELb1ELb0ELb1ELb0EEENS1_21CollectiveEpilogueFwdINS6_IJS8_SA_S9_EEENS6_IJNS7_ILi1EEESI_SI_EEESC_SE_Li256ELb1ELb1ELb0ELb0EEENS1_19SingleTileSchedulerILb1ELb0ELb1ELi128EEEEEEEEEvNT_6ParamsE:
[----:B------:R-:W-:Y:S02]  /*0000*/  MOV R1, c[0x0][0x28] ;  /* 0x00000a0000017a02 */ /* 0x000fe40000000f00 */
[----:B------:R-:W1:Y:S01]  /*0010*/  S2R R4, SR_TID.X ;  /* 0x0000000000047919 */ /* 0x000e620000002100 */
[----:B------:R-:W2:Y:S01]  /*0020*/  S2UR UR16, SR_CTAID.Z ;  /* 0x00000000001079c3 */ /* 0x000ea20000002700 */
[----:B------:R-:W-:Y:S02]  /*0030*/  UMOV UR7, 0x4 ;  /* 0x0000000400077882 */ /* 0x000fe40000000000 */
[----:B------:R-:W-:Y:S02]  /*0040*/  ULDC.64 UR8, c[0x0][0x568] ;  /* 0x00015a0000087ab9 */ /* 0x000fe40000000a00 */
[----:B------:R-:W-:-:S03]  /*0050*/  ULDC.64 UR14, c[0x0][0x118] ;  /* 0x00004600000e7ab9 */ /* 0x000fc60000000a00 */
[----:B------:R-:W3:Y:S01]  /*0060*/  S2UR UR5, SR_CTAID.X ;  /* 0x00000000000579c3 */ /* 0x000ee20000002500 */
[----:B-1----:R-:W-:Y:S01]  /*0070*/  SHF.R.U32.HI R0, RZ, 0x5, R4 ;  /* 0x00000005ff007819 */ /* 0x002fe20000011604 */
[----:B--2---:R-:W-:-:S05]  /*0080*/  UIMAD.WIDE UR8, UR16, UR7, UR8 ;  /* 0x00000007100872a5 */ /* 0x004fca000f8e0208 */
[----:B------:R-:W1:Y:S02]  /*0090*/  SHFL.IDX PT, R0, R0, RZ, 0x1f ;  /* 0x00001fff00007589 */ /* 0x000e6400000e0000 */
[----:B-1----:R-:W-:-:S13]  /*00a0*/  ISETP.NE.AND P0, PT, R0, RZ, PT ;  /* 0x000000ff0000720c */ /* 0x002fda0003f05270 */
[----:B---3--:R-:W-:Y:S05]  /*00b0*/  @!P0 BRA `(.L_x_13) ;  /* 0x000001c000008947 */ /* 0x008fea0003800000 */
[----:B------:R-:W-:-:S04]  /*00c0*/  ISETP.NE.U32.AND P0, PT, RZ, c[0x0][0x568], PT ;  /* 0x00015a00ff007a0c */ /* 0x000fc80003f05070 */
[----:B------:R-:W-:-:S13]  /*00d0*/  ISETP.NE.AND.EX P0, PT, RZ, c[0x0][0x56c], PT, P0 ;  /* 0x00015b00ff007a0c */ /* 0x000fda0003f05300 */
[----:B------:R-:W-:Y:S05]  /*00e0*/  @!P0 BRA `(.L_x_14) ;  /* 0x0000005000008947 */ /* 0x000fea0003800000 */
[----:B------:R-:W-:Y:S02]  /*00f0*/  MOV R2, UR8 ;  /* 0x0000000800027c02 */ /* 0x000fe40008000f00 */
[----:B------:R-:W-:-:S05]  /*0100*/  MOV R3, UR9 ;  /* 0x0000000900037c02 */ /* 0x000fca0008000f00 */
[----:B------:R-:W2:Y:S02]  /*0110*/  LDG.E R2, [R2.64] ;  /* 0x0000000e02027981 */ /* 0x000ea4000c1e1900 */
[----:B--2---:R1:W2:Y:S02]  /*0120*/  R2UR UR6, R2 ;  /* 0x00000000020673c2 */ /* 0x0042a400000e0000 */
[----:B-12---:R-:W-:Y:S05]  /*0130*/  BRA `(.L_x_15) ;  /* 0x000000e000007947 */ /* 0x006fea0003800000 */
.L_x_14:
[----:B------:R-:W-:-:S04]  /*0140*/  ISETP.NE.U32.AND P0, PT, RZ, c[0x0][0x560], PT ;  /* 0x00015800ff007a0c */ /* 0x000fc80003f05070 */
[----:B------:R-:W-:-:S13]  /*0150*/  ISETP.NE.AND.EX P0, PT, RZ, c[0x0][0x564], PT, P0 ;  /* 0x00015900ff007a0c */ /* 0x000fda0003f05300 */
[----:B------:R-:W-:Y:S05]  /*0160*/  @!P0 BRA `(.L_x_16) ;  /* 0x000000a000008947 */ /* 0x000fea0003800000 */
[----:B------:R-:W-:Y:S02]  /*0170*/  ULDC.64 UR8, c[0x0][0x560] ;  /* 0x0001580000087ab9 */ /* 0x000fe40000000a00 */
[----:B------:R-:W-:-:S06]  /*0180*/  UIMAD.WIDE UR8, UR16, UR7, UR8 ;  /* 0x00000007100872a5 */ /* 0x000fcc000f8e0208 */
[----:B------:R-:W-:Y:S02]  /*0190*/  MOV R6, UR8 ;  /* 0x0000000800067c02 */ /* 0x000fe40008000f00 */
[----:B------:R-:W-:-:S05]  /*01a0*/  MOV R7, UR9 ;  /* 0x0000000900077c02 */ /* 0x000fca0008000f00 */
[----:B------:R-:W2:Y:S04]  /*01b0*/  LDG.E R2, [R6.64] ;  /* 0x0000000e06027981 */ /* 0x000ea8000c1e1900 */
[----:B------:R-:W3:Y:S01]  /*01c0*/  LDG.E R0, [R6.64+0x4] ;  /* 0x0000040e06007981 */ /* 0x000ee2000c1e1900 */
[----:B--2---:R-:W1:Y:S08]  /*01d0*/  R2UR UR4, R2 ;  /* 0x00000000020473c2 */ /* 0x004e7000000e0000 */
[----:B---3--:R-:W1:Y:S02]  /*01e0*/  R2UR UR6, R0 ;  /* 0x00000000000673c2 */ /* 0x008e6400000e0000 */
[----:B-1----:R-:W-:Y:S01]  /*01f0*/  UIADD3 UR6, -UR4, UR6, URZ ;  /* 0x0000000604067290 */ /* 0x002fe2000fffe13f */
[----:B------:R-:W-:Y:S05]  /*0200*/  BRA `(.L_x_15) ;  /* 0x0000001000007947 */ /* 0x000fea0003800000 */
.L_x_16:
[----:B------:R-:W-:Y:S02]  /*0210*/  ULDC UR6, c[0x0][0x54c] ;  /* 0x0001530000067ab9 */ /* 0x000fe40000000800 */
.L_x_15:
[----:B------:R-:W-:Y:S02]  /*0220*/  ULDC UR4, c[0x0][0x548] ;  /* 0x0001520000047ab9 */ /* 0x000fe40000000800 */
[----:B------:R-:W-:-:S02]  /*0230*/  USHF.L.U32 UR5, UR5, 0x7, URZ ;  /* 0x0000000705057899 */ /* 0x000fc4000800063f */
[----:B------:R-:W-:-:S04]  /*0240*/  UIMAD UR4, UR6, UR4, URZ ;  /* 0x00000004060472a4 */ /* 0x000fc8000f8e023f */
[----:B------:R-:W-:-:S04]  /*0250*/  UISETP.GE.AND UP0, UPT, UR5, UR4, UPT ;  /* 0x000000040500728c */ /* 0x000fc8000bf06270 */
[----:B------:R-:W-:Y:S01]  /*0260*/  USEL UR16, UR16, 0xffffffff, !UP0 ;  /* 0xffffffff10107887 */ /* 0x000fe2000c000000 */
[----:B------:R-:W-:Y:S05]  /*0270*/  BRA `(.L_x_17) ;  /* 0x000001b000007947 */ /* 0x000fea0003800000 */
.L_x_13:
        /* <DEDUP_REMOVED lines=8> */
.L_x_18:
        /* <DEDUP_REMOVED lines=13> */
.L_x_20:
[----:B------:R-:W-:Y:S02]  /*03d0*/  ULDC UR6, c[0x0][0x54c] ;  /* 0x0001530000067ab9 */ /* 0x000fe40000000800 */
.L_x_19:
[----:B------:R-:W-:Y:S02]  /*03e0*/  ULDC UR4, c[0x0][0x548] ;  /* 0x0001520000047ab9 */ /* 0x000fe40000000800 */
[----:B------:R-:W-:-:S02]  /*03f0*/  USHF.L.U32 UR5, UR5, 0x7, URZ ;  /* 0x0000000705057899 */ /* 0x000fc4000800063f */
[----:B------:R-:W-:-:S04]  /*0400*/  UIMAD UR4, UR6, UR4, URZ ;  /* 0x00000004060472a4 */ /* 0x000fc8000f8e023f */
[----:B------:R-:W-:-:S04]  /*0410*/  UISETP.GE.AND UP0, UPT, UR5, UR4, UPT ;  /* 0x000000040500728c */ /* 0x000fc8000bf06270 */
[----:B------:R-:W-:-:S06]  /*0420*/  USEL UR16, UR16, 0xffffffff, !UP0 ;  /* 0xffffffff10107887 */ /* 0x000fcc000c000000 */
.L_x_17:
[----:B------:R-:W-:-:S13]  /*0430*/  ISETP.LE.AND P0, PT, RZ, UR16, PT ;  /* 0x00000010ff007c0c */ /* 0x000fda000bf03270 */
[----:B------:R-:W-:Y:S05]  /*0440*/  @!P0 EXIT ;  /* 0x000000000000894d */ /* 0x000fea0003800000 */
[----:B------:R-:W-:Y:S02]  /*0450*/  ULDC.64 UR4, c[0x0][0x348] ;  /* 0x0000d20000047ab9 */ /* 0x000fe40000000a00 */
[----:B------:R-:W-:Y:S02]  /*0460*/  UISETP.NE.U32.AND UP1, UPT, URZ, UR4, UPT ;  /* 0x000000043f00728c */ /* 0x000fe4000bf25070 */
[----:B------:R-:W-:Y:S02]  /*0470*/  ULDC.64 UR8, c[0x0][0x348] ;  /* 0x0000d20000087ab9 */ /* 0x000fe40000000a00 */
[----:B------:R-:W-:Y:S02]  /*0480*/  UISETP.NE.AND.EX UP1, UPT, URZ, UR5, UPT, UP1 ;  /* 0x000000053f00728c */ /* 0x000fe4000bf25310 */
[----:B------:R-:W-:Y:S02]  /*0490*/  UIMAD.WIDE UR8, UR16, UR7, UR8 ;  /* 0x00000007100872a5 */ /* 0x000fe4000f8e0208 */
[----:B------:R-:W-:-:S02]  /*04a0*/  ULDC.64 UR4, c[0x0][0x370] ;  /* 0x0000dc0000047ab9 */ /* 0x000fc40000000a00 */
[----:B------:R-:W-:Y:S01]  /*04b0*/  UISETP.NE.U32.AND UP2, UPT, URZ, UR4, UPT ;  /* 0x000000043f00728c */ /* 0x000fe2000bf45070 */
[----:B------:R-:W-:Y:S01]  /*04c0*/  PLOP3.LUT P0, PT, PT, PT, UP1, 0x80, 0x0 ;  /* 0x000000000000781c */ /* 0x000fe20003f0f018 */
[----:B------:R-:W-:Y:S02]  /*04d0*/  IMAD.U32 R8, RZ, RZ, UR8 ;  /* 0x00000008ff087e24 */ /* 0x000fe4000f8e00ff */
[----:B------:R-:W-:Y:S01]  /*04e0*/  UISETP.NE.AND.EX UP2, UPT, URZ, UR5, UPT, UP2 ;  /* 0x000000053f00728c */ /* 0x000fe2000bf45320 */
[----:B------:R-:W-:Y:S02]  /*04f0*/  IMAD.U32 R9, RZ, RZ, UR9 ;  /* 0x00000009ff097e24 */ /* 0x000fe4000f8e00ff */
[----:B------:R-:W-:Y:S02]  /*0500*/  ULDC.64 UR4, c[0x0][0x360] ;  /* 0x0000d80000047ab9 */ /* 0x000fe40000000a00 */
[----:B------:R-:W-:-:S04]  /*0510*/  UISETP.NE.U32.AND UP0, UPT, URZ, UR4, UPT ;  /* 0x000000043f00728c */ /* 0x000fc8000bf05070 */
[----:B------:R-:W-:Y:S01]  /*0520*/  UISETP.NE.AND.EX UP0, UPT, URZ, UR5, UPT, UP0 ;  /* 0x000000053f00728c */ /* 0x000fe2000bf05300 */
[----:B------:R-:W-:Y:S01]  /*0530*/  PLOP3.LUT P2, PT, PT, PT, UP2, 0x80, 0x0 ;  /* 0x000000000000781c */ /* 0x000fe20003f4f028 */
[----:B------:R-:W-:Y:S01]  /*0540*/  ULDC.64 UR8, c[0x0][0x370] ;  /* 0x0000dc0000087ab9 */ /* 0x000fe20000000a00 */
[----:B------:R-:W2:Y:S01]  /*0550*/  @P0 LDG.E R2, [R8.64] ;  /* 0x0000000e08020981 */ /* 0x000ea2000c1e1900 */
[----:B------:R-:W-:Y:S01]  /*0560*/  ULDC.64 UR4, c[0x0][0x360] ;  /* 0x0000d80000047ab9 */ /* 0x000fe20000000a00 */
[----:B------:R-:W-:Y:S01]  /*0570*/  MOV R212, RZ ;  /* 0x000000ff00d47202 */ /* 0x000fe20000000f00 */
[----:B------:R-:W-:Y:S01]  /*0580*/  @UP2 UIMAD.WIDE UR8, UR16, UR7, UR8 ;  /* 0x00000007100822a5 */ /* 0x000fe2000f8e0208 */
[----:B------:R-:W-:Y:S01]  /*0590*/  PLOP3.LUT P1, PT, PT, PT, UP0, 0x80, 0x0 ;  /* 0x000000000000781c */ /* 0x000fe20003f2f008 */
[----:B------:R-:W-:-:S03]  /*05a0*/  IMAD.MOV.U32 R0, RZ, RZ, c[0x0][0x168] ;  /* 0x00005a00ff007624 */ /* 0x000fc600078e00ff */
[----:B------:R-:W-:Y:S01]  /*05b0*/  @UP0 UIMAD.WIDE UR4, UR16, UR7, UR4 ;  /* 0x00000007100402a5 */ /* 0x000fe2000f8e0204 */
[----:B------:R-:W-:Y:S01]  /*05c0*/  MOV R10, UR8 ;  /* 0x00000008000a7c02 */ /* 0x000fe20008000f00 */
[----:B------:R-:W-:-:S04]  /*05d0*/  IMAD.U32 R11, RZ, RZ, UR9 ;  /* 0x00000009ff0b7e24 */ /* 0x000fc8000f8e00ff */
[----:B------:R-:W-:Y:S01]  /*05e0*/  MOV R6, UR4 ;  /* 0x0000000400067c02 */ /* 0x000fe20008000f00 */
[----:B------:R-:W-:Y:S01]  /*05f0*/  IMAD.U32 R7, RZ, RZ, UR5 ;  /* 0x00000005ff077e24 */ /* 0x000fe2000f8e00ff */
[----:B------:R1:W5:Y:S04]  /*0600*/  @P2 LDG.E R212, [R10.64] ;  /* 0x0000000e0ad42981 */ /* 0x000368000c1e1900 */
[----:B------:R1:W5:Y:S01]  /*0610*/  @P1 LDG.E R0, [R6.64] ;  /* 0x0000000e06001981 */ /* 0x000362000c1e1900 */
[----:B------:R-:W3:Y:S01]  /*0620*/  S2UR UR9, SR_CTAID.Y ;  /* 0x00000000000979c3 */ /* 0x000ee20000002600 */
[----:B------:R-:W-:Y:S02]  /*0630*/  ULDC UR5, c[0x0][0x2ac] ;  /* 0x0000ab0000057ab9 */ /* 0x000fe40000000800 */
[----:B------:R-:W-:-:S02]  /*0640*/  ULDC UR4, c[0x0][0x1d0] ;  /* 0x0000740000047ab9 */ /* 0x000fc40000000800 */
[----:B------:R-:W-:Y:S02]  /*0650*/  UIMAD UR4, UR5, UR4, URZ ;  /* 0x00000004050472a4 */ /* 0x000fe4000f8e023f */
[----:B------:R-:W-:-:S04]  /*0660*/  UMOV UR8, URZ ;  /* 0x0000003f00087c82 */ /* 0x000fc80008000000 */
[----:B------:R-:W-:Y:S01]  /*0670*/  MOV R3, UR4 ;  /* 0x0000000400037c02 */ /* 0x000fe20008000f00 */
[----:B---3--:R-:W-:Y:S01]  /*0680*/  USHF.R.S32.HI UR6, URZ, 0x1f, UR9 ;  /* 0x0000001f3f067899 */ /* 0x008fe20008011409 */
[----:B--2---:R1:W2:Y:S02]  /*0690*/  @P0 R2UR UR8, R2 ;  /* 0x00000000020803c2 */ /* 0x0042a400000e0000 */
[----:B-12---:R-:W-:Y:S06]  /*06a0*/  @P1 BRA `(.L_x_21) ;  /* 0x0000004000001947 */ /* 0x006fec0003800000 */
[----:B------:R-:W-:Y:S05]  /*06b0*/  @!P0 BRA `(.L_x_21) ;  /* 0x0000003000008947 */ /* 0x000fea0003800000 */
[----:B-----5:R-:W2:Y:S04]  /*06c0*/  LDG.E R0, [R8.64] ;  /* 0x0000000e08007981 */ /* 0x020ea8000c1e1900 */
[----:B------:R-:W2:Y:S02]  /*06d0*/  LDG.E R5, [R8.64+0x4] ;  /* 0x0000040e08057981 */ /* 0x000ea4000c1e1900 */
[----:B--2---:R-:W-:-:S02]  /*06e0*/  IADD3 R0, -R0, R5, RZ ;  /* 0x0000000500007210 */ /* 0x004fc40007ffe1ff */
.L_x_21:
[----:B------:R-:W-:-:S04]  /*06f0*/  ISETP.NE.U32.AND P0, PT, RZ, c[0x0][0x368], PT ;  /* 0x0000da00ff007a0c */ /* 0x000fc80003f05070 */
[----:B------:R-:W-:-:S13]  /*0700*/  ISETP.NE.AND.EX P0, PT, RZ, c[0x0][0x36c], PT, P0 ;  /* 0x0000db00ff007a0c */ /* 0x000fda0003f05300 */
[----:B------:R-:W-:Y:S05]  /*0710*/  @!P0 BRA `(.L_x_22) ;  /* 0x0000006000008947 */ /* 0x000fea0003800000 */
[----:B------:R-:W-:Y:S02]  /*0720*/  ULDC.64 UR4, c[0x0][0x368] ;  /* 0x0000da0000047ab9 */ /* 0x000fe40000000a00 */
[----:B------:R-:W-:-:S06]  /*0730*/  UIMAD.WIDE UR4, UR16, UR7, UR4 ;  /* 0x00000007100472a5 */ /* 0x000fcc000f8e0204 */
[----:B------:R-:W-:Y:S02]  /*0740*/  MOV R3, UR5 ;  /* 0x0000000500037c02 */ /* 0x000fe40008000f00 */
[----:B------:R-:W-:-:S05]  /*0750*/  MOV R2, UR4 ;  /* 0x0000000400027c02 */ /* 0x000fca0008000f00 */
[----:B------:R1:W5:Y:S01]  /*0760*/  LDG.E R3, [R2.64] ;  /* 0x0000000e02037981 */ /* 0x000362000c1e1900 */
[----:B------:R-:W-:Y:S05]  /*0770*/  BRA `(.L_x_23) ;  /* 0x000000a000007947 */ /* 0x000fea0003800000 */
.L_x_22:
        /* <DEDUP_REMOVED lines=8> */
[----:B------:R-:W2:Y:S02]  /*0800*/  LDG.E R2, [R6.64+0x4] ;  /* 0x0000040e06027981 */ /* 0x000ea4000c1e1900 */
[----:B--2---:R-:W-:-:S05]  /*0810*/  IADD3 R3, -R3, R2, RZ ;  /* 0x0000000203037210 */ /* 0x004fca0007ffe1ff */
.L_x_23:
[----:B-----5:R-:W-:Y:S01]  /*0820*/  IMAD.IADD R7, R3, 0x1, -R212 ;  /* 0x0000000103077824 */ /* 0x020fe200078e0ad4 */
[----:B------:R-:W-:Y:S01]  /*0830*/  PLOP3.LUT P2, PT, PT, PT, PT, 0x80, 0x0 ;  /* 0x000000000000781c */ /* 0x000fe20003f4f070 */
[----:B------:R-:W-:Y:S01]  /*0840*/  CS2R R98, SRZ ;  /* 0x0000000000627805 */ /* 0x000fe2000001ff00 */
[----:B------:R-:W-:Y:S01]  /*0850*/  CS2R R96, SRZ ;  /* 0x0000000000607805 */ /* 0x000fe2000001ff00 */
[----:B------:R-:W-:Y:S01]  /*0860*/  CS2R R94, SRZ ;  /* 0x00000000005e7805 */ /* 0x000fe2000001ff00 */
[C---:B------:R-:W-:Y:S01]  /*0870*/  ISETP.GE.AND P0, PT, R7.reuse, 0x1, PT ;  /* 0x000000010700780c */ /* 0x040fe20003f06270 */
[----:B------:R-:W-:Y:S01]  /*0880*/  CS2R R92, SRZ ;  /* 0x00000000005c7805 */ /* 0x000fe2000001ff00 */
[----:B------:R-:W-:Y:S01]  /*0890*/  IADD3 R3, R7, 0x3f, RZ ;  /* 0x0000003f07037810 */ /* 0x000fe20007ffe0ff */
[----:B------:R-:W-:Y:S01]  /*08a0*/  CS2R R90, SRZ ;  /* 0x00000000005a7805 */ /* 0x000fe2000001ff00 */
[----:B------:R-:W-:Y:S01]  /*08b0*/  CS2R R88, SRZ ;  /* 0x0000000000587805 */ /* 0x000fe2000001ff00 */
[----:B------:R-:W-:Y:S01]  /*08c0*/  CS2R R86, SRZ ;  /* 0x0000000000567805 */ /* 0x000fe2000001ff00 */
[----:B------:R-:W-:Y:S01]  /*08d0*/  SHF.R.S32.HI R144, RZ, 0x1f, R3 ;  /* 0x0000001fff907819 */ /* 0x000fe20000011403 */
[----:B------:R-:W-:Y:S01]  /*08e0*/  CS2R R84, SRZ ;  /* 0x0000000000547805 */ /* 0x000fe2000001ff00 */
[----:B------:R-:W-:Y:S01]  /*08f0*/  CS2R R82, SRZ ;  /* 0x0000000000527805 */ /* 0x000fe2000001ff00 */
[----:B------:R-:W-:Y:S01]  /*0900*/  CS2R R80, SRZ ;  /* 0x0000000000507805 */ /* 0x000fe2000001ff00 */
[----:B------:R-:W-:Y:S01]  /*0910*/  LEA.HI R144, R144, R3, RZ, 0x6 ;  /* 0x0000000390907211 */ /* 0x000fe200078f30ff */
[----:B------:R-:W-:Y:S01]  /*0920*/  CS2R R78, SRZ ;  /* 0x00000000004e7805 */ /* 0x000fe2000001ff00 */
        /* <DEDUP_REMOVED lines=37> */
[----:B------:R-:W-:-:S02]  /*0b80*/  IMAD.MOV.U32 R8, RZ, RZ, RZ ;  /* 0x000000ffff087224 */ /* 0x000fc400078e00ff */
[----:B------:R-:W-:Y:S01]  /*0b90*/  IMAD.MOV.U32 R6, RZ, RZ, RZ ;  /* 0x000000ffff067224 */ /* 0x000fe200078e00ff */
[----:B------:R-:W-:Y:S05]  /*0ba0*/  @!P0 BRA `(.L_x_24) ;  /* 0x0000740000008947 */ /* 0x000fea0003800000 */
[----:B------:R-:W-:Y:S02]  /*0bb0*/  ULDC.64 UR4, c[0x0][0x340] ;  /* 0x0000d00000047ab9 */ /* 0x000fe40000000a00 */
[----:B------:R-:W-:-:S04]  /*0bc0*/  UISETP.NE.U32.AND UP0, UPT, URZ, UR4, UPT ;  /* 0x000000043f00728c */ /* 0x000fc8000bf05070 */
[----:B------:R-:W-:-:S03]  /*0bd0*/  UISETP.NE.AND.EX UP0, UPT, URZ, UR5, UPT, UP0 ;  /* 0x000000053f00728c */ /* 0x000fc6000bf05300 */
[----:B------:R-:W-:-:S03]  /*0be0*/  ULDC.64 UR4, c[0x0][0x340] ;  /* 0x0000d00000047ab9 */ /* 0x000fc60000000a00 */
[----:B------:R-:W-:-:S05]  /*0bf0*/  PLOP3.LUT P1, PT, PT, PT, UP0, 0x80, 0x0 ;  /* 0x000000000000781c */ /* 0x000fca0003f2f008 */
[----:B------:R-:W-:-:S06]  /*0c00*/  @UP0 UIMAD.WIDE UR4, UR16, UR7, UR4 ;  /* 0x00000007100402a5 */ /* 0x000fcc000f8e0204 */
[----:B-1----:R-:W-:Y:S02]  /*0c10*/  IMAD.U32 R2, RZ, RZ, UR4 ;  /* 0x00000004ff027e24 */ /* 0x002fe4000f8e00ff */
[----:B------:R-:W-:Y:S01]  /*0c20*/  IMAD.U32 R3, RZ, RZ, UR5 ;  /* 0x00000005ff037e24 */ /* 0x000fe2000f8e00ff */
[----:B------:R-:W1:Y:S01]  /*0c30*/  S2R R13, SR_CTAID.X ;  /* 0x00000000000d7919 */ /* 0x000e620000002500 */
[----:B------:R-:W-:Y:S01]  /*0c40*/  SHF.R.S32.HI R11, RZ, 0x1f, R4 ;  /* 0x0000001fff0b7819 */ /* 0x000fe20000011404 */
[----:B------:R-:W-:Y:S02]  /*0c50*/  USHF.R.S32.HI UR7, URZ, 0x1f, UR8 ;  /* 0x0000001f3f077899 */ /* 0x000fe40008011408 */
[----:B------:R2:W3:Y:S01]  /*0c60*/  @P1 LDG.E R5, [R2.64] ;  /* 0x0000000e02051981 */ /* 0x0004e2000c1e1900 */
[CC--:B------:R-:W-:Y:S01]  /*0c70*/  LEA.HI R20, R11.reuse, R4.reuse, RZ, 0x3 ;  /* 0x000000040b147211 */ /* 0x0c0fe200078f18ff */
[----:B------:R-:W-:Y:S01]  /*0c80*/  ULDC.64 UR4, c[0x0][0x178] ;  /* 0x00005e0000047ab9 */ /* 0x000fe20000000a00 */
[CC--:B------:R-:W-:Y:S01]  /*0c90*/  LEA.HI R92, R11.reuse, R4.reuse, RZ, 0x4 ;  /* 0x000000040b5c7211 */ /* 0x0c0fe200078f20ff */
[----:B------:R-:W-:Y:S01]  /*0ca0*/  UIMAD UR7, UR7, UR4, URZ ;  /* 0x00000004070772a4 */ /* 0x000fe2000f8e023f */
[----:B------:R-:W-:Y:S01]  /*0cb0*/  LOP3.LUT R9, R20, 0xfffffff8, RZ, 0xc0, !PT ;  /* 0xfffffff814097812 */ /* 0x000fe200078ec0ff */
[----:B------:R-:W-:Y:S01]  /*0cc0*/  UIMAD.WIDE.U32 UR10, UR8, UR4, URZ ;  /* 0x00000004080a72a5 */ /* 0x000fe2000f8e003f */
[----:B------:R-:W-:Y:S01]  /*0cd0*/  SHF.R.S32.HI R20, RZ, 0x3, R20 ;  /* 0x00000003ff147819 */ /* 0x000fe20000011414 */
[----:B------:R-:W-:Y:S01]  /*0ce0*/  UIMAD UR7, UR8, UR5, UR7 ;  /* 0x00000005080772a4 */ /* 0x000fe2000f8e0207 */
[----:B------:R-:W-:Y:S01]  /*0cf0*/  LEA.HI R18, R11, R4, RZ, 0x6 ;  /* 0x000000040b127211 */ /* 0x000fe200078f30ff */
[----:B------:R-:W-:Y:S01]  /*0d00*/  USHF.R.S32.HI UR8, URZ, 0x1f, UR16 ;  /* 0x0000001f3f087899 */ /* 0x000fe20008011410 */
[----:B------:R-:W-:Y:S01]  /*0d10*/  BSSY B0, `(.L_x_25) ;  /* 0x0000056000007945 */ /* 0x000fe20003800000 */
[----:B------:R-:W-:Y:S01]  /*0d20*/  ULDC.64 UR4, c[0x0][0x1b8] ;  /* 0x00006e0000047ab9 */ /* 0x000fe20000000a00 */
[----:B------:R-:W-:Y:S01]  /*0d30*/  SHF.R.S32.HI R144, RZ, 0x6, R144 ;  /* 0x00000006ff907819 */ /* 0x000fe20000011490 */
[----:B------:R-:W-:Y:S01]  /*0d40*/  UIADD3 UR11, UR11, UR7, URZ ;  /* 0x000000070b0b7290 */ /* 0x000fe2000fffe03f */
[----:B------:R-:W-:Y:S01]  /*0d50*/  IMAD.SHL.U32 R18, R18, 0x8, RZ ;  /* 0x0000000812127824 */ /* 0x000fe200078e00ff */
[----:B------:R-:W-:-:S02]  /*0d60*/  UIMAD UR7, UR6, UR4, URZ ;  /* 0x00000004060772a4 */ /* 0x000fc4000f8e023f */
[----:B------:R-:W-:Y:S02]  /*0d70*/  USEL UR8, UR8, URZ, !UP1 ;  /* 0x0000003f08087287 */ /* 0x000fe4000c800000 */
[----:B------:R-:W-:Y:S02]  /*0d80*/  UIMAD UR7, UR9, UR5, UR7 ;  /* 0x00000005090772a4 */ /* 0x000fe4000f8e0207 */
[----:B------:R-:W-:Y:S02]  /*0d90*/  UIMAD.WIDE.U32 UR12, UR9, UR4, UR10 ;  /* 0x00000004090c72a5 */ /* 0x000fe4000f8e000a */
[----:B------:R-:W-:Y:S01]  /*0da0*/  USEL UR10, UR16, URZ, !UP1 ;  /* 0x0000003f100a7287 */ /* 0x000fe2000c800000 */
[----:B--2---:R-:W-:Y:S01]  /*0db0*/  IMAD.MOV.U32 R3, RZ, RZ, c[0x0][0x2c4] ;  /* 0x0000b100ff037624 */ /* 0x004fe200078e00ff */
[----:B------:R-:W-:Y:S01]  /*0dc0*/  ULDC.64 UR4, c[0x0][0x1c0] ;  /* 0x0000700000047ab9 */ /* 0x000fe20000000a00 */
[----:B------:R-:W-:Y:S01]  /*0dd0*/  IMAD.IADD R2, R4, 0x1, -R9 ;  /* 0x0000000104027824 */ /* 0x000fe200078e0a09 */
[----:B------:R-:W-:-:S02]  /*0de0*/  UIMAD UR8, UR8, UR4, URZ ;  /* 0x00000004080872a4 */ /* 0x000fc4000f8e023f */
[----:B------:R-:W-:Y:S01]  /*0df0*/  ISETP.NE.AND P0, PT, R3, 0x1, PT ;  /* 0x000000010300780c */ /* 0x000fe20003f05270 */
[C-C-:B------:R-:W-:Y:S01]  /*0e00*/  IMAD R211, R2.reuse, 0x20, R20.reuse ;  /* 0x0000002002d37824 */ /* 0x140fe200078e0214 */
[----:B------:R-:W-:Y:S01]  /*0e10*/  UIADD3 UR13, UR13, UR7, URZ ;  /* 0x000000070d0d7290 */ /* 0x000fe2000fffe03f */
[----:B------:R-:W-:Y:S01]  /*0e20*/  IMAD.SHL.U32 R135, R2, 0x8, RZ ;  /* 0x0000000802877824 */ /* 0x000fe200078e00ff */
[----:B------:R-:W-:Y:S01]  /*0e30*/  UIMAD UR5, UR10, UR5, UR8 ;  /* 0x000000050a0572a4 */ /* 0x000fe2000f8e0208 */
[C---:B-1----:R-:W-:Y:S01]  /*0e40*/  IMAD R8, R13.reuse, 0x80, R211 ;  /* 0x000000800d087824 */ /* 0x042fe200078e02d3 */
[----:B------:R-:W-:Y:S01]  /*0e50*/  UIMAD.WIDE.U32 UR10, UR10, UR4, UR12 ;  /* 0x000000040a0a72a5 */ /* 0x000fe2000f8e000c */
[----:B------:R-:W-:Y:S01]  /*0e60*/  IMAD R13, R13, 0x80, R20 ;  /* 0x000000800d0d7824 */ /* 0x000fe200078e0214 */
[----:B------:R-:W-:Y:S01]  /*0e70*/  ISETP.GE.AND P5, PT, R135, c[0x0][0x198], PT ;  /* 0x0000660087007a0c */ /* 0x000fe20003fa6270 */
[----:B------:R-:W-:Y:S01]  /*0e80*/  IMAD.MOV.U32 R9, RZ, RZ, R8 ;  /* 0x000000ffff097224 */ /* 0x000fe200078e0008 */
[----:B------:R-:W-:-:S02]  /*0e90*/  UIADD3 UR5, UR11, UR5, URZ ;  /* 0x000000050b057290 */ /* 0x000fc4000fffe03f */
[----:B------:R-:W-:Y:S02]  /*0ea0*/  IMAD.U32 R15, RZ, RZ, UR11 ;  /* 0x0000000bff0f7e24 */ /* 0x000fe4000f8e00ff */
[----:B------:R-:W-:-:S04]  /*0eb0*/  @P0 IMAD.HI.U32 R3, R8, c[0x0][0x2c8], RZ ;  /* 0x0000b20008030a27 */ /* 0x000fc800078e00ff */
[----:B------:R-:W-:Y:S01]  /*0ec0*/  IMAD.U32 R14, RZ, RZ, UR10 ;  /* 0x0000000aff0e7e24 */ /* 0x000fe2000f8e00ff */
[----:B------:R-:W-:Y:S01]  /*0ed0*/  @P0 SHF.R.U32.HI R9, RZ, c[0x0][0x2cc], R3 ;  /* 0x0000b300ff090a19 */ /* 0x000fe20000011603 */
[----:B------:R-:W-:-:S03]  /*0ee0*/  IMAD.U32 R15, RZ, RZ, UR5 ;  /* 0x00000005ff0f7e24 */ /* 0x000fc6000f8e00ff */
[--C-:B------:R-:W-:Y:S01]  /*0ef0*/  SHF.R.S32.HI R6, RZ, 0x1f, R9.reuse ;  /* 0x0000001fff067819 */ /* 0x100fe20000011409 */
[----:B------:R-:W-:Y:S02]  /*0f00*/  IMAD.MOV R3, RZ, RZ, -R9 ;  /* 0x000000ffff037224 */ /* 0x000fe400078e0a09 */
[----:B------:R-:W-:-:S04]  /*0f10*/  IMAD.WIDE.U32 R16, R9, c[0x0][0x1b0], R14 ;  /* 0x00006c0009107a25 */ /* 0x000fc800078e000e */
[----:B------:R-:W-:Y:S02]  /*0f20*/  IMAD R3, R3, c[0x0][0x2c4], R8 ;  /* 0x0000b10003037a24 */ /* 0x000fe400078e0208 */
[----:B------:R-:W-:Y:S02]  /*0f30*/  IMAD R6, R6, c[0x0][0x1b0], RZ ;  /* 0x00006c0006067a24 */ /* 0x000fe400078e02ff */
[----:B------:R-:W-:Y:S01]  /*0f40*/  IMAD.SHL.U32 R14, R20, 0x40, RZ ;  /* 0x00000040140e7824 */ /* 0x000fe200078e00ff */
[----:B------:R-:W-:Y:S01]  /*0f50*/  SHF.R.S32.HI R8, RZ, 0x1f, R3 ;  /* 0x0000001fff087819 */ /* 0x000fe20000011403 */
[----:B------:R-:W-:-:S03]  /*0f60*/  IMAD R6, R9, c[0x0][0x1b4], R6 ;  /* 0x00006d0009067a24 */ /* 0x000fc600078e0206 */
[----:B------:R-:W-:Y:S01]  /*0f70*/  LOP3.LUT R14, R14, 0x1c0, RZ, 0xc0, !PT ;  /* 0x000001c00e0e7812 */ /* 0x000fe200078ec0ff */
[----:B------:R-:W-:Y:S02]  /*0f80*/  IMAD.IADD R17, R17, 0x1, R6 ;  /* 0x0000000111117824 */ /* 0x000fe400078e0206 */
[----:B------:R-:W-:Y:S01]  /*0f90*/  IMAD R6, R8, c[0x0][0x1a8], RZ ;  /* 0x00006a0008067a24 */ /* 0x000fe200078e02ff */
[----:B------:R-:W-:Y:S01]  /*0fa0*/  SHF.R.U32.HI R10, RZ, 0x3, R14 ;  /* 0x00000003ff0a7819 */ /* 0x000fe2000001160e */
[----:B------:R-:W-:Y:S01]  /*0fb0*/  IMAD.WIDE.U32 R16, R3, c[0x0][0x1a8], R16 ;  /* 0x00006a0003107a25 */ /* 0x000fe200078e0010 */
[----:B------:R-:W-:-:S03]  /*0fc0*/  LOP3.LUT R207, R14, 0x38, R135, 0xf8, !PT ;  /* 0x000000380ecf7812 */ /* 0x000fc600078ef887 */
[----:B------:R-:W-:Y:S01]  /*0fd0*/  IMAD R9, R3, c[0x0][0x1ac], R6 ;  /* 0x00006b0003097a24 */ /* 0x000fe200078e0206 */
[----:B------:R-:W-:Y:S02]  /*0fe0*/  LOP3.LUT R3, R92, 0xfffffff0, RZ, 0xc0, !PT ;  /* 0xfffffff05c037812 */ /* 0x000fe400078ec0ff */
[----:B------:R-:W-:Y:S01]  /*0ff0*/  LOP3.LUT R207, R207, R10, RZ, 0x3c, !PT ;  /* 0x0000000acfcf7212 */ /* 0x000fe200078e3cff */
[----:B------:R-:W-:Y:S01]  /*1000*/  IMAD.IADD R9, R17, 0x1, R9 ;  /* 0x0000000111097824 */ /* 0x000fe200078e0209 */
[----:B------:R-:W-:Y:S01]  /*1010*/  LEA R12, P0, R16, c[0x0][0x160], 0x1 ;  /* 0x00005800100c7a11 */ /* 0x000fe200078008ff */
[----:B------:R-:W-:Y:S01]  /*1020*/  IMAD.IADD R8, R4, 0x1, -R3 ;  /* 0x0000000104087824 */ /* 0x000fe200078e0a03 */
[----:B------:R-:W-:Y:S01]  /*1030*/  LOP3.LUT R207, R207, 0xfffffe00, R18, 0xf8, !PT ;  /* 0xfffffe00cfcf7812 */ /* 0x000fe200078ef812 */
[----:B------:R-:W-:Y:S01]  /*1040*/  IMAD R10, R0, c[0x0][0x2c4], RZ ;  /* 0x0000b100000a7a24 */ /* 0x000fe200078e02ff */
[----:B------:R-:W-:Y:S01]  /*1050*/  LEA.HI.X R9, R16, c[0x0][0x164], R9, 0x1, P0 ;  /* 0x0000590010097a11 */ /* 0x000fe200000f0c09 */
[----:B------:R-:W-:Y:S01]  /*1060*/  IMAD.MOV.U32 R0, RZ, RZ, 0x10 ;  /* 0x00000010ff007424 */ /* 0x000fe200078e00ff */
[----:B------:R-:W-:Y:S01]  /*1070*/  SHF.R.S32.HI R3, RZ, 0x1f, R8 ;  /* 0x0000001fff037819 */ /* 0x000fe20000011408 */
[----:B------:R1:W2:Y:S01]  /*1080*/  SHFL.IDX PT, R14, R12, RZ, 0x181f ;  /* 0x00181fff0c0e7589 */ /* 0x0002a200000e0000 */
[----:B------:R-:W-:-:S02]  /*1090*/  ISETP.GE.AND P0, PT, R13, R10, PT ;  /* 0x0000000a0d00720c */ /* 0x000fc40003f06270 */
[----:B------:R-:W-:Y:S01]  /*10a0*/  LEA.HI R6, R3, R8, RZ, 0x3 ;  /* 0x0000000803067211 */ /* 0x000fe200078f18ff */
[----:B------:R1:W4:Y:S01]  /*10b0*/  SHFL.IDX PT, R15, R9, RZ, 0x181f ;  /* 0x00181fff090f7589 */ /* 0x00032200000e0000 */
[----:B------:R-:W-:Y:S02]  /*10c0*/  IADD3 R16, R135, 0x80, RZ ;  /* 0x0000008087107810 */ /* 0x000fe40007ffe0ff */
[----:B------:R-:W-:Y:S02]  /*10d0*/  LOP3.LUT R3, R6, 0xfffffff8, RZ, 0xc0, !PT ;  /* 0xfffffff806037812 */ /* 0x000fe400078ec0ff */
[----:B------:R-:W-:-:S03]  /*10e0*/  ISETP.GE.AND P3, PT, R16, c[0x0][0x198], PT ;  /* 0x0000660010007a0c */ /* 0x000fc60003f66270 */
[----:B------:R-:W-:Y:S01]  /*10f0*/  IMAD.IADD R3, R8, 0x1, -R3 ;  /* 0x0000000108037824 */ /* 0x000fe200078e0a03 */
[----:B------:R-:W-:-:S04]  /*1100*/  IADD3 R8, R135, 0x40, RZ ;  /* 0x0000004087087810 */ /* 0x000fc80007ffe0ff */
[----:B------:R-:W-:Y:S01]  /*1110*/  ISETP.GE.AND P4, PT, R8, c[0x0][0x198], PT ;  /* 0x0000660008007a0c */ /* 0x000fe20003f86270 */
[----:B---3--:R3:W5:Y:S03]  /*1120*/  @P1 R2UR UR8, R5 ;  /* 0x00000000050813c2 */ /* 0x00876600000e0000 */
[----:B------:R-:W-:Y:S01]  /*1130*/  R2P PR, R3, 0x6 ;  /* 0x0000000603007804 */ /* 0x000fe20000000000 */
[----:B-----5:R-:W-:-:S04]  /*1140*/  @!UP0 UMOV UR8, UR16 ;  /* 0x0000001000088c82 */ /* 0x020fc80008000000 */
[----:B------:R-:W-:Y:S01]  /*1150*/  SEL R0, R0, 0xfffffff0, !P1 ;  /* 0xfffffff000007807 */ /* 0x000fe20004800000 */
[----:B---3--:R-:W-:-:S05]  /*1160*/  IMAD.MOV.U32 R5, RZ, RZ, 0x20 ;  /* 0x00000020ff057424 */ /* 0x008fca00078e00ff */
[----:B------:R-:W-:Y:S01]  /*1170*/  SEL R5, R5, 0xffffffe0, !P2 ;  /* 0xffffffe005057807 */ /* 0x000fe20005000000 */
[----:B------:R-:W-:Y:S05]  /*1180*/  @P0 BRA `(.L_x_26) ;  /* 0x000000e000000947 */ /* 0x000fea0003800000 */
[----:B-12-4-:R-:W-:Y:S01]  /*1190*/  SHF.R.S32.HI R19, RZ, 0x1f, R8 ;  /* 0x0000001fff137819 */ /* 0x016fe20000011408 */
[----:B------:R-:W-:Y:S01]  /*11a0*/  IMAD.SHL.U32 R18, R207, 0x2, RZ ;  /* 0x00000002cf127824 */ /* 0x000fe200078e00ff */
[----:B------:R-:W-:Y:S01]  /*11b0*/  SHF.R.S32.HI R17, RZ, 0x1f, R16 ;  /* 0x0000001fff117819 */ /* 0x000fe20000011410 */
[----:B------:R-:W-:Y:S01]  /*11c0*/  IMAD.WIDE R22, R135, 0x2, R14 ;  /* 0x0000000287167825 */ /* 0x000fe200078e020e */
[----:B------:R-:W-:Y:S02]  /*11d0*/  LEA.HI R19, R19, R8, RZ, 0x3 ;  /* 0x0000000813137211 */ /* 0x000fe400078f18ff */
[----:B------:R-:W-:Y:S02]  /*11e0*/  LEA.HI R17, R17, R16, RZ, 0x3 ;  /* 0x0000001011117211 */ /* 0x000fe400078f18ff */
[----:B------:R-:W-:Y:S01]  /*11f0*/  LOP3.LUT R19, R19, 0xfffffff8, RZ, 0xc0, !PT ;  /* 0xfffffff813137812 */ /* 0x000fe200078ec0ff */
[----:B------:R-:W-:Y:S01]  /*1200*/  @!PT LDS RZ, [RZ] ;  /* 0x00000000fffff984 */ /* 0x000fe20000000800 */
[----:B------:R1:W-:Y:S01]  /*1210*/  LDGSTS.E.BYPASS.LTC128B.128 [R18+0xc100], [R22.64], !P5 ;  /* 0x0c10000016127fae */ /* 0x0003e2000e901d4e */
[----:B------:R-:W-:-:S03]  /*1220*/  LOP3.LUT R17, R17, 0xfffffff8, RZ, 0xc0, !PT ;  /* 0xfffffff811117812 */ /* 0x000fc600078ec0ff */
[----:B------:R-:W-:-:S04]  /*1230*/  IMAD.WIDE R24, R19, 0x2, R14 ;  /* 0x0000000213187825 */ /* 0x000fc800078e020e */
[----:B------:R-:W-:Y:S01]  /*1240*/  IMAD.WIDE R14, R17, 0x2, R14 ;  /* 0x00000002110e7825 */ /* 0x000fe200078e020e */
[----:B------:R1:W-:Y:S04]  /*1250*/  LDGSTS.E.BYPASS.LTC128B.128 [R18+0x10100], [R24.64], !P4 ;  /* 0x1010000018127fae */ /* 0x0003e8000e101d4e */
[----:B------:R1:W-:Y:S02]  /*1260*/  LDGSTS.E.BYPASS.LTC128B.128 [R18+0x14100], [R14.64], !P3 ;  /* 0x141000000e127fae */ /* 0x0003e4000d901d4e */
.L_x_26:
[----:B-12-4-:R-:W-:Y:S05]  /*1270*/  BSYNC B0 ;  /* 0x0000000000007941 */ /* 0x016fea0003800000 */
.L_x_25:
[----:B------:R-:W-:Y:S01]  /*1280*/  IADD3 R15, R13, 0x20, RZ ;  /* 0x000000200d0f7810 */ /* 0x000fe20007ffe0ff */
[----:B------:R1:W2:Y:S01]  /*1290*/  SHFL.IDX PT, R19, R9, 0x1, 0x181f ;  /* 0x00381f0009137f89 */ /* 0x0002a200000e0000 */
[----:B------:R-:W-:Y:S02]  /*12a0*/  BSSY B0, `(.L_x_27) ;  /* 0x0000012000007945 */ /* 0x000fe40003800000 */
[----:B------:R-:W-:Y:S01]  /*12b0*/  ISETP.GE.AND P0, PT, R15, R10, PT ;  /* 0x0000000a0f00720c */ /* 0x000fe20003f06270 */
[----:B------:R1:W3:-:S12]  /*12c0*/  SHFL.IDX PT, R18, R12, 0x1, 0x181f ;  /* 0x00381f000c127f89 */ /* 0x0002d800000e0000 */
[----:B------:R-:W-:Y:S05]  /*12d0*/  @P0 BRA `(.L_x_28) ;  /* 0x000000e000000947 */ /* 0x000fea0003800000 */
[----:B------:R-:W-:Y:S01]  /*12e0*/  SHF.R.S32.HI R15, RZ, 0x1f, R8 ;  /* 0x0000001fff0f7819 */ /* 0x000fe20000011408 */
[----:B--23--:R-:W-:Y:S01]  /*12f0*/  IMAD.WIDE R22, R135, 0x2, R18 ;  /* 0x0000000287167825 */ /* 0x00cfe200078e0212 */
[----:B------:R-:W-:Y:S02]  /*1300*/  SHF.R.S32.HI R17, RZ, 0x1f, R16 ;  /* 0x0000001fff117819 */ /* 0x000fe40000011410 */
[----:B------:R-:W-:Y:S02]  /*1310*/  LEA.HI R15, R15, R8, RZ, 0x3 ;  /* 0x000000080f0f7211 */ /* 0x000fe400078f18ff */
[----:B------:R-:W-:Y:S01]  /*1320*/  LEA.HI R14, R17, R16, RZ, 0x3 ;  /* 0x00000010110e7211 */ /* 0x000fe200078f18ff */
[----:B------:R-:W-:Y:S01]  /*1330*/  IMAD.SHL.U32 R17, R207, 0x2, RZ ;  /* 0x00000002cf117824 */ /* 0x000fe200078e00ff */
[----:B------:R-:W-:Y:S02]  /*1340*/  LOP3.LUT R15, R15, 0xfffffff8, RZ, 0xc0, !PT ;  /* 0xfffffff80f0f7812 */ /* 0x000fe400078ec0ff */
[----:B------:R-:W-:-:S02]  /*1350*/  LOP3.LUT R14, R14, 0xfffffff8, RZ, 0xc0, !PT ;  /* 0xfffffff80e0e7812 */ /* 0x000fc400078ec0ff */
[----:B------:R-:W-:Y:S01]  /*1360*/  @!PT LDS RZ, [RZ] ;  /* 0x00000000fffff984 */ /* 0x000fe20000000800 */
[----:B------:R2:W-:Y:S01]  /*1370*/  LDGSTS.E.BYPASS.LTC128B.128 [R17+0xd100], [R22.64], !P5 ;  /* 0x0d10000016117fae */ /* 0x0005e2000e901d4e */
[----:B------:R-:W-:-:S04]  /*1380*/  IMAD.WIDE R24, R15, 0x2, R18 ;  /* 0x000000020f187825 */ /* 0x000fc800078e0212 */
[----:B------:R-:W-:Y:S01]  /*1390*/  IMAD.WIDE R14, R14, 0x2, R18 ;  /* 0x000000020e0e7825 */ /* 0x000fe200078e0212 */
[----:B------:R2:W-:Y:S04]  /*13a0*/  LDGSTS.E.BYPASS.LTC128B.128 [R17+0x11100], [R24.64], !P4 ;  /* 0x1110000018117fae */ /* 0x0005e8000e101d4e */
[----:B------:R2:W-:Y:S02]  /*13b0*/  LDGSTS.E.BYPASS.LTC128B.128 [R17+0x15100], [R14.64], !P3 ;  /* 0x151000000e117fae */ /* 0x0005e4000d901d4e */
.L_x_28:
[----:B------:R-:W-:Y:S05]  /*13c0*/  BSYNC B0 ;  /* 0x0000000000007941 */ /* 0x000fea0003800000 */
.L_x_27:
[----:B--2---:R-:W-:Y:S01]  /*13d0*/  IADD3 R15, R13, 0x40, RZ ;  /* 0x000000400d0f7810 */ /* 0x004fe20007ffe0ff */
[----:B------:R2:W4:Y:S01]  /*13e0*/  SHFL.IDX PT, R19, R9, 0x2, 0x181f ;  /* 0x00581f0009137f89 */ /* 0x00052200000e0000 */
[----:B------:R-:W-:Y:S02]  /*13f0*/  BSSY B0, `(.L_x_29) ;  /* 0x0000012000007945 */ /* 0x000fe40003800000 */
[----:B------:R-:W-:Y:S01]  /*1400*/  ISETP.GE.AND P0, PT, R15, R10, PT ;  /* 0x0000000a0f00720c */ /* 0x000fe20003f06270 */
[----:B---3--:R2:W3:-:S12]  /*1410*/  SHFL.IDX PT, R18, R12, 0x2, 0x181f ;  /* 0x00581f000c127f89 */ /* 0x0084d800000e0000 */
[----:B------:R-:W-:Y:S05]  /*1420*/  @P0 BRA `(.L_x_30) ;  /* 0x000000e000000947 */ /* 0x000fea0003800000 */
[----:B------:R-:W-:Y:S01]  /*1430*/  SHF.R.S32.HI R15, RZ, 0x1f, R8 ;  /* 0x0000001fff0f7819 */ /* 0x000fe20000011408 */
[----:B---34-:R-:W-:Y:S01]  /*1440*/  IMAD.WIDE R22, R135, 0x2, R18 ;  /* 0x0000000287167825 */ /* 0x018fe200078e0212 */
        /* <DEDUP_REMOVED lines=12> */
.L_x_30:
[----:B------:R-:W-:Y:S05]  /*1510*/  BSYNC B0 ;  /* 0x0000000000007941 */ /* 0x000fea0003800000 */
.L_x_29:
[----:B---3--:R-:W-:Y:S01]  /*1520*/  SHFL.IDX PT, R22, R12, 0x3, 0x181f ;  /* 0x00781f000c167f89 */ /* 0x008fe200000e0000 */
[----:B------:R-:W-:Y:S01]  /*1530*/  IMAD R14, R144, 0x40, R211 ;  /* 0x00000040900e7824 */ /* 0x000fe200078e02d3 */
[----:B------:R-:W-:Y:S01]  /*1540*/  IADD3 R15, R13, 0x60, RZ ;  /* 0x000000600d0f7810 */ /* 0x000fe20007ffe0ff */
[----:B------:R-:W-:Y:S01]  /*1550*/  IMAD.MOV.U32 R208, RZ, RZ, c[0x0][0x2b8] ;  /* 0x0000ae00ffd07624 */ /* 0x000fe200078e00ff */
[----:B------:R3:W5:Y:S01]  /*1560*/  SHFL.IDX PT, R23, R9, 0x3, 0x181f ;  /* 0x00781f0009177f89 */ /* 0x00076200000e0000 */
[----:B------:R-:W-:Y:S01]  /*1570*/  SHF.R.S32.HI R133, RZ, 0x1f, R16 ;  /* 0x0000001fff857819 */ /* 0x000fe20000011410 */
[----:B------:R-:W-:Y:S01]  /*1580*/  IMAD.SHL.U32 R207, R207, 0x2, RZ ;  /* 0x00000002cfcf7824 */ /* 0x000fe200078e00ff */
[----:B------:R-:W-:Y:S01]  /*1590*/  IADD3 R13, R14, -0x40, RZ ;  /* 0xffffffc00e0d7810 */ /* 0x000fe20007ffe0ff */
[----:B------:R-:W-:Y:S01]  /*15a0*/  USHF.R.S32.HI UR7, URZ, 0x1f, UR8 ;  /* 0x0000001f3f077899 */ /* 0x000fe20008011408 */
[----:B------:R-:W-:Y:S01]  /*15b0*/  ISETP.GE.AND P0, PT, R15, R10, PT ;  /* 0x0000000a0f00720c */ /* 0x000fe20003f06270 */
[----:B------:R-:W-:Y:S01]  /*15c0*/  ULDC.64 UR4, c[0x0][0x2b0] ;  /* 0x0000ac0000047ab9 */ /* 0x000fe20000000a00 */
[C---:B------:R-:W-:Y:S01]  /*15d0*/  ISETP.GE.AND P1, PT, R13.reuse, R7, PT ;  /* 0x000000070d00720c */ /* 0x040fe20003f26270 */
[----:B------:R-:W-:Y:S01]  /*15e0*/  IMAD.IADD R210, R13, 0x1, R212 ;  /* 0x000000010dd27824 */ /* 0x000fe200078e02d4 */
[----:B------:R-:W-:Y:S01]  /*15f0*/  SHF.R.S32.HI R13, RZ, 0x1f, R8 ;  /* 0x0000001fff0d7819 */ /* 0x000fe20000011408 */
[----:B------:R-:W-:Y:S01]  /*1600*/  UIMAD UR7, UR7, UR4, URZ ;  /* 0x00000004070772a4 */ /* 0x000fe2000f8e023f */
[----:B------:R-:W-:Y:S01]  /*1610*/  LEA.HI R133, R133, R16, RZ, 0x3 ;  /* 0x0000001085857211 */ /* 0x000fe200078f18ff */
[----:B------:R-:W-:Y:S01]  /*1620*/  UIMAD.WIDE.U32 UR10, UR8, UR4, URZ ;  /* 0x00000004080a72a5 */ /* 0x000fe2000f8e003f */
[----:B------:R-:W-:Y:S01]  /*1630*/  LEA.HI R134, R13, R8, RZ, 0x3 ;  /* 0x000000080d867211 */ /* 0x000fe200078f18ff */
[----:B------:R-:W-:Y:S01]  /*1640*/  UIMAD UR7, UR8, UR5, UR7 ;  /* 0x00000005080772a4 */ /* 0x000fe2000f8e0207 */
[----:B------:R-:W-:Y:S01]  /*1650*/  ISETP.NE.AND P2, PT, R208, 0x1, PT ;  /* 0x00000001d000780c */ /* 0x000fe20003f45270 */
[----:B------:R-:W-:Y:S01]  /*1660*/  IMAD.MOV.U32 R209, RZ, RZ, RZ ;  /* 0x000000ffffd17224 */ /* 0x000fe200078e00ff */
[----:B------:R-:W-:Y:S01]  /*1670*/  LOP3.LUT R134, R134, 0xfffffff8, RZ, 0xc0, !PT ;  /* 0xfffffff886867812 */ /* 0x000fe200078ec0ff */
[----:B------:R-:W-:Y:S01]  /*1680*/  UIADD3 UR7, UR11, UR7, URZ ;  /* 0x000000070b077290 */ /* 0x000fe2000fffe03f */
[----:B------:R-:W-:Y:S01]  /*1690*/  LOP3.LUT R133, R133, 0xfffffff8, RZ, 0xc0, !PT ;  /* 0xfffffff885857812 */ /* 0x000fe200078ec0ff */
[----:B------:R-:W-:Y:S01]  /*16a0*/  ULDC.64 UR4, c[0x0][0x1e8] ;  /* 0x00007a0000047ab9 */ /* 0x000fe20000000a00 */
[----:B------:R-:W-:-:S02]  /*16b0*/  ISETP.GT.OR P1, PT, R211, 0x3f, P1 ;  /* 0x0000003fd300780c */ /* 0x000fc40000f24670 */
[----:B-123--:R-:W-:Y:S01]  /*16c0*/  P2R R9, PR, RZ, 0x4 ;  /* 0x00000004ff097803 */ /* 0x00efe20000000000 */
[----:B-----5:R-:W-:-:S04]  /*16d0*/  @!P0 IMAD.WIDE R24, R135, 0x2, R22 ;  /* 0x0000000287188825 */ /* 0x020fc800078e0216 */
[--C-:B------:R-:W-:Y:S01]  /*16e0*/  @!P0 IMAD.WIDE R14, R134, 0x2, R22.reuse ;  /* 0x00000002860e8825 */ /* 0x100fe200078e0216 */
[----:B------:R-:W-:Y:S01]  /*16f0*/  @!PT LDS RZ, [RZ] ;  /* 0x00000000fffff984 */ /* 0x000fe20000000800 */
[----:B------:R1:W-:Y:S03]  /*1700*/  @!P0 LDGSTS.E.BYPASS.LTC128B.128 [R207+0xf100], [R24.64], !P5 ;  /* 0x0f10000018cf8fae */ /* 0x0003e6000e901d4e */
[----:B------:R-:W-:Y:S01]  /*1710*/  @!P0 IMAD.WIDE R22, R133, 0x2, R22 ;  /* 0x0000000285168825 */ /* 0x000fe200078e0216 */
[----:B------:R2:W-:Y:S03]  /*1720*/  @!P0 LDGSTS.E.BYPASS.LTC128B.128 [R207+0x13100], [R14.64], !P4 ;  /* 0x131000000ecf8fae */ /* 0x0005e6000e101d4e */
[----:B------:R-:W-:Y:S01]  /*1730*/  @P2 IMAD.HI.U32 R10, R210, c[0x0][0x2bc], RZ ;  /* 0x0000af00d20a2a27 */ /* 0x000fe200078e00ff */
[----:B------:R3:W-:Y:S03]  /*1740*/  @!P0 LDGSTS.E.BYPASS.LTC128B.128 [R207+0x17100], [R22.64], !P3 ;  /* 0x1710000016cf8fae */ /* 0x0007e6000d901d4e */
[----:B------:R-:W-:Y:S01]  /*1750*/  IMAD.MOV.U32 R9, RZ, RZ, R210 ;  /* 0x000000ffff097224 */ /* 0x000fe200078e00d2 */
[----:B------:R-:W0:Y:S01]  /*1760*/  LDGDEPBAR ;  /* 0x00000000000079af */ /* 0x000e220000000000 */
[----:B------:R-:W-:-:S04]  /*1770*/  @P2 SHF.R.U32.HI R9, RZ, c[0x0][0x2c0], R10 ;  /* 0x0000b000ff092a19 */ /* 0x000fc8000001160a */
[----:B------:R-:W-:-:S04]  /*1780*/  @!P1 IADD3 R13, P2, R9, UR10, RZ ;  /* 0x0000000a090d9c10 */ /* 0x000fc8000ff5e0ff */
[----:B------:R-:W-:Y:S02]  /*1790*/  @!P1 LEA.HI.X.SX32 R10, R9, UR7, 0x1, P2 ;  /* 0x00000007090a9c11 */ /* 0x000fe400090f0eff */
[----:B------:R-:W-:-:S04]  /*17a0*/  @!P1 LEA R18, P2, R13, c[0x0][0x2a0], 0x2 ;  /* 0x0000a8000d129a11 */ /* 0x000fc800078410ff */
[----:B----4-:R-:W-:Y:S01]  /*17b0*/  @!P1 LEA.HI.X R19, R13, c[0x0][0x2a4], R10, 0x2, P2 ;  /* 0x0000a9000d139a11 */ /* 0x010fe200010f140a */
[----:B------:R-:W-:Y:S06]  /*17c0*/  BAR.SYNC.DEFER_BLOCKING 0x0 ;  /* 0x0000000000007b1d */ /* 0x000fec0000010000 */
[----:B------:R4:W5:Y:S01]  /*17d0*/  @!P1 LDG.E R209, [R18.64] ;  /* 0x0000000e12d19981 */ /* 0x000962000c1e1900 */
[----:B------:R-:W-:Y:S01]  /*17e0*/  IMAD.MOV R9, RZ, RZ, -R9 ;  /* 0x000000ffff097224 */ /* 0x000fe200078e0a09 */
[----:B------:R-:W-:Y:S01]  /*17f0*/  UIMAD UR8, UR6, UR4, URZ ;  /* 0x00000004060872a4 */ /* 0x000fe2000f8e023f */
[----:B------:R-:W-:Y:S01]  /*1800*/  IMAD.SHL.U32 R12, R2, 0x40, RZ ;  /* 0x00000040020c7824 */ /* 0x000fe200078e00ff */
[----:B------:R-:W-:Y:S01]  /*1810*/  UIMAD.WIDE.U32 UR12, UR9, UR4, URZ ;  /* 0x00000004090c72a5 */ /* 0x000fe2000f8e003f */
[----:B------:R-:W-:Y:S01]  /*1820*/  IMAD R210, R9, c[0x0][0x2b8], R210 ;  /* 0x0000ae0009d27a24 */ /* 0x000fe200078e02d2 */
[----:B------:R-:W-:Y:S01]  /*1830*/  UIMAD UR8, UR9, UR5, UR8 ;  /* 0x00000005090872a4 */ /* 0x000fe2000f8e0208 */
[----:B------:R-:W-:Y:S01]  /*1840*/  SHF.R.S32.HI R17, RZ, 0x4, R92 ;  /* 0x00000004ff117819 */ /* 0x000fe2000001145c */
[----:B------:R-:W-:Y:S01]  /*1850*/  IMAD.SHL.U32 R205, R20, 0x8, RZ ;  /* 0x0000000814cd7824 */ /* 0x000fe200078e00ff */
[----:B------:R-:W-:Y:S01]  /*1860*/  LOP3.LUT R12, R12, 0x1c0, RZ, 0xc0, !PT ;  /* 0x000001c00c0c7812 */ /* 0x000fe200078ec0ff */
[----:B-1----:R-:W-:Y:S01]  /*1870*/  IMAD.WIDE.U32 R24, R210, c[0x0][0x1e0], RZ ;  /* 0x00007800d2187a25 */ /* 0x002fe200078e00ff */
[----:B------:R-:W-:Y:S01]  /*1880*/  SHF.R.S32.HI R13, RZ, 0x1f, R210 ;  /* 0x0000001fff0d7819 */ /* 0x000fe200000114d2 */
[----:B------:R-:W-:Y:S01]  /*1890*/  UIADD3 UR8, UR13, UR8, URZ ;  /* 0x000000080d087290 */ /* 0x000fe2000fffe03f */
[----:B------:R-:W-:Y:S01]  /*18a0*/  LEA.HI R92, R92, R17, RZ, 0x1 ;  /* 0x000000115c5c7211 */ /* 0x000fe200078f08ff */
[----:B------:R-:W-:Y:S01]  /*18b0*/  ULDC.64 UR4, c[0x0][0x210] ;  /* 0x0000840000047ab9 */ /* 0x000fe20000000a00 */
[----:B------:R-:W-:Y:S01]  /*18c0*/  LOP3.LUT R205, R12, 0x8, R205, 0xf8, !PT ;  /* 0x000000080ccd7812 */ /* 0x000fe200078ef8cd */
[C---:B------:R-:W-:Y:S01]  /*18d0*/  IMAD R9, R13.reuse, c[0x0][0x1e0], RZ ;  /* 0x000078000d097a24 */ /* 0x040fe200078e02ff */
[----:B------:R-:W-:Y:S01]  /*18e0*/  UIMAD UR6, UR6, UR4, URZ ;  /* 0x00000004060672a4 */ /* 0x000fe2000f8e023f */
[----:B------:R-:W-:Y:S01]  /*18f0*/  IMAD R13, R13, c[0x0][0x208], RZ ;  /* 0x000082000d0d7a24 */ /* 0x000fe200078e02ff */
[----:B------:R-:W-:Y:S01]  /*1900*/  SHF.R.U32.HI R12, RZ, 0x3, R12 ;  /* 0x00000003ff0c7819 */ /* 0x000fe2000001160c */
[----:B--2---:R-:W-:Y:S01]  /*1910*/  IMAD R14, R210, c[0x0][0x1e4], R9 ;  /* 0x00007900d20e7a24 */ /* 0x004fe200078e0209 */
[----:B------:R-:W-:Y:S01]  /*1920*/  LOP3.LUT R92, R92, 0xfffffffe, RZ, 0xc0, !PT ;  /* 0xfffffffe5c5c7812 */ /* 0x000fe200078ec0ff */
[C---:B------:R-:W-:Y:S01]  /*1930*/  IMAD R13, R210.reuse, c[0x0][0x20c], R13 ;  /* 0x00008300d20d7a24 */ /* 0x040fe200078e020d */
[----:B------:R-:W-:Y:S01]  /*1940*/  UIMAD.WIDE.U32 UR18, UR9, UR4, URZ ;  /* 0x00000004091272a5 */ /* 0x000fe2000f8e003f */
[----:B------:R-:W-:Y:S01]  /*1950*/  IMAD.IADD R15, R25, 0x1, R14 ;  /* 0x00000001190f7824 */ /* 0x000fe200078e020e */
[----:B------:R-:W-:Y:S01]  /*1960*/  UIMAD UR5, UR9, UR5, UR6 ;  /* 0x00000005090572a4 */ /* 0x000fe2000f8e0206 */
[----:B------:R-:W-:Y:S01]  /*1970*/  IMAD.MOV.U32 R14, RZ, RZ, R24 ;  /* 0x000000ffff0e7224 */ /* 0x000fe200078e0018 */
[----:B------:R-:W-:Y:S01]  /*1980*/  IADD3 R92, R17, -R92, RZ ;  /* 0x8000005c115c7210 */ /* 0x000fe20007ffe0ff */
[----:B------:R-:W-:Y:S01]  /*1990*/  IMAD.WIDE.U32 R24, R210, c[0x0][0x208], RZ ;  /* 0x00008200d2187a25 */ /* 0x000fe200078e00ff */
[----:B------:R-:W-:Y:S01]  /*19a0*/  LOP3.LUT R205, R205, R12, RZ, 0x3c, !PT ;  /* 0x0000000ccdcd7212 */ /* 0x000fe200078e3cff */
[----:B------:R-:W-:Y:S01]  /*19b0*/  UIADD3 UR5, UR19, UR5, URZ ;  /* 0x0000000513057290 */ /* 0x000fe2000fffe03f */
[----:B------:R-:W-:Y:S01]  /*19c0*/  ISETP.GE.AND P6, PT, R135, c[0x0][0x1d4], PT ;  /* 0x0000750087007a0c */ /* 0x000fe20003fc6270 */
[----:B------:R-:W-:Y:S01]  /*19d0*/  IMAD.IADD R25, R25, 0x1, R13 ;  /* 0x0000000119197824 */ /* 0x000fe200078e020d */
[----:B------:R-:W-:Y:S01]  /*19e0*/  ISETP.GE.AND P5, PT, R8, c[0x0][0x1d4], PT ;  /* 0x0000750008007a0c */ /* 0x000fe20003fa6270 */
[----:B----4-:R-:W-:Y:S01]  /*19f0*/  IMAD.SHL.U32 R19, R3, 0x40, RZ ;  /* 0x0000004003137824 */ /* 0x010fe200078e00ff */
[----:B------:R-:W-:Y:S01]  /*1a00*/  ISETP.GE.AND P4, PT, R16, c[0x0][0x1d4], PT ;  /* 0x0000750010007a0c */ /* 0x000fe20003f86270 */
[----:B------:R-:W-:Y:S01]  /*1a10*/  IMAD R205, R92, 0x200, R205 ;  /* 0x000002005ccd7824 */ /* 0x000fe200078e02cd */
[----:B------:R-:W-:Y:S01]  /*1a20*/  LOP3.LUT P2, RZ, R2, 0x2, RZ, 0xc0, !PT ;  /* 0x0000000202ff7812 */ /* 0x000fe2000784c0ff */
[----:B------:R-:W-:Y:S01]  /*1a30*/  IMAD.SHL.U32 R92, R92, 0x8, RZ ;  /* 0x000000085c5c7824 */ /* 0x000fe200078e00ff */
[----:B------:R-:W-:Y:S01]  /*1a40*/  LOP3.LUT R19, R19, 0x1c0, RZ, 0xc0, !PT ;  /* 0x000001c013137812 */ /* 0x000fe200078ec0ff */
[----:B------:R-:W-:Y:S01]  /*1a50*/  IMAD.SHL.U32 R205, R205, 0x2, RZ ;  /* 0x00000002cdcd7824 */ /* 0x000fe200078e00ff */
[----:B------:R-:W-:-:S02]  /*1a60*/  SHF.L.U32 R93, R6, 0x6, RZ ;  /* 0x00000006065d7819 */ /* 0x000fc400000006ff */
[----:B------:R-:W-:Y:S02]  /*1a70*/  LOP3.LUT R92, R19, 0x8, R92, 0xf8, !PT ;  /* 0x00000008135c7812 */ /* 0x000fe400078ef85c */
[----:B------:R-:W-:Y:S02]  /*1a80*/  IADD3 R204, R205, 0x6120, RZ ;  /* 0x00006120cdcc7810 */ /* 0x000fe40007ffe0ff */
[----:B------:R-:W-:Y:S02]  /*1a90*/  SHF.R.U32.HI R19, RZ, 0x3, R19 ;  /* 0x00000003ff137819 */ /* 0x000fe40000011613 */
[----:B------:R-:W-:Y:S02]  /*1aa0*/  LEA.HI R6, R11, R4, RZ, 0x5 ;  /* 0x000000040b067211 */ /* 0x000fe400078f28ff */
[----:B------:R-:W-:Y:S02]  /*1ab0*/  LOP3.LUT R92, R92, R19, RZ, 0x3c, !PT ;  /* 0x000000135c5c7212 */ /* 0x000fe400078e3cff */
[----:B------:R-:W-:Y:S01]  /*1ac0*/  LOP3.LUT R93, R93, 0xfffffe00, RZ, 0xc0, !PT ;  /* 0xfffffe005d5d7812 */ /* 0x000fe200078ec0ff */
[----:B------:R-:W-:Y:S01]  /*1ad0*/  IMAD.SHL.U32 R206, R6, 0x20, RZ ;  /* 0x0000002006ce7824 */ /* 0x000fe200078e00ff */
[----:B------:R-:W-:-:S02]  /*1ae0*/  ISETP.GE.AND P3, PT, R135, c[0x0][0x1d4], PT ;  /* 0x0000750087007a0c */ /* 0x000fc40003f66270 */
[-C--:B------:R-:W-:Y:S02]  /*1af0*/  LOP3.LUT R203, R92, R93.reuse, RZ, 0xfc, !PT ;  /* 0x0000005d5ccb7212 */ /* 0x080fe400078efcff */
[----:B------:R-:W-:Y:S02]  /*1b00*/  LOP3.LUT R206, R206, 0x7ffffc00, RZ, 0xc0, !PT ;  /* 0x7ffffc00cece7812 */ /* 0x000fe400078ec0ff */
[----:B------:R-:W-:Y:S02]  /*1b10*/  SHF.R.S32.HI R146, RZ, 0x1f, R135 ;  /* 0x0000001fff927819 */ /* 0x000fe40000011487 */
[----:B------:R-:W-:Y:S02]  /*1b20*/  IADD3 R206, R92, R93, R206 ;  /* 0x0000005d5cce7210 */ /* 0x000fe40007ffe0ce */
[----:B------:R-:W-:Y:S02]  /*1b30*/  IADD3 R213, R207, 0x100, RZ ;  /* 0x00000100cfd57810 */ /* 0x000fe40007ffe0ff */
[----:B------:R-:W-:Y:S01]  /*1b40*/  SHF.R.S32.HI R145, RZ, 0x1f, R134 ;  /* 0x0000001fff917819 */ /* 0x000fe20000011486 */
[----:B------:R-:W-:-:S04]  /*1b50*/  IMAD.SHL.U32 R206, R206, 0x2, RZ ;  /* 0x00000002cece7824 */ /* 0x000fc800078e00ff */
[--C-:B------:R-:W-:Y:S02]  /*1b60*/  IMAD R202, R0, 0x2, R206.reuse ;  /* 0x0000000200ca7824 */ /* 0x100fe400078e02ce */
[C---:B------:R-:W-:Y:S02]  /*1b70*/  IMAD R201, R5.reuse, 0x2, R206 ;  /* 0x0000000205c97824 */ /* 0x040fe400078e02ce */
[----:B------:R-:W-:Y:S01]  /*1b80*/  IMAD R199, R5, 0x2, R202 ;  /* 0x0000000205c77824 */ /* 0x000fe200078e02ca */
[----:B-----5:R-:W-:Y:S01]  /*1b90*/  SHF.R.S32.HI R10, RZ, 0x1f, R209 ;  /* 0x0000001fff0a7819 */ /* 0x020fe200000114d1 */
[----:B------:R-:W-:-:S04]  /*1ba0*/  IMAD.WIDE.U32 R14, R209, c[0x0][0x1f0], R14 ;  /* 0x00007c00d10e7a25 */ /* 0x000fc800078e000e */
[----:B------:R-:W-:Y:S01]  /*1bb0*/  IMAD R18, R10, c[0x0][0x1f0], RZ ;  /* 0x00007c000a127a24 */ /* 0x000fe200078e02ff */
[----:B------:R-:W-:Y:S01]  /*1bc0*/  IADD3 R21, P0, R14, UR12, RZ ;  /* 0x0000000c0e157c10 */ /* 0x000fe2000ff1e0ff */
[----:B------:R-:W-:Y:S02]  /*1bd0*/  IMAD R10, R10, c[0x0][0x218], RZ ;  /* 0x000086000a0a7a24 */ /* 0x000fe400078e02ff */
[C---:B------:R-:W-:Y:S01]  /*1be0*/  IMAD R9, R209.reuse, c[0x0][0x1f4], R18 ;  /* 0x00007d00d1097a24 */ /* 0x040fe200078e0212 */
[----:B------:R-:W-:Y:S01]  /*1bf0*/  LEA R18, R144, 0xffffffc0, 0x6 ;  /* 0xffffffc090127811 */ /* 0x000fe200078e30ff */
[----:B------:R-:W-:-:S03]  /*1c00*/  IMAD.WIDE.U32 R24, R209, c[0x0][0x218], R24 ;  /* 0x00008600d1187a25 */ /* 0x000fc600078e0018 */
[----:B------:R-:W-:Y:S01]  /*1c10*/  IADD3.X R14, R15, UR8, R9, P0, !PT ;  /* 0x000000080f0e7c10 */ /* 0x000fe200087fe409 */
[----:B------:R-:W-:Y:S01]  /*1c20*/  IMAD.IADD R3, R7, 0x1, -R18 ;  /* 0x0000000107037824 */ /* 0x000fe200078e0a12 */
[----:B---3--:R-:W-:Y:S01]  /*1c30*/  LEA R22, P0, R21, c[0x0][0x1c8], 0x1 ;  /* 0x0000720015167a11 */ /* 0x008fe200078008ff */
[----:B------:R-:W-:Y:S01]  /*1c40*/  IMAD R17, R209, c[0x0][0x21c], R10 ;  /* 0x00008700d1117a24 */ /* 0x000fe200078e020a */
[----:B------:R-:W-:Y:S01]  /*1c50*/  IADD3 R9, R205, 0x6100, RZ ;  /* 0x00006100cd097810 */ /* 0x000fe20007ffe0ff */
[----:B------:R-:W-:Y:S01]  /*1c60*/  IMAD.IADD R20, R3, 0x1, -R20 ;  /* 0x0000000103147824 */ /* 0x000fe200078e0a14 */
[----:B------:R-:W-:Y:S01]  /*1c70*/  LEA.HI.X R21, R21, c[0x0][0x1cc], R14, 0x1, P0 ;  /* 0x0000730015157a11 */ /* 0x000fe200000f0c0e */
[----:B------:R-:W-:Y:S01]  /*1c80*/  SHFL.IDX PT, R12, R22, 0x1, 0x181f ;  /* 0x00381f00160c7f89 */ /* 0x000fe200000e0000 */
[----:B------:R-:W-:Y:S02]  /*1c90*/  IADD3 R10, P0, R24, UR18, RZ ;  /* 0x00000012180a7c10 */ /* 0x000fe4000ff1e0ff */
[----:B------:R-:W-:Y:S01]  /*1ca0*/  ISETP.GE.AND P1, PT, R20, 0x1, PT ;  /* 0x000000011400780c */ /* 0x000fe20003f26270 */
[----:B------:R-:W-:Y:S01]  /*1cb0*/  SHFL.IDX PT, R14, R22, RZ, 0x181f ;  /* 0x00181fff160e7589 */ /* 0x000fe200000e0000 */
[----:B------:R-:W-:-:S02]  /*1cc0*/  IADD3.X R17, R25, UR5, R17, P0, !PT ;  /* 0x0000000519117c10 */ /* 0x000fc400087fe411 */
[C---:B------:R-:W-:Y:S01]  /*1cd0*/  LEA R18, P0, R10.reuse, c[0x0][0x1f8], 0x1 ;  /* 0x00007e000a127a11 */ /* 0x040fe200078008ff */
[----:B------:R-:W1:Y:S01]  /*1ce0*/  SHFL.IDX PT, R15, R21, RZ, 0x181f ;  /* 0x00181fff150f7589 */ /* 0x000e6200000e0000 */
[----:B------:R-:W-:Y:S02]  /*1cf0*/  @P2 IADD3 R204, R9, -0x20, RZ ;  /* 0xffffffe009cc2810 */ /* 0x000fe40007ffe0ff */
[----:B------:R-:W-:Y:S01]  /*1d00*/  LEA.HI.X R17, R10, c[0x0][0x1fc], R17, 0x1, P0 ;  /* 0x00007f000a117a11 */ /* 0x000fe200000f0c11 */
[----:B------:R-:W2:Y:S01]  /*1d10*/  SHFL.IDX PT, R13, R21, 0x1, 0x181f ;  /* 0x00381f00150d7f89 */ /* 0x000ea200000e0000 */
[----:B------:R-:W-:Y:S02]  /*1d20*/  ISETP.GT.AND P0, PT, R20, 0x20, PT ;  /* 0x000000201400780c */ /* 0x000fe40003f04270 */
[C---:B------:R-:W-:Y:S01]  /*1d30*/  IADD3 R195, R204.reuse, 0x800, RZ ;  /* 0x00000800ccc37810 */ /* 0x040fe20007ffe0ff */
[----:B------:R-:W3:Y:S01]  /*1d40*/  SHFL.IDX PT, R36, R18, RZ, 0x181f ;  /* 0x00181fff12247589 */ /* 0x000ee200000e0000 */
[----:B------:R-:W-:-:S02]  /*1d50*/  IADD3 R194, R204, 0x1000, RZ ;  /* 0x00001000ccc27810 */ /* 0x000fc40007ffe0ff */
[C---:B------:R-:W-:Y:S01]  /*1d60*/  IADD3 R193, R204.reuse, 0x1800, RZ ;  /* 0x00001800ccc17810 */ /* 0x040fe20007ffe0ff */
[----:B------:R-:W4:Y:S01]  /*1d70*/  SHFL.IDX PT, R10, R17, RZ, 0x181f ;  /* 0x00181fff110a7589 */ /* 0x000f2200000e0000 */
[C---:B------:R-:W-:Y:S02]  /*1d80*/  IADD3 R191, R204.reuse, 0x2000, RZ ;  /* 0x00002000ccbf7810 */ /* 0x040fe40007ffe0ff */
[C---:B------:R-:W-:Y:S01]  /*1d90*/  IADD3 R190, R204.reuse, 0x2800, RZ ;  /* 0x00002800ccbe7810 */ /* 0x040fe20007ffe0ff */
[----:B------:R5:W3:Y:S01]  /*1da0*/  SHFL.IDX PT, R56, R18, 0x1, 0x181f ;  /* 0x00381f0012387f89 */ /* 0x000ae200000e0000 */
[C---:B------:R-:W-:Y:S02]  /*1db0*/  IADD3 R189, R204.reuse, 0x3000, RZ ;  /* 0x00003000ccbd7810 */ /* 0x040fe40007ffe0ff */
[C---:B------:R-:W-:Y:S01]  /*1dc0*/  IADD3 R188, R204.reuse, 0x3800, RZ ;  /* 0x00003800ccbc7810 */ /* 0x040fe20007ffe0ff */
[----:B------:R-:W3:Y:S01]  /*1dd0*/  SHFL.IDX PT, R9, R17, 0x1, 0x181f ;  /* 0x00381f0011097f89 */ /* 0x000ee200000e0000 */
[----:B------:R-:W-:-:S02]  /*1de0*/  IADD3 R187, R204, 0x4000, RZ ;  /* 0x00004000ccbb7810 */ /* 0x000fc40007ffe0ff */
[C---:B------:R-:W-:Y:S01]  /*1df0*/  IADD3 R186, R204.reuse, 0x4800, RZ ;  /* 0x00004800ccba7810 */ /* 0x040fe20007ffe0ff */
[--C-:B-1----:R-:W-:Y:S01]  /*1e00*/  @P1 IMAD.WIDE R24, R135, 0x2, R14.reuse ;  /* 0x0000000287181825 */ /* 0x102fe200078e020e */
[C---:B------:R-:W-:Y:S02]  /*1e10*/  IADD3 R185, R204.reuse, 0x5000, RZ ;  /* 0x00005000ccb97810 */ /* 0x040fe40007ffe0ff */
[----:B------:R-:W-:Y:S01]  /*1e20*/  IADD3 R184, R204, 0x5800, RZ ;  /* 0x00005800ccb87810 */ /* 0x000fe20007ffe0ff */
[C-C-:B------:R-:W-:Y:S01]  /*1e30*/  @P1 IMAD.WIDE R22, R134.reuse, 0x2, R14.reuse ;  /* 0x0000000286161825 */ /* 0x140fe200078e020e */
[----:B------:R1:W-:Y:S03]  /*1e40*/  @P1 LDGSTS.E.BYPASS.LTC128B.128 [R207+0x6100], [R24.64], !P6 ;  /* 0x0610000018cf1fae */ /* 0x0003e6000f101d4e */
[----:B------:R-:W-:Y:S01]  /*1e50*/  @P1 IMAD.WIDE R28, R133, 0x2, R14 ;  /* 0x00000002851c1825 */ /* 0x000fe200078e020e */
[----:B------:R1:W-:Y:S03]  /*1e60*/  @P1 LDGSTS.E.BYPASS.LTC128B.128 [R207+0x8100], [R22.64], !P5 ;  /* 0x0810000016cf1fae */ /* 0x0003e6000e901d4e */
[--C-:B--2---:R-:W-:Y:S01]  /*1e70*/  @P0 IMAD.WIDE R26, R135, 0x2, R12.reuse ;  /* 0x00000002871a0825 */ /* 0x104fe200078e020c */
[----:B------:R2:W-:Y:S03]  /*1e80*/  @P1 LDGSTS.E.BYPASS.LTC128B.128 [R207+0xa100], [R28.64], !P4 ;  /* 0x0a1000001ccf1fae */ /* 0x0005e6000e101d4e */
[C-C-:B------:R-:W-:Y:S01]  /*1e90*/  @P0 IMAD.WIDE R30, R134.reuse, 0x2, R12.reuse ;  /* 0x00000002861e0825 */ /* 0x140fe200078e020c */
[----:B------:R2:W-:Y:S03]  /*1ea0*/  @P0 LDGSTS.E.BYPASS.LTC128B.128 [R207+0x7100], [R26.64], !P6 ;  /* 0x071000001acf0fae */ /* 0x0005e6000f101d4e */
[----:B------:R-:W-:Y:S01]  /*1eb0*/  @P0 IMAD.WIDE R12, R133, 0x2, R12 ;  /* 0x00000002850c0825 */ /* 0x000fe200078e020c */
[----:B------:R2:W-:Y:S03]  /*1ec0*/  @P0 LDGSTS.E.BYPASS.LTC128B.128 [R207+0x9100], [R30.64], !P5 ;  /* 0x091000001ecf0fae */ /* 0x0005e6000e901d4e */
[----:B-----5:R-:W-:Y:S01]  /*1ed0*/  IMAD.WIDE R18, R135, 0x2, RZ ;  /* 0x0000000287127825 */ /* 0x020fe200078e02ff */
[----:B------:R5:W-:Y:S03]  /*1ee0*/  @P0 LDGSTS.E.BYPASS.LTC128B.128 [R207+0xb100], [R12.64], !P4 ;  /* 0x0b1000000ccf0fae */ /* 0x000be6000e101d4e */
[----:B------:R-:W-:Y:S01]  /*1ef0*/  IMAD.WIDE R14, R134, 0x2, RZ ;  /* 0x00000002860e7825 */ /* 0x000fe200078e02ff */
[----:B------:R-:W0:Y:S01]  /*1f00*/  LDGDEPBAR ;  /* 0x00000000000079af */ /* 0x000e220000000000 */
[----:B---3--:R-:W-:-:S03]  /*1f10*/  IADD3 R40, P0, R36, R18, RZ ;  /* 0x0000001224287210 */ /* 0x008fc60007f1e0ff */
[----:B------:R-:W-:Y:S02]  /*1f20*/  IADD3 R38, P2, R36, R14, RZ ;  /* 0x0000000e24267210 */ /* 0x000fe40007f5e0ff */
[----:B----4-:R-:W-:Y:S01]  /*1f30*/  IMAD.X R41, R10, 0x1, R19, P0 ;  /* 0x000000010a297824 */ /* 0x010fe200000e0613 */
[-C--:B------:R-:W-:Y:S02]  /*1f40*/  IADD3 R58, P0, R14, R56.reuse, RZ ;  /* 0x000000380e3a7210 */ /* 0x080fe40007f1e0ff */
[----:B-1----:R-:W-:Y:S01]  /*1f50*/  IADD3 R22, P1, R18, R56, RZ ;  /* 0x0000003812167210 */ /* 0x002fe20007f3e0ff */
[----:B------:R-:W-:Y:S01]  /*1f60*/  IMAD.X R39, R10, 0x1, R15, P2 ;  /* 0x000000010a277824 */ /* 0x000fe200010e060f */
[----:B------:R-:W-:Y:S01]  /*1f70*/  ISETP.GE.AND P2, PT, R8, c[0x0][0x1d4], PT ;  /* 0x0000750008007a0c */ /* 0x000fe20003f46270 */
[--C-:B------:R-:W-:Y:S02]  /*1f80*/  IMAD.X R59, R15, 0x1, R9.reuse, P0 ;  /* 0x000000010f3b7824 */ /* 0x100fe400000e0609 */
[----:B------:R-:W-:-:S02]  /*1f90*/  IMAD.X R23, R19, 0x1, R9, P1 ;  /* 0x0000000113177824 */ /* 0x000fc400008e0609 */
[----:B-----5:R-:W-:Y:S01]  /*1fa0*/  IMAD.WIDE R12, R133, 0x2, RZ ;  /* 0x00000002850c7825 */ /* 0x020fe200078e02ff */
[----:B------:R-:W-:-:S04]  /*1fb0*/  DEPBAR.LE SB0, 0x1 ;  /* 0x000080400000791a */ /* 0x000fc80000000000 */
[----:B------:R-:W-:-:S04]  /*1fc0*/  DEPBAR.LE SB0, 0x0 ;  /* 0x000080000000791a */ /* 0x000fc80000000000 */
[----:B------:R-:W-:Y:S01]  /*1fd0*/  BAR.SYNC.DEFER_BLOCKING 0x0 ;  /* 0x0000000000007b1d */ /* 0x000fe20000010000 */
[----:B------:R-:W-:Y:S02]  /*1fe0*/  IADD3 R56, P0, R12, R56, RZ ;  /* 0x000000380c387210 */ /* 0x000fe40007f1e0ff */
[----:B------:R-:W-:Y:S02]  /*1ff0*/  IADD3 R36, P1, R36, R12, RZ ;  /* 0x0000000c24247210 */ /* 0x000fe40007f3e0ff */
[----:B------:R-:W-:Y:S02]  /*2000*/  IADD3.X R57, R13, R9, RZ, P0, !PT ;  /* 0x000000090d397210 */ /* 0x000fe400007fe4ff */
[----:B------:R-:W-:Y:S01]  /*2010*/  ISETP.LT.OR P0, PT, R20, 0x1, P3 ;  /* 0x000000011400780c */ /* 0x000fe20001f01670 */
[----:B------:R-:W-:Y:S01]  /*2020*/  IMAD.X R37, R10, 0x1, R13, P1 ;  /* 0x000000010a257824 */ /* 0x000fe200008e060d */
[C---:B------:R-:W-:Y:S01]  /*2030*/  ISETP.LT.OR P3, PT, R20.reuse, 0x21, P3 ;  /* 0x000000211400780c */ /* 0x040fe20001f61670 */
[----:B--2---:R-:W-:Y:S04]  /*2040*/  LDSM.16.M88.4 R24, [R206+0xc100] ;  /* 0x00c10000ce18783b */ /* 0x004fe80000000200 */
[----:B------:R-:W-:Y:S04]  /*2050*/  LDSM.16.M88.4 R52, [R202+0xc100] ;  /* 0x00c10000ca34783b */ /* 0x000fe80000000200 */
[----:B------:R-:W-:Y:S04]  /*2060*/  LDSM.16.M88.4 R28, [R205+0x6100] ;  /* 0x00610000cd1c783b */ /* 0x000fe80000000200 */
[----:B------:R-:W1:Y:S04]  /*2070*/  LDSM.16.M88.4 R44, [R205+0x6900] ;  /* 0x00690000cd2c783b */ /* 0x000e680000000200 */
[----:B------:R-:W-:Y:S04]  /*2080*/  LDSM.16.M88.4 R72, [R205+0x7100] ;  /* 0x00710000cd48783b */ /* 0x000fe80000000200 */
[----:B------:R-:W-:Y:S04]  /*2090*/  LDSM.16.M88.4 R32, [R205+0x7900] ;  /* 0x00790000cd20783b */ /* 0x000fe80000000200 */
[----:B------:R-:W2:Y:S04]  /*20a0*/  LDSM.16.M88.4 R12, [R204] ;  /* 0x00000000cc0c783b */ /* 0x000ea80000000200 */
[----:B------:R-:W3:Y:S04]  /*20b0*/  LDSM.16.M88.4 R8, [R204+0x800] ;  /* 0x00080000cc08783b */ /* 0x000ee80000000200 */
[----:B------:R-:W-:Y:S04]  /*20c0*/  LDSM.16.M88.4 R80, [R204+0x1000] ;  /* 0x00100000cc50783b */ /* 0x000fe80000000200 */
[----:B------:R-:W-:Y:S04]  /*20d0*/  LDSM.16.M88.4 R76, [R204+0x1800] ;  /* 0x00180000cc4c783b */ /* 0x000fe80000000200 */
[----:B------:R-:W-:Y:S01]  /*20e0*/  @!PT LDS RZ, [RZ] ;  /* 0x00000000fffff984 */ /* 0x000fe20000000800 */
[----:B------:R-:W-:Y:S01]  /*20f0*/  @!PT LDS RZ, [RZ] ;  /* 0x00000000fffff984 */ /* 0x000fe20000000800 */
[----:B------:R-:W-:Y:S01]  /*2100*/  @!PT LDS RZ, [RZ] ;  /* 0x00000000fffff984 */ /* 0x000fe20000000800 */
[----:B------:R4:W-:Y:S01]  /*2110*/  LDGSTS.E.BYPASS.LTC128B.128 [R207+0x100], [R40.64], !P0 ;  /* 0x0010000028cf7fae */ /* 0x0009e2000c101d4e */
[----:B------:R-:W-:-:S02]  /*2120*/  ISETP.LT.OR P0, PT, R20, 0x1, P2 ;  /* 0x000000011400780c */ /* 0x000fc40001701670 */
[----:B------:R-:W-:Y:S01]  /*2130*/  ISETP.LT.OR P2, PT, R20, 0x21, P2 ;  /* 0x000000211400780c */ /* 0x000fe20001741670 */
[----:B-1----:R-:W-:Y:S10]  /*2140*/  HMMA.16816.F32 R48, R24, R44, RZ ;  /* 0x0000002c1830723c */ /* 0x002ff400000018ff */
[----:B------:R1:W-:Y:S01]  /*2150*/  LDGSTS.E.BYPASS.LTC128B.128 [R207+0x2100], [R38.64], !P0 ;  /* 0x0210000026cf7fae */ /* 0x0003e2000c101d4e */
[----:B------:R-:W-:-:S04]  /*2160*/  ISETP.GE.AND P0, PT, R16, c[0x0][0x1d4], PT ;  /* 0x0000750010007a0c */ /* 0x000fc80003f06270 */
[C---:B------:R-:W-:Y:S01]  /*2170*/  ISETP.LT.OR P1, PT, R20.reuse, 0x1, P0 ;  /* 0x000000011400780c */ /* 0x040fe20000721670 */
[C---:B------:R-:W-:Y:S08]  /*2180*/  HMMA.16816.F32 R16, R24.reuse, R28, RZ ;  /* 0x0000001c1810723c */ /* 0x040ff000000018ff */
[----:B------:R-:W-:Y:S04]  /*2190*/  HMMA.16816.F32 R28, R24, R30, RZ ;  /* 0x0000001e181c723c */ /* 0x000fe800000018ff */
[----:B------:R1:W-:Y:S01]  /*21a0*/  LDGSTS.E.BYPASS.LTC128B.128 [R207+0x4100], [R36.64], !P1 ;  /* 0x0410000024cf7fae */ /* 0x0003e2000c901d4e */
[----:B------:R-:W-:-:S02]  /*21b0*/  ISETP.LT.OR P1, PT, R20, 0x21, P0 ;  /* 0x000000211400780c */ /* 0x000fc40000721670 */
[----:B------:R-:W-:Y:S01]  /*21c0*/  LOP3.LUT P0, RZ, R2, 0x4, RZ, 0xc0, !PT ;  /* 0x0000000402ff7812 */ /* 0x000fe2000780c0ff */
[----:B------:R-:W-:Y:S01]  /*21d0*/  IMAD.MOV.U32 R2, RZ, RZ, 0x40 ;  /* 0x00000040ff027424 */ /* 0x000fe200078e00ff */
[----:B------:R5:W-:Y:S01]  /*21e0*/  LDGSTS.E.BYPASS.LTC128B.128 [R207+0x1100], [R22.64], !P3 ;  /* 0x0110000016cf7fae */ /* 0x000be2000d901d4e */
[----:B------:R-:W-:Y:S01]  /*21f0*/  HMMA.16816.F32 R44, R24, R46, RZ ;  /* 0x0000002e182c723c */ /* 0x000fe200000018ff */
[----:B------:R-:W-:Y:S02]  /*2200*/  ISETP.GT.AND P3, PT, R211, 0x3f, PT ;  /* 0x0000003fd300780c */ /* 0x000fe40003f64270 */
[----:B------:R-:W-:Y:S01]  /*2210*/  SEL R2, R2, 0xffffffc0, !P0 ;  /* 0xffffffc002027807 */ /* 0x000fe20004000000 */
[----:B------:R3:W-:Y:S01]  /*2220*/  LDGSTS.E.BYPASS.LTC128B.128 [R207+0x3100], [R58.64], !P2 ;  /* 0x031000003acf7fae */ /* 0x0007e2000d101d4e */
[----:B------:R-:W-:-:S03]  /*2230*/  ISETP.GE.AND P2, PT, R7, 0x41, PT ;  /* 0x000000410700780c */ /* 0x000fc60003f46270 */
[----:B------:R-:W-:Y:S01]  /*2240*/  IMAD.IADD R200, R205, 0x1, R2 ;  /* 0x00000001cdc87824 */ /* 0x000fe200078e0202 */
[----:B------:R3:W-:Y:S01]  /*2250*/  LDGSTS.E.BYPASS.LTC128B.128 [R207+0x5100], [R56.64], !P1 ;  /* 0x0510000038cf7fae */ /* 0x0007e2000c901d4e */
[----:B--2---:R-:W-:Y:S01]  /*2260*/  HMMA.16816.F32 R16, R52, R12, R16 ;  /* 0x0000000c3410723c */ /* 0x004fe20000001810 */
[----:B------:R-:W-:Y:S01]  /*2270*/  IMAD.IADD R192, R2, 0x1, R204 ;  /* 0x0000000102c07824 */ /* 0x000fe200078e02cc */
[----:B------:R-:W-:Y:S01]  /*2280*/  SHF.R.S32.HI R2, RZ, 0x1f, R133 ;  /* 0x0000001fff027819 */ /* 0x000fe20000011485 */
[----:B------:R-:W-:Y:S04]  /*2290*/  LDSM.16.M88.4 R64, [R201+0xc100] ;  /* 0x00c10000c940783b */ /* 0x000fe80000000200 */
[----:B------:R-:W-:Y:S01]  /*22a0*/  LDSM.16.M88.4 R60, [R200+0x7100] ;  /* 0x00710000c83c783b */ /* 0x000fe20000000200 */
[C---:B----4-:R-:W-:Y:S03]  /*22b0*/  HMMA.16816.F32 R40, R24.reuse, R72, RZ ;  /* 0x000000481828723c */ /* 0x050fe600000018ff */
[----:B-1----:R-:W1:Y:S04]  /*22c0*/  LDSM.16.M88.4 R36, [R200+0x6100] ;  /* 0x00610000c824783b */ /* 0x002e680000000200 */
[----:B------:R-:W-:Y:S01]  /*22d0*/  LDSM.16.M88.4 R84, [R192+0x1000] ;  /* 0x00100000c054783b */ /* 0x000fe20000000200 */
[C---:B------:R-:W-:Y:S03]  /*22e0*/  HMMA.16816.F32 R72, R24.reuse, R74, RZ ;  /* 0x0000004a1848723c */ /* 0x040fe600000018ff */
[----:B-----5:R-:W2:Y:S04]  /*22f0*/  LDSM.16.M88.4 R20, [R200+0x6900] ;  /* 0x00690000c814783b */ /* 0x020ea80000000200 */
[----:B------:R-:W-:Y:S01]  /*2300*/  LDSM.16.M88.4 R88, [R204+0x4000] ;  /* 0x00400000cc58783b */ /* 0x000fe20000000200 */
[C---:B------:R-:W-:Y:S03]  /*2310*/  HMMA.16816.F32 R68, R24.reuse, R32, RZ ;  /* 0x000000201844723c */ /* 0x040fe600000018ff */
[----:B---3--:R-:W-:Y:S04]  /*2320*/  LDSM.16.M88.4 R56, [R199+0xc100] ;  /* 0x00c10000c738783b */ /* 0x008fe80000000200 */
[----:B------:R-:W0:Y:S01]  /*2330*/  LDGDEPBAR ;  /* 0x00000000000079af */ /* 0x000e220000000000 */
[----:B------:R-:W-:Y:S03]  /*2340*/  HMMA.16816.F32 R24, R24, R34, RZ ;  /* 0x000000221818723c */ /* 0x000fe600000018ff */
[----:B------:R-:W-:Y:S05]  /*2350*/  LDSM.16.M88.4 R32, [R200+0x7900] ;  /* 0x00790000c820783b */ /* 0x000fea0000000200 */
[C---:B------:R-:W-:Y:S01]  /*2360*/  HMMA.16816.F32 R28, R52.reuse, R14, R28 ;  /* 0x0000000e341c723c */ /* 0x040fe2000000181c */
[----:B------:R-:W3:Y:S07]  /*2370*/  LDSM.16.M88.4 R12, [R192] ;  /* 0x00000000c00c783b */ /* 0x000eee0000000200 */
[C---:B------:R-:W-:Y:S08]  /*2380*/  HMMA.16816.F32 R48, R52.reuse, R8, R48 ;  /* 0x000000083430723c */ /* 0x040ff00000001830 */
[----:B------:R-:W-:Y:S01]  /*2390*/  HMMA.16816.F32 R44, R52, R10, R44 ;  /* 0x0000000a342c723c */ /* 0x000fe2000000182c */
[----:B------:R-:W4:Y:S07]  /*23a0*/  LDSM.16.M88.4 R8, [R192+0x800] ;  /* 0x00080000c008783b */ /* 0x000f2e0000000200 */
[----:B-1----:R-:W-:Y:S08]  /*23b0*/  HMMA.16816.F32 R16, R64, R36, R16 ;  /* 0x000000244010723c */ /* 0x002ff00000001810 */
[C---:B------:R-:W-:Y:S08]  /*23c0*/  HMMA.16816.F32 R40, R52.reuse, R80, R40 ;  /* 0x000000503428723c */ /* 0x040ff00000001828 */
[C---:B------:R-:W-:Y:S01]  /*23d0*/  HMMA.16816.F32 R72, R52.reuse, R82, R72 ;  /* 0x000000523448723c */ /* 0x040fe20000001848 */
[----:B------:R-:W-:Y:S07]  /*23e0*/  LDSM.16.M88.4 R80, [R192+0x1800] ;  /* 0x00180000c050783b */ /* 0x000fee0000000200 */
[C---:B------:R-:W-:Y:S08]  /*23f0*/  HMMA.16816.F32 R68, R52.reuse, R76, R68 ;  /* 0x0000004c3444723c */ /* 0x040ff00000001844 */
[----:B------:R-:W-:Y:S01]  /*2400*/  HMMA.16816.F32 R24, R52, R78, R24 ;  /* 0x0000004e3418723c */ /* 0x000fe20000001818 */
[----:B------:R-:W-:Y:S04]  /*2410*/  LDSM.16.M88.4 R52, [R205+0x8100] ;  /* 0x00810000cd34783b */ /* 0x000fe80000000200 */
[----:B------:R-:W-:Y:S03]  /*2420*/  LDSM.16.M88.4 R76, [R205+0x9100] ;  /* 0x00910000cd4c783b */ /* 0x000fe60000000200 */
[C---:B------:R-:W-:Y:S01]  /*2430*/  HMMA.16816.F32 R28, R64.reuse, R38, R28 ;  /* 0x00000026401c723c */ /* 0x040fe2000000181c */
[----:B------:R-:W1:Y:S07]  /*2440*/  LDSM.16.M88.4 R36, [R206+0x10100] ;  /* 0x01010000ce24783b */ /* 0x000e6e0000000200 */
[C---:B--2---:R-:W-:Y:S08]  /*2450*/  HMMA.16816.F32 R48, R64.reuse, R20, R48 ;  /* 0x000000144030723c */ /* 0x044ff00000001830 */
[----:B------:R-:W-:Y:S01]  /*2460*/  HMMA.16816.F32 R44, R64, R22, R44 ;  /* 0x00000016402c723c */ /* 0x000fe2000000182c */
[----:B------:R-:W2:Y:S07]  /*2470*/  LDSM.16.M88.4 R20, [R205+0x8900] ;  /* 0x00890000cd14783b */ /* 0x000eae0000000200 */
[----:B---3--:R-:W-:Y:S08]  /*2480*/  HMMA.16816.F32 R16, R56, R12, R16 ;  /* 0x0000000c3810723c */ /* 0x008ff00000001810 */
        /* <DEDUP_REMOVED lines=8> */
[----:B------:R-:W3:Y:S07]  /*2510*/  LDSM.16.M88.4 R12, [R202+0x10100] ;  /* 0x01010000ca0c783b */ /* 0x000eee0000000200 */
[C---:B----4-:R-:W-:Y:S08]  /*2520*/  HMMA.16816.F32 R48, R56.reuse, R8, R48 ;  /* 0x000000083830723c */ /* 0x050ff00000001830 */
        /* <DEDUP_REMOVED lines=11> */
[----:B------:R-:W-:Y:S07]  /*25e0*/  LDSM.16.M88.4 R52, [R200+0x8100] ;  /* 0x00810000c834783b */ /* 0x000fee0000000200 */
[C---:B--2---:R-:W-:Y:S08]  /*25f0*/  HMMA.16816.F32 R48, R36.reuse, R20, R48 ;  /* 0x000000142430723c */ /* 0x044ff00000001830 */
[----:B------:R-:W-:Y:S01]  /*2600*/  HMMA.16816.F32 R44, R36, R22, R44 ;  /* 0x00000016242c723c */ /* 0x000fe2000000182c */
[----:B------:R-:W1:Y:S07]  /*2610*/  LDSM.16.M88.4 R20, [R201+0x10100] ;  /* 0x01010000c914783b */ /* 0x000e6e0000000200 */
        /* <DEDUP_REMOVED lines=9> */
[----:B------:R-:W2:Y:S07]  /*26b0*/  LDSM.16.M88.4 R32, [R192+0x2000] ;  /* 0x00200000c020783b */ /* 0x000eae0000000200 */
[C---:B----4-:R-:W-:Y:S08]  /*26c0*/  HMMA.16816.F32 R48, R12.reuse, R8, R48 ;  /* 0x000000080c30723c */ /* 0x050ff00000001830 */
[----:B------:R-:W-:Y:S01]  /*26d0*/  HMMA.16816.F32 R44, R12, R10, R44 ;  /* 0x0000000a0c2c723c */ /* 0x000fe2000000182c */
[----:B------:R-:W3:Y:S07]  /*26e0*/  LDSM.16.M88.4 R8, [R200+0x9100] ;  /* 0x00910000c808783b */ /* 0x000eee0000000200 */
[----:B-1----:R-:W-:Y:S08]  /*26f0*/  HMMA.16816.F32 R16, R20, R52, R16 ;  /* 0x000000341410723c */ /* 0x002ff00000001810 */
[C---:B------:R-:W-:Y:S08]  /*2700*/  HMMA.16816.F32 R40, R12.reuse, R24, R40 ;  /* 0x000000180c28723c */ /* 0x040ff00000001828 */
[C---:B------:R-:W-:Y:S01]  /*2710*/  HMMA.16816.F32 R72, R12.reuse, R26, R72 ;  /* 0x0000001a0c48723c */ /* 0x040fe20000001848 */
[----:B------:R-:W-:Y:S07]  /*2720*/  LDSM.16.M88.4 R24, [R200+0x9900] ;  /* 0x00990000c818783b */ /* 0x000fee0000000200 */
[C---:B------:R-:W-:Y:S08]  /*2730*/  HMMA.16816.F32 R68, R12.reuse, R56, R68 ;  /* 0x000000380c44723c */ /* 0x040ff00000001844 */
[----:B------:R-:W-:Y:S01]  /*2740*/  HMMA.16816.F32 R64, R12, R58, R64 ;  /* 0x0000003a0c40723c */ /* 0x000fe20000001840 */
[----:B------:R-:W1:Y:S04]  /*2750*/  LDSM.16.M88.4 R12, [R205+0xa100] ;  /* 0x00a10000cd0c783b */ /* 0x000e680000000200 */
[----:B------:R-:W-:Y:S03]  /*2760*/  LDSM.16.M88.4 R56, [R205+0xa900] ;  /* 0x00a90000cd38783b */ /* 0x000fe60000000200 */
[----:B--2---:R-:W-:Y:S08]  /*2770*/  HMMA.16816.F32 R16, R80, R32, R16 ;  /* 0x000000205010723c */ /* 0x004ff00000001810 */
[C---:B------:R-:W-:Y:S01]  /*2780*/  HMMA.16816.F32 R28, R20.reuse, R54, R28 ;  /* 0x00000036141c723c */ /* 0x040fe2000000181c */
[----:B------:R-:W-:Y:S07]  /*2790*/  LDSM.16.M88.4 R52, [R205+0xb100] ;  /* 0x00b10000cd34783b */ /* 0x000fee0000000200 */
[C---:B------:R-:W-:Y:S08]  /*27a0*/  HMMA.16816.F32 R48, R20.reuse, R36, R48 ;  /* 0x000000241430723c */ /* 0x040ff00000001830 */
[C---:B------:R-:W-:Y:S01]  /*27b0*/  HMMA.16816.F32 R44, R20.reuse, R38, R44 ;  /* 0x00000026142c723c */ /* 0x040fe2000000182c */
[----:B------:R-:W2:Y:S07]  /*27c0*/  LDSM.16.M88.4 R36, [R202+0x14100] ;  /* 0x01410000ca24783b */ /* 0x000eae0000000200 */
[C---:B---3--:R-:W-:Y:S08]  /*27d0*/  HMMA.16816.F32 R40, R20.reuse, R8, R40 ;  /* 0x000000081428723c */ /* 0x048ff00000001828 */
[----:B------:R-:W-:Y:S01]  /*27e0*/  HMMA.16816.F32 R72, R20, R10, R72 ;  /* 0x0000000a1448723c */ /* 0x000fe20000001848 */
[----:B------:R-:W3:Y:S07]  /*27f0*/  LDSM.16.M88.4 R8, [R192+0x2800] ;  /* 0x00280000c008783b */ /* 0x000eee0000000200 */
[----:B-1----:R-:W-:Y:S08]  /*2800*/  HMMA.16816.F32 R16, R60, R12, R16 ;  /* 0x0000000c3c10723c */ /* 0x002ff00000001810 */
[----:B------:R-:W-:Y:S08]  /*2810*/  HMMA.16816.F32 R68, R20, R24, R68 ;  /* 0x000000181444723c */ /* 0x000ff00000001844 */
[----:B------:R-:W-:Y:S01]  /*2820*/  HMMA.16816.F32 R28, R80, R34, R28 ;  /* 0x00000022501c723c */ /* 0x000fe2000000181c */
[----:B------:R-:W-:Y:S07]  /*2830*/  LDSM.16.M88.4 R32, [R204+0x4800] ;  /* 0x00480000cc20783b */ /* 0x000fee0000000200 */
[----:B------:R-:W-:Y:S01]  /*2840*/  HMMA.16816.F32 R64, R20, R26, R64 ;  /* 0x0000001a1440723c */ /* 0x000fe20000001840 */
[----:B------:R-:W-:Y:S04]  /*2850*/  LDSM.16.M88.4 R24, [R201+0x14100] ;  /* 0x01410000c918783b */ /* 0x000fe80000000200 */
[----:B------:R-:W1:Y:S03]  /*2860*/  LDSM.16.M88.4 R20, [R200+0xa100] ;  /* 0x00a10000c814783b */ /* 0x000e660000000200 */
[----:B--2---:R-:W-:Y:S08]  /*2870*/  HMMA.16816.F32 R16, R36, R88, R16 ;  /* 0x000000582410723c */ /* 0x004ff00000001810 */
[C---:B---3--:R-:W-:Y:S08]  /*2880*/  HMMA.16816.F32 R48, R80.reuse, R8, R48 ;  /* 0x000000085030723c */ /* 0x048ff00000001830 */
[----:B------:R-:W-:Y:S01]  /*2890*/  HMMA.16816.F32 R44, R80, R10, R44 ;  /* 0x0000000a502c723c */ /* 0x000fe2000000182c */
[----:B------:R-:W-:Y:S07]  /*28a0*/  LDSM.16.M88.4 R8, [R192+0x4000] ;  /* 0x00400000c008783b */ /* 0x000fee0000000200 */
[----:B------:R-:W-:Y:S01]  /*28b0*/  HMMA.16816.F32 R28, R60, R14, R28 ;  /* 0x0000000e3c1c723c */ /* 0x000fe2000000181c */
[----:B------:R-:W2:Y:S07]  /*28c0*/  LDSM.16.M88.4 R12, [R199+0x14100] ;  /* 0x01410000c70c783b */ /* 0x000eae0000000200 */
[----:B------:R-:W-:Y:S08]  /*28d0*/  HMMA.16816.F32 R40, R80, R84, R40 ;  /* 0x000000545028723c */ /* 0x000ff00000001828 */
[----:B-1----:R-:W-:Y:S08]  /*28e0*/  HMMA.16816.F32 R16, R24, R20, R16 ;  /* 0x000000141810723c */ /* 0x002ff00000001810 */
[C---:B------:R-:W-:Y:S08]  /*28f0*/  HMMA.16816.F32 R48, R60.reuse, R56, R48 ;  /* 0x000000383c30723c */ /* 0x040ff00000001830 */
[----:B------:R-:W-:Y:S01]  /*2900*/  HMMA.16816.F32 R44, R60, R58, R44 ;  /* 0x0000003a3c2c723c */ /* 0x000fe2000000182c */
[----:B------:R-:W1:Y:S07]  /*2910*/  LDSM.16.M88.4 R56, [R204+0x5000] ;  /* 0x00500000cc38783b */ /* 0x000e6e0000000200 */
[----:B------:R-:W-:Y:S01]  /*2920*/  HMMA.16816.F32 R28, R36, R90, R28 ;  /* 0x0000005a241c723c */ /* 0x000fe2000000181c */
[----:B------:R-:W3:Y:S07]  /*2930*/  LDSM.16.M88.4 R88, [R200+0xa900] ;  /* 0x00a90000c858783b */ /* 0x000eee0000000200 */
[----:B--2---:R-:W-:Y:S08]  /*2940*/  HMMA.16816.F32 R16, R12, R8, R16 ;  /* 0x000000080c10723c */ /* 0x004ff00000001810 */
[----:B------:R-:W-:Y:S08]  /*2950*/  HMMA.16816.F32 R40, R60, R52, R40 ;  /* 0x000000343c28723c */ /* 0x000ff00000001828 */
[----:B------:R-:W-:Y:S08]  /*2960*/  HMMA.16816.F32 R72, R80, R86, R72 ;  /* 0x000000565048723c */ /* 0x000ff00000001848 */
[----:B------:R-:W-:Y:S01]  /*2970*/  HMMA.16816.F32 R48, R36, R32, R48 ;  /* 0x000000202430723c */ /* 0x000fe20000001830 */
[----:B------:R-:W-:-:S07]  /*2980*/  FMUL.FTZ R16, R16, c[0x0][0x320] ;  /* 0x0000c80010107a20 */ /* 0x000fce0000410000 */
[----:B------:R-:W-:Y:S01]  /*2990*/  HMMA.16816.F32 R44, R36, R34, R44 ;  /* 0x00000022242c723c */ /* 0x000fe2000000182c */
[----:B------:R-:W2:Y:S07]  /*29a0*/  LDSM.16.M88.4 R32, [R205+0xb900] ;  /* 0x00b90000cd20783b */ /* 0x000eae0000000200 */
[----:B------:R-:W-:Y:S01]  /*29b0*/  HMMA.16816.F32 R28, R24, R22, R28 ;  /* 0x00000016181c723c */ /* 0x000fe2000000181c */
[----:B------:R-:W4:Y:S07]  /*29c0*/  LDSM.16.M88.4 R20, [R192+0x4800] ;  /* 0x00480000c014783b */ /* 0x000f2e0000000200 */
[C---:B------:R-:W-:Y:S01]  /*29d0*/  HMMA.16816.F32 R68, R80.reuse, R76, R68 ;  /* 0x0000004c5044723c */ /* 0x040fe20000001844 */
[----:B------:R5:W2:Y:S06]  /*29e0*/  MUFU.TANH R76, R16 ;  /* 0x00000010004c7308 */ /* 0x000aac0000002400 */
[----:B------:R-:W-:Y:S01]  /*29f0*/  FMUL.FTZ R77, R19, c[0x0][0x320] ;  /* 0x0000c800134d7a20 */ /* 0x000fe20000410000 */
[----:B------:R-:W-:Y:S05]  /*2a00*/  HMMA.16816.F32 R64, R80, R78, R64 ;  /* 0x0000004e5040723c */ /* 0x000fea0000001840 */
[----:B------:R-:W2:Y:S03]  /*2a10*/  MUFU.TANH R77, R77 ;  /* 0x0000004d004d7308 */ /* 0x000ea60000002400 */
[----:B-1----:R-:W-:Y:S07]  /*2a20*/  HMMA.16816.F32 R40, R36, R56, R40 ;  /* 0x000000382428723c */ /* 0x002fee0000001828 */
[----:B------:R-:W-:Y:S01]  /*2a30*/  FMUL.FTZ R56, R17, c[0x0][0x320] ;  /* 0x0000c80011387a20 */ /* 0x000fe20000410000 */
[----:B------:R-:W-:Y:S01]  /*2a40*/  HMMA.16816.F32 R72, R60, R54, R72 ;  /* 0x000000363c48723c */ /* 0x000fe20000001848 */
[----:B------:R-:W-:Y:S01]  /*2a50*/  FMUL.FTZ R57, R18, c[0x0][0x320] ;  /* 0x0000c80012397a20 */ /* 0x000fe20000410000 */
[----:B------:R-:W-:Y:S03]  /*2a60*/  LDSM.16.M88.4 R52, [R192+0x5000] ;  /* 0x00500000c034783b */ /* 0x000fe60000000200 */
[----:B------:R-:W1:Y:S01]  /*2a70*/  MUFU.TANH R56, R56 ;  /* 0x0000003800387308 */ /* 0x000e620000002400 */
[----:B-----5:R-:W5:Y:S02]  /*2a80*/  LDSM.16.M88.4 R16, [R204+0x5800] ;  /* 0x00580000cc10783b */ /* 0x020f640000000200 */
[C---:B---3--:R-:W-:Y:S05]  /*2a90*/  HMMA.16816.F32 R48, R24.reuse, R88, R48 ;  /* 0x000000581830723c */ /* 0x048fea0000001830 */
[----:B------:R-:W3:Y:S03]  /*2aa0*/  MUFU.TANH R57, R57 ;  /* 0x0000003900397308 */ /* 0x000ee60000002400 */
[----:B------:R-:W-:Y:S08]  /*2ab0*/  HMMA.16816.F32 R44, R24, R90, R44 ;  /* 0x0000005a182c723c */ /* 0x000ff0000000182c */
[----:B------:R-:W-:Y:S01]  /*2ac0*/  HMMA.16816.F32 R28, R12, R10, R28 ;  /* 0x0000000a0c1c723c */ /* 0x000fe2000000181c */
[----:B------:R-:W1:Y:S07]  /*2ad0*/  LDSM.16.M88.4 R8, [R200+0xb100] ;  /* 0x00b10000c808783b */ /* 0x000e6e0000000200 */
[C---:B--2---:R-:W-:Y:S08]  /*2ae0*/  HMMA.16816.F32 R68, R60.reuse, R32, R68 ;  /* 0x000000203c44723c */ /* 0x044ff00000001844 */
[----:B------:R-:W-:Y:S08]  /*2af0*/  HMMA.16816.F32 R64, R60, R34, R64 ;  /* 0x000000223c40723c */ /* 0x000ff00000001840 */
[----:B----4-:R-:W-:Y:S01]  /*2b00*/  HMMA.16816.F32 R48, R12, R20, R48 ;  /* 0x000000140c30723c */ /* 0x010fe20000001830 */
[----:B------:R-:W-:-:S02]  /*2b10*/  FMUL.FTZ R28, R28, c[0x0][0x320] ;  /* 0x0000c8001c1c7a20 */ /* 0x000fc40000410000 */
[----:B------:R-:W-:Y:S02]  /*2b20*/  FMUL.FTZ R29, R29, c[0x0][0x320] ;  /* 0x0000c8001d1d7a20 */ /* 0x000fe40000410000 */
[----:B------:R-:W-:Y:S02]  /*2b30*/  FMUL.FTZ R30, R30, c[0x0][0x320] ;  /* 0x0000c8001e1e7a20 */ /* 0x000fe40000410000 */
[----:B------:R-:W-:Y:S01]  /*2b40*/  FMUL.FTZ R31, R31, c[0x0][0x320] ;  /* 0x0000c8001f1f7a20 */ /* 0x000fe20000410000 */
[----:B------:R-:W-:Y:S01]  /*2b50*/  HMMA.16816.F32 R72, R36, R58, R72 ;  /* 0x0000003a2448723c */ /* 0x000fe20000001848 */
[----:B------:R-:W2:Y:S07]  /*2b60*/  MUFU.TANH R28, R28 ;  /* 0x0000001c001c7308 */ /* 0x000eae0000002400 */
[----:B------:R-:W-:Y:S01]  /*2b70*/  HMMA.16816.F32 R44, R12, R22, R44 ;  /* 0x000000160c2c723c */ /* 0x000fe2000000182c */
[----:B------:R-:W4:Y:S01]  /*2b80*/  LDSM.16.M88.4 R20, [R200+0xb900] ;  /* 0x00b90000c814783b */ /* 0x000f220000000200 */
[----:B------:R-:W1:Y:S06]  /*2b90*/  MUFU.TANH R29, R29 ;  /* 0x0000001d001d7308 */ /* 0x000e6c0000002400 */
[----:B-----5:R-:W-:Y:S01]  /*2ba0*/  HMMA.16816.F32 R68, R36, R16, R68 ;  /* 0x000000102444723c */ /* 0x020fe20000001844 */
[----:B------:R-:W-:Y:S01]  /*2bb0*/  FMUL.FTZ R32, R48, c[0x0][0x320] ;  /* 0x0000c80030207a20 */ /* 0x000fe20000410000 */
[----:B------:R-:W2:Y:S01]  /*2bc0*/  MUFU.TANH R30, R30 ;  /* 0x0000001e001e7308 */ /* 0x000ea20000002400 */
[----:B------:R-:W-:-:S04]  /*2bd0*/  FMUL.FTZ R33, R49, c[0x0][0x320] ;  /* 0x0000c80031217a20 */ /* 0x000fc80000410000 */
[----:B------:R-:W-:Y:S01]  /*2be0*/  FMUL.FTZ R16, R50, c[0x0][0x320] ;  /* 0x0000c80032107a20 */ /* 0x000fe20000410000 */
[----:B------:R-:W-:Y:S01]  /*2bf0*/  HMMA.16816.F32 R64, R36, R18, R64 ;  /* 0x000000122440723c */ /* 0x000fe20000001840 */
[----:B------:R-:W-:Y:S01]  /*2c00*/  FMUL.FTZ R17, R51, c[0x0][0x320] ;  /* 0x0000c80033117a20 */ /* 0x000fe20000410000 */
[----:B------:R-:W2:Y:S06]  /*2c10*/  MUFU.TANH R31, R31 ;  /* 0x0000001f001f7308 */ /* 0x000eac0000002400 */
[----:B-1----:R-:W-:Y:S01]  /*2c20*/  HMMA.16816.F32 R40, R24, R8, R40 ;  /* 0x000000081828723c */ /* 0x002fe20000001828 */
[----:B------:R-:W-:Y:S01]  /*2c30*/  FMUL.FTZ R35, R44, c[0x0][0x320] ;  /* 0x0000c8002c237a20 */ /* 0x000fe20000410000 */
[----:B------:R-:W1:Y:S01]  /*2c40*/  MUFU.TANH R32, R32 ;  /* 0x0000002000207308 */ /* 0x000e620000002400 */
[----:B------:R-:W-:-:S02]  /*2c50*/  FMUL.FTZ R34, R45, c[0x0][0x320] ;  /* 0x0000c8002d227a20 */ /* 0x000fc40000410000 */
[----:B------:R-:W-:Y:S02]  /*2c60*/  FMUL.FTZ R18, R46, c[0x0][0x320] ;  /* 0x0000c8002e127a20 */ /* 0x000fe40000410000 */
[----:B------:R-:W-:Y:S01]  /*2c70*/  FMUL.FTZ R19, R47, c[0x0][0x320] ;  /* 0x0000c8002f137a20 */ /* 0x000fe20000410000 */
[----:B------:R-:W-:Y:S01]  /*2c80*/  HMMA.16816.F32 R72, R24, R10, R72 ;  /* 0x0000000a1848723c */ /* 0x000fe20000001848 */
[----:B------:R-:W5:Y:S01]  /*2c90*/  LDSM.16.M88.4 R8, [R192+0x5800] ;  /* 0x00580000c008783b */ /* 0x000f620000000200 */
[----:B------:R-:W1:Y:S01]  /*2ca0*/  MUFU.TANH R33, R33 ;  /* 0x0000002100217308 */ /* 0x000e620000002400 */
[----:B------:R-:W-:-:S05]  /*2cb0*/  DEPBAR.LE SB0, 0x0 ;  /* 0x000080000000791a */ /* 0x000fca0000000000 */
[C---:B----4-:R-:W-:Y:S02]  /*2cc0*/  HMMA.16816.F32 R68, R24.reuse, R20, R68 ;  /* 0x000000141844723c */ /* 0x050fe40000001844 */
[----:B------:R-:W4:Y:S06]  /*2cd0*/  MUFU.TANH R16, R16 ;  /* 0x0000001000107308 */ /* 0x000f2c0000002400 */
[----:B------:R-:W-:Y:S02]  /*2ce0*/  HMMA.16816.F32 R64, R24, R22, R64 ;  /* 0x000000161840723c */ /* 0x000fe40000001840 */
[----:B------:R-:W1:Y:S06]  /*2cf0*/  MUFU.TANH R17, R17 ;  /* 0x0000001100117308 */ /* 0x000e6c0000002400 */
[C---:B------:R-:W-:Y:S02]  /*2d00*/  HMMA.16816.F32 R40, R12.reuse, R52, R40 ;  /* 0x000000340c28723c */ /* 0x040fe40000001828 */
[----:B------:R-:W1:Y:S06]  /*2d10*/  MUFU.TANH R35, R35 ;  /* 0x0000002300237308 */ /* 0x000e6c0000002400 */
[C---:B------:R-:W-:Y:S02]  /*2d20*/  HMMA.16816.F32 R72, R12.reuse, R54, R72 ;  /* 0x000000360c48723c */ /* 0x040fe40000001848 */
        /* <DEDUP_REMOVED lines=10> */
[----:B------:R1:W1:Y:S01]  /*2dd0*/  MUFU.TANH R171, R40 ;  /* 0x0000002800ab7308 */ /* 0x0002620000002400 */
[----:B------:R-:W-:Y:S02]  /*2de0*/  FMUL.FTZ R73, R73, c[0x0][0x320] ;  /* 0x0000c80049497a20 */ /* 0x000fe40000410000 */
[----:B------:R-:W-:Y:S02]  /*2df0*/  FMUL.FTZ R74, R74, c[0x0][0x320] ;  /* 0x0000c8004a4a7a20 */ /* 0x000fe40000410000 */
[----:B------:R-:W-:-:S02]  /*2e00*/  FMUL.FTZ R75, R75, c[0x0][0x320] ;  /* 0x0000c8004b4b7a20 */ /* 0x000fc40000410000 */
[----:B------:R-:W-:Y:S01]  /*2e10*/  FMUL.FTZ R68, R68, c[0x0][0x320] ;  /* 0x0000c80044447a20 */ /* 0x000fe20000410000 */
[----:B------:R1:W1:Y:S01]  /*2e20*/  MUFU.TANH R165, R41 ;  /* 0x0000002900a57308 */ /* 0x0002620000002400 */
[----:B------:R-:W-:Y:S02]  /*2e30*/  FMUL.FTZ R69, R69, c[0x0][0x320] ;  /* 0x0000c80045457a20 */ /* 0x000fe40000410000 */
[----:B------:R-:W-:Y:S02]  /*2e40*/  FMUL.FTZ R70, R70, c[0x0][0x320] ;  /* 0x0000c80046467a20 */ /* 0x000fe40000410000 */
[----:B------:R-:W-:Y:S02]  /*2e50*/  FMUL.FTZ R71, R71, c[0x0][0x320] ;  /* 0x0000c80047477a20 */ /* 0x000fe40000410000 */
[----:B------:R-:W-:Y:S01]  /*2e60*/  FMUL.FTZ R64, R64, c[0x0][0x320] ;  /* 0x0000c80040407a20 */ /* 0x000fe20000410000 */
[----:B------:R1:W1:Y:S01]  /*2e70*/  MUFU.TANH R168, R42 ;  /* 0x0000002a00a87308 */ /* 0x0002620000002400 */
[----:B------:R-:W-:-:S02]  /*2e80*/  FMUL.FTZ R65, R65, c[0x0][0x320] ;  /* 0x0000c80041417a20 */ /* 0x000fc40000410000 */
[----:B------:R-:W-:Y:S02]  /*2e90*/  FMUL.FTZ R66, R66, c[0x0][0x320] ;  /* 0x0000c80042427a20 */ /* 0x000fe40000410000 */
[----:B------:R-:W-:-:S03]  /*2ea0*/  FMUL.FTZ R67, R67, c[0x0][0x320] ;  /* 0x0000c80043437a20 */ /* 0x000fc60000410000 */
        /* <DEDUP_REMOVED lines=14> */
[----:B------:R-:W-:Y:S05]  /*2f90*/  @!P2 BRA `(.L_x_31) ;  /* 0x000004300000a947 */ /* 0x000fea0003800000 */
[----:B--234-:R-:W-:Y:S01]  /*2fa0*/  ISETP.NE.AND P0, PT, R208, 0x1, PT ;  /* 0x00000001d000780c */ /* 0x01cfe20003f05270 */
[----:B------:R-:W-:-:S02]  /*2fb0*/  IMAD R210, R144, 0x40, R212 ;  /* 0x0000004090d27824 */ /* 0x000fc400078e02d4 */
[----:B------:R-:W-:-:S03]  /*2fc0*/  IMAD.MOV.U32 R209, RZ, RZ, RZ ;  /* 0x000000ffffd17224 */ /* 0x000fc600078e00ff */
[----:B------:R-:W-:-:S05]  /*2fd0*/  IADD3 R210, R210, -0x80, R211 ;  /* 0xffffff80d2d27810 */ /* 0x000fca0007ffe0d3 */
[----:B------:R-:W-:Y:S02]  /*2fe0*/  IMAD.MOV.U32 R7, RZ, RZ, R210 ;  /* 0x000000ffff077224 */ /* 0x000fe400078e00d2 */
[----:B------:R-:W-:-:S05]  /*2ff0*/  @P0 IMAD.HI.U32 R8, R210, c[0x0][0x2bc], RZ ;  /* 0x0000af00d2080a27 */ /* 0x000fca00078e00ff */
[----:B------:R-:W-:-:S04]  /*3000*/  @P0 SHF.R.U32.HI R7, RZ, c[0x0][0x2c0], R8 ;  /* 0x0000b000ff070a19 */ /* 0x000fc80000011608 */
[----:B------:R-:W-:-:S04]  /*3010*/  @!P3 IADD3 R10, P0, R7, UR10, RZ ;  /* 0x0000000a070abc10 */ /* 0x000fc8000ff1e0ff */
[----:B------:R-:W-:Y:S02]  /*3020*/  @!P3 LEA.HI.X.SX32 R9, R7, UR7, 0x1, P0 ;  /* 0x000000070709bc11 */ /* 0x000fe400080f0eff */
[----:B------:R-:W-:-:S04]  /*3030*/  @!P3 LEA R8, P0, R10, c[0x0][0x2a0], 0x2 ;  /* 0x0000a8000a08ba11 */ /* 0x000fc800078010ff */
[----:B------:R-:W-:-:S05]  /*3040*/  @!P3 LEA.HI.X R9, R10, c[0x0][0x2a4], R9, 0x2, P0 ;  /* 0x0000a9000a09ba11 */ /* 0x000fca00000f1409 */
[----:B------:R-:W2:Y:S01]  /*3050*/  @!P3 LDG.E R209, [R8.64] ;  /* 0x0000000e08d1b981 */ /* 0x000ea2000c1e1900 */
[----:B------:R-:W-:Y:S01]  /*3060*/  IMAD.MOV R7, RZ, RZ, -R7 ;  /* 0x000000ffff077224 */ /* 0x000fe200078e0a07 */
[----:B------:R-:W-:Y:S02]  /*3070*/  SEL R24, RZ, 0x10, P4 ;  /* 0x00000010ff187807 */ /* 0x000fe40002000000 */
[----:B------:R-:W-:Y:S01]  /*3080*/  SHF.L.U64.HI R14, R135, 0x1, R146 ;  /* 0x00000001870e7819 */ /* 0x000fe20000010292 */
[----:B------:R-:W-:Y:S01]  /*3090*/  IMAD R210, R7, c[0x0][0x2b8], R210 ;  /* 0x0000ae0007d27a24 */ /* 0x000fe200078e02d2 */
[----:B------:R-:W-:Y:S02]  /*30a0*/  IADD3 R22, -R24, 0x10, RZ ;  /* 0x0000001018167810 */ /* 0x000fe40007ffe1ff */
[----:B------:R-:W-:Y:S01]  /*30b0*/  SHF.L.U64.HI R11, R134, 0x1, R145 ;  /* 0x00000001860b7819 */ /* 0x000fe20000010291 */
[----:B------:R-:W-:Y:S01]  /*30c0*/  IMAD.WIDE.U32 R12, R210, c[0x0][0x1e0], RZ ;  /* 0x00007800d20c7a25 */ /* 0x000fe200078e00ff */
[----:B------:R-:W-:-:S02]  /*30d0*/  SHF.R.S32.HI R7, RZ, 0x1f, R210 ;  /* 0x0000001fff077819 */ /* 0x000fc400000114d2 */
[----:B------:R-:W-:-:S03]  /*30e0*/  LOP3.LUT R22, R22, 0xf, RZ, 0xc0, !PT ;  /* 0x0000000f16167812 */ /* 0x000fc600078ec0ff */
[----:B------:R-:W-:-:S04]  /*30f0*/  IMAD R7, R7, c[0x0][0x1e0], RZ ;  /* 0x0000780007077a24 */ /* 0x000fc800078e02ff */
[----:B------:R-:W-:-:S04]  /*3100*/  IMAD R7, R210, c[0x0][0x1e4], R7 ;  /* 0x00007900d2077a24 */ /* 0x000fc800078e0207 */
[----:B------:R-:W-:Y:S01]  /*3110*/  IMAD.IADD R13, R13, 0x1, R7 ;  /* 0x000000010d0d7824 */ /* 0x000fe200078e0207 */
[----:B--2---:R-:W-:-:S03]  /*3120*/  SHF.R.S32.HI R10, RZ, 0x1f, R209 ;  /* 0x0000001fff0a7819 */ /* 0x004fc600000114d1 */
[----:B------:R-:W-:Y:S01]  /*3130*/  IMAD.WIDE.U32 R8, R209, c[0x0][0x1f0], R12 ;  /* 0x00007c00d1087a25 */ /* 0x000fe200078e000c */
[----:B------:R-:W-:-:S03]  /*3140*/  SEL R12, RZ, 0x10, P6 ;  /* 0x00000010ff0c7807 */ /* 0x000fc60003000000 */
[----:B------:R-:W-:Y:S01]  /*3150*/  IMAD R10, R10, c[0x0][0x1f0], RZ ;  /* 0x00007c000a0a7a24 */ /* 0x000fe200078e02ff */
[----:B------:R-:W-:Y:S01]  /*3160*/  IADD3 R15, P0, R8, UR12, RZ ;  /* 0x0000000c080f7c10 */ /* 0x000fe2000ff1e0ff */
[----:B------:R-:W-:Y:S01]  /*3170*/  IMAD.SHL.U32 R13, R135, 0x2, RZ ;  /* 0x00000002870d7824 */ /* 0x000fe200078e00ff */
[----:B------:R-:W-:Y:S01]  /*3180*/  IADD3 R36, -R12, 0x10, RZ ;  /* 0x000000100c247810 */ /* 0x000fe20007ffe1ff */
[----:B------:R-:W-:Y:S02]  /*3190*/  IMAD R7, R209, c[0x0][0x1f4], R10 ;  /* 0x00007d00d1077a24 */ /* 0x000fe400078e020a */
[----:B------:R-:W-:Y:S01]  /*31a0*/  IMAD.SHL.U32 R10, R134, 0x2, RZ ;  /* 0x00000002860a7824 */ /* 0x000fe200078e00ff */
[----:B------:R-:W-:Y:S02]  /*31b0*/  LOP3.LUT R36, R36, 0xf, RZ, 0xc0, !PT ;  /* 0x0000000f24247812 */ /* 0x000fe400078ec0ff */
[----:B------:R-:W-:Y:S01]  /*31c0*/  IADD3.X R8, R9, UR8, R7, P0, !PT ;  /* 0x0000000809087c10 */ /* 0x000fe200087fe407 */
[----:B------:R-:W-:Y:S01]  /*31d0*/  IMAD.SHL.U32 R7, R133, 0x2, RZ ;  /* 0x0000000285077824 */ /* 0x000fe200078e00ff */
[----:B------:R-:W-:-:S02]  /*31e0*/  LEA R20, P0, R15, c[0x0][0x1c8], 0x1 ;  /* 0x000072000f147a11 */ /* 0x000fc400078008ff */
[----:B------:R-:W-:Y:S02]  /*31f0*/  SEL R9, RZ, 0x10, P5 ;  /* 0x00000010ff097807 */ /* 0x000fe40002800000 */
[----:B------:R-:W-:Y:S01]  /*3200*/  LEA.HI.X R15, R15, c[0x0][0x1cc], R8, 0x1, P0 ;  /* 0x000073000f0f7a11 */ /* 0x000fe200000f0c08 */
[----:B------:R-:W2:Y:S01]  /*3210*/  SHFL.IDX PT, R21, R20, 0x1, 0x181f ;  /* 0x00381f0014157f89 */ /* 0x000ea200000e0000 */
[----:B------:R-:W-:Y:S02]  /*3220*/  IADD3 R26, -R9, 0x10, RZ ;  /* 0x00000010091a7810 */ /* 0x000fe40007ffe1ff */
[----:B------:R-:W-:Y:S01]  /*3230*/  SHF.L.U64.HI R8, R133, 0x1, R2 ;  /* 0x0000000185087819 */ /* 0x000fe20000010202 */
[----:B------:R-:W3:Y:S01]  /*3240*/  SHFL.IDX PT, R23, R15, 0x1, 0x181f ;  /* 0x00381f000f177f89 */ /* 0x000ee200000e0000 */
[----:B------:R-:W-:-:S03]  /*3250*/  LOP3.LUT R26, R26, 0xf, RZ, 0xc0, !PT ;  /* 0x0000000f1a1a7812 */ /* 0x000fc600078ec0ff */
[----:B------:R-:W4:Y:S04]  /*3260*/  SHFL.IDX PT, R20, R20, RZ, 0x181f ;  /* 0x00181fff14147589 */ /* 0x000f2800000e0000 */
[----:B------:R-:W5:Y:S01]  /*3270*/  SHFL.IDX PT, R15, R15, RZ, 0x181f ;  /* 0x00181fff0f0f7589 */ /* 0x000f6200000e0000 */
[----:B--2---:R-:W-:-:S04]  /*3280*/  IADD3 R36, P1, P0, R36, R21, R13 ;  /* 0x0000001524247210 */ /* 0x004fc8000783e00d */
[----:B---3--:R-:W-:Y:S02]  /*3290*/  IADD3.X R37, RZ, R23, R14, P1, P0 ;  /* 0x00000017ff257210 */ /* 0x008fe40000fe040e */
[----:B------:R-:W-:-:S04]  /*32a0*/  IADD3 R26, P1, P0, R26, R21, R10 ;  /* 0x000000151a1a7210 */ /* 0x000fc8000783e00a */
[----:B------:R-:W-:Y:S02]  /*32b0*/  IADD3.X R27, RZ, R23, R11, P1, P0 ;  /* 0x00000017ff1b7210 */ /* 0x000fe40000fe040b */
[----:B------:R-:W-:-:S04]  /*32c0*/  IADD3 R22, P1, P0, R22, R21, R7 ;  /* 0x0000001516167210 */ /* 0x000fc8000783e007 */
[----:B------:R-:W-:Y:S02]  /*32d0*/  IADD3.X R23, RZ, R23, R8, P1, P0 ;  /* 0x00000017ff177210 */ /* 0x000fe40000fe0408 */
[----:B----4-:R-:W-:-:S05]  /*32e0*/  IADD3 R38, P0, R20, R13, RZ ;  /* 0x0000000d14267210 */ /* 0x010fca0007f1e0ff */
[----:B-----5:R-:W-:Y:S01]  /*32f0*/  IMAD.X R39, R15, 0x1, R14, P0 ;  /* 0x000000010f277824 */ /* 0x020fe200000e060e */
[----:B------:R-:W-:-:S04]  /*3300*/  IADD3 R10, P0, R20, R10, RZ ;  /* 0x0000000a140a7210 */ /* 0x000fc80007f1e0ff */
[----:B------:R2:W-:Y:S01]  /*3310*/  LDGSTS.E.BYPASS.LTC128B.128 [R207+0x6100], [R38.64], !P6 ;  /* 0x0610000026cf7fae */ /* 0x0005e2000f101d4e */
[----:B------:R-:W-:Y:S01]  /*3320*/  IMAD.X R11, R15, 0x1, R11, P0 ;  /* 0x000000010f0b7824 */ /* 0x000fe200000e060b */
[----:B-1----:R-:W-:-:S04]  /*3330*/  IADD3 R40, P0, R20, R7, RZ ;  /* 0x0000000714287210 */ /* 0x002fc80007f1e0ff */
[----:B------:R2:W-:Y:S01]  /*3340*/  LDGSTS.E.BYPASS.LTC128B.128 [R207+0x8100], [R10.64], !P5 ;  /* 0x081000000acf7fae */ /* 0x0005e2000e901d4e */
[----:B------:R-:W-:Y:S01]  /*3350*/  IMAD.X R41, R15, 0x1, R8, P0 ;  /* 0x000000010f297824 */ /* 0x000fe200000e0608 */
[----:B------:R-:W-:-:S04]  /*3360*/  ISETP.NE.U32.AND P0, PT, R12, RZ, PT ;  /* 0x000000ff0c00720c */ /* 0x000fc80003f05070 */
[----:B------:R2:W-:Y:S09]  /*3370*/  LDGSTS.E.BYPASS.LTC128B.128 [R207+0xa100], [R40.64], !P4 ;  /* 0x0a10000028cf7fae */ /* 0x0005f2000e101d4e */
[----:B------:R2:W-:Y:S01]  /*3380*/  LDGSTS.E.BYPASS.LTC128B.128.ZFILL [R207+0x7100], [R36.64], P0 ;  /* 0x0710000024cf7fae */ /* 0x0005e20008141d4e */
[----:B------:R-:W-:-:S13]  /*3390*/  ISETP.NE.U32.AND P0, PT, R9, RZ, PT ;  /* 0x000000ff0900720c */ /* 0x000fda0003f05070 */
[----:B------:R2:W-:Y:S01]  /*33a0*/  LDGSTS.E.BYPASS.LTC128B.128.ZFILL [R207+0x9100], [R26.64], P0 ;  /* 0x091000001acf7fae */ /* 0x0005e20008141d4e */
[----:B------:R-:W-:-:S13]  /*33b0*/  ISETP.NE.U32.AND P0, PT, R24, RZ, PT ;  /* 0x000000ff1800720c */ /* 0x000fda0003f05070 */
[----:B------:R2:W-:Y:S02]  /*33c0*/  LDGSTS.E.BYPASS.LTC128B.128.ZFILL [R207+0xb100], [R22.64], P0 ;  /* 0x0b10000016cf7fae */ /* 0x0005e40008141d4e */
.L_x_31:
[----:B--234-:R-:W-:Y:S01]  /*33d0*/  LOP3.LUT R7, R6, 0xffffffe0, RZ, 0xc0, !PT ;  /* 0xffffffe006077812 */ /* 0x01cfe200078ec0ff */
[----:B------:R-:W-:Y:S01]  /*33e0*/  IMAD.SHL.U32 R203, R203, 0x2, RZ ;  /* 0x00000002cbcb7824 */ /* 0x000fe200078e00ff */
[----:B------:R-:W0:Y:S03]  /*33f0*/  LDGDEPBAR ;  /* 0x00000000000079af */ /* 0x000e260000000000 */
[----:B------:R-:W-:Y:S01]  /*3400*/  IMAD.IADD R7, R4, 0x1, -R7 ;  /* 0x0000000104077824 */ /* 0x000fe200078e0a07 */
[----:B-1----:R-:W-:Y:S01]  /*3410*/  LDSM.16.MT88.4 R40, [R203+0x2100] ;  /* 0x00210000cb28783b */ /* 0x002fe20000004200 */
[C-C-:B------:R-:W-:Y:S02]  /*3420*/  IMAD R197, R5.reuse, 0x2, R203.reuse ;  /* 0x0000000205c57824 */ /* 0x140fe400078e02cb */
[----:B------:R-:W-:Y:S01]  /*3430*/  IMAD R198, R0, 0x2, R203 ;  /* 0x0000000200c67824 */ /* 0x000fe200078e02cb */
[----:B------:R-:W-:Y:S01]  /*3440*/  SHF.R.S32.HI R4, RZ, 0x1f, R7 ;  /* 0x0000001fff047819 */ /* 0x000fe20000011407 */
[----:B------:R-:W-:Y:S02]  /*3450*/  LDSM.16.MT88.4 R124, [R203+0x100] ;  /* 0x00010000cb7c783b */ /* 0x000fe40000004200 */
[----:B------:R-:W-:Y:S01]  /*3460*/  IMAD R196, R5, 0x2, R198 ;  /* 0x0000000205c47824 */ /* 0x000fe200078e02c6 */
[----:B------:R-:W-:Y:S01]  /*3470*/  LEA.HI R4, R4, R7, RZ, 0x2 ;  /* 0x0000000704047211 */ /* 0x000fe200078f10ff */
[----:B------:R-:W-:Y:S03]  /*3480*/  LDSM.16.MT88.4 R116, [R198+0x100] ;  /* 0x00010000c674783b */ /* 0x000fe60000004200 */
[----:B------:R-:W-:Y:S01]  /*3490*/  LOP3.LUT R4, R4, 0x7ffffffc, RZ, 0xc0, !PT ;  /* 0x7ffffffc04047812 */ /* 0x000fe200078ec0ff */
[----:B------:R-:W-:Y:S04]  /*34a0*/  LDSM.16.MT88.4 R108, [R197+0x100] ;  /* 0x00010000c56c783b */ /* 0x000fe80000004200 */
[----:B------:R-:W-:Y:S01]  /*34b0*/  IMAD.IADD R4, R7, 0x1, -R4 ;  /* 0x0000000107047824 */ /* 0x000fe200078e0a04 */
[----:B------:R-:W-:Y:S03]  /*34c0*/  LDSM.16.MT88.4 R100, [R196+0x100] ;  /* 0x00010000c464783b */ /* 0x000fe60000004200 */
[----:B------:R-:W-:Y:S01]  /*34d0*/  IMAD R3, R4, -0x2, R3 ;  /* 0xfffffffe04037824 */ /* 0x000fe200078e0203 */
[----:B------:R-:W-:Y:S04]  /*34e0*/  LDSM.16.MT88.4 R48, [R198+0x2100] ;  /* 0x00210000c630783b */ /* 0x000fe80000004200 */
[----:B------:R-:W-:Y:S01]  /*34f0*/  ISETP.GT.AND P0, PT, R3, RZ, PT ;  /* 0x000000ff0300720c */ /* 0x000fe20003f04270 */
[----:B------:R-:W-:Y:S03]  /*3500*/  LDSM.16.MT88.4 R64, [R196+0x2100] ;  /* 0x00210000c440783b */ /* 0x000fe60000004200 */
[----:B------:R-:W-:Y:S01]  /*3510*/  FSEL R57, R57, -INF , P0 ;  /* 0xff80000039397808 */ /* 0x000fe20000000000 */
[----:B------:R-:W-:Y:S01]  /*3520*/  LDSM.16.MT88.4 R72, [R203+0x4100] ;  /* 0x00410000cb48783b */ /* 0x000fe20000004200 */
[----:B------:R-:W-:-:S02]  /*3530*/  FSEL R76, R76, -INF , P0 ;  /* 0xff8000004c4c7808 */ /* 0x000fc40000000000 */
[----:B------:R-:W-:Y:S01]  /*3540*/  ISETP.GT.AND P0, PT, R3, 0x1, PT ;  /* 0x000000010300780c */ /* 0x000fe20003f04270 */
[----:B------:R-:W-:Y:S03]  /*3550*/  LDSM.16.MT88.4 R80, [R198+0x4100] ;  /* 0x00410000c650783b */ /* 0x000fe60000004200 */
[----:B------:R-:W-:Y:S01]  /*3560*/  FSEL R6, R77, -INF , P0 ;  /* 0xff8000004d067808 */ /* 0x000fe20000000000 */
[----:B------:R-:W-:Y:S01]  /*3570*/  LDSM.16.MT88.4 R88, [R197+0x4100] ;  /* 0x00410000c558783b */ /* 0x000fe20000004200 */
[----:B------:R-:W-:Y:S02]  /*3580*/  FSEL R15, R56, -INF , P0 ;  /* 0xff800000380f7808 */ /* 0x000fe40000000000 */
[----:B------:R-:W-:Y:S01]  /*3590*/  ISETP.GT.AND P0, PT, R3, 0x8, PT ;  /* 0x000000080300780c */ /* 0x000fe20003f04270 */
[----:B------:R-:W-:Y:S03]  /*35a0*/  LDSM.16.MT88.4 R136, [R198+0x900] ;  /* 0x00090000c688783b */ /* 0x000fe60000004200 */
[----:B------:R-:W-:Y:S01]  /*35b0*/  FSEL R30, R30, -INF , P0 ;  /* 0xff8000001e1e7808 */ /* 0x000fe20000000000 */
[----:B------:R-:W-:Y:S01]  /*35c0*/  LDSM.16.MT88.4 R24, [R198+0x2900] ;  /* 0x00290000c618783b */ /* 0x000fe20000004200 */
[----:B------:R-:W-:-:S02]  /*35d0*/  FSEL R21, R28, -INF , P0 ;  /* 0xff8000001c157808 */ /* 0x000fc40000000000 */
[----:B------:R-:W-:-:S04]  /*35e0*/  ISETP.GT.AND P0, PT, R3, 0x9, PT ;  /* 0x000000090300780c */ /* 0x000fc80003f04270 */
[----:B------:R-:W-:Y:S02]  /*35f0*/  FSEL R4, R31, -INF , P0 ;  /* 0xff8000001f047808 */ /* 0x000fe40000000000 */
[----:B------:R-:W-:Y:S02]  /*3600*/  FSEL R29, R29, -INF , P0 ;  /* 0xff8000001d1d7808 */ /* 0x000fe40000000000 */
[----:B------:R-:W-:-:S04]  /*3610*/  ISETP.GT.AND P0, PT, R3, 0x10, PT ;  /* 0x000000100300780c */ /* 0x000fc80003f04270 */
[----:B------:R-:W-:Y:S02]  /*3620*/  FSEL R14, R16, -INF , P0 ;  /* 0xff800000100e7808 */ /* 0x000fe40000000000 */
[----:B------:R-:W-:Y:S02]  /*3630*/  FSEL R13, R32, -INF , P0 ;  /* 0xff800000200d7808 */ /* 0x000fe40000000000 */
[----:B------:R-:W-:Y:S02]  /*3640*/  ISETP.GT.AND P0, PT, R3, 0x11, PT ;  /* 0x000000110300780c */ /* 0x000fe40003f04270 */
[----:B------:R-:W-:Y:S02]  /*3650*/  FMNMX.FTZ R16, R76, R15, !PT ;  /* 0x0000000f4c107209 */ /* 0x000fe40007810000 */
[----:B------:R-:W-:Y:S02]  /*3660*/  FSEL R12, R17, -INF , P0 ;  /* 0xff800000110c7808 */ /* 0x000fe40000000000 */
[----:B------:R-:W-:-:S02]  /*3670*/  FSEL R11, R33, -INF , P0 ;  /* 0xff800000210b7808 */ /* 0x000fc40000000000 */
[----:B------:R-:W-:Y:S02]  /*3680*/  ISETP.GT.AND P0, PT, R3, 0x18, PT ;  /* 0x000000180300780c */ /* 0x000fe40003f04270 */
[----:B------:R-:W-:Y:S02]  /*3690*/  FMNMX.FTZ R16, R21, R16, !PT ;  /* 0x0000001015107209 */ /* 0x000fe40007810000 */
[----:B------:R-:W-:Y:S02]  /*36a0*/  FSEL R10, R18, -INF , P0 ;  /* 0xff800000120a7808 */ /* 0x000fe40000000000 */
[----:B------:R-:W-:Y:S02]  /*36b0*/  FSEL R9, R35, -INF , P0 ;  /* 0xff80000023097808 */ /* 0x000fe40000000000 */
[----:B------:R-:W-:Y:S02]  /*36c0*/  ISETP.GT.AND P0, PT, R3, 0x19, PT ;  /* 0x000000190300780c */ /* 0x000fe40003f04270 */
[----:B------:R-:W-:-:S02]  /*36d0*/  FMNMX.FTZ R17, R57, R6, !PT ;  /* 0x0000000639117209 */ /* 0x000fc40007810000 */
[----:B------:R-:W-:Y:S02]  /*36e0*/  FSEL R8, R19, -INF , P0 ;  /* 0xff80000013087808 */ /* 0x000fe40000000000 */
[----:B------:R-:W-:Y:S02]  /*36f0*/  FSEL R7, R34, -INF , P0 ;  /* 0xff80000022077808 */ /* 0x000fe40000000000 */
[----:B------:R-:W-:Y:S01]  /*3700*/  ISETP.GT.AND P0, PT, R3, 0x20, PT ;  /* 0x000000200300780c */ /* 0x000fe20003f04270 */
[----:B------:R-:W-:Y:S01]  /*3710*/  LDSM.16.MT88.4 R32, [R197+0x900] ;  /* 0x00090000c520783b */ /* 0x000fe20000004200 */
        /* <DEDUP_REMOVED lines=9> */
[----:B------:R-:W-:Y:S02]  /*37b0*/  FMNMX.FTZ R17, R4, R17, !PT ;  /* 0x0000001104117209 */ /* 0x000fe40007810000 */
[----:B------:R-:W-:Y:S02]  /*37c0*/  FSEL R170, R170, -INF , P0 ;  /* 0xff800000aaaa7808 */ /* 0x000fe40000000000 */
[----:B------:R-:W-:Y:S02]  /*37d0*/  FSEL R163, R163, -INF , P0 ;  /* 0xff800000a3a37808 */ /* 0x000fe40000000000 */
[----:B------:R-:W-:Y:S02]  /*37e0*/  ISETP.GT.AND P0, PT, R3, 0x29, PT ;  /* 0x000000290300780c */ /* 0x000fe40003f04270 */
[----:B------:R-:W-:Y:S02]  /*37f0*/  FMNMX.FTZ R16, R11, R16, !PT ;  /* 0x000000100b107209 */ /* 0x000fe40007810000 */
[----:B------:R-:W-:-:S02]  /*3800*/  FMNMX.FTZ R17, R14, R17, !PT ;  /* 0x000000110e117209 */ /* 0x000fc40007810000 */
[----:B------:R-:W-:Y:S02]  /*3810*/  FSEL R176, R176, -INF , P0 ;  /* 0xff800000b0b07808 */ /* 0x000fe40000000000 */
[----:B------:R-:W-:Y:S02]  /*3820*/  FMNMX.FTZ R16, R9, R16, !PT ;  /* 0x0000001009107209 */ /* 0x000fe40007810000 */
[----:B------:R-:W-:Y:S02]  /*3830*/  FSEL R169, R169, -INF , P0 ;  /* 0xff800000a9a97808 */ /* 0x000fe40000000000 */
[----:B------:R-:W-:Y:S02]  /*3840*/  ISETP.GT.AND P0, PT, R3, 0x30, PT ;  /* 0x000000300300780c */ /* 0x000fe40003f04270 */
[----:B------:R-:W-:Y:S02]  /*3850*/  FMNMX.FTZ R17, R12, R17, !PT ;  /* 0x000000110c117209 */ /* 0x000fe40007810000 */
[----:B------:R-:W-:-:S02]  /*3860*/  FMNMX.FTZ R16, R7, R16, !PT ;  /* 0x0000001007107209 */ /* 0x000fc40007810000 */
[----:B------:R-:W-:Y:S02]  /*3870*/  FSEL R172, R172, -INF , P0 ;  /* 0xff800000acac7808 */ /* 0x000fe40000000000 */
[----:B------:R-:W-:Y:S02]  /*3880*/  FSEL R175, R175, -INF , P0 ;  /* 0xff800000afaf7808 */ /* 0x000fe40000000000 */
[----:B------:R-:W-:Y:S02]  /*3890*/  FMNMX.FTZ R17, R10, R17, !PT ;  /* 0x000000110a117209 */ /* 0x000fe40007810000 */
[----:B------:R-:W-:Y:S02]  /*38a0*/  ISETP.GT.AND P0, PT, R3, 0x31, PT ;  /* 0x000000310300780c */ /* 0x000fe40003f04270 */
[----:B------:R-:W-:Y:S02]  /*38b0*/  FMNMX.FTZ R16, R171, R16, !PT ;  /* 0x00000010ab107209 */ /* 0x000fe40007810000 */
[----:B------:R-:W-:-:S02]  /*38c0*/  FMNMX.FTZ R17, R8, R17, !PT ;  /* 0x0000001108117209 */ /* 0x000fc40007810000 */
[----:B------:R-:W-:Y:S02]  /*38d0*/  FSEL R142, R142, -INF , P0 ;  /* 0xff8000008e8e7808 */ /* 0x000fe40000000000 */
[----:B------:R-:W-:Y:S02]  /*38e0*/  FSEL R173, R173, -INF , P0 ;  /* 0xff800000adad7808 */ /* 0x000fe40000000000 */
[----:B------:R-:W-:Y:S02]  /*38f0*/  ISETP.GT.AND P0, PT, R3, 0x38, PT ;  /* 0x000000380300780c */ /* 0x000fe40003f04270 */
[----:B------:R-:W-:Y:S02]  /*3900*/  FMNMX.FTZ R16, R165, R16, !PT ;  /* 0x00000010a5107209 */ /* 0x000fe40007810000 */
[----:B------:R-:W-:Y:S02]  /*3910*/  FMNMX.FTZ R17, R168, R17, !PT ;  /* 0x00000011a8117209 */ /* 0x000fe40007810000 */
[----:B------:R-:W-:-:S02]  /*3920*/  FSEL R140, R140, -INF , P0 ;  /* 0xff8000008c8c7808 */ /* 0x000fc40000000000 */
[----:B------:R-:W-:Y:S02]  /*3930*/  FSEL R143, R143, -INF , P0 ;  /* 0xff8000008f8f7808 */ /* 0x000fe40000000000 */
[----:B------:R-:W-:Y:S02]  /*3940*/  FMNMX.FTZ R16, R163, R16, !PT ;  /* 0x00000010a3107209 */ /* 0x000fe40007810000 */
[----:B------:R-:W-:Y:S02]  /*3950*/  ISETP.GT.AND P0, PT, R3, 0x39, PT ;  /* 0x000000390300780c */ /* 0x000fe40003f04270 */
[----:B------:R-:W-:Y:S02]  /*3960*/  FMNMX.FTZ R3, R178, R17, !PT ;  /* 0x00000011b2037209 */ /* 0x000fe40007810000 */
[----:B------:R-:W-:Y:S02]  /*3970*/  FMNMX.FTZ R16, R169, R16, !PT ;  /* 0x00000010a9107209 */ /* 0x000fe40007810000 */
[----:B------:R-:W-:-:S02]  /*3980*/  FMNMX.FTZ R3, R170, R3, !PT ;  /* 0x00000003aa037209 */ /* 0x000fc40007810000 */
[----:B------:R-:W-:Y:S02]  /*3990*/  FMNMX.FTZ R16, R175, R16, !PT ;  /* 0x00000010af107209 */ /* 0x000fe40007810000 */
[----:B------:R-:W-:Y:S02]  /*39a0*/  FMNMX.FTZ R3, R176, R3, !PT ;  /* 0x00000003b0037209 */ /* 0x000fe40007810000 */
[----:B------:R-:W-:Y:S02]  /*39b0*/  FMNMX.FTZ R16, R173, R16, !PT ;  /* 0x00000010ad107209 */ /* 0x000fe40007810000 */
[----:B------:R-:W-:Y:S02]  /*39c0*/  FMNMX.FTZ R3, R172, R3, !PT ;  /* 0x00000003ac037209 */ /* 0x000fe40007810000 */
[----:B------:R-:W-:Y:S02]  /*39d0*/  FSEL R141, R141, -INF , P0 ;  /* 0xff8000008d8d7808 */ /* 0x000fe40000000000 */
[----:B------:R-:W-:-:S02]  /*39e0*/  FMNMX.FTZ R16, R143, R16, !PT ;  /* 0x000000108f107209 */ /* 0x000fc40007810000 */
[----:B------:R-:W-:Y:S02]  /*39f0*/  FMNMX.FTZ R3, R142, R3, !PT ;  /* 0x000000038e037209 */ /* 0x000fe40007810000 */
        /* <DEDUP_REMOVED lines=15> */
[----:B------:R-:W-:Y:S01]  /*3af0*/  LDSM.16.MT88.4 R16, [R197+0x2900] ;  /* 0x00290000c510783b */ /* 0x000fe20000004200 */
[C---:B------:R-:W-:Y:S01]  /*3b00*/  FSETP.NEU.FTZ.AND P0, PT, R3.reuse, -INF , PT ;  /* 0xff8000000300780b */ /* 0x040fe20003f1d000 */
[----:B------:R-:W-:Y:S02]  /*3b10*/  FMUL.FTZ R167, R3, c[0x0][0x2d0] ;  /* 0x0000b40003a77a20 */ /* 0x000fe40000410000 */
[--C-:B------:R-:W-:Y:S02]  /*3b20*/  FFMA.FTZ R158, R76, c[0x0][0x2d0], -R174.reuse ;  /* 0x0000b4004c9e7a23 */ /* 0x100fe400000108ae */
[--C-:B------:R-:W-:Y:S01]  /*3b30*/  FFMA.FTZ R157, R15, c[0x0][0x2d0], -R174.reuse ;  /* 0x0000b4000f9d7a23 */ /* 0x100fe200000108ae */
[----:B------:R-:W-:Y:S01]  /*3b40*/  FSEL R167, R167, RZ, P0 ;  /* 0x000000ffa7a77208 */ /* 0x000fe20000000000 */
[--C-:B------:R-:W-:Y:S02]  /*3b50*/  FFMA.FTZ R155, R21, c[0x0][0x2d0], -R174.reuse ;  /* 0x0000b400159b7a23 */ /* 0x100fe400000108ae */
[----:B------:R-:W-:Y:S01]  /*3b60*/  FFMA.FTZ R152, R29, c[0x0][0x2d0], -R174 ;  /* 0x0000b4001d987a23 */ /* 0x000fe200000108ae */
[----:B------:R-:W-:Y:S01]  /*3b70*/  MUFU.EX2 R158, R158 ;  /* 0x0000009e009e7308 */ /* 0x000fe20000000800 */
[--C-:B------:R-:W-:Y:S01]  /*3b80*/  FFMA.FTZ R159, R57, c[0x0][0x2d0], -R167.reuse ;  /* 0x0000b400399f7a23 */ /* 0x100fe200000108a7 */
[----:B------:R-:W-:Y:S01]  /*3b90*/  LDSM.16.MT88.4 R20, [R203+0x900] ;  /* 0x00090000cb14783b */ /* 0x000fe20000004200 */
[----:B------:R-:W-:-:S02]  /*3ba0*/  FFMA.FTZ R160, R6, c[0x0][0x2d0], -R167 ;  /* 0x0000b40006a07a23 */ /* 0x000fc400000108a7 */
[--C-:B------:R-:W-:Y:S01]  /*3bb0*/  FFMA.FTZ R161, R30, c[0x0][0x2d0], -R167.reuse ;  /* 0x0000b4001ea17a23 */ /* 0x100fe200000108a7 */
[----:B------:R-:W1:Y:S01]  /*3bc0*/  LDSM.16.MT88.4 R56, [R197+0x2100] ;  /* 0x00210000c538783b */ /* 0x000e620000004200 */
[--C-:B------:R-:W-:Y:S01]  /*3bd0*/  FFMA.FTZ R154, R4, c[0x0][0x2d0], -R167.reuse ;  /* 0x0000b400049a7a23 */ /* 0x100fe200000108a7 */
[----:B------:R-:W2:Y:S01]  /*3be0*/  MUFU.EX2 R157, R157 ;  /* 0x0000009d009d7308 */ /* 0x000ea20000000800 */
[--C-:B------:R-:W-:Y:S01]  /*3bf0*/  FFMA.FTZ R147, R7, c[0x0][0x2d0], -R174.reuse ;  /* 0x0000b40007937a23 */ /* 0x100fe200000108ae */
[----:B------:R-:W-:Y:S01]  /*3c00*/  LDSM.16.MT88.4 R28, [R196+0x900] ;  /* 0x00090000c41c783b */ /* 0x000fe20000004200 */
[--C-:B------:R-:W-:Y:S02]  /*3c10*/  FFMA.FTZ R151, R11, c[0x0][0x2d0], -R174.reuse ;  /* 0x0000b4000b977a23 */ /* 0x100fe400000108ae */
[----:B------:R-:W-:Y:S01]  /*3c20*/  FFMA.FTZ R150, R9, c[0x0][0x2d0], -R174 ;  /* 0x0000b40009967a23 */ /* 0x000fe200000108ae */
[----:B------:R-:W3:Y:S01]  /*3c30*/  LDSM.16.MT88.4 R4, [R196+0x4100] ;  /* 0x00410000c404783b */ /* 0x000ee20000004200 */
[--C-:B------:R-:W-:Y:S01]  /*3c40*/  FFMA.FTZ R149, R10, c[0x0][0x2d0], -R167.reuse ;  /* 0x0000b4000a957a23 */ /* 0x100fe200000108a7 */
[----:B------:R-:W-:Y:S01]  /*3c50*/  MUFU.EX2 R155, R155 ;  /* 0x0000009b009b7308 */ /* 0x000fe20000000800 */
[----:B------:R-:W-:-:S02]  /*3c60*/  FFMA.FTZ R0, R8, c[0x0][0x2d0], -R167 ;  /* 0x0000b40008007a23 */ /* 0x000fc400000108a7 */
[----:B------:R-:W4:Y:S01]  /*3c70*/  LDSM.16.MT88.4 R8, [R203+0x2900] ;  /* 0x00290000cb08783b */ /* 0x000f220000004200 */
[--C-:B------:R-:W-:Y:S02]  /*3c80*/  FFMA.FTZ R156, R13, c[0x0][0x2d0], -R174.reuse ;  /* 0x0000b4000d9c7a23 */ /* 0x100fe400000108ae */
[--C-:B------:R-:W-:Y:S02]  /*3c90*/  FFMA.FTZ R153, R14, c[0x0][0x2d0], -R167.reuse ;  /* 0x0000b4000e997a23 */ /* 0x100fe400000108a7 */
[----:B------:R-:W5:Y:S01]  /*3ca0*/  MUFU.EX2 R152, R152 ;  /* 0x0000009800987308 */ /* 0x000f620000000800 */
[----:B--2---:R-:W-:Y:S01]  /*3cb0*/  F2FP.PACK_AB R96, R157, R158 ;  /* 0x0000009e9d60723e */ /* 0x004fe200000000ff */
[----:B------:R-:W-:Y:S02]  /*3cc0*/  FFMA.FTZ R148, R12, c[0x0][0x2d0], -R167 ;  /* 0x0000b4000c947a23 */ /* 0x000fe400000108a7 */
[----:B------:R-:W2:Y:S01]  /*3cd0*/  LDSM.16.MT88.4 R12, [R196+0x2900] ;  /* 0x00290000c40c783b */ /* 0x000ea20000004200 */
[----:B------:R-:W-:-:S02]  /*3ce0*/  FFMA.FTZ R162, R171, c[0x0][0x2d0], -R174 ;  /* 0x0000b400aba27a23 */ /* 0x000fc400000108ae */
[--C-:B------:R-:W-:Y:S01]  /*3cf0*/  FFMA.FTZ R164, R169, c[0x0][0x2d0], -R174.reuse ;  /* 0x0000b400a9a47a23 */ /* 0x100fe200000108ae */
[----:B------:R-:W-:Y:S01]  /*3d00*/  MUFU.EX2 R159, R159 ;  /* 0x0000009f009f7308 */ /* 0x000fe20000000800 */
[--C-:B------:R-:W-:Y:S02]  /*3d10*/  FFMA.FTZ R165, R165, c[0x0][0x2d0], -R174.reuse ;  /* 0x0000b400a5a57a23 */ /* 0x100fe400000108ae */
[----:B------:R-:W-:Y:S02]  /*3d20*/  FFMA.FTZ R163, R163, c[0x0][0x2d0], -R174 ;  /* 0x0000b400a3a37a23 */ /* 0x000fe400000108ae */
[--C-:B------:R-:W-:Y:S02]  /*3d30*/  FFMA.FTZ R168, R168, c[0x0][0x2d0], -R167.reuse ;  /* 0x0000b400a8a87a23 */ /* 0x100fe400000108a7 */
[--C-:B------:R-:W-:Y:S01]  /*3d40*/  FFMA.FTZ R169, R178, c[0x0][0x2d0], -R167.reuse ;  /* 0x0000b400b2a97a23 */ /* 0x100fe200000108a7 */
[----:B------:R-:W1:Y:S01]  /*3d50*/  MUFU.EX2 R160, R160 ;  /* 0x000000a000a07308 */ /* 0x000e620000000800 */
[----:B-----5:R-:W-:Y:S01]  /*3d60*/  F2FP.PACK_AB R98, R152, R155 ;  /* 0x0000009b9862723e */ /* 0x020fe200000000ff */
[----:B------:R-:W-:-:S02]  /*3d70*/  FFMA.FTZ R170, R170, c[0x0][0x2d0], -R167 ;  /* 0x0000b400aaaa7a23 */ /* 0x000fc400000108a7 */
[--C-:B------:R-:W-:Y:S02]  /*3d80*/  FFMA.FTZ R171, R176, c[0x0][0x2d0], -R167.reuse ;  /* 0x0000b400b0ab7a23 */ /* 0x100fe400000108a7 */
[--C-:B------:R-:W-:Y:S02]  /*3d90*/  FFMA.FTZ R176, R173, c[0x0][0x2d0], -R174.reuse ;  /* 0x0000b400adb07a23 */ /* 0x100fe400000108ae */
[----:B------:R-:W-:Y:S01]  /*3da0*/  MUFU.EX2 R161, R161 ;  /* 0x000000a100a17308 */ /* 0x000fe20000000800 */
[--C-:B------:R-:W-:Y:S02]  /*3db0*/  FFMA.FTZ R175, R175, c[0x0][0x2d0], -R174.reuse ;  /* 0x0000b400afaf7a23 */ /* 0x100fe400000108ae */
[--C-:B------:R-:W-:Y:S02]  /*3dc0*/  FFMA.FTZ R173, R143, c[0x0][0x2d0], -R174.reuse ;  /* 0x0000b4008fad7a23 */ /* 0x100fe400000108ae */
[----:B------:R-:W-:Y:S02]  /*3dd0*/  FFMA.FTZ R174, R141, c[0x0][0x2d0], -R174 ;  /* 0x0000b4008dae7a23 */ /* 0x000fe400000108ae */
[--C-:B------:R-:W-:Y:S01]  /*3de0*/  FFMA.FTZ R172, R172, c[0x0][0x2d0], -R167.reuse ;  /* 0x0000b400acac7a23 */ /* 0x100fe200000108a7 */
[----:B------:R-:W5:Y:S01]  /*3df0*/  MUFU.EX2 R154, R154 ;  /* 0x0000009a009a7308 */ /* 0x000f620000000800 */
[----:B-1----:R-:W-:Y:S01]  /*3e00*/  F2FP.PACK_AB R97, R160, R159 ;  /* 0x0000009fa061723e */ /* 0x002fe200000000ff */
[----:B------:R-:W-:-:S02]  /*3e10*/  FFMA.FTZ R177, R142, c[0x0][0x2d0], -R167 ;  /* 0x0000b4008eb17a23 */ /* 0x000fc400000108a7 */
[--C-:B------:R-:W-:Y:S02]  /*3e20*/  FFMA.FTZ R178, R140, c[0x0][0x2d0], -R167.reuse ;  /* 0x0000b4008cb27a23 */ /* 0x100fe400000108a7 */
[----:B------:R-:W-:Y:S01]  /*3e30*/  FFMA.FTZ R223, R166, c[0x0][0x2d0], -R167 ;  /* 0x0000b400a6df7a23 */ /* 0x000fe200000108a7 */
[----:B------:R-:W-:Y:S01]  /*3e40*/  LDSM.16.MT88.4 R140, [R198+0x1900] ;  /* 0x00190000c68c783b */ /* 0x000fe20000004200 */
[----:B------:R-:W-:Y:S01]  /*3e50*/  MUFU.EX2 R156, R156 ;  /* 0x0000009c009c7308 */ /* 0x000fe20000000800 */
[----:B------:R-:W-:Y:S02]  /*3e60*/  FADD.FTZ R158, R158, R157 ;  /* 0x0000009d9e9e7221 */ /* 0x000fe40000010000 */
[----:B------:R-:W-:Y:S02]  /*3e70*/  FADD.FTZ R160, R159, R160 ;  /* 0x000000a09fa07221 */ /* 0x000fe40000010000 */
[----:B------:R-:W-:Y:S01]  /*3e80*/  FADD.FTZ R155, R155, R158 ;  /* 0x0000009e9b9b7221 */ /* 0x000fe20000010000 */
[----:B-----5:R-:W-:-:S02]  /*3e90*/  F2FP.PACK_AB R99, R154, R161 ;  /* 0x000000a19a63723e */ /* 0x020fc400000000ff */
[----:B------:R-:W1:Y:S01]  /*3ea0*/  MUFU.EX2 R151, R151 ;  /* 0x0000009700977308 */ /* 0x000e620000000800 */
[----:B------:R-:W-:Y:S02]  /*3eb0*/  FADD.FTZ R161, R161, R160 ;  /* 0x000000a0a1a17221 */ /* 0x000fe40000010000 */
[----:B------:R-:W-:Y:S02]  /*3ec0*/  FADD.FTZ R155, R152, R155 ;  /* 0x0000009b989b7221 */ /* 0x000fe40000010000 */
        /* <DEDUP_REMOVED lines=45> */
[C---:B---3--:R-:W-:Y:S07]  /*41a0*/  HMMA.16816.F32 R92, R96.reuse, R4, RZ ;  /* 0x00000004605c723c */ /* 0x048fee00000018ff */
        /* <DEDUP_REMOVED lines=12> */
[----:B----4-:R-:W-:Y:S01]  /*4270*/  HMMA.16816.F32 R36, R4, R8, R36 ;  /* 0x000000080424723c */ /* 0x010fe20000001824 */
[----:B------:R-:W-:-:S07]  /*4280*/  FADD.FTZ R149, R0, R149 ;  /* 0x0000009500957221 */ /* 0x000fce0000010000 */
[C---:B------:R-:W-:Y:S01]  /*4290*/  HMMA.16816.F32 R40, R4.reuse, R10, R40 ;  /* 0x0000000a0428723c */ /* 0x040fe20000001828 */
[----:B------:R-:W1:Y:S07]  /*42a0*/  LDSM.16.MT88.4 R8, [R198+0x4900] ;  /* 0x00490000c608783b */ /* 0x000e6e0000004200 */
[C---:B------:R-:W-:Y:S08]  /*42b0*/  HMMA.16816.F32 R52, R4.reuse, R16, R52 ;  /* 0x000000100434723c */ /* 0x040ff00000001834 */
[C---:B------:R-:W-:Y:S01]  /*42c0*/  HMMA.16816.F32 R56, R4.reuse, R18, R56 ;  /* 0x000000120438723c */ /* 0x040fe20000001838 */
[----:B------:R-:W3:Y:S07]  /*42d0*/  LDSM.16.MT88.4 R16, [R197+0x4900] ;  /* 0x00490000c510783b */ /* 0x000eee0000004200 */
[C---:B------:R-:W-:Y:S08]  /*42e0*/  HMMA.16816.F32 R128, R4.reuse, R20, R128 ;  /* 0x000000140480723c */ /* 0x040ff00000001880 */
        /* <DEDUP_REMOVED lines=116> */
[----:B------:R-:W-:Y:S07]  /*4a30*/  @!P2 BRA `(.L_x_32) ;  /* 0x00002dc00000a947 */ /* 0x000fee0003800000 */
[C---:B------:R-:W-:Y:S01]  /*4a40*/  SHF.L.U64.HI R219, R135.reuse, 0x1, R146 ;  /* 0x0000000187db7819 */ /* 0x040fe20000010292 */
[----:B------:R-:W-:Y:S01]  /*4a50*/  IMAD.SHL.U32 R218, R135, 0x2, RZ ;  /* 0x0000000287da7824 */ /* 0x000fe200078e00ff */
[----:B------:R-:W-:Y:S01]  /*4a60*/  IADD3 R221, R144, -0x2, RZ ;  /* 0xfffffffe90dd7810 */ /* 0x000fe20007ffe0ff */
[C---:B------:R-:W-:Y:S01]  /*4a70*/  IMAD.SHL.U32 R216, R134.reuse, 0x2, RZ ;  /* 0x0000000286d87824 */ /* 0x040fe200078e00ff */
[----:B------:R-:W-:Y:S01]  /*4a80*/  SHF.L.U64.HI R217, R134, 0x1, R145 ;  /* 0x0000000186d97819 */ /* 0x000fe20000010291 */
[----:B------:R-:W-:Y:S01]  /*4a90*/  IMAD.MOV.U32 R0, RZ, RZ, R3 ;  /* 0x000000ffff007224 */ /* 0x000fe200078e0003 */
[----:B------:R-:W-:-:S02]  /*4aa0*/  SHF.L.U64.HI R215, R133, 0x1, R2 ;  /* 0x0000000185d77819 */ /* 0x000fc40000010202 */
[----:B------:R-:W-:Y:S02]  /*4ab0*/  SHF.L.U32 R214, R133, 0x1, RZ ;  /* 0x0000000185d67819 */ /* 0x000fe400000006ff */
[----:B------:R-:W-:Y:S01]  /*4ac0*/  MOV R135, R132 ;  /* 0x0000008400877202 */ /* 0x000fe20000000f00 */
[----:B------:R-:W-:Y:S05]  /*4ad0*/  BRA `(.L_x_33) ;  /* 0x0000032000007947 */ /* 0x000fea0003800000 */
.L_x_35:
[----:B------:R-:W-:Y:S01]  /*4ae0*/  ISETP.NE.AND P2, PT, R208, 0x1, PT ;  /* 0x00000001d000780c */ /* 0x000fe20003f45270 */
[----:B------:R-:W-:Y:S02]  /*4af0*/  IMAD R210, R221, 0x40, R212 ;  /* 0x00000040ddd27824 */ /* 0x000fe400078e02d4 */
[----:B------:R-:W-:Y:S03]  /*4b00*/  IMAD.MOV.U32 R209, RZ, RZ, RZ ;  /* 0x000000ffffd17224 */ /* 0x000fe600078e00ff */
[----:B------:R-:W-:Y:S05]  /*4b10*/  IADD3 R210, R210, -0x40, R211 ;  /* 0xffffffc0d2d27810 */ /* 0x000fea0007ffe0d3 */
[----:B------:R-:W-:Y:S02]  /*4b20*/  IMAD.MOV.U32 R2, RZ, RZ, R210 ;  /* 0x000000ffff027224 */ /* 0x000fe400078e00d2 */
[----:B------:R-:W-:Y:S05]  /*4b30*/  @P2 IMAD.HI.U32 R3, R210, c[0x0][0x2bc], RZ ;  /* 0x0000af00d2032a27 */ /* 0x000fea00078e00ff */
[----:B------:R-:W-:Y:S04]  /*4b40*/  @P2 SHF.R.U32.HI R2, RZ, c[0x0][0x2c0], R3 ;  /* 0x0000b000ff022a19 */ /* 0x000fe80000011603 */
[C---:B------:R-:W-:Y:S04]  /*4b50*/  @!P3 IADD3 R6, P0, R2.reuse, UR10, RZ ;  /* 0x0000000a0206bc10 */ /* 0x040fe8000ff1e0ff */
[----:B------:R-:W-:Y:S02]  /*4b60*/  @!P3 LEA.HI.X.SX32 R3, R2, UR7, 0x1, P0 ;  /* 0x000000070203bc11 */ /* 0x000fe400080f0eff */
[C---:B------:R-:W-:Y:S04]  /*4b70*/  @!P3 LEA R4, P0, R6.reuse, c[0x0][0x2a0], 0x2 ;  /* 0x0000a8000604ba11 */ /* 0x040fe800078010ff */
[----:B------:R-:W-:Y:S01]  /*4b80*/  @!P3 LEA.HI.X R5, R6, c[0x0][0x2a4], R3, 0x2, P0 ;  /* 0x0000a9000605ba11 */ /* 0x000fe200000f1403 */
[----:B------:R-:W-:Y:S04]  /*4b90*/  IMAD.MOV R3, RZ, RZ, -R2 ;  /* 0x000000ffff037224 */ /* 0x000fe800078e0a02 */
[----:B------:R1:W2:Y:S01]  /*4ba0*/  @!P3 LDG.E R209, [R4.64] ;  /* 0x0000000e04d1b981 */ /* 0x0002a2000c1e1900 */
[----:B------:R-:W-:Y:S05]  /*4bb0*/  IMAD R210, R3, c[0x0][0x2b8], R210 ;  /* 0x0000ae0003d27a24 */ /* 0x000fea00078e02d2 */
[----:B------:R-:W-:Y:S05]  /*4bc0*/  SHF.R.S32.HI R3, RZ, 0x1f, R210 ;  /* 0x0000001fff037819 */ /* 0x000fea00000114d2 */
[----:B------:R-:W-:Y:S04]  /*4bd0*/  IMAD R3, R3, c[0x0][0x1e0], RZ ;  /* 0x0000780003037a24 */ /* 0x000fe800078e02ff */
[C---:B------:R-:W-:Y:S02]  /*4be0*/  IMAD R3, R210.reuse, c[0x0][0x1e4], R3 ;  /* 0x00007900d2037a24 */ /* 0x040fe400078e0203 */
[----:B-1----:R-:W-:Y:S04]  /*4bf0*/  IMAD.WIDE.U32 R4, R210, c[0x0][0x1e0], RZ ;  /* 0x00007800d2047a25 */ /* 0x002fe800078e00ff */
[----:B------:R-:W-:Y:S01]  /*4c00*/  IMAD.IADD R5, R5, 0x1, R3 ;  /* 0x0000000105057824 */ /* 0x000fe200078e0203 */
[----:B--2---:R-:W-:Y:S03]  /*4c10*/  SHF.R.S32.HI R2, RZ, 0x1f, R209 ;  /* 0x0000001fff027819 */ /* 0x004fe600000114d1 */
[C---:B------:R-:W-:Y:S04]  /*4c20*/  IMAD.WIDE.U32 R4, R209.reuse, c[0x0][0x1f0], R4 ;  /* 0x00007c00d1047a25 */ /* 0x040fe800078e0004 */
[----:B------:R-:W-:Y:S01]  /*4c30*/  IMAD R2, R2, c[0x0][0x1f0], RZ ;  /* 0x00007c0002027a24 */ /* 0x000fe200078e02ff */
[----:B------:R-:W-:Y:S03]  /*4c40*/  IADD3 R3, P0, R4, UR12, RZ ;  /* 0x0000000c04037c10 */ /* 0x000fe6000ff1e0ff */
[----:B------:R-:W-:Y:S05]  /*4c50*/  IMAD R2, R209, c[0x0][0x1f4], R2 ;  /* 0x00007d00d1027a24 */ /* 0x000fea00078e0202 */
[----:B------:R-:W-:Y:S02]  /*4c60*/  IADD3.X R2, R5, UR8, R2, P0, !PT ;  /* 0x0000000805027c10 */ /* 0x000fe400087fe402 */
[C---:B------:R-:W-:Y:S04]  /*4c70*/  LEA R15, P0, R3.reuse, c[0x0][0x1c8], 0x1 ;  /* 0x00007200030f7a11 */ /* 0x040fe800078008ff */
[----:B------:R-:W-:Y:S01]  /*4c80*/  LEA.HI.X R14, R3, c[0x0][0x1cc], R2, 0x1, P0 ;  /* 0x00007300030e7a11 */ /* 0x000fe200000f0c02 */
[----:B------:R-:W1:Y:S04]  /*4c90*/  SHFL.IDX PT, R5, R15, RZ, 0x181f ;  /* 0x00181fff0f057589 */ /* 0x000e6800000e0000 */
[----:B------:R-:W2:Y:S04]  /*4ca0*/  SHFL.IDX PT, R4, R14, RZ, 0x181f ;  /* 0x00181fff0e047589 */ /* 0x000ea800000e0000 */
[----:B------:R-:W3:Y:S04]  /*4cb0*/  SHFL.IDX PT, R3, R15, 0x1, 0x181f ;  /* 0x00381f000f037f89 */ /* 0x000ee800000e0000 */
[----:B------:R-:W4:Y:S01]  /*4cc0*/  SHFL.IDX PT, R2, R14, 0x1, 0x181f ;  /* 0x00381f000e027f89 */ /* 0x000f2200000e0000 */
[C---:B-1----:R-:W-:Y:S02]  /*4cd0*/  IADD3 R8, P0, R5.reuse, R218, RZ ;  /* 0x000000da05087210 */ /* 0x042fe40007f1e0ff */
[C---:B------:R-:W-:Y:S03]  /*4ce0*/  IADD3 R6, P1, R5.reuse, R216, RZ ;  /* 0x000000d805067210 */ /* 0x040fe60007f3e0ff */
[C---:B--2---:R-:W-:Y:S01]  /*4cf0*/  IMAD.X R9, R4.reuse, 0x1, R219, P0 ;  /* 0x0000000104097824 */ /* 0x044fe200000e06db */
[----:B------:R-:W-:Y:S01]  /*4d00*/  IADD3 R12, P0, R5, R214, RZ ;  /* 0x000000d6050c7210 */ /* 0x000fe20007f1e0ff */
[C---:B------:R-:W-:Y:S01]  /*4d10*/  IMAD.X R7, R4.reuse, 0x1, R217, P1 ;  /* 0x0000000104077824 */ /* 0x040fe200008e06d9 */
[C---:B---3--:R-:W-:Y:S02]  /*4d20*/  IADD3 R10, P2, R3.reuse, R218, RZ ;  /* 0x000000da030a7210 */ /* 0x048fe40007f5e0ff */
[----:B------:R1:W-:Y:S01]  /*4d30*/  LDGSTS.E.BYPASS.LTC128B.128 [R207+0x6100], [R8.64], !P6 ;  /* 0x0610000008cf7fae */ /* 0x0003e2000f101d4e */
[----:B------:R-:W-:Y:S01]  /*4d40*/  IMAD.X R13, R4, 0x1, R215, P0 ;  /* 0x00000001040d7824 */ /* 0x000fe200000e06d7 */
[C---:B------:R-:W-:Y:S01]  /*4d50*/  IADD3 R4, P1, R3.reuse, R216, RZ ;  /* 0x000000d803047210 */ /* 0x040fe20007f3e0ff */
[C---:B----4-:R-:W-:Y:S01]  /*4d60*/  IMAD.X R11, R2.reuse, 0x1, R219, P2 ;  /* 0x00000001020b7824 */ /* 0x050fe200010e06db */
[----:B------:R1:W-:Y:S01]  /*4d70*/  LDGSTS.E.BYPASS.LTC128B.128 [R207+0x8100], [R6.64], !P5 ;  /* 0x0810000006cf7fae */ /* 0x0003e2000e901d4e */
[----:B------:R-:W-:Y:S02]  /*4d80*/  IADD3 R14, P0, R3, R214, RZ ;  /* 0x000000d6030e7210 */ /* 0x000fe40007f1e0ff */
[C---:B------:R-:W-:Y:S01]  /*4d90*/  IMAD.X R5, R2.reuse, 0x1, R217, P1 ;  /* 0x0000000102057824 */ /* 0x040fe200008e06d9 */
[----:B------:R1:W-:Y:S02]  /*4da0*/  LDGSTS.E.BYPASS.LTC128B.128 [R207+0xa100], [R12.64], !P4 ;  /* 0x0a1000000ccf7fae */ /* 0x0003e4000e101d4e */
[----:B------:R-:W-:Y:S02]  /*4db0*/  IMAD.X R15, R2, 0x1, R215, P0 ;  /* 0x00000001020f7824 */ /* 0x000fe400000e06d7 */
[----:B------:R1:W-:Y:S04]  /*4dc0*/  LDGSTS.E.BYPASS.LTC128B.128 [R207+0x7100], [R10.64], !P6 ;  /* 0x071000000acf7fae */ /* 0x0003e8000f101d4e */
[----:B------:R1:W-:Y:S04]  /*4dd0*/  LDGSTS.E.BYPASS.LTC128B.128 [R207+0x9100], [R4.64], !P5 ;  /* 0x0910000004cf7fae */ /* 0x0003e8000e901d4e */
[----:B------:R1:W-:Y:S01]  /*4de0*/  LDGSTS.E.BYPASS.LTC128B.128 [R207+0xb100], [R14.64], !P4 ;  /* 0x0b1000000ecf7fae */ /* 0x0003e2000e101d4e */
[----:B------:R-:W-:-:S05]  /*4df0*/  BRA `(.L_x_34) ;  /* 0x0000109000007947 */ /* 0x000fca0003800000 */
.L_x_33:
[----:B------:R-:W-:Y:S04]  /*4e00*/  DEPBAR.LE SB0, 0x0 ;  /* 0x000080000000791a */ /* 0x000fe80000000000 */
[----:B------:R-:W-:Y:S01]  /*4e10*/  BAR.SYNC.DEFER_BLOCKING 0x0 ;  /* 0x0000000000007b1d */ /* 0x000fe20000010000 */
[----:B------:R-:W-:Y:S01]  /*4e20*/  SHF.R.S32.HI R133, RZ, 0x1f, R210 ;  /* 0x0000001fff857819 */ /* 0x000fe200000114d2 */
[C---:B------:R-:W-:Y:S01]  /*4e30*/  IMAD.WIDE.U32 R226, R210.reuse, c[0x0][0x208], RZ ;  /* 0x00008200d2e27a25 */ /* 0x040fe200078e00ff */
[----:B------:R-:W-:Y:S03]  /*4e40*/  SHF.R.S32.HI R3, RZ, 0x1f, R209 ;  /* 0x0000001fff037819 */ /* 0x000fe600000114d1 */
[----:B------:R-:W-:Y:S02]  /*4e50*/  IMAD R133, R133, c[0x0][0x208], RZ ;  /* 0x0000820085857a24 */ /* 0x000fe400078e02ff */
[----:B------:R-:W-:Y:S02]  /*4e60*/  IMAD R3, R3, c[0x0][0x218], RZ ;  /* 0x0000860003037a24 */ /* 0x000fe400078e02ff */
[----:B------:R-:W-:Y:S02]  /*4e70*/  IMAD R133, R210, c[0x0][0x20c], R133 ;  /* 0x00008300d2857a24 */ /* 0x000fe400078e0285 */
[----:B------:R-:W-:Y:S03]  /*4e80*/  IMAD R3, R209, c[0x0][0x21c], R3 ;  /* 0x00008700d1037a24 */ /* 0x000fe600078e0203 */
[----:B------:R-:W-:Y:S05]  /*4e90*/  IADD3 R227, R227, R133, RZ ;  /* 0x00000085e3e37210 */ /* 0x000fea0007ffe0ff */
[----:B------:R-:W-:Y:S01]  /*4ea0*/  IMAD.WIDE.U32 R226, R209, c[0x0][0x218], R226 ;  /* 0x00008600d1e27a25 */ /* 0x000fe200078e00e2 */
[----:B------:R-:W-:Y:S04]  /*4eb0*/  LDSM.16.M88.4 R136, [R206+0xc100] ;  /* 0x00c10000ce88783b */ /* 0x000fe80000000200 */
[----:B------:R-:W-:Y:S04]  /*4ec0*/  IADD3 R2, P0, R226, UR18, RZ ;  /* 0x00000012e2027c10 */ /* 0x000fe8000ff1e0ff */
[----:B------:R-:W-:Y:S01]  /*4ed0*/  IADD3.X R3, R227, UR5, R3, P0, !PT ;  /* 0x00000005e3037c10 */ /* 0x000fe200087fe403 */
[----:B------:R-:W1:Y:S01]  /*4ee0*/  LDSM.16.M88.4 R140, [R205+0x6100] ;  /* 0x00610000cd8c783b */ /* 0x000e620000000200 */
[C---:B------:R-:W-:Y:S04]  /*4ef0*/  LEA R133, P0, R2.reuse, c[0x0][0x1f8], 0x1 ;  /* 0x00007e0002857a11 */ /* 0x040fe800078008ff */
[----:B------:R-:W-:Y:S02]  /*4f00*/  LEA.HI.X R132, R2, c[0x0][0x1fc], R3, 0x1, P0 ;  /* 0x00007f0002847a11 */ /* 0x000fe400000f0c03 */
[----:B------:R-:W2:Y:S07]  /*4f10*/  LDSM.16.M88.4 R144, [R205+0x6900] ;  /* 0x00690000cd90783b */ /* 0x000eae0000000200 */
[----:B------:R-:W3:Y:S07]  /*4f20*/  LDSM.16.M88.4 R148, [R205+0x7100] ;  /* 0x00710000cd94783b */ /* 0x000eee0000000200 */
[----:B------:R-:W-:Y:S07]  /*4f30*/  LDSM.16.M88.4 R152, [R205+0x7900] ;  /* 0x00790000cd98783b */ /* 0x000fee0000000200 */
[----:B------:R-:W-:Y:S07]  /*4f40*/  LDSM.16.M88.4 R156, [R202+0xc100] ;  /* 0x00c10000ca9c783b */ /* 0x000fee0000000200 */
[----:B------:R-:W-:Y:S01]  /*4f50*/  LDSM.16.M88.4 R160, [R204] ;  /* 0x00000000cca0783b */ /* 0x000fe20000000200 */
[C---:B-1----:R-:W-:Y:S06]  /*4f60*/  HMMA.16816.F32 R4, R136.reuse, R140, RZ ;  /* 0x0000008c8804723c */ /* 0x042fec00000018ff */
[----:B------:R-:W-:Y:S02]  /*4f70*/  LDSM.16.M88.4 R164, [R195] ;  /* 0x00000000c3a4783b */ /* 0x000fe40000000200 */
[C---:B------:R-:W-:Y:S05]  /*4f80*/  HMMA.16816.F32 R8, R136.reuse, R142, RZ ;  /* 0x0000008e8808723c */ /* 0x040fea00000018ff */
[----:B------:R-:W1:Y:S03]  /*4f90*/  SHFL.IDX PT, R229, R133, RZ, 0x181f ;  /* 0x00181fff85e57589 */ /* 0x000e6600000e0000 */
[C---:B--2---:R-:W-:Y:S04]  /*4fa0*/  HMMA.16816.F32 R12, R136.reuse, R144, RZ ;  /* 0x00000090880c723c */ /* 0x044fe800000018ff */
[----:B------:R-:W2:Y:S04]  /*4fb0*/  SHFL.IDX PT, R2, R132, RZ, 0x181f ;  /* 0x00181fff84027589 */ /* 0x000ea800000e0000 */
[C---:B------:R-:W-:Y:S03]  /*4fc0*/  HMMA.16816.F32 R16, R136.reuse, R146, RZ ;  /* 0x000000928810723c */ /* 0x040fe600000018ff */
[----:B------:R-:W-:Y:S05]  /*4fd0*/  LDSM.16.M88.4 R168, [R194] ;  /* 0x00000000c2a8783b */ /* 0x000fea0000000200 */
[C---:B---3--:R-:W-:Y:S02]  /*4fe0*/  HMMA.16816.F32 R20, R136.reuse, R148, RZ ;  /* 0x000000948814723c */ /* 0x048fe400000018ff */
[----:B------:R-:W3:Y:S02]  /*4ff0*/  SHFL.IDX PT, R3, R133, 0x1, 0x181f ;  /* 0x00381f0085037f89 */ /* 0x000ee400000e0000 */
[C---:B-1----:R-:W-:Y:S02]  /*5000*/  IADD3 R232, P0, R229.reuse, R218, RZ ;  /* 0x000000dae5e87210 */ /* 0x042fe40007f1e0ff */
[C---:B------:R-:W-:Y:S02]  /*5010*/  IADD3 R230, P1, R229.reuse, R216, RZ ;  /* 0x000000d8e5e67210 */ /* 0x040fe40007f3e0ff */
[C---:B------:R-:W-:Y:S01]  /*5020*/  HMMA.16816.F32 R24, R136.reuse, R150, RZ ;  /* 0x000000968818723c */ /* 0x040fe200000018ff */
[----:B------:R-:W1:Y:S03]  /*5030*/  SHFL.IDX PT, R134, R132, 0x1, 0x181f ;  /* 0x00381f0084867f89 */ /* 0x000e6600000e0000 */
[C---:B--2---:R-:W-:Y:S02]  /*5040*/  IADD3.X R233, R2.reuse, R219, RZ, P0, !PT ;  /* 0x000000db02e97210 */ /* 0x044fe400007fe4ff */
[C---:B------:R-:W-:Y:S02]  /*5050*/  IADD3.X R231, R2.reuse, R217, RZ, P1, !PT ;  /* 0x000000d902e77210 */ /* 0x040fe40000ffe4ff */
[C---:B------:R-:W-:Y:S01]  /*5060*/  HMMA.16816.F32 R28, R136.reuse, R152, RZ ;  /* 0x00000098881c723c */ /* 0x040fe200000018ff */
[----:B------:R-:W2:Y:S03]  /*5070*/  LDSM.16.M88.4 R172, [R193] ;  /* 0x00000000c1ac783b */ /* 0x000ea60000000200 */
[----:B------:R-:W-:Y:S04]  /*5080*/  IADD3 R228, P0, R229, R214, RZ ;  /* 0x000000d6e5e47210 */ /* 0x000fe80007f1e0ff */
[----:B------:R-:W-:Y:S01]  /*5090*/  HMMA.16816.F32 R32, R136, R154, RZ ;  /* 0x0000009a8820723c */ /* 0x000fe200000018ff */
[----:B------:R-:W-:Y:S01]  /*50a0*/  @!PT LDS RZ, [RZ] ;  /* 0x00000000fffff984 */ /* 0x000fe20000000800 */
[----:B------:R-:W-:Y:S01]  /*50b0*/  @!PT LDS RZ, [RZ] ;  /* 0x00000000fffff984 */ /* 0x000fe20000000800 */
[----:B------:R-:W-:Y:S01]  /*50c0*/  @!PT LDS RZ, [RZ] ;  /* 0x00000000fffff984 */ /* 0x000fe20000000800 */
[----:B------:R4:W-:Y:S03]  /*50d0*/  LDGSTS.E.BYPASS.LTC128B.128 [R213], [R232.64], !P6 ;  /* 0x00000000e8d57fae */ /* 0x0009e6000f101d4e */
[----:B------:R-:W-:Y:S02]  /*50e0*/  IADD3.X R229, R2, R215, RZ, P0, !PT ;  /* 0x000000d702e57210 */ /* 0x000fe400007fe4ff */
[C---:B---3--:R-:W-:Y:S02]  /*50f0*/  IADD3 R226, P2, R3.reuse, R218, RZ ;  /* 0x000000da03e27210 */ /* 0x048fe40007f5e0ff */
[C---:B------:R-:W-:Y:S01]  /*5100*/  HMMA.16816.F32 R4, R156.reuse, R160, R4 ;  /* 0x000000a09c04723c */ /* 0x040fe20000001804 */
[----:B------:R3:W-:Y:S04]  /*5110*/  LDGSTS.E.BYPASS.LTC128B.128 [R213+0x2000], [R230.64], !P5 ;  /* 0x02000000e6d57fae */ /* 0x0007e8000e901d4e */
[C---:B-1----:R-:W-:Y:S02]  /*5120*/  IADD3.X R227, R134.reuse, R219, RZ, P2, !PT ;  /* 0x000000db86e37210 */ /* 0x042fe400017fe4ff */
[C---:B------:R-:W-:Y:S01]  /*5130*/  IADD3 R132, P1, R3.reuse, R216, RZ ;  /* 0x000000d803847210 */ /* 0x040fe20007f3e0ff */
[C---:B------:R-:W-:Y:S01]  /*5140*/  HMMA.16816.F32 R8, R156.reuse, R162, R8 ;  /* 0x000000a29c08723c */ /* 0x040fe20000001808 */
[----:B------:R1:W-:Y:S03]  /*5150*/  LDGSTS.E.BYPASS.LTC128B.128 [R213+0x4000], [R228.64], !P4 ;  /* 0x04000000e4d57fae */ /* 0x0003e6000e101d4e */
[C---:B------:R-:W-:Y:S02]  /*5160*/  IADD3.X R133, R134.reuse, R217, RZ, P1, !PT ;  /* 0x000000d986857210 */ /* 0x040fe40000ffe4ff */
[----:B------:R-:W-:Y:S02]  /*5170*/  IADD3 R2, P0, R3, R214, RZ ;  /* 0x000000d603027210 */ /* 0x000fe40007f1e0ff */
[C---:B------:R-:W-:Y:S01]  /*5180*/  HMMA.16816.F32 R12, R156.reuse, R164, R12 ;  /* 0x000000a49c0c723c */ /* 0x040fe2000000180c */
[----:B------:R5:W-:Y:S03]  /*5190*/  LDGSTS.E.BYPASS.LTC128B.128 [R213+0x1000], [R226.64], !P6 ;  /* 0x01000000e2d57fae */ /* 0x000be6000f101d4e */
[----:B------:R-:W-:Y:S02]  /*51a0*/  IADD3.X R3, R134, R215, RZ, P0, !PT ;  /* 0x000000d786037210 */ /* 0x000fe400007fe4ff */
[----:B------:R-:W-:Y:S02]  /*51b0*/  ISETP.GE.AND P0, PT, R221, 0x1, PT ;  /* 0x00000001dd00780c */ /* 0x000fe40003f06270 */
[C---:B------:R-:W-:Y:S01]  /*51c0*/  HMMA.16816.F32 R16, R156.reuse, R166, R16 ;  /* 0x000000a69c10723c */ /* 0x040fe20000001810 */
[----:B------:R1:W-:Y:S07]  /*51d0*/  LDGSTS.E.BYPASS.LTC128B.128 [R213+0x3000], [R132.64], !P5 ;  /* 0x0300000084d57fae */ /* 0x0003ee000e901d4e */
[C---:B------:R-:W-:Y:S01]  /*51e0*/  HMMA.16816.F32 R20, R156.reuse, R168, R20 ;  /* 0x000000a89c14723c */ /* 0x040fe20000001814 */
[----:B------:R1:W-:Y:S07]  /*51f0*/  LDGSTS.E.BYPASS.LTC128B.128 [R213+0x5000], [R2.64], !P4 ;  /* 0x0500000002d57fae */ /* 0x0003ee000e101d4e */
[C---:B------:R-:W-:Y:S01]  /*5200*/  HMMA.16816.F32 R24, R156.reuse, R170, R24 ;  /* 0x000000aa9c18723c */ /* 0x040fe20000001818 */
[----:B------:R-:W-:Y:S07]  /*5210*/  LDSM.16.M88.4 R176, [R201+0xc100] ;  /* 0x00c10000c9b0783b */ /* 0x000fee0000000200 */
[C---:B--2---:R-:W-:Y:S01]  /*5220*/  HMMA.16816.F32 R28, R156.reuse, R172, R28 ;  /* 0x000000ac9c1c723c */ /* 0x044fe2000000181c */
[----:B------:R-:W2:Y:S07]  /*5230*/  LDSM.16.M88.4 R180, [R200+0x6100] ;  /* 0x00610000c8b4783b */ /* 0x000eae0000000200 */
[----:B------:R-:W-:Y:S01]  /*5240*/  HMMA.16816.F32 R32, R156, R174, R32 ;  /* 0x000000ae9c20723c */ /* 0x000fe20000001820 */
[----:B------:R-:W1:Y:S07]  /*5250*/  LDSM.16.M88.4 R136, [R200+0x6900] ;  /* 0x00690000c888783b */ /* 0x000e6e0000000200 */
[----:B------:R-:W1:Y:S07]  /*5260*/  LDSM.16.M88.4 R140, [R200+0x7100] ;  /* 0x00710000c88c783b */ /* 0x000e6e0000000200 */
[----:B------:R-:W0:Y:S07]  /*5270*/  LDGDEPBAR ;  /* 0x00000000000079af */ /* 0x000e2e0000000000 */
[----:B------:R-:W3:Y:S07]  /*5280*/  LDSM.16.M88.4 R144, [R200+0x7900] ;  /* 0x00790000c890783b */ /* 0x000eee0000000200 */
[----:B------:R-:W-:Y:S01]  /*5290*/  LDSM.16.M88.4 R148, [R199+0xc100] ;  /* 0x00c10000c794783b */ /* 0x000fe20000000200 */
[C---:B--2---:R-:W-:Y:S06]  /*52a0*/  HMMA.16816.F32 R4, R176.reuse, R180, R4 ;  /* 0x000000b4b004723c */ /* 0x044fec0000001804 */
[----:B------:R-:W2:Y:S02]  /*52b0*/  LDSM.16.M88.4 R152, [R192] ;  /* 0x00000000c098783b */ /* 0x000ea40000000200 */
[C---:B------:R-:W-:Y:S05]  /*52c0*/  HMMA.16816.F32 R8, R176.reuse, R182, R8 ;  /* 0x000000b6b008723c */ /* 0x040fea0000001808 */
[----:B------:R-:W2:Y:S03]  /*52d0*/  LDSM.16.M88.4 R156, [R192+0x800] ;  /* 0x00080000c09c783b */ /* 0x000ea60000000200 */
        /* <DEDUP_REMOVED lines=8> */
[C---:B---3--:R-:W-:Y:S01]  /*5360*/  HMMA.16816.F32 R28, R176.reuse, R144, R28 ;  /* 0x00000090b01c723c */ /* 0x048fe2000000181c */
[----:B------:R-:W3:Y:S07]  /*5370*/  LDSM.16.M88.4 R136, [R205+0x8900] ;  /* 0x00890000cd88783b */ /* 0x000eee0000000200 */
[----:B------:R-:W-:Y:S01]  /*5380*/  HMMA.16816.F32 R32, R176, R146, R32 ;  /* 0x00000092b020723c */ /* 0x000fe20000001820 */
[----:B------:R-:W3:Y:S07]  /*5390*/  LDSM.16.M88.4 R140, [R205+0x9100] ;  /* 0x00910000cd8c783b */ /* 0x000eee0000000200 */
[C---:B--2---:R-:W-:Y:S01]  /*53a0*/  HMMA.16816.F32 R4, R148.reuse, R152, R4 ;  /* 0x000000989404723c */ /* 0x044fe20000001804 */
[----:B------:R-:W2:Y:S07]  /*53b0*/  LDSM.16.M88.4 R144, [R205+0x9900] ;  /* 0x00990000cd90783b */ /* 0x000eae0000000200 */
[C---:B------:R-:W-:Y:S01]  /*53c0*/  HMMA.16816.F32 R8, R148.reuse, R154, R8 ;  /* 0x0000009a9408723c */ /* 0x040fe20000001808 */
[----:B------:R-:W-:Y:S07]  /*53d0*/  LDSM.16.M88.4 R176, [R202+0x10100] ;  /* 0x01010000cab0783b */ /* 0x000fee0000000200 */
[C---:B------:R-:W-:Y:S01]  /*53e0*/  HMMA.16816.F32 R12, R148.reuse, R156, R12 ;  /* 0x0000009c940c723c */ /* 0x040fe2000000180c */
[----:B------:R-:W2:Y:S07]  /*53f0*/  LDSM.16.M88.4 R180, [R191] ;  /* 0x00000000bfb4783b */ /* 0x000eae0000000200 */
        /* <DEDUP_REMOVED lines=13> */
[C---:B---3--:R-:W-:Y:S08]  /*54d0*/  HMMA.16816.F32 R12, R168.reuse, R136, R12 ;  /* 0x00000088a80c723c */ /* 0x048ff0000000180c */
[C---:B------:R-:W-:Y:S01]  /*54e0*/  HMMA.16816.F32 R16, R168.reuse, R138, R16 ;  /* 0x0000008aa810723c */ /* 0x040fe20000001810 */
[----:B------:R-:W3:Y:S07]  /*54f0*/  LDSM.16.M88.4 R136, [R200+0x8900] ;  /* 0x00890000c888783b */ /* 0x000eee0000000200 */
[C---:B------:R-:W-:Y:S08]  /*5500*/  HMMA.16816.F32 R20, R168.reuse, R140, R20 ;  /* 0x0000008ca814723c */ /* 0x040ff00000001814 */
[C---:B------:R-:W-:Y:S01]  /*5510*/  HMMA.16816.F32 R24, R168.reuse, R142, R24 ;  /* 0x0000008ea818723c */ /* 0x040fe20000001818 */
[----:B------:R-:W3:Y:S07]  /*5520*/  LDSM.16.M88.4 R140, [R200+0x9100] ;  /* 0x00910000c88c783b */ /* 0x000eee0000000200 */
[C---:B--2---:R-:W-:Y:S08]  /*5530*/  HMMA.16816.F32 R28, R168.reuse, R144, R28 ;  /* 0x00000090a81c723c */ /* 0x044ff0000000181c */
[----:B------:R-:W-:Y:S01]  /*5540*/  HMMA.16816.F32 R32, R168, R146, R32 ;  /* 0x00000092a820723c */ /* 0x000fe20000001820 */
[----:B------:R-:W2:Y:S07]  /*5550*/  LDSM.16.M88.4 R144, [R200+0x9900] ;  /* 0x00990000c890783b */ /* 0x000eae0000000200 */
[C---:B------:R-:W-:Y:S01]  /*5560*/  HMMA.16816.F32 R4, R176.reuse, R180, R4 ;  /* 0x000000b4b004723c */ /* 0x040fe20000001804 */
[----:B------:R-:W2:Y:S07]  /*5570*/  LDSM.16.M88.4 R168, [R199+0x10100] ;  /* 0x01010000c7a8783b */ /* 0x000eae0000000200 */
        /* <DEDUP_REMOVED lines=41> */
[C---:B---3--:R-:W-:Y:S08]  /*5810*/  HMMA.16816.F32 R12, R176.reuse, R136, R12 ;  /* 0x00000088b00c723c */ /* 0x048ff0000000180c */
[C---:B------:R-:W-:Y:S01]  /*5820*/  HMMA.16816.F32 R16, R176.reuse, R138, R16 ;  /* 0x0000008ab010723c */ /* 0x040fe20000001810 */
[----:B------:R-:W3:Y:S07]  /*5830*/  LDSM.16.M88.4 R136, [R200+0xa900] ;  /* 0x00a90000c888783b */ /* 0x000eee0000000200 */
[C---:B------:R-:W-:Y:S08]  /*5840*/  HMMA.16816.F32 R20, R176.reuse, R140, R20 ;  /* 0x0000008cb014723c */ /* 0x040ff00000001814 */
[C---:B------:R-:W-:Y:S01]  /*5850*/  HMMA.16816.F32 R24, R176.reuse, R142, R24 ;  /* 0x0000008eb018723c */ /* 0x040fe20000001818 */
[----:B------:R-:W1:Y:S07]  /*5860*/  LDSM.16.M88.4 R140, [R200+0xb100] ;  /* 0x00b10000c88c783b */ /* 0x000e6e0000000200 */
[C---:B--2---:R-:W-:Y:S08]  /*5870*/  HMMA.16816.F32 R28, R176.reuse, R144, R28 ;  /* 0x00000090b01c723c */ /* 0x044ff0000000181c */
[----:B------:R-:W-:Y:S01]  /*5880*/  HMMA.16816.F32 R32, R176, R146, R32 ;  /* 0x00000092b020723c */ /* 0x000fe20000001820 */
[----:B------:R-:W2:Y:S07]  /*5890*/  LDSM.16.M88.4 R144, [R200+0xb900] ;  /* 0x00b90000c890783b */ /* 0x000eae0000000200 */
[----:B------:R-:W2:Y:S01]  /*58a0*/  LDSM.16.M88.4 R176, [R199+0x14100] ;  /* 0x01410000c7b0783b */ /* 0x000ea20000000200 */
[C---:B------:R-:W-:Y:S08]  /*58b0*/  HMMA.16816.F32 R4, R160.reuse, R164, R4 ;  /* 0x000000a4a004723c */ /* 0x040ff00000001804 */
        /* <DEDUP_REMOVED lines=9> */
[C---:B---3--:R-:W-:Y:S08]  /*5950*/  HMMA.16816.F32 R12, R168.reuse, R136, R12 ;  /* 0x00000088a80c723c */ /* 0x048ff0000000180c */
[C---:B------:R-:W-:Y:S01]  /*5960*/  HMMA.16816.F32 R16, R168.reuse, R138, R16 ;  /* 0x0000008aa810723c */ /* 0x040fe20000001810 */
[----:B------:R-:W1:Y:S07]  /*5970*/  LDSM.16.M88.4 R136, [R192+0x4800] ;  /* 0x00480000c088783b */ /* 0x000e6e0000000200 */
[C---:B------:R-:W-:Y:S08]  /*5980*/  HMMA.16816.F32 R20, R168.reuse, R140, R20 ;  /* 0x0000008ca814723c */ /* 0x040ff00000001814 */
[C---:B------:R-:W-:Y:S01]  /*5990*/  HMMA.16816.F32 R24, R168.reuse, R142, R24 ;  /* 0x0000008ea818723c */ /* 0x040fe20000001818 */
[----:B------:R-:W3:Y:S07]  /*59a0*/  LDSM.16.M88.4 R140, [R192+0x5000] ;  /* 0x00500000c08c783b */ /* 0x000eee0000000200 */
[C---:B--2---:R-:W-:Y:S08]  /*59b0*/  HMMA.16816.F32 R28, R168.reuse, R144, R28 ;  /* 0x00000090a81c723c */ /* 0x044ff0000000181c */
        /* <DEDUP_REMOVED lines=8> */
[C---:B---3--:R-:W-:Y:S04]  /*5a40*/  HMMA.16816.F32 R20, R176.reuse, R140, R20 ;  /* 0x0000008cb014723c */ /* 0x048fe80000001814 */
[----:B------:R-:W2:Y:S01]  /*5a50*/  MUFU.TANH R246, R246 ;  /* 0x000000f600f67308 */ /* 0x000ea20000002400 */
[----:B------:R-:W-:Y:S01]  /*5a60*/  BAR.SYNC.DEFER_BLOCKING 0x0 ;  /* 0x0000000000007b1d */ /* 0x000fe20000010000 */
[----:B------:R-:W-:Y:S02]  /*5a70*/  FMUL.FTZ R244, R5, c[0x0][0x320] ;  /* 0x0000c80005f47a20 */ /* 0x000fe40000410000 */
[C---:B------:R-:W-:Y:S04]  /*5a80*/  HMMA.16816.F32 R24, R176.reuse, R142, R24 ;  /* 0x0000008eb018723c */ /* 0x040fe80000001818 */
[----:B------:R-:W-:Y:S02]  /*5a90*/  FMUL.FTZ R249, R6, c[0x0][0x320] ;  /* 0x0000c80006f97a20 */ /* 0x000fe40000410000 */
[----:B------:R-:W3:Y:S01]  /*5aa0*/  MUFU.TANH R244, R244 ;  /* 0x000000f400f47308 */ /* 0x000ee20000002400 */
[----:B------:R-:W-:Y:S02]  /*5ab0*/  FMUL.FTZ R247, R7, c[0x0][0x320] ;  /* 0x0000c80007f77a20 */ /* 0x000fe40000410000 */
[----:B------:R-:W-:Y:S03]  /*5ac0*/  FMUL.FTZ R248, R8, c[0x0][0x320] ;  /* 0x0000c80008f87a20 */ /* 0x000fe60000410000 */
[----:B------:R-:W-:Y:S02]  /*5ad0*/  FMUL.FTZ R252, R9, c[0x0][0x320] ;  /* 0x0000c80009fc7a20 */ /* 0x000fe40000410000 */
[----:B------:R-:W-:Y:S02]  /*5ae0*/  FMUL.FTZ R250, R10, c[0x0][0x320] ;  /* 0x0000c8000afa7a20 */ /* 0x000fe40000410000 */
[----:B------:R-:W2:Y:S01]  /*5af0*/  MUFU.TANH R249, R249 ;  /* 0x000000f900f97308 */ /* 0x000ea20000002400 */
[----:B------:R-:W-:Y:S02]  /*5b00*/  FMUL.FTZ R251, R11, c[0x0][0x320] ;  /* 0x0000c8000bfb7a20 */ /* 0x000fe40000410000 */
[----:B------:R-:W-:Y:S02]  /*5b10*/  FMUL.FTZ R242, R12, c[0x0][0x320] ;  /* 0x0000c8000cf27a20 */ /* 0x000fe40000410000 */
[----:B------:R-:W-:Y:S02]  /*5b20*/  FMUL.FTZ R240, R13, c[0x0][0x320] ;  /* 0x0000c8000df07a20 */ /* 0x000fe40000410000 */
[----:B------:R-:W-:Y:S01]  /*5b30*/  FMUL.FTZ R245, R14, c[0x0][0x320] ;  /* 0x0000c8000ef57a20 */ /* 0x000fe20000410000 */
[C---:B-1----:R-:W-:Y:S02]  /*5b40*/  HMMA.16816.F32 R28, R176.reuse, R136, R28 ;  /* 0x00000088b01c723c */ /* 0x042fe4000000181c */
[----:B------:R-:W1:Y:S01]  /*5b50*/  MUFU.TANH R247, R247 ;  /* 0x000000f700f77308 */ /* 0x000e620000002400 */
[----:B------:R-:W-:Y:S02]  /*5b60*/  FMUL.FTZ R243, R15, c[0x0][0x320] ;  /* 0x0000c8000ff37a20 */ /* 0x000fe40000410000 */
[----:B------:R-:W-:Y:S02]  /*5b70*/  FMUL.FTZ R238, R16, c[0x0][0x320] ;  /* 0x0000c80010ee7a20 */ /* 0x000fe40000410000 */
[----:B------:R-:W-:Y:S01]  /*5b80*/  FMUL.FTZ R236, R17, c[0x0][0x320] ;  /* 0x0000c80011ec7a20 */ /* 0x000fe20000410000 */
[----:B------:R-:W-:Y:S04]  /*5b90*/  HMMA.16816.F32 R32, R176, R138, R32 ;  /* 0x0000008ab020723c */ /* 0x000fe80000001820 */
[----:B------:R-:W1:Y:S01]  /*5ba0*/  MUFU.TANH R248, R248 ;  /* 0x000000f800f87308 */ /* 0x000e620000002400 */
[----:B------:R-:W-:Y:S02]  /*5bb0*/  FMUL.FTZ R241, R18, c[0x0][0x320] ;  /* 0x0000c80012f17a20 */ /* 0x000fe40000410000 */
[----:B------:R-:W-:Y:S02]  /*5bc0*/  FMUL.FTZ R239, R19, c[0x0][0x320] ;  /* 0x0000c80013ef7a20 */ /* 0x000fe40000410000 */
[----:B------:R-:W-:Y:S03]  /*5bd0*/  FMUL.FTZ R234, R20, c[0x0][0x320] ;  /* 0x0000c80014ea7a20 */ /* 0x000fe60000410000 */
[----:B----4-:R-:W-:Y:S02]  /*5be0*/  FMUL.FTZ R232, R21, c[0x0][0x320] ;  /* 0x0000c80015e87a20 */ /* 0x010fe40000410000 */
[----:B------:R-:W4:Y:S01]  /*5bf0*/  MUFU.TANH R252, R252 ;  /* 0x000000fc00fc7308 */ /* 0x000f220000002400 */
[----:B------:R-:W-:Y:S02]  /*5c00*/  FMUL.FTZ R237, R22, c[0x0][0x320] ;  /* 0x0000c80016ed7a20 */ /* 0x000fe40000410000 */
[----:B------:R-:W-:Y:S02]  /*5c10*/  FMUL.FTZ R235, R23, c[0x0][0x320] ;  /* 0x0000c80017eb7a20 */ /* 0x000fe40000410000 */
[----:B------:R-:W-:Y:S02]  /*5c20*/  FMUL.FTZ R230, R24, c[0x0][0x320] ;  /* 0x0000c80018e67a20 */ /* 0x000fe40000410000 */
[----:B------:R-:W-:Y:S02]  /*5c30*/  FMUL.FTZ R228, R25, c[0x0][0x320] ;  /* 0x0000c80019e47a20 */ /* 0x000fe40000410000 */
[----:B------:R-:W-:Y:S01]  /*5c40*/  FMUL.FTZ R233, R26, c[0x0][0x320] ;  /* 0x0000c8001ae97a20 */ /* 0x000fe20000410000 */
[----:B------:R-:W1:Y:S01]  /*5c50*/  MUFU.TANH R250, R250 ;  /* 0x000000fa00fa7308 */ /* 0x000e620000002400 */
[----:B------:R-:W-:Y:S02]  /*5c60*/  FMUL.FTZ R231, R27, c[0x0][0x320] ;  /* 0x0000c8001be77a20 */ /* 0x000fe40000410000 */
[----:B------:R-:W-:Y:S02]  /*5c70*/  FMUL.FTZ R224, R28, c[0x0][0x320] ;  /* 0x0000c8001ce07a20 */ /* 0x000fe40000410000 */
[----:B-----5:R-:W-:Y:S02]  /*5c80*/  FMUL.FTZ R226, R29, c[0x0][0x320] ;  /* 0x0000c8001de27a20 */ /* 0x020fe40000410000 */
[----:B------:R-:W-:Y:S02]  /*5c90*/  FMUL.FTZ R229, R30, c[0x0][0x320] ;  /* 0x0000c8001ee57a20 */ /* 0x000fe40000410000 */
[----:B------:R-:W-:Y:S01]  /*5ca0*/  FMUL.FTZ R227, R31, c[0x0][0x320] ;  /* 0x0000c8001fe37a20 */ /* 0x000fe20000410000 */
[----:B------:R-:W1:Y:S01]  /*5cb0*/  MUFU.TANH R251, R251 ;  /* 0x000000fb00fb7308 */ /* 0x000e620000002400 */
[----:B------:R-:W-:Y:S02]  /*5cc0*/  FMUL.FTZ R222, R32, c[0x0][0x320] ;  /* 0x0000c80020de7a20 */ /* 0x000fe40000410000 */
[----:B------:R-:W-:Y:S02]  /*5cd0*/  FMUL.FTZ R220, R33, c[0x0][0x320] ;  /* 0x0000c80021dc7a20 */ /* 0x000fe40000410000 */
[----:B------:R-:W-:Y:S02]  /*5ce0*/  FMUL.FTZ R134, R34, c[0x0][0x320] ;  /* 0x0000c80022867a20 */ /* 0x000fe40000410000 */
[----:B------:R-:W-:Y:S03]  /*5cf0*/  FMUL.FTZ R35, R35, c[0x0][0x320] ;  /* 0x0000c80023237a20 */ /* 0x000fe60000410000 */
        /* <DEDUP_REMOVED lines=25> */
.L_x_34:
[----:B------:R-:W-:Y:S01]  /*5e90*/  FMNMX.FTZ R2, R249, R0, !PT ;  /* 0x00000000f9027209 */ /* 0x000fe20007810000 */
[----:B-1----:R-:W-:Y:S01]  /*5ea0*/  LDSM.16.MT88.4 R12, [R203+0x100] ;  /* 0x00010000cb0c783b */ /* 0x002fe20000004200 */
        /* <DEDUP_REMOVED lines=38> */
[----:B------:R-:W-:Y:S01]  /*6110*/  ISETP.GT.AND P0, PT, R221, RZ, PT ;  /* 0x000000ffdd00720c */ /* 0x000fe20003f04270 */
[----:B------:R-:W-:Y:S08]  /*6120*/  SHFL.BFLY PT, R2, R7, 0x2, 0x1f ;  /* 0x0c401f0007027f89 */ /* 0x000ff000000e0000 */
[----:B------:R-:W1:Y:S08]  /*6130*/  SHFL.BFLY PT, R6, R5, 0x2, 0x1f ;  /* 0x0c401f0005067f89 */ /* 0x000e7000000e0000 */
[----:B------:R-:W-:Y:S08]  /*6140*/  LDSM.16.MT88.4 R160, [R196+0x3900] ;  /* 0x00390000c4a0783b */ /* 0x000ff00000004200 */
[----:B------:R-:W-:Y:S08]  /*6150*/  LDSM.16.MT88.4 R164, [R203+0x5900] ;  /* 0x00590000cba4783b */ /* 0x000ff00000004200 */
        /* <DEDUP_REMOVED lines=25> */
[--C-:B------:R-:W-:Y:S01]  /*62f0*/  FFMA.FTZ R177, R240, c[0x0][0x2d0], -R145.reuse ;  /* 0x0000b400f0b17a23 */ /* 0x100fe20000010891 */
        /* <DEDUP_REMOVED lines=105> */
[----:B------:R-:W1:Y:S01]  /*6990*/  MUFU.EX2 R239, R239 ;  /* 0x000000ef00ef7308 */ /* 0x000e620000000800 */
        /* <DEDUP_REMOVED lines=12> */
[----:B------:R-:W3:Y:S01]  /*6a60*/  MUFU.EX2 R235, R235 ;  /* 0x000000eb00eb7308 */ /* 0x000ee20000000800 */
        /* <DEDUP_REMOVED lines=10> */
[----:B------:R-:W5:Y:S01]  /*6b10*/  MUFU.EX2 R237, R237 ;  /* 0x000000ed00ed7308 */ /* 0x000f620000000800 */
        /* <DEDUP_REMOVED lines=12> */
[----:B------:R-:W2:Y:S03]  /*6be0*/  LDSM.16.MT88.4 R100, [R198+0x4100] ;  /* 0x00410000c664783b */ /* 0x000ea60000004200 */
        /* <DEDUP_REMOVED lines=18> */
[C---:B--2---:R-:W-:Y:S04]  /*6d10*/  HMMA.16816.F32 R76, R128.reuse, R100, R76 ;  /* 0x00000064804c723c */ /* 0x044fe8000000184c */
[C---:B------:R-:W-:Y:S02]  /*6d20*/  FMUL.FTZ R96, R2.reuse, R96 ;  /* 0x0000006002607220 */ /* 0x040fe40000410000 */
[----:B------:R-:W-:Y:S01]  /*6d30*/  FMUL.FTZ R97, R2, R97 ;  /* 0x0000006102617220 */ /* 0x000fe20000410000 */
[----:B------:R-:W-:Y:S01]  /*6d40*/  F2FP.PACK_AB R100, R177, R176 ;  /* 0x000000b0b164723e */ /* 0x000fe200000000ff */
[C---:B------:R-:W-:Y:S04]  /*6d50*/  HMMA.16816.F32 R80, R128.reuse, R102, R80 ;  /* 0x000000668050723c */ /* 0x040fe80000001850 */
[C---:B------:R-:W-:Y:S01]  /*6d60*/  FMUL.FTZ R98, R0.reuse, R98 ;  /* 0x0000006200627220 */ /* 0x040fe20000410000 */
[----:B------:R-:W-:Y:S01]  /*6d70*/  F2FP.PACK_AB R101, R179, R178 ;  /* 0x000000b2b365723e */ /* 0x000fe200000000ff */
[----:B------:R-:W-:Y:S01]  /*6d80*/  FMUL.FTZ R99, R0, R99 ;  /* 0x0000006300637220 */ /* 0x000fe20000410000 */
[----:B----4-:R-:W-:Y:S01]  /*6d90*/  F2FP.PACK_AB R102, R181, R180 ;  /* 0x000000b4b566723e */ /* 0x010fe200000000ff */
[C---:B---3--:R-:W-:Y:S04]  /*6da0*/  HMMA.16816.F32 R84, R128.reuse, R108, R84 ;  /* 0x0000006c8054723c */ /* 0x048fe80000001854 */
        /* <DEDUP_REMOVED lines=13> */
[----:B------:R-:W-:Y:S01]  /*6e80*/  FFMA.FTZ R145, R220, c[0x0][0x2d0], -R145 ;  /* 0x0000b400dc917a23 */ /* 0x000fe20000010891 */
[----:B------:R-:W-:Y:S01]  /*6e90*/  HMMA.16816.F32 R96, R128, R106, R96 ;  /* 0x0000006a8060723c */ /* 0x000fe20000001860 */
[----:B------:R-:W3:Y:S03]  /*6ea0*/  LDSM.16.MT88.4 R104, [R196+0x2900] ;  /* 0x00290000c468783b */ /* 0x000ee60000004200 */
[--C-:B------:R-:W-:Y:S02]  /*6eb0*/  FFMA.FTZ R134, R134, c[0x0][0x2d0], -R144.reuse ;  /* 0x0000b40086867a23 */ /* 0x100fe40000010890 */
[----:B------:R-:W-:Y:S01]  /*6ec0*/  FFMA.FTZ R144, R133, c[0x0][0x2d0], -R144 ;  /* 0x0000b40085907a23 */ /* 0x000fe20000010890 */
[----:B------:R-:W-:Y:S01]  /*6ed0*/  MUFU.EX2 R229, R145 ;  /* 0x0000009100e57308 */ /* 0x000fe20000000800 */
[C---:B------:R-:W-:Y:S01]  /*6ee0*/  HMMA.16816.F32 R4, R100.reuse, R112, R4 ;  /* 0x000000706404723c */ /* 0x040fe20000001804 */
[----:B------:R-:W-:Y:S04]  /*6ef0*/  LDSM.16.MT88.4 R128, [R198+0x3100] ;  /* 0x00310000c680783b */ /* 0x000fe80000004200 */
[----:B------:R-:W-:Y:S02]  /*6f00*/  FFMA.FTZ R175, R2, R225, R175 ;  /* 0x000000e102af7223 */ /* 0x000fe400000100af */
[----:B------:R-:W-:Y:S01]  /*6f10*/  FFMA.FTZ R171, R0, R223, R171 ;  /* 0x000000df00ab7223 */ /* 0x000fe200000100ab */
[C---:B------:R-:W-:Y:S01]  /*6f20*/  HMMA.16816.F32 R8, R100.reuse, R114, R8 ;  /* 0x000000726408723c */ /* 0x040fe20000001808 */
[----:B------:R-:W-:Y:S01]  /*6f30*/  LDSM.16.MT88.4 R112, [R198+0x4900] ;  /* 0x00490000c670783b */ /* 0x000fe20000004200 */
[----:B------:R4:W-:Y:S02]  /*6f40*/  MUFU.EX2 R133, R144 ;  /* 0x0000009000857308 */ /* 0x0009e40000000800 */
[----:B------:R-:W-:Y:S01]  /*6f50*/  IADD3 R0, R221, -0x1, RZ ;  /* 0xffffffffdd007810 */ /* 0x000fe20007ffe0ff */
[----:B------:R-:W-:Y:S02]  /*6f60*/  FADD.FTZ R174, R174, R175 ;  /* 0x000000afaeae7221 */ /* 0x000fe40000010000 */
[----:B------:R-:W-:Y:S01]  /*6f70*/  FADD.FTZ R170, R170, R171 ;  /* 0x000000abaaaa7221 */ /* 0x000fe20000010000 */
[C---:B------:R-:W-:Y:S04]  /*6f80*/  HMMA.16816.F32 R12, R100.reuse, R116, R12 ;  /* 0x00000074640c723c */ /* 0x040fe8000000180c */
[----:B------:R-:W-:Y:S01]  /*6f90*/  MUFU.EX2 R224, R224 ;  /* 0x000000e000e07308 */ /* 0x000fe20000000800 */
[----:B------:R-:W-:Y:S01]  /*6fa0*/  FADD.FTZ R173, R173, R174 ;  /* 0x000000aeadad7221 */ /* 0x000fe20000010000 */
[----:B------:R-:W-:Y:S02]  /*6fb0*/  MOV R221, R0 ;  /* 0x0000000000dd7202 */ /* 0x000fe40000000f00 */
[C---:B------:R-:W-:Y:S01]  /*6fc0*/  HMMA.16816.F32 R16, R100.reuse, R118, R16 ;  /* 0x000000766410723c */ /* 0x040fe20000001810 */
[----:B------:R-:W-:Y:S03]  /*6fd0*/  LDSM.16.MT88.4 R116, [R197+0x4900] ;  /* 0x00490000c574783b */ /* 0x000fe60000004200 */
[----:B------:R-:W-:Y:S01]  /*6fe0*/  FADD.FTZ R173, R172, R173 ;  /* 0x000000adacad7221 */ /* 0x000fe20000010000 */
[----:B------:R-:W-:Y:S01]  /*6ff0*/  MOV R0, R3 ;  /* 0x0000000300007202 */ /* 0x000fe20000000f00 */
[----:B------:R-:W1:Y:S02]  /*7000*/  MUFU.EX2 R233, R233 ;  /* 0x000000e900e97308 */ /* 0x000e640000000800 */
[C---:B--2---:R-:W-:Y:S01]  /*7010*/  HMMA.16816.F32 R20, R100.reuse, R108, R20 ;  /* 0x0000006c6414723c */ /* 0x044fe20000001814 */
[----:B----4-:R-:W-:Y:S03]  /*7020*/  LDSM.16.MT88.4 R144, [R196+0x1900] ;  /* 0x00190000c490783b */ /* 0x010fe60000004200 */
[----:B------:R-:W-:Y:S04]  /*7030*/  FADD.FTZ R176, R176, R173 ;  /* 0x000000adb0b07221 */ /* 0x000fe80000010000 */
[C---:B------:R-:W-:Y:S01]  /*7040*/  HMMA.16816.F32 R24, R100.reuse, R110, R24 ;  /* 0x0000006e6418723c */ /* 0x040fe20000001818 */
[----:B------:R-:W-:Y:S01]  /*7050*/  MUFU.EX2 R226, R226 ;  /* 0x000000e200e27308 */ /* 0x000fe20000000800 */
[----:B------:R-:W2:Y:S02]  /*7060*/  LDSM.16.MT88.4 R108, [R203+0x4900] ;  /* 0x00490000cb6c783b */ /* 0x000ea40000004200 */
[----:B------:R-:W-:Y:S04]  /*7070*/  FADD.FTZ R177, R177, R176 ;  /* 0x000000b0b1b17221 */ /* 0x000fe80000010000 */
[C---:B------:R-:W-:Y:S03]  /*7080*/  HMMA.16816.F32 R28, R100.reuse, R120, R28 ;  /* 0x00000078641c723c */ /* 0x040fe6000000181c */
[----:B------:R-:W4:Y:S01]  /*7090*/  MUFU.EX2 R227, R227 ;  /* 0x000000e300e37308 */ /* 0x000f220000000800 */
[----:B------:R-:W-:Y:S04]  /*70a0*/  FADD.FTZ R180, R180, R177 ;  /* 0x000000b1b4b47221 */ /* 0x000fe80000010000 */
[C---:B------:R-:W-:Y:S01]  /*70b0*/  HMMA.16816.F32 R32, R100.reuse, R122, R32 ;  /* 0x0000007a6420723c */ /* 0x040fe20000001820 */
[----:B------:R-:W-:Y:S03]  /*70c0*/  LDSM.16.MT88.4 R120, [R198+0x1100] ;  /* 0x00110000c678783b */ /* 0x000fe60000004200 */
[----:B------:R-:W-:Y:S01]  /*70d0*/  FADD.FTZ R181, R181, R180 ;  /* 0x000000b4b5b57221 */ /* 0x000fe20000010000 */
[----:B------:R-:W1:Y:S03]  /*70e0*/  MUFU.EX2 R222, R222 ;  /* 0x000000de00de7308 */ /* 0x000e660000000800 */
[C---:B------:R-:W-:Y:S07]  /*70f0*/  HMMA.16816.F32 R36, R100.reuse, R124, R36 ;  /* 0x0000007c6424723c */ /* 0x040fee0000001824 */
[----:B------:R-:W1:Y:S01]  /*7100*/  MUFU.EX2 R134, R134 ;  /* 0x0000008600867308 */ /* 0x000e620000000800 */
        /* <DEDUP_REMOVED lines=16> */
[----:B------:R-:W1:Y:S07]  /*7210*/  LDSM.16.MT88.4 R112, [R197+0x1100] ;  /* 0x00110000c570783b */ /* 0x000e6e0000004200 */
[C---:B------:R-:W-:Y:S08]  /*7220*/  HMMA.16816.F32 R84, R100.reuse, R116, R84 ;  /* 0x000000746454723c */ /* 0x040ff00000001854 */
[C---:B------:R-:W-:Y:S01]  /*7230*/  HMMA.16816.F32 R88, R100.reuse, R118, R88 ;  /* 0x000000766458723c */ /* 0x040fe20000001858 */
[----:B------:R-:W4:Y:S07]  /*7240*/  LDSM.16.MT88.4 R116, [R203+0x3100] ;  /* 0x00310000cb74783b */ /* 0x000f2e0000004200 */
[C---:B---3--:R-:W-:Y:S08]  /*7250*/  HMMA.16816.F32 R92, R100.reuse, R104, R92 ;  /* 0x00000068645c723c */ /* 0x048ff0000000185c */
[----:B------:R-:W-:Y:S01]  /*7260*/  HMMA.16816.F32 R96, R100, R106, R96 ;  /* 0x0000006a6460723c */ /* 0x000fe20000001860 */
[----:B------:R-:W3:Y:S06]  /*7270*/  LDSM.16.MT88.4 R104, [R196+0x3100] ;  /* 0x00310000c468783b */ /* 0x000eec0000004200 */
[----:B------:R-:W-:Y:S01]  /*7280*/  F2FP.PACK_AB R100, R239, R234 ;  /* 0x000000eaef64723e */ /* 0x000fe200000000ff */
[----:B------:R-:W-:Y:S01]  /*7290*/  FADD.FTZ R234, R234, R181 ;  /* 0x000000b5eaea7221 */ /* 0x000fe20000010000 */
[----:B------:R-:W-:Y:S03]  /*72a0*/  F2FP.PACK_AB R101, R235, R232 ;  /* 0x000000e8eb65723e */ /* 0x000fe600000000ff */
[----:B-----5:R-:W-:Y:S01]  /*72b0*/  F2FP.PACK_AB R102, R237, R230 ;  /* 0x000000e6ed66723e */ /* 0x020fe200000000ff */
[----:B------:R-:W-:Y:S01]  /*72c0*/  FADD.FTZ R239, R239, R234 ;  /* 0x000000eaefef7221 */ /* 0x000fe20000010000 */
[----:B-1----:R-:W-:Y:S03]  /*72d0*/  F2FP.PACK_AB R103, R231, R228 ;  /* 0x000000e4e767723e */ /* 0x002fe600000000ff */
[----:B------:R-:W-:Y:S04]  /*72e0*/  FADD.FTZ R230, R230, R239 ;  /* 0x000000efe6e67221 */ /* 0x000fe80000010000 */
[C---:B--2---:R-:W-:Y:S03]  /*72f0*/  HMMA.16816.F32 R4, R100.reuse, R108, R4 ;  /* 0x0000006c6404723c */ /* 0x044fe60000001804 */
[----:B------:R-:W-:Y:S05]  /*7300*/  FADD.FTZ R237, R237, R230 ;  /* 0x000000e6eded7221 */ /* 0x000fea0000010000 */
[C---:B------:R-:W-:Y:S01]  /*7310*/  HMMA.16816.F32 R8, R100.reuse, R110, R8 ;  /* 0x0000006e6408723c */ /* 0x040fe20000001808 */
[----:B------:R-:W1:Y:S07]  /*7320*/  LDSM.16.MT88.4 R108, [R203+0x5100] ;  /* 0x00510000cb6c783b */ /* 0x000e6e0000004200 */
[C---:B------:R-:W-:Y:S08]  /*7330*/  HMMA.16816.F32 R12, R100.reuse, R120, R12 ;  /* 0x00000078640c723c */ /* 0x040ff0000000180c */
[C---:B------:R-:W-:Y:S08]  /*7340*/  HMMA.16816.F32 R16, R100.reuse, R122, R16 ;  /* 0x0000007a6410723c */ /* 0x040ff00000001810 */
[C---:B------:R-:W-:Y:S08]  /*7350*/  HMMA.16816.F32 R20, R100.reuse, R112, R20 ;  /* 0x000000706414723c */ /* 0x040ff00000001814 */
[C---:B------:R-:W-:Y:S01]  /*7360*/  HMMA.16816.F32 R24, R100.reuse, R114, R24 ;  /* 0x000000726418723c */ /* 0x040fe20000001818 */
[----:B------:R-:W2:Y:S07]  /*7370*/  LDSM.16.MT88.4 R112, [R198+0x5100] ;  /* 0x00510000c670783b */ /* 0x000eae0000004200 */
[C---:B------:R-:W-:Y:S08]  /*7380*/  HMMA.16816.F32 R28, R100.reuse, R124, R28 ;  /* 0x0000007c641c723c */ /* 0x040ff0000000181c */
[C---:B------:R-:W-:Y:S01]  /*7390*/  HMMA.16816.F32 R32, R100.reuse, R126, R32 ;  /* 0x0000007e6420723c */ /* 0x040fe20000001820 */
[----:B------:R-:W-:Y:S07]  /*73a0*/  LDSM.16.MT88.4 R124, [R203+0x1900] ;  /* 0x00190000cb7c783b */ /* 0x000fee0000004200 */
[C---:B----4-:R-:W-:Y:S08]  /*73b0*/  HMMA.16816.F32 R36, R100.reuse, R116, R36 ;  /* 0x000000746424723c */ /* 0x050ff00000001824 */
[C---:B------:R-:W-:Y:S01]  /*73c0*/  HMMA.16816.F32 R40, R100.reuse, R118, R40 ;  /* 0x000000766428723c */ /* 0x040fe20000001828 */
[----:B------:R-:W4:Y:S07]  /*73d0*/  LDSM.16.MT88.4 R116, [R197+0x5100] ;  /* 0x00510000c574783b */ /* 0x000f2e0000004200 */
[C---:B------:R-:W-:Y:S08]  /*73e0*/  HMMA.16816.F32 R44, R100.reuse, R128, R44 ;  /* 0x00000080642c723c */ /* 0x040ff0000000182c */
[C---:B------:R-:W-:Y:S08]  /*73f0*/  HMMA.16816.F32 R48, R100.reuse, R130, R48 ;  /* 0x000000826430723c */ /* 0x040ff00000001830 */
[C---:B------:R-:W-:Y:S07]  /*7400*/  HMMA.16816.F32 R52, R100.reuse, R136, R52 ;  /* 0x000000886434723c */ /* 0x040fee0000001834 */
[----:B------:R-:W-:Y:S01]  /*7410*/  F2FP.PACK_AB R136, R233, R224 ;  /* 0x000000e0e988723e */ /* 0x000fe200000000ff */
[C---:B------:R-:W-:Y:S04]  /*7420*/  HMMA.16816.F32 R56, R100.reuse, R138, R56 ;  /* 0x0000008a6438723c */ /* 0x040fe80000001838 */
[----:B------:R-:W-:Y:S01]  /*7430*/  F2FP.PACK_AB R137, R227, R226 ;  /* 0x000000e2e389723e */ /* 0x000fe200000000ff */
[----:B------:R-:W-:Y:S02]  /*7440*/  FADD.FTZ R224, R224, R237 ;  /* 0x000000ede0e07221 */ /* 0x000fe40000010000 */
[----:B------:R-:W-:Y:S01]  /*7450*/  F2FP.PACK_AB R138, R229, R222 ;  /* 0x000000dee58a723e */ /* 0x000fe200000000ff */
[C---:B---3--:R-:W-:Y:S04]  /*7460*/  HMMA.16816.F32 R60, R100.reuse, R104, R60 ;  /* 0x00000068643c723c */ /* 0x048fe8000000183c */
[----:B------:R-:W-:Y:S01]  /*7470*/  F2FP.PACK_AB R139, R133, R134 ;  /* 0x00000086858b723e */ /* 0x000fe200000000ff */
[----:B------:R-:W-:Y:S03]  /*7480*/  FADD.FTZ R233, R233, R224 ;  /* 0x000000e0e9e97221 */ /* 0x000fe60000010000 */
[C---:B------:R-:W-:Y:S01]  /*7490*/  HMMA.16816.F32 R64, R100.reuse, R106, R64 ;  /* 0x0000006a6440723c */ /* 0x040fe20000001840 */
[----:B------:R-:W3:Y:S03]  /*74a0*/  LDSM.16.MT88.4 R104, [R196+0x5100] ;  /* 0x00510000c468783b */ /* 0x000ee60000004200 */
[----:B------:R-:W-:Y:S04]  /*74b0*/  FADD.FTZ R222, R222, R233 ;  /* 0x000000e9dede7221 */ /* 0x000fe80000010000 */
[C---:B-1----:R-:W-:Y:S04]  /*74c0*/  HMMA.16816.F32 R68, R100.reuse, R108, R68 ;  /* 0x0000006c6444723c */ /* 0x042fe80000001844 */
[----:B------:R-:W-:Y:S04]  /*74d0*/  FADD.FTZ R225, R229, R222 ;  /* 0x000000dee5e17221 */ /* 0x000fe80000010000 */
[C---:B------:R-:W-:Y:S01]  /*74e0*/  HMMA.16816.F32 R72, R100.reuse, R110, R72 ;  /* 0x0000006e6448723c */ /* 0x040fe20000001848 */
[----:B------:R-:W1:Y:S07]  /*74f0*/  LDSM.16.MT88.4 R108, [R198+0x1900] ;  /* 0x00190000c66c783b */ /* 0x000e6e0000004200 */
[C---:B--2---:R-:W-:Y:S08]  /*7500*/  HMMA.16816.F32 R76, R100.reuse, R112, R76 ;  /* 0x00000070644c723c */ /* 0x044ff0000000184c */
[C---:B------:R-:W-:Y:S08]  /*7510*/  HMMA.16816.F32 R80, R100.reuse, R114, R80 ;  /* 0x000000726450723c */ /* 0x040ff00000001850 */
[C---:B----4-:R-:W-:Y:S08]  /*7520*/  HMMA.16816.F32 R84, R100.reuse, R116, R84 ;  /* 0x000000746454723c */ /* 0x050ff00000001854 */
[C---:B------:R-:W-:Y:S08]  /*7530*/  HMMA.16816.F32 R88, R100.reuse, R118, R88 ;  /* 0x000000766458723c */ /* 0x040ff00000001858 */
[C---:B---3--:R-:W-:Y:S08]  /*7540*/  HMMA.16816.F32 R92, R100.reuse, R104, R92 ;  /* 0x00000068645c723c */ /* 0x048ff0000000185c */
[----:B------:R-:W-:Y:S08]  /*7550*/  HMMA.16816.F32 R96, R100, R106, R96 ;  /* 0x0000006a6460723c */ /* 0x000ff00000001860 */
[C---:B------:R-:W-:Y:S01]  /*7560*/  HMMA.16816.F32 R128, R136.reuse, R124, R4 ;  /* 0x0000007c8880723c */ /* 0x040fe20000001804 */
[----:B------:R-:W2:Y:S07]  /*7570*/  LDSM.16.MT88.4 R4, [R198+0x5900] ;  /* 0x00590000c604783b */ /* 0x000eae0000004200 */
[C---:B------:R-:W-:Y:S01]  /*7580*/  HMMA.16816.F32 R124, R136.reuse, R126, R8 ;  /* 0x0000007e887c723c */ /* 0x040fe20000001808 */
[----:B------:R-:W3:Y:S07]  /*7590*/  LDSM.16.MT88.4 R8, [R197+0x5900] ;  /* 0x00590000c508783b */ /* 0x000eee0000004200 */
[C---:B-1----:R-:W-:Y:S01]  /*75a0*/  HMMA.16816.F32 R120, R136.reuse, R108, R12 ;  /* 0x0000006c8878723c */ /* 0x042fe2000000180c */
[----:B------:R-:W1:Y:S07]  /*75b0*/  LDSM.16.MT88.4 R12, [R196+0x5900] ;  /* 0x00590000c40c783b */ /* 0x000e6e0000004200 */
[C---:B------:R-:W-:Y:S08]  /*75c0*/  HMMA.16816.F32 R116, R136.reuse, R110, R16 ;  /* 0x0000006e8874723c */ /* 0x040ff00000001810 */
        /* <DEDUP_REMOVED lines=14> */
[C---:B--2---:R-:W-:Y:S07]  /*76b0*/  HMMA.16816.F32 R76, R136.reuse, R4, R76 ;  /* 0x00000004884c723c */ /* 0x044fee000000184c */
[----:B------:R-:W-:Y:S01]  /*76c0*/  FADD.FTZ R5, R169, R170 ;  /* 0x000000aaa9057221 */ /* 0x000fe20000010000 */
[C---:B------:R-:W-:Y:S04]  /*76d0*/  HMMA.16816.F32 R80, R136.reuse, R6, R80 ;  /* 0x000000068850723c */ /* 0x040fe80000001850 */
[----:B------:R-:W-:Y:S04]  /*76e0*/  FADD.FTZ R5, R168, R5 ;  /* 0x00000005a8057221 */ /* 0x000fe80000010000 */
[C---:B---3--:R-:W-:Y:S04]  /*76f0*/  HMMA.16816.F32 R84, R136.reuse, R8, R84 ;  /* 0x000000088854723c */ /* 0x048fe80000001854 */
[----:B------:R-:W-:Y:S04]  /*7700*/  FADD.FTZ R178, R178, R5 ;  /* 0x00000005b2b27221 */ /* 0x000fe80000010000 */
[C---:B------:R-:W-:Y:S04]  /*7710*/  HMMA.16816.F32 R88, R136.reuse, R10, R88 ;  /* 0x0000000a8858723c */ /* 0x040fe80000001858 */
[----:B------:R-:W-:Y:S04]  /*7720*/  FADD.FTZ R179, R179, R178 ;  /* 0x000000b2b3b37221 */ /* 0x000fe80000010000 */
[----:B------:R-:W-:Y:S01]  /*7730*/  FADD.FTZ R182, R182, R179 ;  /* 0x000000b3b6b67221 */ /* 0x000fe20000010000 */
[C---:B-1----:R-:W-:Y:S03]  /*7740*/  HMMA.16816.F32 R92, R136.reuse, R12, R92 ;  /* 0x0000000c885c723c */ /* 0x042fe6000000185c */
[----:B------:R-:W-:Y:S04]  /*7750*/  FADD.FTZ R183, R183, R182 ;  /* 0x000000b6b7b77221 */ /* 0x000fe80000010000 */
[----:B------:R-:W-:Y:S01]  /*7760*/  FADD.FTZ R232, R232, R183 ;  /* 0x000000b7e8e87221 */ /* 0x000fe20000010000 */
[----:B------:R-:W-:Y:S04]  /*7770*/  HMMA.16816.F32 R96, R136, R14, R96 ;  /* 0x0000000e8860723c */ /* 0x000fe80000001860 */
[----:B------:R-:W-:Y:S04]  /*7780*/  FADD.FTZ R235, R235, R232 ;  /* 0x000000e8ebeb7221 */ /* 0x000fe80000010000 */
[----:B------:R-:W-:Y:S04]  /*7790*/  FADD.FTZ R228, R228, R235 ;  /* 0x000000ebe4e47221 */ /* 0x000fe80000010000 */
[----:B------:R-:W-:Y:S04]  /*77a0*/  FADD.FTZ R231, R231, R228 ;  /* 0x000000e4e7e77221 */ /* 0x000fe80000010000 */
[----:B------:R-:W-:Y:S04]  /*77b0*/  FADD.FTZ R226, R226, R231 ;  /* 0x000000e7e2e27221 */ /* 0x000fe80000010000 */
[----:B------:R-:W-:Y:S04]  /*77c0*/  FADD.FTZ R227, R227, R226 ;  /* 0x000000e2e3e37221 */ /* 0x000fe80000010000 */
[----:B------:R-:W-:Y:S04]  /*77d0*/  FADD.FTZ R134, R134, R227 ;  /* 0x000000e386867221 */ /* 0x000fe80000010000 */
[----:B------:R-:W-:Y:S01]  /*77e0*/  FADD.FTZ R223, R133, R134 ;  /* 0x0000008685df7221 */ /* 0x000fe20000010000 */
[----:B------:R-:W-:-:S05]  /*77f0*/  @P0 BRA `(.L_x_33) ;  /* 0xffffd60000000947 */ /* 0x000fca000383ffff */
.L_x_32:
[----:B------:R-:W1:Y:S01]  /*7800*/  SHFL.BFLY PT, R6, R225, 0x2, 0x1f ;  /* 0x0c401f00e1067f89 */ /* 0x000e6200000e0000 */
[----:B------:R-:W-:-:S02]  /*7810*/  MOV R4, RZ ;  /* 0x000000ff00047202 */ /* 0x000fc40000000f00 */
[----:B------:R-:W-:Y:S01]  /*7820*/  MOV R2, RZ ;  /* 0x000000ff00027202 */ /* 0x000fe20000000f00 */
[----:B------:R-:W2:Y:S01]  /*7830*/  SHFL.BFLY PT, R0, R223, 0x2, 0x1f ;  /* 0x0c401f00df007f89 */ /* 0x000ea200000e0000 */
[----:B------:R-:W-:Y:S02]  /*7840*/  MOV R8, 0xff800000 ;  /* 0xff80000000087802 */ /* 0x000fe40000000f00 */
[----:B------:R-:W-:Y:S01]  /*7850*/  PLOP3.LUT P2, PT, PT, PT, PT, 0x8, 0x0 ;  /* 0x000000000000781c */ /* 0x000fe20003f4e170 */
[----:B-1----:R-:W-:Y:S02]  /*7860*/  FADD.FTZ R6, R6, R225 ;  /* 0x000000e106067221 */ /* 0x002fe40000010000 */
[----:B--2---:R-:W-:-:S03]  /*7870*/  FADD.FTZ R7, R0, R223 ;  /* 0x000000df00077221 */ /* 0x004fc60000010000 */
[----:B------:R-:W1:Y:S04]  /*7880*/  SHFL.BFLY PT, R5, R6, 0x1, 0x1f ;  /* 0x0c201f0006057f89 */ /* 0x000e6800000e0000 */
[----:B------:R-:W2:Y:S01]  /*7890*/  SHFL.BFLY PT, R0, R7, 0x1, 0x1f ;  /* 0x0c201f0007007f89 */ /* 0x000ea200000e0000 */
[----:B-1----:R-:W-:Y:S01]  /*78a0*/  FADD.FTZ R5, R6, R5 ;  /* 0x0000000506057221 */ /* 0x002fe20000010000 */
[----:B------:R-:W-:Y:S01]  /*78b0*/  MOV R6, 0xff800000 ;  /* 0xff80000000067802 */ /* 0x000fe20000000f00 */
[----:B--2---:R-:W-:-:S03]  /*78c0*/  FADD.FTZ R0, R0, R7 ;  /* 0x0000000700007221 */ /* 0x004fc60000010000 */
[----:B------:R-:W-:Y:S02]  /*78d0*/  FSETP.NE.FTZ.AND P1, PT, R5, RZ, PT ;  /* 0x000000ff0500720b */ /* 0x000fe40003f35000 */
[----:B------:R-:W-:-:S11]  /*78e0*/  FSETP.NE.FTZ.AND P0, PT, R0, RZ, PT ;  /* 0x000000ff0000720b */ /* 0x000fd60003f15000 */
[----:B------:R-:W1:Y:S01]  /*78f0*/  @P1 MUFU.RCP R4, R5 ;  /* 0x0000000500041308 */ /* 0x000e620000001000 */
[----:B------:R-:W-:-:S05]  /*7900*/  @P1 MOV R7, 0x3f317218 ;  /* 0x3f31721800071802 */ /* 0x000fca0000000f00 */
[----:B------:R-:W-:Y:S02]  /*7910*/  @P1 FMUL.FTZ R7, R7, c[0x0][0x2d0] ;  /* 0x0000b40007071a20 */ /* 0x000fe40000410000 */
[----:B------:R-:W-:Y:S08]  /*7920*/  @P0 MUFU.RCP R2, R0 ;  /* 0x0000000000020308 */ /* 0x000ff00000001000 */
[----:B------:R-:W2:Y:S01]  /*7930*/  @P1 MUFU.LG2 R5, R5 ;  /* 0x0000000500051308 */ /* 0x000ea20000000c00 */
[----:B-1----:R-:W-:-:S02]  /*7940*/  FMUL.FTZ R128, R4, R128 ;  /* 0x0000008004807220 */ /* 0x002fc40000410000 */
[C---:B------:R-:W-:Y:S02]  /*7950*/  FMUL.FTZ R129, R4.reuse, R129 ;  /* 0x0000008104817220 */ /* 0x040fe40000410000 */
[C---:B------:R-:W-:Y:S02]  /*7960*/  FMUL.FTZ R124, R4.reuse, R124 ;  /* 0x0000007c047c7220 */ /* 0x040fe40000410000 */
[C---:B------:R-:W-:Y:S01]  /*7970*/  FMUL.FTZ R125, R4.reuse, R125 ;  /* 0x0000007d047d7220 */ /* 0x040fe20000410000 */
[----:B------:R-:W1:Y:S01]  /*7980*/  @P0 MUFU.LG2 R0, R0 ;  /* 0x0000000000000308 */ /* 0x000e620000000c00 */
[C---:B------:R-:W-:Y:S02]  /*7990*/  FMUL.FTZ R120, R4.reuse, R120 ;  /* 0x0000007804787220 */ /* 0x040fe40000410000 */
[C---:B------:R-:W-:Y:S02]  /*79a0*/  FMUL.FTZ R121, R4.reuse, R121 ;  /* 0x0000007904797220 */ /* 0x040fe40000410000 */
[----:B------:R-:W-:-:S02]  /*79b0*/  FMUL.FTZ R116, R4, R116 ;  /* 0x0000007404747220 */ /* 0x000fc40000410000 */
[C---:B------:R-:W-:Y:S02]  /*79c0*/  FMUL.FTZ R117, R4.reuse, R117 ;  /* 0x0000007504757220 */ /* 0x040fe40000410000 */
[C---:B------:R-:W-:Y:S02]  /*79d0*/  FMUL.FTZ R112, R4.reuse, R112 ;  /* 0x0000007004707220 */ /* 0x040fe40000410000 */
[C---:B------:R-:W-:Y:S02]  /*79e0*/  FMUL.FTZ R113, R4.reuse, R113 ;  /* 0x0000007104717220 */ /* 0x040fe40000410000 */
        /* <DEDUP_REMOVED lines=37> */
[----:B------:R-:W-:Y:S01]  /*7c40*/  FMUL.FTZ R97, R4, R97 ;  /* 0x0000006104617220 */ /* 0x000fe20000410000 */
[----:B------:R-:W-:Y:S01]  /*7c50*/  @P0 MOV R4, 0x3f317218 ;  /* 0x3f31721800040802 */ /* 0x000fe20000000f00 */
[----:B--2---:R-:W-:-:S02]  /*7c60*/  @P1 FMUL.FTZ R5, R5, 0.69314718246459960938 ;  /* 0x3f31721805051820 */ /* 0x004fc40000410000 */
[----:B-1----:R-:W-:Y:S02]  /*7c70*/  @P0 FMUL.FTZ R0, R0, 0.69314718246459960938 ;  /* 0x3f31721800000820 */ /* 0x002fe40000410000 */
[----:B------:R-:W-:Y:S02]  /*7c80*/  @P0 FMUL.FTZ R4, R4, c[0x0][0x2d0] ;  /* 0x0000b40004040a20 */ /* 0x000fe40000410000 */
        /* <DEDUP_REMOVED lines=47> */
[----:B------:R-:W-:Y:S02]  /*7f80*/  FMUL.FTZ R99, R2, R99 ;  /* 0x0000006302637220 */ /* 0x000fe40000410000 */
[----:B------:R-:W-:Y:S02]  /*7f90*/  @P1 FFMA.FTZ R6, R7, R132, R5 ;  /* 0x0000008407061223 */ /* 0x000fe40000010005 */
[----:B------:R-:W-:Y:S02]  /*7fa0*/  @P0 FFMA.FTZ R8, R4, R3, R0 ;  /* 0x0000000304080223 */ /* 0x000fe40000010000 */
.L_x_24:
[----:B------:R-:W-:Y:S01]  /*7fb0*/  USHF.R.S32.HI UR8, URZ, 0x1f, UR9 ;  /* 0x0000001f3f087899 */ /* 0x000fe20008011409 */
[----:B------:R-:W-:Y:S05]  /*7fc0*/  @P2 BRA `(.L_x_36) ;  /* 0x000017e000002947 */ /* 0x000fea0003800000 */
[----:B------:R-:W2:Y:S01]  /*7fd0*/  S2R R0, SR_TID.X ;  /* 0x0000000000007919 */ /* 0x000ea20000002100 */
[----:B------:R-:W-:Y:S01]  /*7fe0*/  F2FP.PACK_AB R128, R129, R128 ;  /* 0x000000808180723e */ /* 0x000fe200000000ff */
[----:B------:R-:W-:Y:S01]  /*7ff0*/  ULDC.64 UR4, c[0x0][0x500] ;  /* 0x0001400000047ab9 */ /* 0x000fe20000000a00 */
[----:B------:R-:W-:Y:S01]  /*8000*/  F2FP.PACK_AB R130, R131, R130 ;  /* 0x000000828382723e */ /* 0x000fe200000000ff */
[----:B------:R-:W-:Y:S01]  /*8010*/  UISETP.NE.U32.AND UP1, UPT, URZ, UR4, UPT ;  /* 0x000000043f00728c */ /* 0x000fe2000bf25070 */
[----:B------:R-:W-:Y:S01]  /*8020*/  F2FP.PACK_AB R124, R125, R124 ;  /* 0x0000007c7d7c723e */ /* 0x000fe200000000ff */
[----:B------:R-:W-:Y:S01]  /*8030*/  UMOV UR6, 0x4 ;  /* 0x0000000400067882 */ /* 0x000fe20000000000 */
[----:B------:R-:W-:Y:S01]  /*8040*/  F2FP.PACK_AB R126, R127, R126 ;  /* 0x0000007e7f7e723e */ /* 0x000fe200000000ff */
[----:B------:R-:W-:Y:S01]  /*8050*/  UISETP.NE.AND.EX UP1, UPT, URZ, UR5, UPT, UP1 ;  /* 0x000000053f00728c */ /* 0x000fe2000bf25310 */
[----:B------:R-:W-:-:S02]  /*8060*/  F2FP.PACK_AB R120, R121, R120 ;  /* 0x000000787978723e */ /* 0x000fc400000000ff */
[----:B------:R-:W-:Y:S01]  /*8070*/  F2FP.PACK_AB R122, R123, R122 ;  /* 0x0000007a7b7a723e */ /* 0x000fe200000000ff */
[----:B------:R-:W-:Y:S01]  /*8080*/  ULDC.64 UR4, c[0x0][0x500] ;  /* 0x0001400000047ab9 */ /* 0x000fe20000000a00 */
[----:B------:R-:W-:Y:S01]  /*8090*/  F2FP.PACK_AB R116, R117, R116 ;  /* 0x000000747574723e */ /* 0x000fe200000000ff */
[----:B------:R-:W-:Y:S01]  /*80a0*/  UIMAD.WIDE UR4, UR16, UR6, UR4 ;  /* 0x00000006100472a5 */ /* 0x000fe2000f8e0204 */
[----:B------:R-:W-:Y:S02]  /*80b0*/  F2FP.PACK_AB R118, R119, R118 ;  /* 0x000000767776723e */ /* 0x000fe400000000ff */
[----:B------:R-:W-:Y:S02]  /*80c0*/  F2FP.PACK_AB R112, R113, R112 ;  /* 0x000000707170723e */ /* 0x000fe400000000ff */
[----:B------:R-:W-:Y:S02]  /*80d0*/  F2FP.PACK_AB R114, R115, R114 ;  /* 0x000000727372723e */ /* 0x000fe400000000ff */
[----:B------:R-:W-:-:S02]  /*80e0*/  F2FP.PACK_AB R108, R109, R108 ;  /* 0x0000006c6d6c723e */ /* 0x000fc400000000ff */
[----:B------:R-:W-:Y:S02]  /*80f0*/  F2FP.PACK_AB R110, R111, R110 ;  /* 0x0000006e6f6e723e */ /* 0x000fe400000000ff */
[----:B--2---:R-:W-:Y:S02]  /*8100*/  SHF.R.S32.HI R3, RZ, 0x1f, R0 ;  /* 0x0000001fff037819 */ /* 0x004fe40000011400 */
[----:B------:R-:W-:Y:S02]  /*8110*/  F2FP.PACK_AB R104, R105, R104 ;  /* 0x000000686968723e */ /* 0x000fe400000000ff */
[----:B-1----:R-:W-:Y:S02]  /*8120*/  LEA.HI R2, R3, R0, RZ, 0x2 ;  /* 0x0000000003027211 */ /* 0x002fe400078f10ff */
[----:B------:R-:W-:Y:S02]  /*8130*/  F2FP.PACK_AB R106, R107, R106 ;  /* 0x0000006a6b6a723e */ /* 0x000fe400000000ff */
[----:B------:R-:W-:-:S02]  /*8140*/  SHF.R.S32.HI R5, RZ, 0x2, R2 ;  /* 0x00000002ff057819 */ /* 0x000fc40000011402 */
[----:B------:R-:W-:Y:S02]  /*8150*/  SHF.R.S32.HI R4, RZ, 0x1f, R2 ;  /* 0x0000001fff047819 */ /* 0x000fe40000011402 */
[----:B------:R-:W-:Y:S02]  /*8160*/  LOP3.LUT R7, R2, 0xfffffffc, RZ, 0xc0, !PT ;  /* 0xfffffffc02077812 */ /* 0x000fe400078ec0ff */
[----:B------:R-:W-:Y:S02]  /*8170*/  LEA.HI R4, R4, R5, RZ, 0x3 ;  /* 0x0000000504047211 */ /* 0x000fe400078f18ff */
[----:B------:R-:W-:Y:S01]  /*8180*/  F2FP.PACK_AB R100, R101, R100 ;  /* 0x000000646564723e */ /* 0x000fe200000000ff */
[----:B------:R-:W-:Y:S01]  /*8190*/  IMAD.IADD R7, R0, 0x1, -R7 ;  /* 0x0000000100077824 */ /* 0x000fe200078e0a07 */
[----:B------:R-:W-:Y:S02]  /*81a0*/  LOP3.LUT R4, R4, 0xfffffff8, RZ, 0xc0, !PT ;  /* 0xfffffff804047812 */ /* 0x000fe400078ec0ff */
[----:B------:R-:W-:-:S02]  /*81b0*/  F2FP.PACK_AB R102, R103, R102 ;  /* 0x000000666766723e */ /* 0x000fc400000000ff */
[----:B------:R-:W-:Y:S01]  /*81c0*/  F2FP.PACK_AB R36, R37, R36 ;  /* 0x000000242524723e */ /* 0x000fe200000000ff */
[----:B------:R-:W-:Y:S01]  /*81d0*/  IMAD.IADD R5, R5, 0x1, -R4 ;  /* 0x0000000105057824 */ /* 0x000fe200078e0a04 */
[----:B------:R-:W-:Y:S02]  /*81e0*/  LEA.HI R4, R3, R0, RZ, 0x5 ;  /* 0x0000000003047211 */ /* 0x000fe400078f28ff */
[----:B------:R-:W-:Y:S01]  /*81f0*/  F2FP.PACK_AB R38, R39, R38 ;  /* 0x000000262726723e */ /* 0x000fe200000000ff */
[C---:B------:R-:W-:Y:S01]  /*8200*/  IMAD.SHL.U32 R9, R5.reuse, 0x40, RZ ;  /* 0x0000004005097824 */ /* 0x040fe200078e00ff */
[----:B------:R-:W-:Y:S02]  /*8210*/  SHF.R.S32.HI R2, RZ, 0x5, R4 ;  /* 0x00000005ff027819 */ /* 0x000fe40000011404 */
[----:B------:R-:W-:Y:S02]  /*8220*/  LOP3.LUT R11, R5, 0x1, RZ, 0xc0, !PT ;  /* 0x00000001050b7812 */ /* 0x000fe400078ec0ff */
[----:B------:R-:W-:Y:S01]  /*8230*/  LOP3.LUT R9, R9, 0x1c0, RZ, 0xc0, !PT ;  /* 0x000001c009097812 */ /* 0x000fe200078ec0ff */
[----:B------:R-:W-:Y:S01]  /*8240*/  IMAD R10, R2, 0x200, R7 ;  /* 0x00000200020a7824 */ /* 0x000fe200078e0207 */
[----:B------:R-:W-:-:S02]  /*8250*/  ISETP.NE.U32.AND P0, PT, R11, 0x1, PT ;  /* 0x000000010b00780c */ /* 0x000fc40003f05070 */
[----:B------:R-:W-:Y:S02]  /*8260*/  LEA.HI R9, R9, R9, RZ, 0x1d ;  /* 0x0000000909097211 */ /* 0x000fe400078fe8ff */
[----:B------:R-:W-:Y:S01]  /*8270*/  R2P PR, R5, 0x6 ;  /* 0x0000000605007804 */ /* 0x000fe20000000000 */
[----:B------:R-:W-:Y:S01]  /*8280*/  IMAD.MOV.U32 R5, RZ, RZ, 0x20 ;  /* 0x00000020ff057424 */ /* 0x000fe200078e00ff */
[----:B------:R-:W-:Y:S01]  /*8290*/  F2FP.PACK_AB R40, R41, R40 ;  /* 0x000000282928723e */ /* 0x000fe200000000ff */
[----:B------:R-:W-:Y:S01]  /*82a0*/  IMAD.U32 R9, R10, 0x2, R9 ;  /* 0x000000020a097824 */ /* 0x000fe200078e0009 */
[----:B------:R-:W-:Y:S02]  /*82b0*/  F2FP.PACK_AB R42, R43, R42 ;  /* 0x0000002a2b2a723e */ /* 0x000fe400000000ff */
[----:B------:R-:W-:Y:S01]  /*82c0*/  F2FP.PACK_AB R44, R45, R44 ;  /* 0x0000002c2d2c723e */ /* 0x000fe200000000ff */
[----:B------:R-:W-:Y:S01]  /*82d0*/  IMAD.SHL.U32 R9, R9, 0x2, RZ ;  /* 0x0000000209097824 */ /* 0x000fe200078e00ff */
[----:B------:R-:W-:Y:S01]  /*82e0*/  BAR.SYNC.DEFER_BLOCKING 0x1, 0x100 ;  /* 0x0044000000007b1d */ /* 0x000fe20000010000 */
[----:B------:R-:W-:-:S02]  /*82f0*/  F2FP.PACK_AB R46, R47, R46 ;  /* 0x0000002e2f2e723e */ /* 0x000fc400000000ff */
[----:B------:R-:W-:Y:S02]  /*8300*/  F2FP.PACK_AB R48, R49, R48 ;  /* 0x000000303130723e */ /* 0x000fe400000000ff */
[C---:B------:R-:W-:Y:S02]  /*8310*/  IADD3 R10, R9.reuse, 0x80, RZ ;  /* 0x00000080090a7810 */ /* 0x040fe40007ffe0ff */
[----:B------:R-:W-:Y:S02]  /*8320*/  IADD3 R11, R9, 0x70, RZ ;  /* 0x00000070090b7810 */ /* 0x000fe40007ffe0ff */
[----:B------:R-:W-:Y:S02]  /*8330*/  @P0 IADD3 R11, R10, 0x10, RZ ;  /* 0x000000100a0b0810 */ /* 0x000fe40007ffe0ff */
[----:B------:R-:W-:Y:S01]  /*8340*/  SEL R10, R5, 0xffffffe0, !P1 ;  /* 0xffffffe0050a7807 */ /* 0x000fe20004800000 */
[----:B------:R-:W-:Y:S01]  /*8350*/  IMAD.MOV.U32 R5, RZ, RZ, 0x40 ;  /* 0x00000040ff057424 */ /* 0x000fe200078e00ff */
[----:B------:R-:W-:-:S02]  /*8360*/  F2FP.PACK_AB R50, R51, R50 ;  /* 0x000000323332723e */ /* 0x000fc400000000ff */
[----:B------:R-:W-:Y:S01]  /*8370*/  F2FP.PACK_AB R52, R53, R52 ;  /* 0x000000343534723e */ /* 0x000fe200000000ff */
[----:B------:R-:W-:Y:S01]  /*8380*/  IMAD.IADD R13, R9, 0x1, R10 ;  /* 0x00000001090d7824 */ /* 0x000fe200078e020a */
[----:B------:R-:W-:Y:S01]  /*8390*/  SEL R12, R5, 0xffffffc0, !P2 ;  /* 0xffffffc0050c7807 */ /* 0x000fe20005000000 */
[--C-:B------:R-:W-:Y:S01]  /*83a0*/  IMAD.IADD R5, R10, 0x1, R11.reuse ;  /* 0x000000010a057824 */ /* 0x100fe200078e020b */
[----:B------:R-:W-:Y:S01]  /*83b0*/  F2FP.PACK_AB R54, R55, R54 ;  /* 0x000000363736723e */ /* 0x000fe200000000ff */
[----:B------:R-:W-:Y:S01]  /*83c0*/  IMAD.U32 R10, RZ, RZ, UR4 ;  /* 0x00000004ff0a7e24 */ /* 0x000fe2000f8e00ff */
[----:B------:R-:W-:Y:S01]  /*83d0*/  F2FP.PACK_AB R56, R57, R56 ;  /* 0x000000383938723e */ /* 0x000fe200000000ff */
[--C-:B------:R-:W-:Y:S01]  /*83e0*/  IMAD.IADD R15, R9, 0x1, R12.reuse ;  /* 0x00000001090f7824 */ /* 0x100fe200078e020c */
[----:B------:R-:W-:Y:S01]  /*83f0*/  F2FP.PACK_AB R58, R59, R58 ;  /* 0x0000003a3b3a723e */ /* 0x000fe200000000ff */
[----:B------:R-:W-:Y:S01]  /*8400*/  STS [R9+0x80], R128 ;  /* 0x0000808009007388 */ /* 0x000fe20000000800 */
[C---:B------:R-:W-:Y:S01]  /*8410*/  IMAD.IADD R17, R12.reuse, 0x1, R11 ;  /* 0x000000010c117824 */ /* 0x040fe200078e020b */
[----:B------:R-:W-:Y:S01]  /*8420*/  F2FP.PACK_AB R60, R61, R60 ;  /* 0x0000003c3d3c723e */ /* 0x000fe200000000ff */
[----:B------:R-:W-:Y:S01]  /*8430*/  IMAD.IADD R19, R12, 0x1, R13 ;  /* 0x000000010c137824 */ /* 0x000fe200078e020d */
[----:B------:R-:W-:Y:S01]  /*8440*/  STS [R9+0x480], R130 ;  /* 0x0004808209007388 */ /* 0x000fe20000000800 */
[----:B------:R-:W-:Y:S01]  /*8450*/  IMAD.IADD R21, R5, 0x1, R12 ;  /* 0x0000000105157824 */ /* 0x000fe200078e020c */
[----:B------:R-:W-:-:S02]  /*8460*/  F2FP.PACK_AB R62, R63, R62 ;  /* 0x0000003e3f3e723e */ /* 0x000fc400000000ff */
[----:B------:R-:W-:Y:S01]  /*8470*/  STS [R11], R124 ;  /* 0x0000007c0b007388 */ /* 0x000fe20000000800 */
[----:B------:R-:W-:Y:S02]  /*8480*/  F2FP.PACK_AB R64, R65, R64 ;  /* 0x000000404140723e */ /* 0x000fe400000000ff */
[----:B------:R-:W-:Y:S01]  /*8490*/  F2FP.PACK_AB R66, R67, R66 ;  /* 0x000000424342723e */ /* 0x000fe200000000ff */
[----:B------:R-:W-:Y:S01]  /*84a0*/  STS [R11+0x400], R126 ;  /* 0x0004007e0b007388 */ /* 0x000fe20000000800 */
[----:B------:R-:W-:Y:S02]  /*84b0*/  F2FP.PACK_AB R68, R69, R68 ;  /* 0x000000444544723e */ /* 0x000fe400000000ff */
[----:B------:R-:W-:Y:S01]  /*84c0*/  F2FP.PACK_AB R70, R71, R70 ;  /* 0x000000464746723e */ /* 0x000fe200000000ff */
[----:B------:R-:W-:Y:S01]  /*84d0*/  STS [R13+0x80], R120 ;  /* 0x000080780d007388 */ /* 0x000fe20000000800 */
[----:B------:R-:W-:Y:S02]  /*84e0*/  F2FP.PACK_AB R72, R73, R72 ;  /* 0x000000484948723e */ /* 0x000fe400000000ff */
[----:B------:R-:W-:Y:S01]  /*84f0*/  F2FP.PACK_AB R74, R75, R74 ;  /* 0x0000004a4b4a723e */ /* 0x000fe200000000ff */
[----:B------:R-:W-:Y:S01]  /*8500*/  STS [R13+0x480], R122 ;  /* 0x0004807a0d007388 */ /* 0x000fe20000000800 */
[----:B------:R-:W-:-:S02]  /*8510*/  F2FP.PACK_AB R76, R77, R76 ;  /* 0x0000004c4d4c723e */ /* 0x000fc400000000ff */
[----:B------:R-:W-:Y:S01]  /*8520*/  F2FP.PACK_AB R78, R79, R78 ;  /* 0x0000004e4f4e723e */ /* 0x000fe200000000ff */
[----:B------:R-:W-:Y:S01]  /*8530*/  STS [R5], R116 ;  /* 0x0000007405007388 */ /* 0x000fe20000000800 */
        /* <DEDUP_REMOVED lines=8> */
[----:B------:R-:W-:Y:S01]  /*85c0*/  STS [R15+0x480], R114 ;  /* 0x000480720f007388 */ /* 0x000fe20000000800 */
[----:B------:R-:W-:Y:S02]  /*85d0*/  F2FP.PACK_AB R92, R93, R92 ;  /* 0x0000005c5d5c723e */ /* 0x000fe400000000ff */
[----:B------:R-:W-:Y:S01]  /*85e0*/  F2FP.PACK_AB R94, R95, R94 ;  /* 0x0000005e5f5e723e */ /* 0x000fe200000000ff */
[----:B------:R-:W-:Y:S01]  /*85f0*/  STS [R17], R108 ;  /* 0x0000006c11007388 */ /* 0x000fe20000000800 */
[----:B------:R-:W-:Y:S02]  /*8600*/  F2FP.PACK_AB R96, R97, R96 ;  /* 0x000000606160723e */ /* 0x000fe400000000ff */
[----:B------:R-:W-:Y:S01]  /*8610*/  F2FP.PACK_AB R98, R99, R98 ;  /* 0x000000626362723e */ /* 0x000fe200000000ff */
[----:B------:R-:W-:Y:S01]  /*8620*/  STS [R17+0x400], R110 ;  /* 0x0004006e11007388 */ /* 0x000fe20000000800 */
[----:B------:R-:W-:-:S03]  /*8630*/  PLOP3.LUT P0, PT, PT, PT, UP1, 0x80, 0x0 ;  /* 0x000000000000781c */ /* 0x000fc60003f0f018 */
[----:B------:R-:W-:Y:S04]  /*8640*/  STS [R19+0x80], R104 ;  /* 0x0000806813007388 */ /* 0x000fe80000000800 */
[----:B------:R-:W-:Y:S04]  /*8650*/  STS [R19+0x480], R106 ;  /* 0x0004806a13007388 */ /* 0x000fe80000000800 */
[----:B------:R-:W-:Y:S04]  /*8660*/  STS [R21], R100 ;  /* 0x0000006415007388 */ /* 0x000fe80000000800 */
        /* <DEDUP_REMOVED lines=24> */
[----:B------:R2:W-:Y:S04]  /*87f0*/  STS [R5+0x8400], R82 ;  /* 0x0084005205007388 */ /* 0x0005e80000000800 */
[----:B------:R3:W-:Y:S04]  /*8800*/  STS [R15+0x8080], R84 ;  /* 0x008080540f007388 */ /* 0x0007e80000000800 */
[----:B------:R3:W-:Y:S01]  /*8810*/  STS [R15+0x8480], R86 ;  /* 0x008480560f007388 */ /* 0x0007e20000000800 */
[----:B-1----:R-:W-:Y:S01]  /*8820*/  IMAD.U32 R11, RZ, RZ, UR5 ;  /* 0x00000005ff0b7e24 */ /* 0x002fe2000f8e00ff */
[----:B------:R-:W-:-:S02]  /*8830*/  ULDC.64 UR4, c[0x0][0x508] ;  /* 0x0001420000047ab9 */ /* 0x000fc40000000a00 */
[----:B------:R3:W-:Y:S04]  /*8840*/  STS [R17+0x8000], R88 ;  /* 0x0080005811007388 */ /* 0x0007e80000000800 */
[----:B------:R3:W-:Y:S04]  /*8850*/  STS [R17+0x8400], R90 ;  /* 0x0084005a11007388 */ /* 0x0007e80000000800 */
[----:B------:R3:W-:Y:S04]  /*8860*/  STS [R19+0x8080], R92 ;  /* 0x0080805c13007388 */ /* 0x0007e80000000800 */
[----:B------:R3:W-:Y:S04]  /*8870*/  STS [R19+0x8480], R94 ;  /* 0x0084805e13007388 */ /* 0x0007e80000000800 */
[----:B------:R3:W-:Y:S04]  /*8880*/  STS [R21+0x8000], R96 ;  /* 0x0080006015007388 */ /* 0x0007e80000000800 */
[----:B------:R3:W-:Y:S04]  /*8890*/  STS [R21+0x8400], R98 ;  /* 0x0084006215007388 */ /* 0x0007e80000000800 */
[----:B------:R-:W-:Y:S01]  /*88a0*/  BAR.SYNC.DEFER_BLOCKING 0x1, 0x100 ;  /* 0x0044000000007b1d */ /* 0x000fe20000010000 */
[----:B------:R-:W-:-:S04]  /*88b0*/  UISETP.NE.U32.AND UP0, UPT, URZ, UR4, UPT ;  /* 0x000000043f00728c */ /* 0x000fc8000bf05070 */
[----:B------:R-:W-:Y:S01]  /*88c0*/  UISETP.NE.AND.EX UP0, UPT, URZ, UR5, UPT, UP0 ;  /* 0x000000053f00728c */ /* 0x000fe2000bf05300 */
[----:B------:R-:W4:Y:S02]  /*88d0*/  @P0 LDG.E R9, [R10.64] ;  /* 0x0000000e0a090981 */ /* 0x000f24000c1e1900 */
[----:B------:R-:W-:-:S03]  /*88e0*/  ULDC.64 UR4, c[0x0][0x508] ;  /* 0x0001420000047ab9 */ /* 0x000fc60000000a00 */
[----:B------:R-:W-:-:S05]  /*88f0*/  PLOP3.LUT P1, PT, PT, PT, UP0, 0x80, 0x0 ;  /* 0x000000000000781c */ /* 0x000fca0003f2f008 */
[----:B------:R-:W-:Y:S01]  /*8900*/  @UP0 UIMAD.WIDE UR4, UR16, UR6, UR4 ;  /* 0x00000006100402a5 */ /* 0x000fe2000f8e0204 */
[----:B--2---:R-:W-:-:S05]  /*8910*/  IMAD.MOV.U32 R5, RZ, RZ, c[0x0][0x388] ;  /* 0x0000e200ff057624 */ /* 0x004fca00078e00ff */
[----:B------:R-:W-:Y:S02]  /*8920*/  IMAD.U32 R12, RZ, RZ, UR4 ;  /* 0x00000004ff0c7e24 */ /* 0x000fe4000f8e00ff */
[----:B------:R-:W-:-:S05]  /*8930*/  IMAD.U32 R13, RZ, RZ, UR5 ;  /* 0x00000005ff0d7e24 */ /* 0x000fca000f8e00ff */
[----:B------:R3:W5:Y:S01]  /*8940*/  @P1 LDG.E R5, [R12.64] ;  /* 0x0000000e0c051981 */ /* 0x000762000c1e1900 */
[----:B------:R-:W-:Y:S02]  /*8950*/  UMOV UR18, URZ ;  /* 0x0000003f00127c82 */ /* 0x000fe40008000000 */
[----:B------:R-:W-:Y:S01]  /*8960*/  UMOV UR19, URZ ;  /* 0x0000003f00137c82 */ /* 0x000fe20008000000 */
[----:B----4-:R-:W1:Y:S02]  /*8970*/  @P0 R2UR UR5, R9 ;  /* 0x00000000090503c2 */ /* 0x010e6400000e0000 */
[----:B-1----:R-:W-:Y:S02]  /*8980*/  @UP1 USHF.R.S32.HI UR4, URZ, 0x1f, UR5 ;  /* 0x0000001f3f041899 */ /* 0x002fe40008011405 */
[----:B------:R-:W-:-:S05]  /*8990*/  @UP1 UMOV UR18, UR5 ;  /* 0x0000000500121c82 */ /* 0x000fca0008000000 */
[----:B------:R-:W-:Y:S01]  /*89a0*/  @UP1 UMOV UR19, UR4 ;  /* 0x0000000400131c82 */ /* 0x000fe20008000000 */
[----:B------:R-:W-:Y:S05]  /*89b0*/  @P1 BRA `(.L_x_37) ;  /* 0x0000004000001947 */ /* 0x000fea0003800000 */
[----:B---3--:R-:W-:Y:S05]  /*89c0*/  @!P0 BRA `(.L_x_37) ;  /* 0x0000003000008947 */ /* 0x008fea0003800000 */
[----:B-----5:R-:W2:Y:S04]  /*89d0*/  LDG.E R5, [R10.64] ;  /* 0x0000000e0a057981 */ /* 0x020ea8000c1e1900 */
[----:B------:R-:W2:Y:S02]  /*89e0*/  LDG.E R12, [R10.64+0x4] ;  /* 0x0000040e0a0c7981 */ /* 0x000ea4000c1e1900 */
[----:B--2---:R-:W-:Y:S02]  /*89f0*/  IADD3 R5, -R5, R12, RZ ;  /* 0x0000000c05057210 */ /* 0x004fe40007ffe1ff */
.L_x_37:
[----:B---3--:R-:W-:Y:S01]  /*8a00*/  SHF.R.S32.HI R11, RZ, 0x1f, R2 ;  /* 0x0000001fff0b7819 */ /* 0x008fe20000011402 */
[----:B------:R-:W1:Y:S01]  /*8a10*/  S2R R55, SR_CTAID.X ;  /* 0x0000000000377919 */ /* 0x000e620000002500 */
[----:B------:R-:W-:Y:S01]  /*8a20*/  LOP3.LUT R13, R4, 0xffffffe0, RZ, 0xc0, !PT ;  /* 0xffffffe0040d7812 */ /* 0x000fe200078ec0ff */
[----:B------:R-:W-:Y:S01]  /*8a30*/  IMAD.MOV.U32 R9, RZ, RZ, c[0x0][0x4e8] ;  /* 0x00013a00ff097624 */ /* 0x000fe200078e00ff */
[----:B------:R-:W-:Y:S01]  /*8a40*/  LEA.HI R11, R11, R2, RZ, 0x3 ;  /* 0x000000020b0b7211 */ /* 0x000fe200078f18ff */
[----:B------:R-:W-:Y:S01]  /*8a50*/  ULDC.64 UR6, c[0x0][0x490] ;  /* 0x0001240000067ab9 */ /* 0x000fe20000000a00 */
[----:B------:R-:W-:Y:S01]  /*8a60*/  BSSY B0, `(.L_x_38) ;  /* 0x000008c000007945 */ /* 0x000fe20003800000 */
[----:B------:R-:W-:Y:S01]  /*8a70*/  IMAD.IADD R4, R0, 0x1, -R13 ;  /* 0x0000000100047824 */ /* 0x000fe200078e0a0d */
[----:B------:R-:W-:Y:S01]  /*8a80*/  LOP3.LUT R11, R11, 0xffffff8, RZ, 0xc0, !PT ;  /* 0x0ffffff80b0b7812 */ /* 0x000fe200078ec0ff */
[----:B------:R-:W-:Y:S01]  /*8a90*/  USHF.R.S32.HI UR13, URZ, 0x1f, UR16 ;  /* 0x0000001f3f0d7899 */ /* 0x000fe20008011410 */
[----:B------:R-:W-:Y:S01]  /*8aa0*/  ISETP.NE.AND P1, PT, R9, 0x1, PT ;  /* 0x000000010900780c */ /* 0x000fe20003f25270 */
[----:B------:R-:W-:Y:S01]  /*8ab0*/  ULDC.64 UR4, c[0x0][0x3a0] ;  /* 0x0000e80000047ab9 */ /* 0x000fe20000000a00 */
[----:B------:R-:W-:Y:S01]  /*8ac0*/  SHF.R.S32.HI R13, RZ, 0x1f, R4 ;  /* 0x0000001fff0d7819 */ /* 0x000fe20000011404 */
[----:B------:R-:W-:Y:S01]  /*8ad0*/  IMAD.IADD R11, R2, 0x1, -R11 ;  /* 0x00000001020b7824 */ /* 0x000fe200078e0a0b */
[----:B------:R-:W-:Y:S01]  /*8ae0*/  LEA.HI R9, R7, R7, RZ, 0x1 ;  /* 0x0000000707097211 */ /* 0x000fe200078f08ff */
[----:B------:R-:W-:Y:S01]  /*8af0*/  UIMAD UR12, UR8, UR6, URZ ;  /* 0x00000006080c72a4 */ /* 0x000fe2000f8e023f */
[----:B------:R-:W-:Y:S01]  /*8b00*/  LEA.HI R2, R13, R4, RZ, 0x2 ;  /* 0x000000040d027211 */ /* 0x000fe200078f10ff */
[----:B------:R-:W-:Y:S01]  /*8b10*/  UMOV UR10, UR18 ;  /* 0x00000012000a7c82 */ /* 0x000fe20008000000 */
[----:B------:R-:W-:Y:S01]  /*8b20*/  LOP3.LUT R10, R9, 0x1ffffffe, RZ, 0xc0, !PT ;  /* 0x1ffffffe090a7812 */ /* 0x000fe200078ec0ff */
[----:B------:R-:W-:Y:S01]  /*8b30*/  UMOV UR11, UR19 ;  /* 0x00000013000b7c82 */ /* 0x000fe20008000000 */
[----:B------:R-:W-:Y:S01]  /*8b40*/  SHF.R.S32.HI R2, RZ, 0x2, R2 ;  /* 0x00000002ff027819 */ /* 0x000fe20000011402 */
[----:B------:R-:W-:Y:S01]  /*8b50*/  UIMAD UR17, UR19, UR4, URZ ;  /* 0x00000004131172a4 */ /* 0x000fe2000f8e023f */
[----:B------:R-:W-:Y:S01]  /*8b60*/  LOP3.LUT P2, RZ, R4, 0x3, RZ, 0xc0, !PT ;  /* 0x0000000304ff7812 */ /* 0x000fe2000784c0ff */
[----:B------:R-:W-:Y:S01]  /*8b70*/  IMAD.IADD R7, R7, 0x1, -R10 ;  /* 0x0000000107077824 */ /* 0x000fe200078e0a0a */
[----:B------:R-:W-:Y:S01]  /*8b80*/  USEL UR13, UR13, URZ, !UP1 ;  /* 0x0000003f0d0d7287 */ /* 0x000fe2000c800000 */
[----:B------:R-:W-:Y:S01]  /*8b90*/  IMAD R2, R11, 0x10, R2 ;  /* 0x000000100b027824 */ /* 0x000fe200078e0202 */
[CC--:B------:R-:W-:Y:S01]  /*8ba0*/  LEA.HI R4, R3.reuse, R0.reuse, RZ, 0x3 ;  /* 0x0000000003047211 */ /* 0x0c0fe200078f18ff */
[----:B------:R-:W-:Y:S01]  /*8bb0*/  UIMAD.WIDE.U32 UR10, UR9, UR6, UR10 ;  /* 0x00000006090a72a5 */ /* 0x000fe2000f8e000a */
[----:B------:R-:W-:Y:S01]  /*8bc0*/  LEA.HI R3, R3, R0, RZ, 0x6 ;  /* 0x0000000003037211 */ /* 0x000fe200078f30ff */
[--C-:B------:R-:W-:Y:S01]  /*8bd0*/  IMAD R10, R7, 0x8, R2.reuse ;  /* 0x00000008070a7824 */ /* 0x100fe200078e0202 */
[----:B------:R-:W-:Y:S01]  /*8be0*/  UIMAD UR12, UR9, UR7, UR12 ;  /* 0x00000007090c72a4 */ /* 0x000fe2000f8e020c */
[----:B-1----:R-:W-:Y:S01]  /*8bf0*/  IMAD R19, R55, 0x80, R2 ;  /* 0x0000008037137824 */ /* 0x002fe200078e0202 */
[----:B------:R-:W-:Y:S01]  /*8c00*/  UIMAD.WIDE.U32 UR20, UR18, UR4, URZ ;  /* 0x00000004121472a5 */ /* 0x000fe2000f8e003f */
[----:B-----5:R-:W-:Y:S01]  /*8c10*/  IMAD R2, R5, c[0x0][0x4e8], RZ ;  /* 0x00013a0005027a24 */ /* 0x020fe200078e02ff */
[----:B------:R-:W-:Y:S01]  /*8c20*/  LEA R9, R55, R10, 0x7 ;  /* 0x0000000a37097211 */ /* 0x000fe200078e38ff */
[----:B------:R-:W-:Y:S01]  /*8c30*/  ULDC.64 UR6, c[0x0][0x498] ;  /* 0x0001260000067ab9 */ /* 0x000fe20000000a00 */
[----:B------:R-:W-:Y:S01]  /*8c40*/  IADD3 R5, R19, 0x8, RZ ;  /* 0x0000000813057810 */ /* 0x000fe20007ffe0ff */
[----:B------:R-:W-:-:S02]  /*8c50*/  UIMAD UR17, UR18, UR5, UR17 ;  /* 0x00000005121172a4 */ /* 0x000fc4000f8e0211 */
[----:B------:R-:W-:Y:S01]  /*8c60*/  @P1 IMAD.HI.U32 R7, R9, c[0x0][0x4ec], RZ ;  /* 0x00013b0009071a27 */ /* 0x000fe200078e00ff */
[----:B------:R-:W-:Y:S02]  /*8c70*/  USEL UR16, UR16, URZ, !UP1 ;  /* 0x0000003f10107287 */ /* 0x000fe4000c800000 */
[----:B------:R-:W-:Y:S01]  /*8c80*/  UIMAD UR18, UR13, UR6, URZ ;  /* 0x000000060d1272a4 */ /* 0x000fe2000f8e023f */
[----:B------:R-:W-:Y:S01]  /*8c90*/  IMAD.MOV.U32 R14, RZ, RZ, R9 ;  /* 0x000000ffff0e7224 */ /* 0x000fe200078e0009 */
[----:B------:R-:W-:Y:S01]  /*8ca0*/  @P1 SHF.R.U32.HI R14, RZ, c[0x0][0x4f0], R7 ;  /* 0x00013c00ff0e1a19 */ /* 0x000fe20000011607 */
[----:B------:R-:W-:Y:S01]  /*8cb0*/  UIADD3 UR11, UR11, UR12, URZ ;  /* 0x0000000c0b0b7290 */ /* 0x000fe2000fffe03f */
[----:B------:R-:W-:Y:S01]  /*8cc0*/  LOP3.LUT R7, R4, 0xfffffff8, RZ, 0xc0, !PT ;  /* 0xfffffff804077812 */ /* 0x000fe200078ec0ff */
[----:B------:R-:W-:Y:S01]  /*8cd0*/  UIMAD UR7, UR16, UR7, UR18 ;  /* 0x00000007100772a4 */ /* 0x000fe2000f8e0212 */
[----:B------:R-:W-:Y:S01]  /*8ce0*/  SHF.R.S32.HI R4, RZ, 0x3, R4 ;  /* 0x00000003ff047819 */ /* 0x000fe20000011404 */
[--C-:B------:R-:W-:Y:S01]  /*8cf0*/  IMAD.MOV R10, RZ, RZ, -R14.reuse ;  /* 0x000000ffff0a7224 */ /* 0x100fe200078e0a0e */
[----:B------:R-:W-:Y:S01]  /*8d00*/  UIMAD.WIDE.U32 UR10, UR16, UR6, UR10 ;  /* 0x00000006100a72a5 */ /* 0x000fe2000f8e000a */
[----:B------:R-:W-:Y:S01]  /*8d10*/  IMAD.IADD R7, R0, 0x1, -R7 ;  /* 0x0000000100077824 */ /* 0x000fe200078e0a07 */
[----:B------:R-:W-:Y:S01]  /*8d20*/  ULDC.64 UR4, c[0x0][0x3e8] ;  /* 0x0000fa0000047ab9 */ /* 0x000fe20000000a00 */
[----:B------:R-:W-:Y:S01]  /*8d30*/  IMAD R0, R10, c[0x0][0x4e8], R9 ;  /* 0x00013a000a007a24 */ /* 0x000fe200078e0209 */
[----:B------:R-:W-:Y:S01]  /*8d40*/  SHF.R.S32.HI R10, RZ, 0x1f, R14 ;  /* 0x0000001fff0a7819 */ /* 0x000fe2000001140e */
[----:B------:R-:W-:Y:S01]  /*8d50*/  IMAD.U32 R9, RZ, RZ, UR7 ;  /* 0x00000007ff097e24 */ /* 0x000fe2000f8e00ff */
[----:B------:R-:W-:Y:S01]  /*8d60*/  IADD3 R14, P0, R14, UR10, RZ ;  /* 0x0000000a0e0e7c10 */ /* 0x000fe2000ff1e0ff */
[----:B------:R-:W-:Y:S01]  /*8d70*/  IMAD.SHL.U32 R17, R4, 0x40, RZ ;  /* 0x0000004004117824 */ /* 0x000fe200078e00ff */
[----:B------:R-:W-:Y:S01]  /*8d80*/  SHF.R.S32.HI R13, RZ, 0x1f, R0 ;  /* 0x0000001fff0d7819 */ /* 0x000fe20000011400 */
[----:B------:R-:W-:Y:S01]  /*8d90*/  UIMAD UR8, UR8, UR4, URZ ;  /* 0x00000004080872a4 */ /* 0x000fe2000f8e023f */
[----:B------:R-:W-:Y:S01]  /*8da0*/  IADD3.X R15, R10, UR11, R9, P0, !PT ;  /* 0x0000000b0a0f7c10 */ /* 0x000fe200087fe409 */
[----:B------:R-:W-:Y:S01]  /*8db0*/  UIADD3 UR21, UR21, UR17, URZ ;  /* 0x0000001115157290 */ /* 0x000fe2000fffe03f */
[----:B------:R-:W-:Y:S01]  /*8dc0*/  LEA R12, R7, R4, 0x5 ;  /* 0x00000004070c7211 */ /* 0x000fe200078e28ff */
[----:B------:R-:W-:Y:S01]  /*8dd0*/  IMAD R13, R13, c[0x0][0x488], RZ ;  /* 0x000122000d0d7a24 */ /* 0x000fe200078e02ff */
[----:B------:R-:W-:Y:S01]  /*8de0*/  LOP3.LUT R17, R17, 0x1c0, RZ, 0xc0, !PT ;  /* 0x000001c011117812 */ /* 0x000fe200078ec0ff */
[----:B------:R-:W-:Y:S01]  /*8df0*/  IMAD.WIDE.U32 R14, R0, c[0x0][0x488], R14 ;  /* 0x00012200000e7a25 */ /* 0x000fe200078e000e */
[----:B------:R-:W-:-:S02]  /*8e00*/  UIMAD UR5, UR9, UR5, UR8 ;  /* 0x00000005090572a4 */ /* 0x000fc4000f8e0208 */
[----:B------:R-:W-:Y:S01]  /*8e10*/  UIMAD.WIDE.U32 UR20, UR9, UR4, UR20 ;  /* 0x00000004091472a5 */ /* 0x000fe2000f8e0014 */
[----:B------:R-:W-:Y:S01]  /*8e20*/  IMAD R13, R0, c[0x0][0x48c], R13 ;  /* 0x00012300000d7a24 */ /* 0x000fe200078e020d */
[C---:B------:R-:W-:Y:S01]  /*8e30*/  LEA R18, P0, R14.reuse, c[0x0][0x450], 0x2 ;  /* 0x000114000e127a11 */ /* 0x040fe200078010ff */
[----:B------:R-:W-:Y:S01]  /*8e40*/  IMAD.SHL.U32 R0, R7, 0x8, RZ ;  /* 0x0000000807007824 */ /* 0x000fe200078e00ff */
[----:B------:R-:W-:Y:S01]  /*8e50*/  ULDC.64 UR6, c[0x0][0x3f0] ;  /* 0x0000fc0000067ab9 */ /* 0x000fe20000000a00 */
[----:B------:R-:W-:Y:S01]  /*8e60*/  IMAD.IADD R13, R15, 0x1, R13 ;  /* 0x000000010f0d7824 */ /* 0x000fe200078e020d */
[----:B------:R-:W-:Y:S01]  /*8e70*/  UIMAD UR13, UR13, UR6, URZ ;  /* 0x000000060d0d72a4 */ /* 0x000fe2000f8e023f */
[----:B------:R-:W-:Y:S01]  /*8e80*/  IMAD R12, R55, 0x80, R12 ;  /* 0x00000080370c7824 */ /* 0x000fe200078e020c */
[----:B------:R-:W-:Y:S01]  /*8e90*/  LOP3.LUT R10, R17, 0x38, R0, 0xf8, !PT ;  /* 0x00000038110a7812 */ /* 0x000fe200078ef800 */
[----:B------:R-:W-:Y:S01]  /*8ea0*/  UIADD3 UR21, UR21, UR5, URZ ;  /* 0x0000000515157290 */ /* 0x000fe2000fffe03f */
[----:B------:R-:W-:Y:S01]  /*8eb0*/  LEA.HI.X R13, R14, c[0x0][0x454], R13, 0x2, P0 ;  /* 0x000115000e0d7a11 */ /* 0x000fe200000f140d */
[----:B------:R-:W-:Y:S01]  /*8ec0*/  @P1 IMAD.HI.U32 R11, R12, c[0x0][0x4ec], RZ ;  /* 0x00013b000c0b1a27 */ /* 0x000fe200078e00ff */
[----:B------:R-:W-:Y:S01]  /*8ed0*/  SHF.R.U32.HI R7, RZ, 0x3, R17 ;  /* 0x00000003ff077819 */ /* 0x000fe20000011611 */
[----:B------:R-:W-:Y:S01]  /*8ee0*/  UIMAD UR7, UR16, UR7, UR13 ;  /* 0x00000007100772a4 */ /* 0x000fe2000f8e020d */
[----:B------:R-:W-:Y:S01]  /*8ef0*/  SHFL.IDX PT, R48, R18, RZ, 0x1c1f ;  /* 0x001c1fff12307589 */ /* 0x000fe200000e0000 */
[--C-:B------:R-:W-:Y:S01]  /*8f00*/  IMAD.MOV.U32 R9, RZ, RZ, R12.reuse ;  /* 0x000000ffff097224 */ /* 0x100fe200078e000c */
[----:B------:R-:W-:Y:S01]  /*8f10*/  UIMAD.WIDE.U32 UR16, UR16, UR6, UR20 ;  /* 0x00000006101072a5 */ /* 0x000fe2000f8e0014 */
[----:B------:R-:W-:Y:S01]  /*8f20*/  @P1 SHF.R.U32.HI R9, RZ, c[0x0][0x4f0], R11 ;  /* 0x00013c00ff091a19 */ /* 0x000fe2000001160b */
[----:B------:R-:W1:Y:S01]  /*8f30*/  SHFL.IDX PT, R49, R13, RZ, 0x1c1f ;  /* 0x001c1fff0d317589 */ /* 0x000e6200000e0000 */
[----:B------:R-:W-:Y:S01]  /*8f40*/  LOP3.LUT R7, R10, R7, RZ, 0x3c, !PT ;  /* 0x000000070a077212 */ /* 0x000fe200078e3cff */
[----:B------:R-:W-:Y:S01]  /*8f50*/  UIADD3 UR7, UR17, UR7, URZ ;  /* 0x0000000711077290 */ /* 0x000fe2000fffe03f */
[--C-:B------:R-:W-:Y:S01]  /*8f60*/  SHF.R.S32.HI R14, RZ, 0x1f, R9.reuse ;  /* 0x0000001fff0e7819 */ /* 0x100fe20000011409 */
[----:B------:R-:W-:Y:S01]  /*8f70*/  SHFL.IDX PT, R10, R18, 0x1, 0x1c1f ;  /* 0x003c1f00120a7f89 */ /* 0x000fe200000e0000 */
[----:B------:R-:W-:Y:S01]  /*8f80*/  IMAD.MOV R15, RZ, RZ, -R9 ;  /* 0x000000ffff0f7224 */ /* 0x000fe200078e0a09 */
[----:B------:R-:W-:Y:S01]  /*8f90*/  MOV R16, UR16 ;  /* 0x0000001000107c02 */ /* 0x000fe20008000f00 */
[----:B------:R-:W-:Y:S01]  /*8fa0*/  IMAD.U32 R17, RZ, RZ, UR17 ;  /* 0x00000011ff117e24 */ /* 0x000fe2000f8e00ff */
[----:B------:R-:W2:Y:S01]  /*8fb0*/  SHFL.IDX PT, R11, R13, 0x1, 0x1c1f ;  /* 0x003c1f000d0b7f89 */ /* 0x000ea200000e0000 */
[----:B------:R-:W-:Y:S01]  /*8fc0*/  IMAD.U32 R17, RZ, RZ, UR7 ;  /* 0x00000007ff117e24 */ /* 0x000fe2000f8e00ff */
[-C--:B------:R-:W-:Y:S01]  /*8fd0*/  ISETP.GE.OR P1, PT, R19, R2.reuse, P2 ;  /* 0x000000021300720c */ /* 0x080fe20001726670 */
[----:B------:R-:W-:Y:S01]  /*8fe0*/  IMAD R15, R15, c[0x0][0x4e8], R12 ;  /* 0x00013a000f0f7a24 */ /* 0x000fe200078e020c */
[----:B------:R-:W-:Y:S01]  /*8ff0*/  ISETP.GE.OR P0, PT, R5, R2, P2 ;  /* 0x000000020500720c */ /* 0x000fe20001706670 */
[----:B------:R-:W-:-:S02]  /*9000*/  IMAD R14, R14, c[0x0][0x3e0], RZ ;  /* 0x0000f8000e0e7a24 */ /* 0x000fc400078e02ff */
[----:B------:R-:W-:Y:S02]  /*9010*/  IMAD.SHL.U32 R12, R3, 0x8, RZ ;  /* 0x00000008030c7824 */ /* 0x000fe400078e00ff */
[C---:B------:R-:W-:Y:S02]  /*9020*/  IMAD R14, R9.reuse, c[0x0][0x3e4], R14 ;  /* 0x0000f900090e7a24 */ /* 0x040fe400078e020e */
[----:B------:R-:W-:Y:S01]  /*9030*/  IMAD.WIDE.U32 R16, R9, c[0x0][0x3e0], R16 ;  /* 0x0000f80009107a25 */ /* 0x000fe200078e0010 */
[----:B------:R-:W-:Y:S02]  /*9040*/  SHF.R.S32.HI R9, RZ, 0x1f, R15 ;  /* 0x0000001fff097819 */ /* 0x000fe4000001140f */
[----:B------:R-:W-:Y:S01]  /*9050*/  LOP3.LUT R7, R7, 0x7ffffe00, R12, 0xf8, !PT ;  /* 0x7ffffe0007077812 */ /* 0x000fe200078ef80c */
[----:B------:R-:W-:Y:S01]  /*9060*/  IMAD R55, R55, 0x80, R4 ;  /* 0x0000008037377824 */ /* 0x000fe200078e0204 */
[----:B------:R-:W-:Y:S01]  /*9070*/  IADD3 R17, R17, R14, RZ ;  /* 0x0000000e11117210 */ /* 0x000fe20007ffe0ff */
[----:B------:R-:W-:Y:S01]  /*9080*/  IMAD R14, R9, c[0x0][0x3d8], RZ ;  /* 0x0000f600090e7a24 */ /* 0x000fe200078e02ff */
[----:B-1----:R1:W-:Y:S01]  /*9090*/  @!P1 ST.E [R48.64], R6 ;  /* 0x0000000630009985 */ /* 0x0023e2000c10190e */
[----:B------:R-:W-:-:S02]  /*90a0*/  IMAD.SHL.U32 R58, R7, 0x2, RZ ;  /* 0x00000002073a7824 */ /* 0x000fc400078e00ff */
[C---:B------:R-:W-:Y:S02]  /*90b0*/  IMAD R3, R15.reuse, c[0x0][0x3dc], R14 ;  /* 0x0000f7000f037a24 */ /* 0x040fe400078e020e */
[----:B------:R-:W-:Y:S01]  /*90c0*/  IMAD.WIDE.U32 R56, R15, c[0x0][0x3d8], R16 ;  /* 0x0000f6000f387a25 */ /* 0x000fe200078e0010 */
[----:B--2---:R1:W-:Y:S03]  /*90d0*/  @!P0 ST.E [R10.64], R8 ;  /* 0x000000080a008985 */ /* 0x0043e6000c10190e */
[----:B------:R-:W-:Y:S01]  /*90e0*/  IMAD.IADD R3, R57, 0x1, R3 ;  /* 0x0000000139037824 */ /* 0x000fe200078e0203 */
[----:B------:R1:W2:Y:S01]  /*90f0*/  LDS.128 R44, [R58+0x1080] ;  /* 0x001080003a2c7984 */ /* 0x0002a20000000c00 */
[----:B------:R-:W-:-:S03]  /*9100*/  LEA R57, P0, R56, c[0x0][0x380], 0x1 ;  /* 0x0000e00038397a11 */ /* 0x000fc600078008ff */
[----:B------:R1:W3:Y:S01]  /*9110*/  LDS.128 R40, [R58+0x2080] ;  /* 0x002080003a287984 */ /* 0x0002e20000000c00 */
[----:B------:R-:W-:Y:S02]  /*9120*/  LEA.HI.X R56, R56, c[0x0][0x384], R3, 0x1, P0 ;  /* 0x0000e10038387a11 */ /* 0x000fe400000f0c03 */
[----:B------:R-:W-:Y:S01]  /*9130*/  ISETP.GE.AND P0, PT, R55, R2, PT ;  /* 0x000000023700720c */ /* 0x000fe20003f06270 */
[----:B------:R1:W4:Y:S04]  /*9140*/  LDS.128 R36, [R58+0x3080] ;  /* 0x003080003a247984 */ /* 0x0003280000000c00 */
[----:B------:R1:W1:Y:S04]  /*9150*/  LDS.128 R32, [R58+0x5080] ;  /* 0x005080003a207984 */ /* 0x0002680000000c00 */
[----:B------:R1:W1:Y:S04]  /*9160*/  LDS.128 R28, [R58+0x6080] ;  /* 0x006080003a1c7984 */ /* 0x0002680000000c00 */
[----:B------:R1:W1:Y:S04]  /*9170*/  LDS.128 R24, [R58+0x7080] ;  /* 0x007080003a187984 */ /* 0x0002680000000c00 */
[----:B------:R1:W1:Y:S04]  /*9180*/  LDS.128 R20, [R58+0x9080] ;  /* 0x009080003a147984 */ /* 0x0002680000000c00 */
[----:B------:R1:W1:Y:S04]  /*9190*/  LDS.128 R16, [R58+0xa080] ;  /* 0x00a080003a107984 */ /* 0x0002680000000c00 */
[----:B------:R1:W1:Y:S04]  /*91a0*/  LDS.128 R12, [R58+0xb080] ;  /* 0x00b080003a0c7984 */ /* 0x0002680000000c00 */
[----:B------:R1:W1:Y:S04]  /*91b0*/  SHFL.IDX PT, R60, R57, RZ, 0x181f ;  /* 0x00181fff393c7589 */ /* 0x00026800000e0000 */
[----:B------:R1:W1:Y:S01]  /*91c0*/  SHFL.IDX PT, R61, R56, RZ, 0x181f ;  /* 0x00181fff383d7589 */ /* 0x00026200000e0000 */
[----:B------:R-:W-:Y:S05]  /*91d0*/  @P0 BRA `(.L_x_39) ;  /* 0x0000014000000947 */ /* 0x000fea0003800000 */
[----:B-12---:R-:W1:Y:S01]  /*91e0*/  LDS.128 R48, [R58+0x80] ;  /* 0x000080003a307984 */ /* 0x006e620000000c00 */
[----:B------:R-:W-:-:S02]  /*91f0*/  IADD3 R54, R0, 0x40, RZ ;  /* 0x0000004000367810 */ /* 0x000fc40007ffe0ff */
[----:B------:R-:W-:Y:S01]  /*9200*/  IADD3 R52, R0, 0x80, RZ ;  /* 0x0000008000347810 */ /* 0x000fe20007ffe0ff */
[----:B------:R-:W2:Y:S01]  /*9210*/  LDS.128 R8, [R58+0x4080] ;  /* 0x004080003a087984 */ /* 0x000ea20000000c00 */
[----:B------:R-:W-:Y:S02]  /*9220*/  ISETP.GE.AND P1, PT, R54, c[0x0][0x3c8], PT ;  /* 0x0000f20036007a0c */ /* 0x000fe40003f26270 */
[----:B------:R-:W-:Y:S01]  /*9230*/  ISETP.GE.AND P0, PT, R52, c[0x0][0x3c8], PT ;  /* 0x0000f20034007a0c */ /* 0x000fe20003f06270 */
[----:B------:R5:W4:Y:S01]  /*9240*/  LDS.128 R4, [R58+0x8080] ;  /* 0x008080003a047984 */ /* 0x000b220000000c00 */
[----:B------:R-:W-:-:S09]  /*9250*/  ISETP.GE.AND P2, PT, R0, c[0x0][0x3c8], PT ;  /* 0x0000f20000007a0c */ /* 0x000fd20003f46270 */
[----:B------:R-:W-:Y:S02]  /*9260*/  @!P1 SHF.R.S32.HI R53, RZ, 0x1f, R54 ;  /* 0x0000001fff359819 */ /* 0x000fe40000011436 */
[----:B------:R-:W-:Y:S02]  /*9270*/  @!P0 SHF.R.S32.HI R3, RZ, 0x1f, R52 ;  /* 0x0000001fff038819 */ /* 0x000fe40000011434 */
[----:B------:R-:W-:Y:S02]  /*9280*/  @!P1 LEA.HI R53, R53, R54, RZ, 0x3 ;  /* 0x0000003635359211 */ /* 0x000fe400078f18ff */
[----:B------:R-:W-:Y:S02]  /*9290*/  @!P0 LEA.HI R3, R3, R52, RZ, 0x3 ;  /* 0x0000003403038211 */ /* 0x000fe400078f18ff */
[----:B------:R-:W-:Y:S02]  /*92a0*/  @!P1 LOP3.LUT R53, R53, 0xfffffff8, RZ, 0xc0, !PT ;  /* 0xfffffff835359812 */ /* 0x000fe400078ec0ff */
[----:B------:R-:W-:Y:S01]  /*92b0*/  @!P0 LOP3.LUT R3, R3, 0xfffffff8, RZ, 0xc0, !PT ;  /* 0xfffffff803038812 */ /* 0x000fe200078ec0ff */
[----:B-----5:R-:W-:-:S04]  /*92c0*/  @!P2 IMAD.WIDE R58, R0, 0x2, R60 ;  /* 0x00000002003aa825 */ /* 0x020fc800078e023c */
[----:B------:R-:W-:-:S04]  /*92d0*/  @!P1 IMAD.WIDE R52, R53, 0x2, R60 ;  /* 0x0000000235349825 */ /* 0x000fc800078e023c */
[----:B------:R-:W-:Y:S01]  /*92e0*/  @!P0 IMAD.WIDE R60, R3, 0x2, R60 ;  /* 0x00000002033c8825 */ /* 0x000fe200078e023c */
[----:B-1----:R1:W-:Y:S04]  /*92f0*/  @!P2 ST.E.128 [R58.64], R48 ;  /* 0x000000303a00a985 */ /* 0x0023e8000c101d0e */
[----:B--2---:R1:W-:Y:S04]  /*9300*/  @!P1 ST.E.128 [R52.64], R8 ;  /* 0x0000000834009985 */ /* 0x0043e8000c101d0e */
[----:B----4-:R1:W-:Y:S02]  /*9310*/  @!P0 ST.E.128 [R60.64], R4 ;  /* 0x000000043c008985 */ /* 0x0103e4000c101d0e */
.L_x_39:
[----:B--2---:R-:W-:Y:S05]  /*9320*/  BSYNC B0 ;  /* 0x0000000000007941 */ /* 0x004fea0003800000 */
.L_x_38:
[----:B------:R-:W-:Y:S01]  /*9330*/  IADD3 R3, R55, 0x20, RZ ;  /* 0x0000002037037810 */ /* 0x000fe20007ffe0ff */
[----:B-1----:R1:W2:Y:S01]  /*9340*/  SHFL.IDX PT, R9, R56, 0x1, 0x181f ;  /* 0x00381f0038097f89 */ /* 0x0022a200000e0000 */
[----:B------:R-:W-:Y:S02]  /*9350*/  BSSY B0, `(.L_x_40) ;  /* 0x0000015000007945 */ /* 0x000fe40003800000 */
[----:B------:R-:W-:Y:S01]  /*9360*/  ISETP.GE.AND P0, PT, R3, R2, PT ;  /* 0x000000020300720c */ /* 0x000fe20003f06270 */
[----:B------:R1:W4:-:S12]  /*9370*/  SHFL.IDX PT, R8, R57, 0x1, 0x181f ;  /* 0x00381f0039087f89 */ /* 0x00031800000e0000 */
[----:B------:R-:W-:Y:S05]  /*9380*/  @P0 BRA `(.L_x_41) ;  /* 0x0000011000000947 */ /* 0x000fea0003800000 */
[C---:B------:R-:W-:Y:S02]  /*9390*/  IADD3 R6, R0.reuse, 0x40, RZ ;  /* 0x0000004000067810 */ /* 0x040fe40007ffe0ff */
[----:B------:R-:W-:Y:S02]  /*93a0*/  IADD3 R4, R0, 0x80, RZ ;  /* 0x0000008000047810 */ /* 0x000fe40007ffe0ff */
[----:B------:R-:W-:Y:S02]  /*93b0*/  ISETP.GE.AND P1, PT, R6, c[0x0][0x3c8], PT ;  /* 0x0000f20006007a0c */ /* 0x000fe40003f26270 */
[----:B------:R-:W-:Y:S02]  /*93c0*/  ISETP.GE.AND P0, PT, R4, c[0x0][0x3c8], PT ;  /* 0x0000f20004007a0c */ /* 0x000fe40003f06270 */
[----:B------:R-:W-:-:S09]  /*93d0*/  ISETP.GE.AND P2, PT, R0, c[0x0][0x3c8], PT ;  /* 0x0000f20000007a0c */ /* 0x000fd20003f46270 */
[----:B------:R-:W-:Y:S02]  /*93e0*/  @!P1 SHF.R.S32.HI R5, RZ, 0x1f, R6 ;  /* 0x0000001fff059819 */ /* 0x000fe40000011406 */
[----:B------:R-:W-:Y:S02]  /*93f0*/  @!P0 SHF.R.S32.HI R3, RZ, 0x1f, R4 ;  /* 0x0000001fff038819 */ /* 0x000fe40000011404 */
[----:B------:R-:W-:Y:S01]  /*9400*/  @!P1 LEA.HI R5, R5, R6, RZ, 0x3 ;  /* 0x0000000605059211 */ /* 0x000fe200078f18ff */
[--C-:B--2-4-:R-:W-:Y:S01]  /*9410*/  @!P2 IMAD.WIDE R6, R0, 0x2, R8.reuse ;  /* 0x000000020006a825 */ /* 0x114fe200078e0208 */
[----:B------:R-:W-:Y:S02]  /*9420*/  @!P0 LEA.HI R3, R3, R4, RZ, 0x3 ;  /* 0x0000000403038211 */ /* 0x000fe400078f18ff */
[----:B------:R-:W-:Y:S02]  /*9430*/  @!P1 LOP3.LUT R5, R5, 0xfffffff8, RZ, 0xc0, !PT ;  /* 0xfffffff805059812 */ /* 0x000fe400078ec0ff */
[----:B------:R-:W-:Y:S01]  /*9440*/  @!P0 LOP3.LUT R3, R3, 0xfffffff8, RZ, 0xc0, !PT ;  /* 0xfffffff803038812 */ /* 0x000fe200078ec0ff */
[----:B------:R2:W-:Y:S02]  /*9450*/  @!P2 ST.E.128 [R6.64], R44 ;  /* 0x0000002c0600a985 */ /* 0x0005e4000c101d0e */
[----:B------:R-:W-:-:S04]  /*9460*/  @!P1 IMAD.WIDE R4, R5, 0x2, R8 ;  /* 0x0000000205049825 */ /* 0x000fc800078e0208 */
[----:B------:R-:W-:Y:S01]  /*9470*/  @!P0 IMAD.WIDE R8, R3, 0x2, R8 ;  /* 0x0000000203088825 */ /* 0x000fe200078e0208 */
[----:B------:R2:W-:Y:S04]  /*9480*/  @!P1 ST.E.128 [R4.64], R32 ;  /* 0x0000002004009985 */ /* 0x0005e8000c101d0e */
[----:B------:R2:W-:Y:S02]  /*9490*/  @!P0 ST.E.128 [R8.64], R20 ;  /* 0x0000001408008985 */ /* 0x0005e4000c101d0e */
.L_x_41:
[----:B------:R-:W-:Y:S05]  /*94a0*/  BSYNC B0 ;  /* 0x0000000000007941 */ /* 0x000fea0003800000 */
.L_x_40:
[----:B------:R-:W-:Y:S01]  /*94b0*/  IADD3 R3, R55, 0x40, RZ ;  /* 0x0000004037037810 */ /* 0x000fe20007ffe0ff */
[----:B--2---:R2:W1:Y:S01]  /*94c0*/  SHFL.IDX PT, R9, R56, 0x2, 0x181f ;  /* 0x00581f0038097f89 */ /* 0x00446200000e0000 */
[----:B------:R-:W-:Y:S02]  /*94d0*/  BSSY B0, `(.L_x_42) ;  /* 0x0000015000007945 */ /* 0x000fe40003800000 */
[----:B------:R-:W-:Y:S01]  /*94e0*/  ISETP.GE.AND P0, PT, R3, R2, PT ;  /* 0x000000020300720c */ /* 0x000fe20003f06270 */
[----:B----4-:R2:W4:-:S12]  /*94f0*/  SHFL.IDX PT, R8, R57, 0x2, 0x181f ;  /* 0x00581f0039087f89 */ /* 0x01051800000e0000 */
        /* <DEDUP_REMOVED lines=9> */
[--C-:B-1--4-:R-:W-:Y:S01]  /*9590*/  @!P2 IMAD.WIDE R6, R0, 0x2, R8.reuse ;  /* 0x000000020006a825 */ /* 0x112fe200078e0208 */
[----:B------:R-:W-:Y:S02]  /*95a0*/  @!P0 LEA.HI R3, R3, R4, RZ, 0x3 ;  /* 0x0000000403038211 */ /* 0x000fe400078f18ff */
[----:B------:R-:W-:Y:S02]  /*95b0*/  @!P1 LOP3.LUT R5, R5, 0xfffffff8, RZ, 0xc0, !PT ;  /* 0xfffffff805059812 */ /* 0x000fe400078ec0ff */
[----:B------:R-:W-:Y:S01]  /*95c0*/  @!P0 LOP3.LUT R3, R3, 0xfffffff8, RZ, 0xc0, !PT ;  /* 0xfffffff803038812 */ /* 0x000fe200078ec0ff */
[----:B---3--:R1:W-:Y:S02]  /*95d0*/  @!P2 ST.E.128 [R6.64], R40 ;  /* 0x000000280600a985 */ /* 0x0083e4000c101d0e */
[----:B------:R-:W-:-:S04]  /*95e0*/  @!P1 IMAD.WIDE R4, R5, 0x2, R8 ;  /* 0x0000000205049825 */ /* 0x000fc800078e0208 */
[----:B------:R-:W-:Y:S01]  /*95f0*/  @!P0 IMAD.WIDE R8, R3, 0x2, R8 ;  /* 0x0000000203088825 */ /* 0x000fe200078e0208 */
[----:B------:R1:W-:Y:S04]  /*9600*/  @!P1 ST.E.128 [R4.64], R28 ;  /* 0x0000001c04009985 */ /* 0x0003e8000c101d0e */
[----:B------:R1:W-:Y:S02]  /*9610*/  @!P0 ST.E.128 [R8.64], R16 ;  /* 0x0000001008008985 */ /* 0x0003e4000c101d0e */
.L_x_43:
[----:B------:R-:W-:Y:S05]  /*9620*/  BSYNC B0 ;  /* 0x0000000000007941 */ /* 0x000fea0003800000 */
.L_x_42:
[----:B------:R-:W-:Y:S01]  /*9630*/  IADD3 R55, R55, 0x60, RZ ;  /* 0x0000006037377810 */ /* 0x000fe20007ffe0ff */
[----:B-1----:R1:W2:Y:S03]  /*9640*/  SHFL.IDX PT, R5, R56, 0x3, 0x181f ;  /* 0x00781f0038057f89 */ /* 0x0022a600000e0000 */
[----:B------:R-:W-:Y:S01]  /*9650*/  ISETP.GE.AND P0, PT, R55, R2, PT ;  /* 0x000000023700720c */ /* 0x000fe20003f06270 */
[----:B------:R1:W4:-:S12]  /*9660*/  SHFL.IDX PT, R4, R57, 0x3, 0x181f ;  /* 0x00781f0039047f89 */ /* 0x00031800000e0000 */
[----:B------:R-:W-:Y:S05]  /*9670*/  @P0 EXIT ;  /* 0x000000000000094d */ /* 0x000fea0003800000 */
[C---:B------:R-:W-:Y:S02]  /*9680*/  IADD3 R3, R0.reuse, 0x40, RZ ;  /* 0x0000004000037810 */ /* 0x040fe40007ffe0ff */
[C---:B------:R-:W-:Y:S02]  /*9690*/  ISETP.GE.AND P1, PT, R0.reuse, c[0x0][0x3c8], PT ;  /* 0x0000f20000007a0c */ /* 0x040fe40003f26270 */
[----:B------:R-:W-:Y:S02]  /*96a0*/  ISETP.GE.AND P0, PT, R3, c[0x0][0x3c8], PT ;  /* 0x0000f20003007a0c */ /* 0x000fe40003f06270 */
[----:B------:R-:W-:-:S09]  /*96b0*/  IADD3 R9, R0, 0x80, RZ ;  /* 0x0000008000097810 */ /* 0x000fd20007ffe0ff */
[----:B--2-4-:R-:W-:Y:S02]  /*96c0*/  @!P1 IMAD.WIDE R6, R0, 0x2, R4 ;  /* 0x0000000200069825 */ /* 0x014fe400078e0204 */
[----:B------:R-:W-:-:S03]  /*96d0*/  @!P0 SHF.R.S32.HI R2, RZ, 0x1f, R3 ;  /* 0x0000001fff028819 */ /* 0x000fc60000011403 */
[----:B------:R2:W-:Y:S01]  /*96e0*/  @!P1 ST.E.128 [R6.64], R36 ;  /* 0x0000002406009985 */ /* 0x0005e2000c101d0e */
[----:B------:R-:W-:-:S04]  /*96f0*/  @!P0 LEA.HI R2, R2, R3, RZ, 0x3 ;  /* 0x0000000302028211 */ /* 0x000fc800078f18ff */
[----:B------:R-:W-:-:S05]  /*9700*/  @!P0 LOP3.LUT R2, R2, 0xfffffff8, RZ, 0xc0, !PT ;  /* 0xfffffff802028812 */ /* 0x000fca00078ec0ff */
[----:B------:R-:W-:-:S05]  /*9710*/  @!P0 IMAD.WIDE R2, R2, 0x2, R4 ;  /* 0x0000000202028825 */ /* 0x000fca00078e0204 */
[----:B------:R2:W-:Y:S01]  /*9720*/  @!P0 ST.E.128 [R2.64], R24 ;  /* 0x0000001802008985 */ /* 0x0005e2000c101d0e */
[----:B------:R-:W-:-:S13]  /*9730*/  ISETP.GE.AND P0, PT, R9, c[0x0][0x3c8], PT ;  /* 0x0000f20009007a0c */ /* 0x000fda0003f06270 */
[----:B------:R-:W-:Y:S05]  /*9740*/  @P0 EXIT ;  /* 0x000000000000094d */ /* 0x000fea0003800000 */
[----:B------:R-:W-:-:S04]  /*9750*/  SHF.R.S32.HI R0, RZ, 0x1f, R9 ;  /* 0x0000001fff007819 */ /* 0x000fc80000011409 */
[----:B------:R-:W-:-:S04]  /*9760*/  LEA.HI R0, R0, R9, RZ, 0x3 ;  /* 0x0000000900007211 */ /* 0x000fc800078f18ff */
[----:B--2---:R-:W-:-:S05]  /*9770*/  LOP3.LUT R3, R0, 0xfffffff8, RZ, 0xc0, !PT ;  /* 0xfffffff800037812 */ /* 0x004fca00078ec0ff */
[----:B------:R-:W-:-:S05]  /*9780*/  IMAD.WIDE R4, R3, 0x2, R4 ;  /* 0x0000000203047825 */ /* 0x000fca00078e0204 */
[----:B------:R-:W-:Y:S01]  /*9790*/  ST.E.128 [R4.64], R12 ;  /* 0x0000000c04007985 */ /* 0x000fe2000c101d0e */
[----:B------:R-:W-:Y:S05]  /*97a0*/  EXIT ;  /* 0x000000000000794d */ /* 0x000fea0003800000 */
.L_x_36:
[----:B------:R-:W-:Y:S02]  /*97b0*/  ULDC.64 UR4, c[0x0][0x500] ;  /* 0x0001400000047ab9 */ /* 0x000fe40000000a00 */
[----:B------:R-:W-:Y:S02]  /*97c0*/  UISETP.NE.U32.AND UP1, UPT, URZ, UR4, UPT ;  /* 0x000000043f00728c */ /* 0x000fe4000bf25070 */
[----:B------:R-:W-:Y:S02]  /*97d0*/  UMOV UR6, 0x4 ;  /* 0x0000000400067882 */ /* 0x000fe40000000000 */
[----:B------:R-:W-:-:S03]  /*97e0*/  UISETP.NE.AND.EX UP1, UPT, URZ, UR5, UPT, UP1 ;  /* 0x000000053f00728c */ /* 0x000fc6000bf25310 */
[----:B------:R-:W-:Y:S02]  /*97f0*/  ULDC.64 UR4, c[0x0][0x500] ;  /* 0x0001400000047ab9 */ /* 0x000fe40000000a00 */
[----:B------:R-:W-:Y:S01]  /*9800*/  UIMAD.WIDE UR4, UR16, UR6, UR4 ;  /* 0x00000006100472a5 */ /* 0x000fe2000f8e0204 */
[----:B------:R-:W-:-:S05]  /*9810*/  PLOP3.LUT P0, PT, PT, PT, UP1, 0x80, 0x0 ;  /* 0x000000000000781c */ /* 0x000fca0003f0f018 */
[----:B------:R-:W-:Y:S01]  /*9820*/  IMAD.U32 R6, RZ, RZ, UR4 ;  /* 0x00000004ff067e24 */ /* 0x000fe2000f8e00ff */
[----:B------:R-:W-:Y:S01]  /*9830*/  MOV R7, UR5 ;  /* 0x0000000500077c02 */ /* 0x000fe20008000f00 */
[----:B------:R-:W-:-:S06]  /*9840*/  ULDC.64 UR4, c[0x0][0x508] ;  /* 0x0001420000047ab9 */ /* 0x000fcc0000000a00 */
[----:B------:R-:W2:Y:S01]  /*9850*/  @P0 LDG.E R0, [R6.64] ;  /* 0x0000000e06000981 */ /* 0x000ea2000c1e1900 */
[----:B------:R-:W-:Y:S01]  /*9860*/  UISETP.NE.U32.AND UP0, UPT, URZ, UR4, UPT ;  /* 0x000000043f00728c */ /* 0x000fe2000bf05070 */
[----:B------:R-:W-:-:S03]  /*9870*/  IMAD.MOV.U32 R4, RZ, RZ, c[0x0][0x388] ;  /* 0x0000e200ff047624 */ /* 0x000fc600078e00ff */
[----:B------:R-:W-:-:S03]  /*9880*/  UISETP.NE.AND.EX UP0, UPT, URZ, UR5, UPT, UP0 ;  /* 0x000000053f00728c */ /* 0x000fc6000bf05300 */
[----:B------:R-:W-:-:S03]  /*9890*/  ULDC.64 UR4, c[0x0][0x508] ;  /* 0x0001420000047ab9 */ /* 0x000fc60000000a00 */
[----:B------:R-:W-:-:S05]  /*98a0*/  PLOP3.LUT P1, PT, PT, PT, UP0, 0x80, 0x0 ;  /* 0x000000000000781c */ /* 0x000fca0003f2f008 */
[----:B------:R-:W-:-:S06]  /*98b0*/  @UP0 UIMAD.WIDE UR4, UR16, UR6, UR4 ;  /* 0x00000006100402a5 */ /* 0x000fcc000f8e0204 */
[----:B-1----:R-:W-:Y:S01]  /*98c0*/  MOV R2, UR4 ;  /* 0x0000000400027c02 */ /* 0x002fe20008000f00 */
[----:B------:R-:W-:-:S05]  /*98d0*/  IMAD.U32 R3, RZ, RZ, UR5 ;  /* 0x00000005ff037e24 */ /* 0x000fca000f8e00ff */
[----:B------:R1:W5:Y:S01]  /*98e0*/  @P1 LDG.E R4, [R2.64] ;  /* 0x0000000e02041981 */ /* 0x000362000c1e1900 */
[----:B------:R-:W-:Y:S02]  /*98f0*/  UMOV UR10, URZ ;  /* 0x0000003f000a7c82 */ /* 0x000fe40008000000 */
[----:B------:R-:W-:Y:S01]  /*9900*/  UMOV UR11, URZ ;  /* 0x0000003f000b7c82 */ /* 0x000fe20008000000 */
[----:B--2---:R-:W2:Y:S02]  /*9910*/  @P0 R2UR UR5, R0 ;  /* 0x00000000000503c2 */ /* 0x004ea400000e0000 */
[----:B--2---:R-:W-:Y:S02]  /*9920*/  @UP1 USHF.R.S32.HI UR4, URZ, 0x1f, UR5 ;  /* 0x0000001f3f041899 */ /* 0x004fe40008011405 */
[----:B------:R-:W-:-:S05]  /*9930*/  @UP1 UMOV UR10, UR5 ;  /* 0x00000005000a1c82 */ /* 0x000fca0008000000 */
[----:B------:R-:W-:Y:S01]  /*9940*/  @UP1 UMOV UR11, UR4 ;  /* 0x00000004000b1c82 */ /* 0x000fe20008000000 */
[----:B------:R-:W-:Y:S05]  /*9950*/  @P1 BRA `(.L_x_44) ;  /* 0x0000004000001947 */ /* 0x000fea0003800000 */
[----:B-1----:R-:W-:Y:S05]  /*9960*/  @!P0 BRA `(.L_x_44) ;  /* 0x0000003000008947 */ /* 0x002fea0003800000 */
[----:B-----5:R-:W2:Y:S04]  /*9970*/  LDG.E R4, [R6.64] ;  /* 0x0000000e06047981 */ /* 0x020ea8000c1e1900 */
[----:B------:R-:W2:Y:S02]  /*9980*/  LDG.E R3, [R6.64+0x4] ;  /* 0x0000040e06037981 */ /* 0x000ea4000c1e1900 */
[----:B--2---:R-:W-:Y:S02]  /*9990*/  IADD3 R4, -R4, R3, RZ ;  /* 0x0000000304047210 */ /* 0x004fe40007ffe1ff */
.L_x_44:
[----:B-1----:R-:W1:Y:S01]  /*99a0*/  S2R R7, SR_TID.X ;  /* 0x0000000000077919 */ /* 0x002e620000002100 */
[----:B------:R-:W-:Y:S01]  /*99b0*/  USHF.R.S32.HI UR6, URZ, 0x1f, UR16 ;  /* 0x0000001f3f067899 */ /* 0x000fe20008011410 */
[----:B------:R-:W-:Y:S01]  /*99c0*/  BSSY B0, `(.L_x_45) ;  /* 0x0000029000007945 */ /* 0x000fe20003800000 */
[----:B------:R-:W-:-:S02]  /*99d0*/  USEL UR16, UR16, URZ, !UP1 ;  /* 0x0000003f10107287 */ /* 0x000fc4000c800000 */
[----:B------:R-:W-:Y:S01]  /*99e0*/  USEL UR6, UR6, URZ, !UP1 ;  /* 0x0000003f06067287 */ /* 0x000fe2000c800000 */
[----:B-1----:R-:W-:-:S13]  /*99f0*/  ISETP.GE.AND P0, PT, R7, 0x80, PT ;  /* 0x000000800700780c */ /* 0x002fda0003f06270 */
[----:B------:R-:W-:Y:S05]  /*9a00*/  @P0 BRA `(.L_x_46) ;  /* 0x0000024000000947 */ /* 0x000fea0003800000 */
[----:B------:R-:W1:Y:S01]  /*9a10*/  S2R R0, SR_CTAID.X ;  /* 0x0000000000007919 */ /* 0x000e620000002500 */
[----:B-----5:R-:W-:Y:S01]  /*9a20*/  IMAD R3, R4, c[0x0][0x4e8], RZ ;  /* 0x00013a0004037a24 */ /* 0x020fe200078e02ff */
[----:B-1----:R-:W-:-:S04]  /*9a30*/  LEA R0, R0, R7, 0x7 ;  /* 0x0000000700007211 */ /* 0x002fc800078e38ff */
[----:B------:R-:W-:-:S13]  /*9a40*/  ISETP.GE.AND P0, PT, R0, R3, PT ;  /* 0x000000030000720c */ /* 0x000fda0003f06270 */
[----:B------:R-:W-:Y:S05]  /*9a50*/  @P0 BRA `(.L_x_46) ;  /* 0x000001f000000947 */ /* 0x000fea0003800000 */
[----:B------:R-:W-:Y:S01]  /*9a60*/  IMAD.MOV.U32 R2, RZ, RZ, c[0x0][0x4e8] ;  /* 0x00013a00ff027624 */ /* 0x000fe200078e00ff */
[----:B------:R-:W-:Y:S01]  /*9a70*/  ULDC.64 UR4, c[0x0][0x490] ;  /* 0x0001240000047ab9 */ /* 0x000fe20000000a00 */
[----:B------:R-:W-:Y:S01]  /*9a80*/  IMAD.MOV.U32 R8, RZ, RZ, R0 ;  /* 0x000000ffff087224 */ /* 0x000fe200078e0000 */
[----:B------:R-:W-:Y:S02]  /*9a90*/  UIMAD UR7, UR8, UR4, URZ ;  /* 0x00000004080772a4 */ /* 0x000fe4000f8e023f */
[----:B------:R-:W-:Y:S01]  /*9aa0*/  ISETP.NE.AND P0, PT, R2, 0x1, PT ;  /* 0x000000010200780c */ /* 0x000fe20003f05270 */
[----:B------:R-:W-:Y:S02]  /*9ab0*/  UMOV UR12, UR10 ;  /* 0x0000000a000c7c82 */ /* 0x000fe40008000000 */
[----:B------:R-:W-:Y:S02]  /*9ac0*/  UMOV UR13, UR11 ;  /* 0x0000000b000d7c82 */ /* 0x000fe40008000000 */
[----:B------:R-:W-:-:S02]  /*9ad0*/  UIMAD.WIDE.U32 UR12, UR9, UR4, UR12 ;  /* 0x00000004090c72a5 */ /* 0x000fc4000f8e000c */
[----:B------:R-:W-:-:S03]  /*9ae0*/  UIMAD UR7, UR9, UR5, UR7 ;  /* 0x00000005090772a4 */ /* 0x000fc6000f8e0207 */
[----:B------:R-:W-:Y:S02]  /*9af0*/  ULDC.64 UR4, c[0x0][0x498] ;  /* 0x0001260000047ab9 */ /* 0x000fe40000000a00 */
[----:B------:R-:W-:Y:S01]  /*9b00*/  UIADD3 UR13, UR7, UR13, URZ ;  /* 0x0000000d070d7290 */ /* 0x000fe2000fffe03f */
[----:B------:R-:W-:Y:S01]  /*9b10*/  @P0 IMAD.HI.U32 R2, R0, c[0x0][0x4ec], RZ ;  /* 0x00013b0000020a27 */ /* 0x000fe200078e00ff */
[----:B------:R-:W-:Y:S02]  /*9b20*/  UIMAD UR7, UR6, UR4, URZ ;  /* 0x00000004060772a4 */ /* 0x000fe4000f8e023f */
[----:B------:R-:W-:Y:S02]  /*9b30*/  UIMAD.WIDE.U32 UR12, UR16, UR4, UR12 ;  /* 0x00000004100c72a5 */ /* 0x000fe4000f8e000c */
[----:B------:R-:W-:Y:S01]  /*9b40*/  @P0 SHF.R.U32.HI R8, RZ, c[0x0][0x4f0], R2 ;  /* 0x00013c00ff080a19 */ /* 0x000fe20000011602 */
[----:B------:R-:W-:-:S03]  /*9b50*/  UIMAD UR5, UR16, UR5, UR7 ;  /* 0x00000005100572a4 */ /* 0x000fc6000f8e0207 */
[C---:B------:R-:W-:Y:S02]  /*9b60*/  IADD3 R5, -R8.reuse, RZ, RZ ;  /* 0x000000ff08057210 */ /* 0x040fe40007ffe1ff */
[----:B------:R-:W-:Y:S02]  /*9b70*/  SHF.R.S32.HI R3, RZ, 0x1f, R8 ;  /* 0x0000001fff037819 */ /* 0x000fe40000011408 */
[----:B------:R-:W-:Y:S01]  /*9b80*/  IADD3 R8, P0, R8, UR12, RZ ;  /* 0x0000000c08087c10 */ /* 0x000fe2000ff1e0ff */
[----:B------:R-:W-:Y:S02]  /*9b90*/  IMAD R5, R5, c[0x0][0x4e8], R0 ;  /* 0x00013a0005057a24 */ /* 0x000fe400078e0200 */
[----:B------:R-:W-:-:S03]  /*9ba0*/  IMAD.U32 R0, RZ, RZ, UR5 ;  /* 0x00000005ff007e24 */ /* 0x000fc6000f8e00ff */
[----:B------:R-:W-:Y:S02]  /*9bb0*/  SHF.R.S32.HI R2, RZ, 0x1f, R5 ;  /* 0x0000001fff027819 */ /* 0x000fe40000011405 */
[----:B------:R-:W-:-:S03]  /*9bc0*/  IADD3.X R9, R3, UR13, R0, P0, !PT ;  /* 0x0000000d03097c10 */ /* 0x000fc600087fe400 */
[----:B------:R-:W-:Y:S02]  /*9bd0*/  IMAD R0, R2, c[0x0][0x488], RZ ;  /* 0x0001220002007a24 */ /* 0x000fe400078e02ff */
[----:B------:R-:W-:-:S04]  /*9be0*/  IMAD.WIDE.U32 R8, R5, c[0x0][0x488], R8 ;  /* 0x0001220005087a25 */ /* 0x000fc800078e0008 */
[----:B------:R-:W-:Y:S01]  /*9bf0*/  IMAD R0, R5, c[0x0][0x48c], R0 ;  /* 0x0001230005007a24 */ /* 0x000fe200078e0200 */
[----:B------:R-:W-:Y:S01]  /*9c00*/  LEA R2, P0, R8, c[0x0][0x450], 0x2 ;  /* 0x0001140008027a11 */ /* 0x000fe200078010ff */
[----:B------:R-:W-:-:S03]  /*9c10*/  IMAD.MOV.U32 R5, RZ, RZ, -0x800000 ;  /* 0xff800000ff057424 */ /* 0x000fc600078e00ff */
[----:B------:R-:W-:-:S04]  /*9c20*/  IADD3 R3, R9, R0, RZ ;  /* 0x0000000009037210 */ /* 0x000fc80007ffe0ff */
[----:B------:R-:W-:-:S05]  /*9c30*/  LEA.HI.X R3, R8, c[0x0][0x454], R3, 0x2, P0 ;  /* 0x0001150008037a11 */ /* 0x000fca00000f1403 */
[----:B------:R1:W-:Y:S02]  /*9c40*/  STG.E [R2.64], R5 ;  /* 0x0000000502007986 */ /* 0x0003e4000c10190e */
.L_x_46:
[----:B------:R-:W-:Y:S05]  /*9c50*/  BSYNC B0 ;  /* 0x0000000000007941 */ /* 0x000fea0003800000 */
.L_x_45:
[----:B-1----:R-:W1:Y:S01]  /*9c60*/  S2R R3, SR_CTAID.X ;  /* 0x0000000000037919 */ /* 0x002e620000002500 */
[----:B------:R-:W-:Y:S01]  /*9c70*/  SHF.R.S32.HI R0, RZ, 0x1f, R7 ;  /* 0x0000001fff007819 */ /* 0x000fe20000011407 */
[----:B------:R-:W-:Y:S01]  /*9c80*/  ULDC.64 UR4, c[0x0][0x3a0] ;  /* 0x0000e80000047ab9 */ /* 0x000fe20000000a00 */
[----:B------:R-:W-:Y:S01]  /*9c90*/  IMAD.MOV.U32 R2, RZ, RZ, c[0x0][0x4e8] ;  /* 0x00013a00ff027624 */ /* 0x000fe200078e00ff */
[----:B------:R-:W-:Y:S01]  /*9ca0*/  UIMAD UR7, UR11, UR4, URZ ;  /* 0x000000040b0772a4 */ /* 0x000fe2000f8e023f */
[----:B------:R-:W-:Y:S01]  /*9cb0*/  LEA.HI R0, R0, R7, RZ, 0x3 ;  /* 0x0000000700007211 */ /* 0x000fe200078f18ff */
[----:B------:R-:W-:Y:S01]  /*9cc0*/  UIMAD.WIDE.U32 UR12, UR10, UR4, URZ ;  /* 0x000000040a0c72a5 */ /* 0x000fe2000f8e003f */
[----:B-----5:R-:W-:Y:S01]  /*9cd0*/  IMAD R4, R4, c[0x0][0x4e8], RZ ;  /* 0x00013a0004047a24 */ /* 0x020fe200078e02ff */
[----:B------:R-:W-:Y:S01]  /*9ce0*/  ISETP.NE.AND P0, PT, R2, 0x1, PT ;  /* 0x000000010200780c */ /* 0x000fe20003f05270 */
[----:B------:R-:W-:Y:S01]  /*9cf0*/  UIMAD UR7, UR10, UR5, UR7 ;  /* 0x000000050a0772a4 */ /* 0x000fe2000f8e0207 */
[----:B------:R-:W-:Y:S01]  /*9d00*/  LOP3.LUT R6, R0, 0xfffffff8, RZ, 0xc0, !PT ;  /* 0xfffffff800067812 */ /* 0x000fe200078ec0ff */
[----:B------:R-:W-:Y:S01]  /*9d10*/  BSSY B0, `(.L_x_47) ;  /* 0x000003b000007945 */ /* 0x000fe20003800000 */
[----:B------:R-:W-:Y:S01]  /*9d20*/  SHF.R.S32.HI R0, RZ, 0x3, R0 ;  /* 0x00000003ff007819 */ /* 0x000fe20000011400 */
[----:B------:R-:W-:-:S02]  /*9d30*/  ULDC.64 UR4, c[0x0][0x3e8] ;  /* 0x0000fa0000047ab9 */ /* 0x000fc40000000a00 */
[----:B------:R-:W-:Y:S01]  /*9d40*/  IMAD.IADD R7, R7, 0x1, -R6 ;  /* 0x0000000107077824 */ /* 0x000fe200078e0a06 */
[----:B------:R-:W-:Y:S02]  /*9d50*/  UIADD3 UR13, UR13, UR7, URZ ;  /* 0x000000070d0d7290 */ /* 0x000fe4000fffe03f */
[----:B------:R-:W-:Y:S02]  /*9d60*/  UIMAD UR7, UR8, UR4, URZ ;  /* 0x00000004080772a4 */ /* 0x000fe4000f8e023f */
[C---:B------:R-:W-:Y:S01]  /*9d70*/  LEA R2, R7.reuse, R0, 0x5 ;  /* 0x0000000007027211 */ /* 0x040fe200078e28ff */
[----:B------:R-:W-:Y:S01]  /*9d80*/  UIMAD.WIDE.U32 UR12, UR9, UR4, UR12 ;  /* 0x00000004090c72a5 */ /* 0x000fe2000f8e000c */
[----:B------:R-:W-:Y:S01]  /*9d90*/  SHF.L.U32 R7, R7, 0x3, RZ ;  /* 0x0000000307077819 */ /* 0x000fe200000006ff */
[----:B------:R-:W-:Y:S02]  /*9da0*/  UIMAD UR7, UR9, UR5, UR7 ;  /* 0x00000005090772a4 */ /* 0x000fe4000f8e0207 */
[C---:B-1----:R-:W-:Y:S01]  /*9db0*/  IMAD R2, R3.reuse, 0x80, R2 ;  /* 0x0000008003027824 */ /* 0x042fe200078e0202 */
[----:B------:R-:W-:Y:S01]  /*9dc0*/  ULDC.64 UR4, c[0x0][0x3f0] ;  /* 0x0000fc0000047ab9 */ /* 0x000fe20000000a00 */
[----:B------:R-:W-:Y:S01]  /*9dd0*/  IMAD R3, R3, 0x80, R0 ;  /* 0x0000008003037824 */ /* 0x000fe200078e0200 */
[----:B------:R-:W-:Y:S01]  /*9de0*/  UIMAD UR6, UR6, UR4, URZ ;  /* 0x00000004060672a4 */ /* 0x000fe2000f8e023f */
[----:B------:R-:W-:Y:S01]  /*9df0*/  @P0 IMAD.HI.U32 R5, R2, c[0x0][0x4ec], RZ ;  /* 0x00013b0002050a27 */ /* 0x000fe200078e00ff */
[----:B------:R-:W-:Y:S01]  /*9e00*/  UIADD3 UR13, UR7, UR13, URZ ;  /* 0x0000000d070d7290 */ /* 0x000fe2000fffe03f */
[----:B------:R-:W-:Y:S01]  /*9e10*/  MOV R8, R2 ;  /* 0x0000000200087202 */ /* 0x000fe20000000f00 */
[----:B------:R-:W-:-:S02]  /*9e20*/  UIMAD UR5, UR16, UR5, UR6 ;  /* 0x00000005100572a4 */ /* 0x000fc4000f8e0206 */
[----:B------:R-:W-:Y:S01]  /*9e30*/  @P0 SHF.R.U32.HI R8, RZ, c[0x0][0x4f0], R5 ;  /* 0x00013c00ff080a19 */ /* 0x000fe20000011605 */
[----:B------:R-:W-:-:S03]  /*9e40*/  UIMAD.WIDE.U32 UR12, UR16, UR4, UR12 ;  /* 0x00000004100c72a5 */ /* 0x000fc6000f8e000c */
[--C-:B------:R-:W-:Y:S01]  /*9e50*/  SHF.R.S32.HI R5, RZ, 0x1f, R8.reuse ;  /* 0x0000001fff057819 */ /* 0x100fe20000011408 */
[----:B------:R-:W-:Y:S01]  /*9e60*/  UIADD3 UR5, UR13, UR5, URZ ;  /* 0x000000050d057290 */ /* 0x000fe2000fffe03f */
[----:B------:R-:W-:Y:S01]  /*9e70*/  IMAD.MOV R9, RZ, RZ, -R8 ;  /* 0x000000ffff097224 */ /* 0x000fe200078e0a08 */
[----:B------:R-:W-:Y:S01]  /*9e80*/  MOV R10, UR12 ;  /* 0x0000000c000a7c02 */ /* 0x000fe20008000f00 */
[----:B------:R-:W-:Y:S02]  /*9e90*/  IMAD.U32 R11, RZ, RZ, UR13 ;  /* 0x0000000dff0b7e24 */ /* 0x000fe4000f8e00ff */
[----:B------:R-:W-:Y:S01]  /*9ea0*/  IMAD R6, R9, c[0x0][0x4e8], R2 ;  /* 0x00013a0009067a24 */ /* 0x000fe200078e0202 */
[----:B------:R-:W-:Y:S01]  /*9eb0*/  MOV R11, UR5 ;  /* 0x00000005000b7c02 */ /* 0x000fe20008000f00 */
[----:B------:R-:W-:-:S04]  /*9ec0*/  IMAD R5, R5, c[0x0][0x3e0], RZ ;  /* 0x0000f80005057a24 */ /* 0x000fc800078e02ff */
[C---:B------:R-:W-:Y:S01]  /*9ed0*/  IMAD R2, R8.reuse, c[0x0][0x3e4], R5 ;  /* 0x0000f90008027a24 */ /* 0x040fe200078e0205 */
[----:B------:R-:W-:Y:S01]  /*9ee0*/  SHF.R.S32.HI R5, RZ, 0x1f, R6 ;  /* 0x0000001fff057819 */ /* 0x000fe20000011406 */
[----:B------:R-:W-:-:S04]  /*9ef0*/  IMAD.WIDE.U32 R8, R8, c[0x0][0x3e0], R10 ;  /* 0x0000f80008087a25 */ /* 0x000fc800078e000a */
[----:B------:R-:W-:Y:S02]  /*9f00*/  IMAD R5, R5, c[0x0][0x3d8], RZ ;  /* 0x0000f60005057a24 */ /* 0x000fe400078e02ff */
[----:B------:R-:W-:Y:S02]  /*9f10*/  IMAD.IADD R9, R9, 0x1, R2 ;  /* 0x0000000109097824 */ /* 0x000fe400078e0202 */
[C---:B------:R-:W-:Y:S02]  /*9f20*/  IMAD R5, R6.reuse, c[0x0][0x3dc], R5 ;  /* 0x0000f70006057a24 */ /* 0x040fe400078e0205 */
[----:B------:R-:W-:Y:S01]  /*9f30*/  IMAD.WIDE.U32 R8, R6, c[0x0][0x3d8], R8 ;  /* 0x0000f60006087a25 */ /* 0x000fe200078e0008 */
[----:B------:R-:W-:-:S04]  /*9f40*/  IADD3 R6, R7, 0x40, RZ ;  /* 0x0000004007067810 */ /* 0x000fc80007ffe0ff */
[----:B------:R-:W-:Y:S02]  /*9f50*/  IADD3 R5, R9, R5, RZ ;  /* 0x0000000509057210 */ /* 0x000fe40007ffe0ff */
[----:B------:R-:W-:-:S04]  /*9f60*/  LEA R9, P0, R8, c[0x0][0x380], 0x1 ;  /* 0x0000e00008097a11 */ /* 0x000fc800078008ff */
[----:B------:R-:W-:Y:S01]  /*9f70*/  LEA.HI.X R8, R8, c[0x0][0x384], R5, 0x1, P0 ;  /* 0x0000e10008087a11 */ /* 0x000fe200000f0c05 */
[----:B------:R1:W2:Y:S01]  /*9f80*/  SHFL.IDX PT, R10, R9, RZ, 0x181f ;  /* 0x00181fff090a7589 */ /* 0x0002a200000e0000 */
[----:B------:R-:W-:Y:S02]  /*9f90*/  ISETP.GE.AND P0, PT, R3, R4, PT ;  /* 0x000000040300720c */ /* 0x000fe40003f06270 */
[----:B------:R-:W-:Y:S01]  /*9fa0*/  IADD3 R5, R7, 0x80, RZ ;  /* 0x0000008007057810 */ /* 0x000fe20007ffe0ff */
[----:B------:R1:W3:Y:S10]  /*9fb0*/  SHFL.IDX PT, R11, R8, RZ, 0x181f ;  /* 0x00181fff080b7589 */ /* 0x0002f400000e0000 */
[----:B------:R-:W-:Y:S05]  /*9fc0*/  @P0 BRA `(.L_x_48) ;  /* 0x000000f000000947 */ /* 0x000fea0003800000 */
[----:B------:R-:W-:Y:S02]  /*9fd0*/  ISETP.GE.AND P1, PT, R6, c[0x0][0x3c8], PT ;  /* 0x0000f20006007a0c */ /* 0x000fe40003f26270 */
[----:B------:R-:W-:-:S02]  /*9fe0*/  ISETP.GE.AND P0, PT, R5, c[0x0][0x3c8], PT ;  /* 0x0000f20005007a0c */ /* 0x000fc40003f06270 */
[----:B------:R-:W-:-:S09]  /*9ff0*/  ISETP.GE.AND P2, PT, R7, c[0x0][0x3c8], PT ;  /* 0x0000f20007007a0c */ /* 0x000fd20003f46270 */
[----:B------:R-:W-:Y:S02]  /*a000*/  @!P1 SHF.R.S32.HI R13, RZ, 0x1f, R6 ;  /* 0x0000001fff0d9819 */ /* 0x000fe40000011406 */
[----:B------:R-:W-:Y:S02]  /*a010*/  @!P0 SHF.R.S32.HI R0, RZ, 0x1f, R5 ;  /* 0x0000001fff008819 */ /* 0x000fe40000011405 */
[----:B------:R-:W-:Y:S01]  /*a020*/  @!P1 LEA.HI R2, R13, R6, RZ, 0x3 ;  /* 0x000000060d029211 */ /* 0x000fe200078f18ff */
[--C-:B--23--:R-:W-:Y:S01]  /*a030*/  @!P2 IMAD.WIDE R12, R7, 0x2, R10.reuse ;  /* 0x00000002070ca825 */ /* 0x10cfe200078e020a */
[----:B------:R-:W-:Y:S02]  /*a040*/  @!P0 LEA.HI R0, R0, R5, RZ, 0x3 ;  /* 0x0000000500008211 */ /* 0x000fe400078f18ff */
[----:B------:R-:W-:Y:S02]  /*a050*/  @!P1 LOP3.LUT R2, R2, 0xfffffff8, RZ, 0xc0, !PT ;  /* 0xfffffff802029812 */ /* 0x000fe400078ec0ff */
[----:B------:R-:W-:Y:S01]  /*a060*/  @!P0 LOP3.LUT R0, R0, 0xfffffff8, RZ, 0xc0, !PT ;  /* 0xfffffff800008812 */ /* 0x000fe200078ec0ff */
[----:B------:R2:W-:Y:S02]  /*a070*/  @!P2 ST.E.128 [R12.64], RZ ;  /* 0x000000ff0c00a985 */ /* 0x0005e4000c101d0e */
[----:B------:R-:W-:-:S04]  /*a080*/  @!P1 IMAD.WIDE R14, R2, 0x2, R10 ;  /* 0x00000002020e9825 */ /* 0x000fc800078e020a */
[----:B------:R-:W-:Y:S01]  /*a090*/  @!P0 IMAD.WIDE R10, R0, 0x2, R10 ;  /* 0x00000002000a8825 */ /* 0x000fe200078e020a */
[----:B------:R2:W-:Y:S04]  /*a0a0*/  @!P1 ST.E.128 [R14.64], RZ ;  /* 0x000000ff0e009985 */ /* 0x0005e8000c101d0e */
[----:B------:R2:W-:Y:S02]  /*a0b0*/  @!P0 ST.E.128 [R10.64], RZ ;  /* 0x000000ff0a008985 */ /* 0x0005e4000c101d0e */
.L_x_48:
[----:B------:R-:W-:Y:S05]  /*a0c0*/  BSYNC B0 ;  /* 0x0000000000007941 */ /* 0x000fea0003800000 */
.L_x_47:
[----:B--2---:R-:W-:Y:S01]  /*a0d0*/  IADD3 R13, R3, 0x20, RZ ;  /* 0x00000020030d7810 */ /* 0x004fe20007ffe0ff */
[----:B---3--:R2:W3:Y:S01]  /*a0e0*/  SHFL.IDX PT, R11, R8, 0x1, 0x181f ;  /* 0x00381f00080b7f89 */ /* 0x0084e200000e0000 */
        /* <DEDUP_REMOVED lines=9> */
[----:B------:R-:W-:Y:S01]  /*a180*/  @!P1 LEA.HI R2, R13, R6, RZ, 0x3 ;  /* 0x000000060d029211 */ /* 0x000fe200078f18ff */
[--C-:B---34-:R-:W-:Y:S01]  /*a190*/  @!P2 IMAD.WIDE R12, R7, 0x2, R10.reuse ;  /* 0x00000002070ca825 */ /* 0x118fe200078e020a */
        /* <DEDUP_REMOVED lines=8> */
.L_x_50:
[----:B------:R-:W-:Y:S05]  /*a220*/  BSYNC B0 ;  /* 0x0000000000007941 */ /* 0x000fea0003800000 */
.L_x_49:
        /* <DEDUP_REMOVED lines=21> */
.L_x_52:
[----:B------:R-:W-:Y:S05]  /*a380*/  BSYNC B0 ;  /* 0x0000000000007941 */ /* 0x000fea0003800000 */
.L_x_51:
[----:B------:R-:W-:Y:S01]  /*a390*/  IADD3 R3, R3, 0x60, RZ ;  /* 0x0000006003037810 */ /* 0x000fe20007ffe0ff */
[----:B-1----:R1:W2:Y:S03]  /*a3a0*/  SHFL.IDX PT, R11, R8, 0x3, 0x181f ;  /* 0x00781f00080b7f89 */ /* 0x0022a600000e0000 */
[----:B------:R-:W-:Y:S01]  /*a3b0*/  ISETP.GE.AND P0, PT, R3, R4, PT ;  /* 0x000000040300720c */ /* 0x000fe20003f06270 */
[----:B----4-:R1:W4:-:S12]  /*a3c0*/  SHFL.IDX PT, R10, R9, 0x3, 0x181f ;  /* 0x00781f00090a7f89 */ /* 0x01031800000e0000 */
[----:B------:R-:W-:Y:S05]  /*a3d0*/  @P0 EXIT ;  /* 0x000000000000094d */ /* 0x000fea0003800000 */
[----:B------:R-:W-:Y:S02]  /*a3e0*/  ISETP.GE.AND P0, PT, R6, c[0x0][0x3c8], PT ;  /* 0x0000f20006007a0c */ /* 0x000fe40003f06270 */
[----:B------:R-:W-:-:S11]  /*a3f0*/  ISETP.GE.AND P1, PT, R7, c[0x0][0x3c8], PT ;  /* 0x0000f20007007a0c */ /* 0x000fd60003f26270 */
[----:B------:R-:W-:-:S04]  /*a400*/  @!P0 SHF.R.S32.HI R3, RZ, 0x1f, R6 ;  /* 0x0000001fff038819 */ /* 0x000fc80000011406 */
[----:B------:R-:W-:Y:S01]  /*a410*/  @!P0 LEA.HI R3, R3, R6, RZ, 0x3 ;  /* 0x0000000603038211 */ /* 0x000fe200078f18ff */
[----:B--2-4-:R-:W-:-:S03]  /*a420*/  @!P1 IMAD.WIDE R6, R7, 0x2, R10 ;  /* 0x0000000207069825 */ /* 0x014fc600078e020a */
[----:B------:R-:W-:Y:S02]  /*a430*/  @!P0 LOP3.LUT R3, R3, 0xfffffff8, RZ, 0xc0, !PT ;  /* 0xfffffff803038812 */ /* 0x000fe400078ec0ff */
[----:B------:R2:W-:Y:S03]  /*a440*/  @!P1 ST.E.128 [R6.64], RZ ;  /* 0x000000ff06009985 */ /* 0x0005e6000c101d0e */
[----:B------:R-:W-:-:S05]  /*a450*/  @!P0 IMAD.WIDE R2, R3, 0x2, R10 ;  /* 0x0000000203028825 */ /* 0x000fca00078e020a */
[----:B------:R2:W-:Y:S01]  /*a460*/  @!P0 ST.E.128 [R2.64], RZ ;  /* 0x000000ff02008985 */ /* 0x0005e2000c101d0e */
[----:B------:R-:W-:-:S13]  /*a470*/  ISETP.GE.AND P0, PT, R5, c[0x0][0x3c8], PT ;  /* 0x0000f20005007a0c */ /* 0x000fda0003f06270 */
[----:B------:R-:W-:Y:S05]  /*a480*/  @P0 EXIT ;  /* 0x000000000000094d */ /* 0x000fea0003800000 */
[----:B------:R-:W-:-:S04]  /*a490*/  SHF.R.S32.HI R0, RZ, 0x1f, R5 ;  /* 0x0000001fff007819 */ /* 0x000fc80000011405 */
[----:B------:R-:W-:-:S04]  /*a4a0*/  LEA.HI R0, R0, R5, RZ, 0x3 ;  /* 0x0000000500007211 */ /* 0x000fc800078f18ff */
[----:B--2---:R-:W-:-:S05]  /*a4b0*/  LOP3.LUT R3, R0, 0xfffffff8, RZ, 0xc0, !PT ;  /* 0xfffffff800037812 */ /* 0x004fca00078ec0ff */
[----:B------:R-:W-:-:S05]  /*a4c0*/  IMAD.WIDE R10, R3, 0x2, R10 ;  /* 0x00000002030a7825 */ /* 0x000fca00078e020a */
[----:B------:R-:W-:Y:S01]  /*a4d0*/  ST.E.128 [R10.64], RZ ;  /* 0x000000ff0a007985 */ /* 0x000fe2000c101d0e */
[----:B------:R-:W-:Y:S05]  /*a4e0*/  EXIT ;  /* 0x000000000000794d */ /* 0x000fea0003800000 */
.L_x_53:
        /* <DEDUP_REMOVED lines=9> */
.L_x_1495:


//--------------------- .text._ZN7cutlass13device_kernelIN5flash19enable_sm80_to_sm89INS1_16FlashAttnFwdSm80INS1_25CollectiveMainloopFwdSm80ILi8ELi1ELb0EN4cute5tupleIJNS5_1CILi128EEENS7_ILi64EEENS7_ILi192EEEEEELi192ENS_6half_tEfNS_4arch4Sm80ELb0ELb0ELb1ELb1ELb1ELb1ELb1ELb0EEENS1_21CollectiveEpilogueFwdINS6_IJS8_SA_S9_EEENS6_IJNS7_ILi1EEESI_SI_EEESC_SE_Li256ELb1ELb1ELb0ELb0EEENS1_19SingleTileSchedulerILb1ELb0ELb1ELi128EEEEEEEEEvNT_6ParamsE --------------------------
	.section	.text._ZN7cutlass13device_kernelIN5flash19enable_sm80_to_sm89INS1_16FlashAttnFwdSm80INS1_25CollectiveMainloopFwdSm80ILi8ELi1ELb0EN4cute5tupleIJNS5_1CILi128EEENS7_ILi64EEENS7_ILi192EEEEEELi192ENS_6half_tEfNS_4arch4Sm80ELb0ELb0ELb1ELb1ELb1ELb1ELb1ELb0EEENS1_21CollectiveEpilogueFwdINS6_IJS8_SA_S9_EEENS6_IJNS7_ILi1EEESI_SI_EEESC_SE_Li256ELb1ELb1ELb0ELb0EEENS1_19SingleTileSchedulerILb1ELb0ELb1ELi128EEEEEEEEEvNT_6ParamsE,"ax",@progbits
	.sectioninfo	@"SHI_REGISTERS=255"
	.align	128
.text._ZN7cutlass13device_kernelIN5flash19enable_sm80_to_sm89INS1_16FlashAttnFwdSm80INS1_25CollectiveMainloopFwdSm80ILi8ELi1ELb0EN4cute5tupleIJNS5_1CILi128EEENS7_ILi64EEENS7_ILi192EEEEEELi192ENS_6half_tEfNS_4arch4Sm80ELb0ELb0ELb1ELb1ELb1ELb1ELb1ELb0EEENS1_21CollectiveEpilogueFwdINS6_IJS8_SA_S9_EEENS6_IJNS7_ILi1EEESI_SI_EEESC_SE_Li256ELb1ELb1ELb0ELb0EEENS1_19SingleTileSchedulerILb1ELb0ELb1ELi128EEEEEEEEEvNT_6ParamsE:
        .type           _ZN7cutlass13device_kernelIN5flash19enable_sm80_to_sm89INS1_16FlashAttnFwdSm80INS1_25CollectiveMainloopFwdSm80ILi8ELi1ELb0EN4cute5tupleIJNS5_1CILi128EEENS7_ILi64EEENS7_ILi192EEEEEELi192ENS_6half_tEfNS_4arch4Sm80ELb0ELb0ELb1ELb1ELb1ELb1ELb1ELb0EEENS1_21CollectiveEpilogueFwdINS6_IJS8_SA_S9_EEENS6_IJNS7_ILi1EEESI_SI_EEESC_SE_Li256ELb1ELb1ELb0ELb0EEENS1_19SingleTileSchedulerILb1ELb0ELb1ELi128EEEEEEEEEvNT_6ParamsE,@function
        .size           _ZN7cutlass13device_kernelIN5flash19enable_sm80_to_sm89INS1_16FlashAttnFwdSm80INS1_25CollectiveMainloopFwdSm80ILi8ELi1ELb0EN4cute5tupleIJNS5_1CILi128EEENS7_ILi64EEENS7_ILi192EEEEEELi192ENS_6half_tEfNS_4arch4Sm80ELb0ELb0ELb1ELb1ELb1ELb1ELb1ELb0EEENS1_21CollectiveEpilogueFwdINS6_IJS8_SA_S9_EEENS6_IJNS7_ILi1EEESI_SI_EEESC_SE_Li256ELb1ELb1ELb0ELb0EEENS1_19SingleTileSchedulerILb1ELb0ELb1ELi128EEEEEEEEEvNT_6ParamsE,(.L_x_1496 - _ZN7cutlass13device_kernelIN5flash19enable_sm80_to_sm89INS1_16FlashAttnFwdSm80INS1_25CollectiveMainloopFwdSm80ILi8ELi1ELb0EN4cute5tupleIJNS5_1CILi128EEENS7_ILi64EEENS7_ILi192EEEEEELi192ENS_6half_tEfNS_4arch4Sm80ELb0ELb0ELb1ELb1ELb1ELb1ELb1ELb0EEENS1_21CollectiveEpilogueFwdINS6_IJS8_SA_S9_EEENS6_IJNS7_ILi1EEESI_SI_EEESC_SE_Li256ELb1ELb1ELb0ELb0EEENS1_19SingleTileSchedulerILb1ELb0ELb1ELi128EEEEEEEEEvNT_6ParamsE)
        .other          _ZN7cutlass13device_kernelIN5flash19enable_sm80_to_sm89INS1_16FlashAttnFwdSm80INS1_25CollectiveMainloopFwdSm80ILi8ELi1ELb0EN4cute5tupleIJNS5_1CILi128EEENS7_ILi64EEENS7_ILi192EEEEEELi192ENS_6half_tEfNS_4arch4Sm80ELb0ELb0ELb1ELb1ELb1ELb1ELb1ELb0EEENS1_21CollectiveEpilogueFwdINS6_IJS8_SA_S9_EEENS6_IJNS7_ILi1EEESI_SI_EEESC_SE_Li256ELb1ELb1ELb0ELb0EEENS1_19SingleTileSchedulerILb1ELb0ELb1ELi128EEEEEEEEEvNT_6ParamsE,@"STO_CUDA_ENTRY STV_DEFAULT"
_ZN7cutlass13device_kernelIN5flash19enable_sm80_to_sm89INS1_16FlashAttnFwdSm80INS1_25CollectiveMainloopFwdSm80ILi8ELi1ELb0EN4cute5tupleIJNS5_1CILi128EEENS7_ILi64EEENS7_ILi192EEEEEELi192ENS_6half_tEfNS_4arch4Sm80ELb0ELb0ELb1ELb1ELb1ELb1ELb1ELb0EEENS1_21CollectiveEpilogueFwdINS6_IJS8_SA_S9_EEENS6_IJNS7_ILi1EEESI_SI_EEESC_SE_Li256ELb1ELb1ELb0ELb0EEENS1_19SingleTileSchedulerILb1ELb0ELb1ELi128EEEEEEEEEvNT_6ParamsE:
[----:B------:R-:W-:Y:S02]  /*0000*/  MOV R1, c[0x0][0x28] ;  /* 0x00000a0000017a02 */ /* 0x000fe40000000f00 */
[----:B------:R-:W1:Y:S01]  /*0010*/  S2R R76, SR_TID.X ;  /* 0x00000000004c7919 */ /* 0x000e620000002100 */
[----:B------:R-:W-:Y:S01]  /*0020*/  MOV R4, 0x4 ;  /* 0x0000000400047802 */ /* 0x000fe20000000f00 */
[----:B------:R-:W-:Y:S02]  /*0030*/  ULDC.64 UR6, c[0x0][0x118] ;  /* 0x0000460000067ab9 */ /* 0x000fe40000000a00 */
[----:B------:R-:W2:Y:S04]  /*0040*/  S2R R209, SR_CTAID.Z ;  /* 0x0000000000d17919 */ /* 0x000ea80000002700 */
[----:B------:R-:W3:Y:S01]  /*0050*/  S2R R78, SR_CTAID.X ;  /* 0x00000000004e7919 */ /* 0x000ee20000002500 */
[----:B-1----:R-:W-:Y:S01]  /*0060*/  SHF.R.U32.HI R0, RZ, 0x5, R76 ;  /* 0x00000005ff007819 */ /* 0x002fe2000001164c */
[----:B--2---:R-:W-:-:S05]  /*0070*/  IMAD.WIDE R2, R209, R4, c[0x0][0x568] ;  /* 0x00015a00d1027625 */ /* 0x004fca00078e0204 */
[----:B------:R-:W1:Y:S02]  /*0080*/  SHFL.IDX PT, R0, R0, RZ, 0x1f ;  /* 0x00001fff00007589 */ /* 0x000e6400000e0000 */
[----:B-1----:R-:W-:-:S13]  /*0090*/  ISETP.NE.AND P0, PT, R0, RZ, PT ;  /* 0x000000ff0000720c */ /* 0x002fda0003f05270 */
[----:B------:R-:W-:Y:S05]  /*00a0*/  @!P0 BRA `(.L_x_54) ;  /* 0x0000013000008947 */ /* 0x000fea0003800000 */
[----:B---3--:R-:W-:-:S04]  /*00b0*/  ISETP.NE.U32.AND P0, PT, RZ, c[0x0][0x568], PT ;  /* 0x00015a00ff007a0c */ /* 0x008fc80003f05070 */
[----:B------:R-:W-:-:S13]  /*00c0*/  ISETP.NE.AND.EX P0, PT, RZ, c[0x0][0x56c], PT, P0 ;  /* 0x00015b00ff007a0c */ /* 0x000fda0003f05300 */
[----:B------:R-:W-:Y:S05]  /*00d0*/  @!P0 BRA `(.L_x_55) ;  /* 0x0000002000008947 */ /* 0x000fea0003800000 */
[----:B------:R1:W5:Y:S01]  /*00e0*/  LDG.E R3, [R2.64] ;  /* 0x0000000602037981 */ /* 0x000362000c1e1900 */
[----:B------:R-:W-:Y:S05]  /*00f0*/  BRA `(.L_x_56) ;  /* 0x0000009000007947 */ /* 0x000fea0003800000 */
.L_x_55:
[----:B------:R-:W-:-:S04]  /*0100*/  ISETP.NE.U32.AND P0, PT, RZ, c[0x0][0x560], PT ;  /* 0x00015800ff007a0c */ /* 0x000fc80003f05070 */
[----:B------:R-:W-:-:S13]  /*0110*/  ISETP.NE.AND.EX P0, PT, RZ, c[0x0][0x564], PT, P0 ;  /* 0x00015900ff007a0c */ /* 0x000fda0003f05300 */
[----:B------:R-:W-:Y:S05]  /*0120*/  @!P0 BRA `(.L_x_57) ;  /* 0x0000005000008947 */ /* 0x000fea0003800000 */
[----:B------:R-:W-:-:S05]  /*0130*/  IMAD.WIDE R6, R209, R4, c[0x0][0x560] ;  /* 0x00015800d1067625 */ /* 0x000fca00078e0204 */
[----:B------:R-:W2:Y:S04]  /*0140*/  LDG.E R3, [R6.64] ;  /* 0x0000000606037981 */ /* 0x000ea8000c1e1900 */
[----:B------:R-:W2:Y:S02]  /*0150*/  LDG.E R0, [R6.64+0x4] ;  /* 0x0000040606007981 */ /* 0x000ea4000c1e1900 */
[----:B--2---:R-:W-:Y:S01]  /*0160*/  IADD3 R3, -R3, R0, RZ ;  /* 0x0000000003037210 */ /* 0x004fe20007ffe1ff */
[----:B------:R-:W-:Y:S05]  /*0170*/  BRA `(.L_x_56) ;  /* 0x0000001000007947 */ /* 0x000fea0003800000 */
.L_x_57:
[----:B------:R-:W-:-:S05]  /*0180*/  MOV R3, c[0x0][0x54c] ;  /* 0x0001530000037a02 */ /* 0x000fca0000000f00 */
.L_x_56:
[----:B-----5:R-:W-:Y:S01]  /*0190*/  IMAD R3, R3, c[0x0][0x548], RZ ;  /* 0x0001520003037a24 */ /* 0x020fe200078e02ff */
[----:B------:R-:W-:-:S04]  /*01a0*/  SHF.L.U32 R0, R78, 0x7, RZ ;  /* 0x000000074e007819 */ /* 0x000fc800000006ff */
[----:B------:R-:W-:-:S04]  /*01b0*/  ISETP.GE.AND P0, PT, R0, R3, PT ;  /* 0x000000030000720c */ /* 0x000fc80003f06270 */
[----:B------:R-:W-:Y:S01]  /*01c0*/  SEL R209, R209, 0xffffffff, !P0 ;  /* 0xffffffffd1d17807 */ /* 0x000fe20004000000 */
[----:B------:R-:W-:Y:S05]  /*01d0*/  BRA `(.L_x_58) ;  /* 0x0000012000007947 */ /* 0x000fea0003800000 */
.L_x_54:
[----:B---3--:R-:W-:-:S04]  /*01e0*/  ISETP.NE.U32.AND P0, PT, RZ, c[0x0][0x568], PT ;  /* 0x00015a00ff007a0c */ /* 0x008fc80003f05070 */
[----:B------:R-:W-:-:S13]  /*01f0*/  ISETP.NE.AND.EX P0, PT, RZ, c[0x0][0x56c], PT, P0 ;  /* 0x00015b00ff007a0c */ /* 0x000fda0003f05300 */
[----:B------:R-:W-:Y:S05]  /*0200*/  @!P0 BRA `(.L_x_59) ;  /* 0x0000002000008947 */ /* 0x000fea0003800000 */
[----:B------:R1:W5:Y:S01]  /*0210*/  LDG.E R3, [R2.64] ;  /* 0x0000000602037981 */ /* 0x000362000c1e1900 */
[----:B------:R-:W-:Y:S05]  /*0220*/  BRA `(.L_x_60) ;  /* 0x0000009000007947 */ /* 0x000fea0003800000 */
.L_x_59:
        /* <DEDUP_REMOVED lines=8> */
.L_x_61:
[----:B------:R-:W-:-:S05]  /*02b0*/  MOV R3, c[0x0][0x54c] ;  /* 0x0001530000037a02 */ /* 0x000fca0000000f00 */
.L_x_60:
[----:B-----5:R-:W-:Y:S01]  /*02c0*/  IMAD R3, R3, c[0x0][0x548], RZ ;  /* 0x0001520003037a24 */ /* 0x020fe200078e02ff */
[----:B------:R-:W-:-:S04]  /*02d0*/  SHF.L.U32 R0, R78, 0x7, RZ ;  /* 0x000000074e007819 */ /* 0x000fc800000006ff */
[----:B------:R-:W-:-:S04]  /*02e0*/  ISETP.GE.AND P0, PT, R0, R3, PT ;  /* 0x000000030000720c */ /* 0x000fc80003f06270 */
[----:B------:R-:W-:-:S04]  /*02f0*/  SEL R209, R209, 0xffffffff, !P0 ;  /* 0xffffffffd1d17807 */ /* 0x000fc80004000000 */
.L_x_58:
[----:B------:R-:W-:-:S13]  /*0300*/  ISETP.GE.AND P0, PT, R209, RZ, PT ;  /* 0x000000ffd100720c */ /* 0x000fda0003f06270 */
[----:B------:R-:W-:Y:S05]  /*0310*/  @!P0 EXIT ;  /* 0x000000000000894d */ /* 0x000fea0003800000 */
[----:B------:R-:W-:Y:S01]  /*0320*/  ISETP.NE.U32.AND P0, PT, RZ, c[0x0][0x370], PT ;  /* 0x0000dc00ff007a0c */ /* 0x000fe20003f05070 */
[----:B------:R-:W-:Y:S01]  /*0330*/  IMAD.MOV.U32 R81, RZ, RZ, c[0x0][0x168] ;  /* 0x00005a00ff517624 */ /* 0x000fe200078e00ff */
[----:B------:R-:W-:Y:S01]  /*0340*/  ISETP.NE.U32.AND P1, PT, RZ, c[0x0][0x360], PT ;  /* 0x0000d800ff007a0c */ /* 0x000fe20003f25070 */
[----:B------:R-:W-:Y:S01]  /*0350*/  IMAD.MOV.U32 R145, RZ, RZ, RZ ;  /* 0x000000ffff917224 */ /* 0x000fe200078e00ff */
[----:B------:R-:W-:Y:S01]  /*0360*/  ISETP.NE.AND.EX P2, PT, RZ, c[0x0][0x374], PT, P0 ;  /* 0x0000dd00ff007a0c */ /* 0x000fe20003f45300 */
[----:B------:R-:W-:Y:S01]  /*0370*/  IMAD.MOV.U32 R167, RZ, RZ, RZ ;  /* 0x000000ffffa77224 */ /* 0x000fe200078e00ff */
[----:B------:R-:W-:Y:S01]  /*0380*/  ISETP.NE.AND.EX P0, PT, RZ, c[0x0][0x364], PT, P1 ;  /* 0x0000d900ff007a0c */ /* 0x000fe20003f05310 */
[CC--:B------:R-:W-:Y:S01]  /*0390*/  IMAD.WIDE R10, R209.reuse, R4.reuse, c[0x0][0x348] ;  /* 0x0000d200d10a7625 */ /* 0x0c0fe200078e0204 */
[----:B------:R-:W-:Y:S02]  /*03a0*/  ISETP.NE.U32.AND P1, PT, RZ, c[0x0][0x348], PT ;  /* 0x0000d200ff007a0c */ /* 0x000fe40003f25070 */
[----:B------:R-:W-:Y:S01]  /*03b0*/  ISETP.NE.U32.AND P3, PT, RZ, c[0x0][0x350], PT ;  /* 0x0000d400ff007a0c */ /* 0x000fe20003f65070 */
[----:B------:R-:W-:Y:S01]  /*03c0*/  IMAD.WIDE R8, R209, R4, c[0x0][0x350] ;  /* 0x0000d400d1087625 */ /* 0x000fe200078e0204 */
[----:B------:R-:W-:-:S02]  /*03d0*/  ISETP.NE.U32.AND P4, PT, RZ, c[0x0][0x358], PT ;  /* 0x0000d600ff007a0c */ /* 0x000fc40003f85070 */
[----:B------:R-:W-:Y:S01]  /*03e0*/  ISETP.NE.AND.EX P1, PT, RZ, c[0x0][0x34c], PT, P1 ;  /* 0x0000d300ff007a0c */ /* 0x000fe20003f25310 */
[CC--:B------:R-:W-:Y:S01]  /*03f0*/  IMAD.WIDE R6, R209.reuse, R4.reuse, c[0x0][0x358] ;  /* 0x0000d600d1067625 */ /* 0x0c0fe200078e0204 */
[----:B------:R-:W-:Y:S02]  /*0400*/  ISETP.NE.AND.EX P3, PT, RZ, c[0x0][0x354], PT, P3 ;  /* 0x0000d500ff007a0c */ /* 0x000fe40003f65330 */
[----:B------:R-:W-:Y:S01]  /*0410*/  ISETP.NE.AND.EX P4, PT, RZ, c[0x0][0x35c], PT, P4 ;  /* 0x0000d700ff007a0c */ /* 0x000fe20003f85340 */
[CC--:B------:R-:W-:Y:S01]  /*0420*/  @P0 IMAD.WIDE R12, R209.reuse, R4.reuse, c[0x0][0x360] ;  /* 0x0000d800d10c0625 */ /* 0x0c0fe200078e0204 */
[----:B------:R-:W-:Y:S01]  /*0430*/  MOV R89, RZ ;  /* 0x000000ff00597202 */ /* 0x000fe20000000f00 */
[----:B------:R-:W2:Y:S01]  /*0440*/  S2R R207, SR_CTAID.Y ;  /* 0x0000000000cf7919 */ /* 0x000ea20000002600 */
[----:B------:R-:W-:Y:S01]  /*0450*/  ULDC UR5, c[0x0][0x2ac] ;  /* 0x0000ab0000057ab9 */ /* 0x000fe20000000800 */
[----:B------:R-:W-:Y:S02]  /*0460*/  IMAD.MOV.U32 R208, RZ, RZ, RZ ;  /* 0x000000ffffd07224 */ /* 0x000fe400078e00ff */
[----:B------:R3:W5:Y:S01]  /*0470*/  @P0 LDG.E R81, [R12.64] ;  /* 0x000000060c510981 */ /* 0x000762000c1e1900 */
[----:B------:R-:W-:Y:S01]  /*0480*/  ULDC UR4, c[0x0][0x1d0] ;  /* 0x0000740000047ab9 */ /* 0x000fe20000000800 */
[----:B-1----:R-:W-:-:S02]  /*0490*/  @P2 IMAD.WIDE R2, R209, R4, c[0x0][0x370] ;  /* 0x0000dc00d1022625 */ /* 0x002fc400078e0204 */
[----:B------:R3:W5:Y:S04]  /*04a0*/  @P1 LDG.E R145, [R10.64] ;  /* 0x000000060a911981 */ /* 0x000768000c1e1900 */
[----:B------:R3:W5:Y:S04]  /*04b0*/  @P3 LDG.E R89, [R8.64] ;  /* 0x0000000608593981 */ /* 0x000768000c1e1900 */
[----:B------:R3:W5:Y:S01]  /*04c0*/  @P4 LDG.E R167, [R6.64] ;  /* 0x0000000606a74981 */ /* 0x000762000c1e1900 */
[----:B------:R-:W-:-:S03]  /*04d0*/  UIMAD UR4, UR5, UR4, URZ ;  /* 0x00000004050472a4 */ /* 0x000fc6000f8e023f */
[----:B------:R1:W5:Y:S01]  /*04e0*/  @P2 LDG.E R208, [R2.64] ;  /* 0x0000000602d02981 */ /* 0x000362000c1e1900 */
[----:B------:R-:W-:Y:S01]  /*04f0*/  IMAD.MOV.U32 R146, RZ, RZ, c[0x0][0x228] ;  /* 0x00008a00ff927624 */ /* 0x000fe200078e00ff */
[----:B--2---:R-:W-:Y:S02]  /*0500*/  SHF.R.S32.HI R80, RZ, 0x1f, R207 ;  /* 0x0000001fff507819 */ /* 0x004fe400000114cf */
[----:B-1----:R-:W-:Y:S01]  /*0510*/  MOV R2, UR4 ;  /* 0x0000000400027c02 */ /* 0x002fe20008000f00 */
[----:B------:R-:W-:Y:S05]  /*0520*/  @P0 BRA `(.L_x_62) ;  /* 0x0000004000000947 */ /* 0x000fea0003800000 */
[----:B---3--:R-:W-:Y:S05]  /*0530*/  @!P1 BRA `(.L_x_62) ;  /* 0x0000003000009947 */ /* 0x008fea0003800000 */
[----:B-----5:R-:W2:Y:S04]  /*0540*/  LDG.E R81, [R10.64] ;  /* 0x000000060a517981 */ /* 0x020ea8000c1e1900 */
[----:B------:R-:W2:Y:S02]  /*0550*/  LDG.E R0, [R10.64+0x4] ;  /* 0x000004060a007981 */ /* 0x000ea4000c1e1900 */
[----:B--2---:R-:W-:-:S02]  /*0560*/  IADD3 R81, -R81, R0, RZ ;  /* 0x0000000051517210 */ /* 0x004fc40007ffe1ff */
.L_x_62:
[----:B---3--:R-:W-:-:S04]  /*0570*/  ISETP.NE.U32.AND P0, PT, RZ, c[0x0][0x368], PT ;  /* 0x0000da00ff007a0c */ /* 0x008fc80003f05070 */
[----:B------:R-:W-:-:S13]  /*0580*/  ISETP.NE.AND.EX P0, PT, RZ, c[0x0][0x36c], PT, P0 ;  /* 0x0000db00ff007a0c */ /* 0x000fda0003f05300 */
[----:B------:R-:W-:Y:S05]  /*0590*/  @!P0 BRA `(.L_x_63) ;  /* 0x0000003000008947 */ /* 0x000fea0003800000 */
[----:B------:R-:W-:-:S06]  /*05a0*/  IMAD.WIDE R2, R209, R4, c[0x0][0x368] ;  /* 0x0000da00d1027625 */ /* 0x000fcc00078e0204 */
[----:B------:R1:W5:Y:S01]  /*05b0*/  LDG.E R2, [R2.64] ;  /* 0x0000000602027981 */ /* 0x000362000c1e1900 */
[----:B------:R-:W-:Y:S05]  /*05c0*/  BRA `(.L_x_64) ;  /* 0x0000004000007947 */ /* 0x000fea0003800000 */
.L_x_63:
[----:B------:R-:W-:Y:S05]  /*05d0*/  @!P3 BRA `(.L_x_64) ;  /* 0x000000300000b947 */ /* 0x000fea0003800000 */
[----:B------:R-:W2:Y:S04]  /*05e0*/  LDG.E R2, [R8.64] ;  /* 0x0000000608027981 */ /* 0x000ea8000c1e1900 */
[----:B------:R-:W2:Y:S02]  /*05f0*/  LDG.E R3, [R8.64+0x4] ;  /* 0x0000040608037981 */ /* 0x000ea4000c1e1900 */
[----:B--2---:R-:W-:Y:S02]  /*0600*/  IADD3 R2, -R2, R3, RZ ;  /* 0x0000000302027210 */ /* 0x004fe40007ffe1ff */
.L_x_64:
[----:B------:R-:W2:Y:S04]  /*0610*/  @P4 LDG.E R0, [R6.64] ;  /* 0x0000000606004981 */ /* 0x000ea8000c1e1900 */
[----:B------:R-:W2:Y:S01]  /*0620*/  @P4 LDG.E R5, [R6.64+0x4] ;  /* 0x0000040606054981 */ /* 0x000ea2000c1e1900 */
[----:B-1---5:R-:W-:Y:S01]  /*0630*/  IMAD.IADD R3, R2, 0x1, -R208 ;  /* 0x0000000102037824 */ /* 0x022fe200078e0ad0 */
[----:B------:R-:W-:Y:S01]  /*0640*/  ISETP.NE.U32.AND P0, PT, RZ, c[0x0][0x378], PT ;  /* 0x0000de00ff007a0c */ /* 0x000fe20003f05070 */
[----:B------:R-:W-:-:S03]  /*0650*/  IMAD.MOV.U32 R79, RZ, RZ, R2 ;  /* 0x000000ffff4f7224 */ /* 0x000fc600078e0002 */
[----:B------:R-:W-:Y:S01]  /*0660*/  ISETP.NE.AND.EX P0, PT, RZ, c[0x0][0x37c], PT, P0 ;  /* 0x0000df00ff007a0c */ /* 0x000fe20003f05300 */
[----:B------:R-:W-:-:S05]  /*0670*/  IMAD.MOV R97, RZ, RZ, -R3 ;  /* 0x000000ffff617224 */ /* 0x000fca00078e0a03 */
[----:B------:R-:W-:-:S07]  /*0680*/  IMNMX R97, RZ, R97, !PT ;  /* 0x00000061ff617217 */ /* 0x000fce0007800200 */
[----:B------:R-:W-:-:S05]  /*0690*/  @P0 IMAD.WIDE R8, R209, R4, c[0x0][0x378] ;  /* 0x0000de00d1080625 */ /* 0x000fca00078e0204 */
[----:B------:R1:W5:Y:S01]  /*06a0*/  @P0 LDG.E R79, [R8.64] ;  /* 0x00000006084f0981 */ /* 0x000362000c1e1900 */
[----:B--2---:R-:W-:-:S04]  /*06b0*/  @P4 IMAD.IADD R146, R5, 0x1, -R0 ;  /* 0x0000000105924824 */ /* 0x004fc800078e0a00 */
[----:B------:R-:W-:-:S05]  /*06c0*/  IMAD.IADD R77, R3, 0x1, R146 ;  /* 0x00000001034d7824 */ /* 0x000fca00078e0292 */
[----:B------:R-:W-:-:S04]  /*06d0*/  IADD3 R0, R77, 0x3f, RZ ;  /* 0x0000003f4d007810 */ /* 0x000fc80007ffe0ff */
[----:B------:R-:W-:-:S04]  /*06e0*/  SHF.R.S32.HI R133, RZ, 0x1f, R0 ;  /* 0x0000001fff857819 */ /* 0x000fc80000011400 */
[----:B------:R-:W-:-:S04]  /*06f0*/  LEA.HI R133, R133, R0, RZ, 0x6 ;  /* 0x0000000085857211 */ /* 0x000fc800078f30ff */
[----:B------:R-:W-:-:S05]  /*0700*/  LOP3.LUT R71, R133, 0xffffffc0, RZ, 0xc0, !PT ;  /* 0xffffffc085477812 */ /* 0x000fca00078ec0ff */
[----:B------:R-:W-:-:S05]  /*0710*/  IMAD.IADD R3, R71, 0x1, -R3 ;  /* 0x0000000147037824 */ /* 0x000fca00078e0a03 */
[----:B------:R-:W-:-:S04]  /*0720*/  IMNMX R6, R3, R146, PT ;  /* 0x0000009203067217 */ /* 0x000fc80003800200 */
[----:B------:R-:W-:Y:S02]  /*0730*/  ISETP.GT.AND P0, PT, R6, R97, PT ;  /* 0x000000610600720c */ /* 0x000fe40003f04270 */
[----:B------:R-:W-:-:S05]  /*0740*/  SHF.R.U32.HI R97, RZ, 0x6, R97 ;  /* 0x00000006ff617819 */ /* 0x000fca0000011661 */
[----:B------:R-:W-:-:S06]  /*0750*/  IMAD.MOV.U32 R0, RZ, RZ, R97 ;  /* 0x000000ffff007224 */ /* 0x000fcc00078e0061 */
[----:B------:R-:W-:-:S04]  /*0760*/  @P0 IADD3 R6, R6, 0x3f, RZ ;  /* 0x0000003f06060810 */ /* 0x000fc80007ffe0ff */
[----:B------:R-:W-:-:S04]  /*0770*/  @P0 SHF.R.S32.HI R3, RZ, 0x1f, R6 ;  /* 0x0000001fff030819 */ /* 0x000fc80000011406 */
[----:B------:R-:W-:-:S04]  /*0780*/  @P0 LEA.HI R3, R3, R6, RZ, 0x6 ;  /* 0x0000000603030211 */ /* 0x000fc800078f30ff */
[----:B------:R-:W-:-:S04]  /*0790*/  @P0 SHF.R.S32.HI R0, RZ, 0x6, R3 ;  /* 0x00000006ff000819 */ /* 0x000fc80000011403 */
[----:B------:R-:W-:-:S13]  /*07a0*/  ISETP.GT.AND P0, PT, R0, R97, PT ;  /* 0x000000610000720c */ /* 0x000fda0003f04270 */
[----:B------:R-:W-:Y:S05]  /*07b0*/  @!P0 BRA `(.L_x_65) ;  /* 0x0000552000008947 */ /* 0x000fea0003800000 */
[----:B-1----:R-:W-:-:S04]  /*07c0*/  ISETP.NE.U32.AND P3, PT, RZ, c[0x0][0x340], PT ;  /* 0x0000d000ff007a0c */ /* 0x002fc80003f65070 */
[----:B------:R-:W-:-:S13]  /*07d0*/  ISETP.NE.AND.EX P3, PT, RZ, c[0x0][0x344], PT, P3 ;  /* 0x0000d100ff007a0c */ /* 0x000fda0003f65330 */
[----:B------:R-:W-:-:S06]  /*07e0*/  @P3 IMAD.WIDE R152, R209, R4, c[0x0][0x340] ;  /* 0x0000d000d1983625 */ /* 0x000fcc00078e0204 */
[----:B------:R-:W2:Y:S01]  /*07f0*/  @P3 LDG.E R152, [R152.64] ;  /* 0x0000000698983981 */ /* 0x000ea2000c1e1900 */
[----:B------:R-:W-:Y:S01]  /*0800*/  SHF.R.S32.HI R7, RZ, 0x1f, R76 ;  /* 0x0000001fff077819 */ /* 0x000fe2000001144c */
[----:B------:R-:W-:Y:S01]  /*0810*/  IMAD.MOV.U32 R114, RZ, RZ, c[0x0][0x238] ;  /* 0x00008e00ff727624 */ /* 0x000fe200078e00ff */
[----:B------:R-:W-:Y:S01]  /*0820*/  SHF.R.S32.HI R3, RZ, 0x1f, R167 ;  /* 0x0000001fff037819 */ /* 0x000fe200000114a7 */
[----:B------:R-:W-:Y:S01]  /*0830*/  IMAD.MOV.U32 R103, RZ, RZ, 0x6 ;  /* 0x00000006ff677424 */ /* 0x000fe200078e00ff */
[-C--:B------:R-:W-:Y:S01]  /*0840*/  LEA.HI R4, R7, R76.reuse, RZ, 0x3 ;  /* 0x0000004c07047211 */ /* 0x080fe200078f18ff */
[----:B------:R-:W-:Y:S01]  /*0850*/  IMAD.IADD R89, R89, 0x1, R2 ;  /* 0x0000000159597824 */ /* 0x000fe200078e0202 */
[----:B------:R-:W-:Y:S01]  /*0860*/  IADD3 R139, R0, -0x1, RZ ;  /* 0xffffffff008b7810 */ /* 0x000fe20007ffe0ff */
[----:B------:R-:W-:Y:S01]  /*0870*/  IMAD.SHL.U32 R100, R114, 0x40, RZ ;  /* 0x0000004072647824 */ /* 0x000fe200078e00ff */
[----:B------:R-:W-:Y:S01]  /*0880*/  LOP3.LUT R5, R4, 0x1ffffff8, RZ, 0xc0, !PT ;  /* 0x1ffffff804057812 */ /* 0x000fe200078ec0ff */
[----:B------:R-:W-:Y:S01]  /*0890*/  IMAD R164, R80, c[0x0][0x240], RZ ;  /* 0x0000900050a47a24 */ /* 0x000fe200078e02ff */
[----:B------:R-:W-:Y:S01]  /*08a0*/  SHF.R.S32.HI R4, RZ, 0x3, R4 ;  /* 0x00000003ff047819 */ /* 0x000fe20000011404 */
[----:B------:R-:W-:Y:S01]  /*08b0*/  IMAD.MOV.U32 R113, RZ, RZ, 0x5 ;  /* 0x00000005ff717424 */ /* 0x000fe200078e00ff */
[----:B------:R-:W-:Y:S01]  /*08c0*/  SHF.L.U64.HI R99, R114, R103, c[0x0][0x23c] ;  /* 0x00008f0072637619 */ /* 0x000fe20000010267 */
[----:B------:R-:W-:Y:S01]  /*08d0*/  IMAD.IADD R10, R76, 0x1, -R5 ;  /* 0x000000014c0a7824 */ /* 0x000fe200078e0a05 */
[----:B------:R-:W-:Y:S01]  /*08e0*/  IADD3 R166, P0, R4, R167, RZ ;  /* 0x000000a704a67210 */ /* 0x000fe20007f1e0ff */
[----:B------:R-:W-:Y:S01]  /*08f0*/  IMAD.IADD R96, R146, 0x1, -R4 ;  /* 0x0000000192607824 */ /* 0x000fe200078e0a04 */
[----:B------:R-:W-:Y:S01]  /*0900*/  SHF.R.S32.HI R2, RZ, 0x1f, R139 ;  /* 0x0000001fff027819 */ /* 0x000fe2000001148b */
[----:B------:R-:W-:Y:S01]  /*0910*/  IMAD.SHL.U32 R10, R10, 0x8, RZ ;  /* 0x000000080a0a7824 */ /* 0x000fe200078e00ff */
[----:B------:R-:W-:Y:S01]  /*0920*/  LEA.HI.X.SX32 R167, R4, R3, 0x1, P0 ;  /* 0x0000000304a77211 */ /* 0x000fe200000f0eff */
[----:B------:R-:W-:Y:S01]  /*0930*/  IMAD R0, R139, -0x40, R96 ;  /* 0xffffffc08b007824 */ /* 0x000fe200078e0260 */
[----:B------:R-:W-:Y:S01]  /*0940*/  LEA.HI R141, R7, R76, RZ, 0x2 ;  /* 0x0000004c078d7211 */ /* 0x000fe200078f10ff */
[----:B------:R-:W-:Y:S01]  /*0950*/  IMAD R9, R99, R139, RZ ;  /* 0x0000008b63097224 */ /* 0x000fe200078e02ff */
[--C-:B------:R-:W-:Y:S01]  /*0960*/  SHF.R.S32.HI R11, RZ, 0x1f, R10.reuse ;  /* 0x0000001fff0b7819 */ /* 0x100fe2000001140a */
[----:B------:R-:W-:Y:S01]  /*0970*/  IMAD R3, R167, c[0x0][0x238], RZ ;  /* 0x00008e00a7037a24 */ /* 0x000fe200078e02ff */
[----:B------:R-:W-:Y:S01]  /*0980*/  ISETP.GE.AND P1, PT, R0, 0x1, PT ;  /* 0x000000010000780c */ /* 0x000fe20003f26270 */
[----:B------:R-:W-:Y:S01]  /*0990*/  IMAD R2, R2, R100, R9 ;  /* 0x0000006402027224 */ /* 0x000fe200078e0209 */
[----:B------:R-:W-:Y:S01]  /*09a0*/  ISETP.GT.AND P0, PT, R0, 0x20, PT ;  /* 0x000000200000780c */ /* 0x000fe20003f04270 */
[----:B------:R-:W-:Y:S01]  /*09b0*/  IMAD R12, R166, c[0x0][0x23c], R3 ;  /* 0x00008f00a60c7a24 */ /* 0x000fe200078e0203 */
[----:B------:R-:W-:Y:S01]  /*09c0*/  IADD3 R0, R10, 0x80, RZ ;  /* 0x000000800a007810 */ /* 0x000fe20007ffe0ff */
[----:B------:R-:W-:Y:S01]  /*09d0*/  IMAD.WIDE.U32 R8, R166, c[0x0][0x238], R10 ;  /* 0x00008e00a6087a25 */ /* 0x000fe200078e000a */
[----:B------:R-:W-:Y:S01]  /*09e0*/  SEL R162, R209, RZ, !P4 ;  /* 0x000000ffd1a27207 */ /* 0x000fe20006000000 */
[----:B------:R-:W-:Y:S01]  /*09f0*/  ULDC.U8 UR4, c[0x0][0x298] ;  /* 0x0000a60000047ab9 */ /* 0x000fe20000000000 */
[----:B------:R-:W-:Y:S01]  /*0a00*/  ISETP.GE.AND P5, PT, R0, c[0x0][0x1d4], PT ;  /* 0x0000750000007a0c */ /* 0x000fe20003fa6270 */
[----:B------:R-:W-:Y:S01]  /*0a10*/  IMAD.SHL.U32 R5, R4, 0x40, RZ ;  /* 0x0000004004057824 */ /* 0x000fe200078e00ff */
[----:B------:R-:W-:Y:S01]  /*0a20*/  SHF.R.S32.HI R0, RZ, 0x1f, R209 ;  /* 0x0000001fff007819 */ /* 0x000fe200000114d1 */
[----:B------:R-:W-:Y:S01]  /*0a30*/  IMAD.IADD R13, R9, 0x1, R12 ;  /* 0x00000001090d7824 */ /* 0x000fe200078e020c */
[----:B------:R-:W-:Y:S01]  /*0a40*/  IADD3 R3, R10, 0x40, RZ ;  /* 0x000000400a037810 */ /* 0x000fe20007ffe0ff */
[----:B------:R-:W-:Y:S01]  /*0a50*/  IMAD.MOV.U32 R12, RZ, RZ, R8 ;  /* 0x000000ffff0c7224 */ /* 0x000fe200078e0008 */
[----:B------:R-:W-:Y:S01]  /*0a60*/  LOP3.LUT R5, R5, 0x1c0, RZ, 0xc0, !PT ;  /* 0x000001c005057812 */ /* 0x000fe200078ec0ff */
[C---:B------:R-:W-:Y:S01]  /*0a70*/  IMAD R164, R207.reuse, c[0x0][0x244], R164 ;  /* 0x00009100cfa47a24 */ /* 0x040fe200078e02a4 */
[----:B------:R-:W-:Y:S01]  /*0a80*/  SEL R95, R0, RZ, !P4 ;  /* 0x000000ff005f7207 */ /* 0x000fe20006000000 */
[----:B------:R-:W-:Y:S01]  /*0a90*/  IMAD.WIDE.U32 R12, R207, c[0x0][0x240], R12 ;  /* 0x00009000cf0c7a25 */ /* 0x000fe200078e000c */
[----:B------:R-:W-:-:S02]  /*0aa0*/  LOP3.LUT R4, R5, 0x38, R10, 0xf8, !PT ;  /* 0x0000003805047812 */ /* 0x000fc400078ef80a */
[----:B------:R-:W-:Y:S01]  /*0ab0*/  SHF.R.U32.HI R5, RZ, 0x3, R5 ;  /* 0x00000003ff057819 */ /* 0x000fe20000011605 */
[----:B------:R-:W-:Y:S01]  /*0ac0*/  IMAD.IADD R165, R13, 0x1, R164 ;  /* 0x000000010da57824 */ /* 0x000fe200078e02a4 */
[----:B------:R-:W-:Y:S01]  /*0ad0*/  SHF.R.S32.HI R144, RZ, 0x2, R141 ;  /* 0x00000002ff907819 */ /* 0x000fe2000001148d */
[----:B------:R-:W-:Y:S01]  /*0ae0*/  IMAD R173, R95, c[0x0][0x248], RZ ;  /* 0x000092005fad7a24 */ /* 0x000fe200078e02ff */
[----:B------:R-:W-:Y:S01]  /*0af0*/  LOP3.LUT R4, R4, R5, RZ, 0x3c, !PT ;  /* 0x0000000504047212 */ /* 0x000fe200078e3cff */
[----:B------:R-:W-:Y:S01]  /*0b00*/  IMAD.MOV.U32 R164, RZ, RZ, R12 ;  /* 0x000000ffffa47224 */ /* 0x000fe200078e000c */
[----:B------:R-:W-:Y:S01]  /*0b10*/  ISETP.GE.AND P6, PT, R3, c[0x0][0x1d4], PT ;  /* 0x0000750003007a0c */ /* 0x000fe20003fc6270 */
[C---:B------:R-:W-:Y:S01]  /*0b20*/  IMAD R173, R162.reuse, c[0x0][0x24c], R173 ;  /* 0x00009300a2ad7a24 */ /* 0x040fe200078e02ad */
[----:B------:R-:W-:Y:S01]  /*0b30*/  LOP3.LUT R5, R141, 0xfffffffc, RZ, 0xc0, !PT ;  /* 0xfffffffc8d057812 */ /* 0x000fe200078ec0ff */
[----:B------:R-:W-:Y:S01]  /*0b40*/  IMAD.WIDE.U32 R164, R162, c[0x0][0x248], R164 ;  /* 0x00009200a2a47a25 */ /* 0x000fe200078e00a4 */
[----:B------:R-:W-:-:S02]  /*0b50*/  SHF.R.S32.HI R3, RZ, 0x1f, R144 ;  /* 0x0000001fff037819 */ /* 0x000fc40000011490 */
[----:B------:R-:W-:Y:S01]  /*0b60*/  ISETP.GE.AND P2, PT, R10, c[0x0][0x1d4], PT ;  /* 0x000075000a007a0c */ /* 0x000fe20003f46270 */
[----:B------:R-:W-:Y:S01]  /*0b70*/  IMAD R8, R80, c[0x0][0x260], RZ ;  /* 0x0000980050087a24 */ /* 0x000fe200078e02ff */
[----:B------:R-:W-:Y:S01]  /*0b80*/  SHF.L.U64.HI R113, R114, R113, c[0x0][0x23c] ;  /* 0x00008f0072717619 */ /* 0x000fe20000010271 */
[----:B------:R-:W-:Y:S01]  /*0b90*/  IMAD.IADD R173, R165, 0x1, R173 ;  /* 0x00000001a5ad7824 */ /* 0x000fe200078e02ad */
[----:B------:R-:W-:Y:S01]  /*0ba0*/  P2R R150, PR, RZ, 0x4 ;  /* 0x00000004ff967803 */ /* 0x000fe20000000000 */
[----:B------:R-:W-:Y:S01]  /*0bb0*/  IMAD.MOV.U32 R172, RZ, RZ, R164 ;  /* 0x000000ffffac7224 */ /* 0x000fe200078e00a4 */
[-C--:B------:R-:W-:Y:S01]  /*0bc0*/  LEA.HI R137, R7, R76.reuse, RZ, 0x6 ;  /* 0x0000004c07897211 */ /* 0x080fe200078f30ff */
[----:B------:R-:W-:Y:S01]  /*0bd0*/  IMAD.IADD R5, R76, 0x1, -R5 ;  /* 0x000000014c057824 */ /* 0x000fe200078e0a05 */
[----:B------:R-:W-:Y:S01]  /*0be0*/  ISETP.NE.AND P4, PT, R150, RZ, PT ;  /* 0x000000ff9600720c */ /* 0x000fe20003f85270 */
[----:B------:R-:W-:Y:S01]  /*0bf0*/  IMAD R9, R3, c[0x0][0x280], RZ ;  /* 0x0000a00003097a24 */ /* 0x000fe200078e02ff */
[----:B------:R-:W-:Y:S01]  /*0c00*/  SHF.R.S32.HI R141, RZ, 0x1f, R141 ;  /* 0x0000001fff8d7819 */ /* 0x000fe2000001148d */
[----:B------:R-:W-:Y:S01]  /*0c10*/  IMAD R8, R207, c[0x0][0x264], R8 ;  /* 0x00009900cf087a24 */ /* 0x000fe200078e0208 */
[----:B------:R-:W-:Y:S01]  /*0c20*/  LEA.HI R124, R7, R76, RZ, 0x5 ;  /* 0x0000004c077c7211 */ /* 0x000fe200078f28ff */
[----:B------:R-:W-:Y:S01]  /*0c30*/  IMAD.WIDE.U32 R10, R207, c[0x0][0x260], R10 ;  /* 0x00009800cf0a7a25 */ /* 0x000fe200078e000a */
[----:B------:R-:W-:-:S03]  /*0c40*/  LEA.HI R141, R141, R144, RZ, 0x3 ;  /* 0x000000908d8d7211 */ /* 0x000fc600078f18ff */
[----:B------:R-:W-:Y:S01]  /*0c50*/  IMAD.WIDE.U32 R20, R139, R100, R172 ;  /* 0x000000648b147225 */ /* 0x000fe200078e00ac */
[----:B------:R-:W-:-:S03]  /*0c60*/  LOP3.LUT R141, R141, 0xfffffff8, RZ, 0xc0, !PT ;  /* 0xfffffff88d8d7812 */ /* 0x000fc600078ec0ff */
[----:B------:R-:W-:Y:S02]  /*0c70*/  IMAD R156, R144, c[0x0][0x284], R9 ;  /* 0x0000a100909c7a24 */ /* 0x000fe400078e0209 */
[----:B------:R-:W-:Y:S02]  /*0c80*/  IMAD.SHL.U32 R16, R5, 0x8, RZ ;  /* 0x0000000805107824 */ /* 0x000fe400078e00ff */
[----:B------:R-:W-:Y:S02]  /*0c90*/  IMAD.IADD R9, R11, 0x1, R8 ;  /* 0x000000010b097824 */ /* 0x000fe400078e0208 */
[----:B------:R-:W-:Y:S01]  /*0ca0*/  IMAD.MOV.U32 R8, RZ, RZ, R10 ;  /* 0x000000ffff087224 */ /* 0x000fe200078e000a */
[----:B------:R-:W-:Y:S01]  /*0cb0*/  @P1 LEA R10, P2, R20, c[0x0][0x220], 0x1 ;  /* 0x00008800140a1a11 */ /* 0x000fe200078408ff */
[----:B------:R-:W-:Y:S01]  /*0cc0*/  IMAD.IADD R2, R21, 0x1, R2 ;  /* 0x0000000115027824 */ /* 0x000fe200078e0202 */
[----:B------:R-:W-:Y:S01]  /*0cd0*/  SHF.R.S32.HI R17, RZ, 0x1f, R16 ;  /* 0x0000001fff117819 */ /* 0x000fe20000011410 */
[----:B------:R-:W-:Y:S01]  /*0ce0*/  IMAD R3, R3, c[0x0][0x290], RZ ;  /* 0x0000a40003037a24 */ /* 0x000fe200078e02ff */
[----:B------:R-:W-:Y:S01]  /*0cf0*/  IADD3 R143, R16, 0x60, RZ ;  /* 0x00000060108f7810 */ /* 0x000fe20007ffe0ff */
[----:B------:R-:W-:Y:S01]  /*0d00*/  IMAD.SHL.U32 R114, R114, 0x20, RZ ;  /* 0x0000002072727824 */ /* 0x000fe200078e00ff */
[----:B------:R-:W-:Y:S01]  /*0d10*/  @P1 LEA.HI.X R11, R20, c[0x0][0x224], R2, 0x1, P2 ;  /* 0x00008900140b1a11 */ /* 0x000fe200010f0c02 */
[----:B------:R-:W-:Y:S01]  /*0d20*/  IMAD R154, R144, c[0x0][0x294], R3 ;  /* 0x0000a500909a7a24 */ /* 0x000fe200078e0203 */
[----:B------:R-:W-:Y:S01]  /*0d30*/  IADD3 R142, R16, 0x80, RZ ;  /* 0x00000080108e7810 */ /* 0x000fe20007ffe0ff */
[----:B------:R-:W-:Y:S01]  /*0d40*/  IMAD.SHL.U32 R18, R5, 0x4, RZ ;  /* 0x0000000405127824 */ /* 0x000fe200078e00ff */
[----:B------:R-:W-:Y:S01]  /*0d50*/  @P0 IADD3 R3, P2, R114, R20, RZ ;  /* 0x0000001472030210 */ /* 0x000fe20007f5e0ff */
[----:B------:R-:W-:Y:S01]  /*0d60*/  IMAD.WIDE.U32 R14, R144, c[0x0][0x280], R16 ;  /* 0x0000a000900e7a25 */ /* 0x000fe200078e0010 */
[----:B------:R-:W-:-:S02]  /*0d70*/  IADD3 R140, R16, 0xa0, RZ ;  /* 0x000000a0108c7810 */ /* 0x000fc40007ffe0ff */
[----:B------:R-:W-:Y:S01]  /*0d80*/  SHF.R.S32.HI R19, RZ, 0x1f, R18 ;  /* 0x0000001fff137819 */ /* 0x000fe20000011412 */
[----:B------:R-:W-:Y:S01]  /*0d90*/  @P0 IMAD.X R2, R113, 0x1, R2, P2 ;  /* 0x0000000171020824 */ /* 0x000fe200010e0602 */
[C---:B------:R-:W-:Y:S01]  /*0da0*/  @P0 LEA R20, P2, R3.reuse, c[0x0][0x220], 0x1 ;  /* 0x0000880003140a11 */ /* 0x040fe200078408ff */
[----:B------:R-:W-:Y:S01]  /*0db0*/  IMAD.IADD R157, R156, 0x1, R15 ;  /* 0x000000019c9d7824 */ /* 0x000fe200078e020f */
[----:B------:R-:W-:Y:S01]  /*0dc0*/  IADD3 R15, R18, 0x20, RZ ;  /* 0x00000020120f7810 */ /* 0x000fe20007ffe0ff */
[----:B------:R-:W-:Y:S01]  /*0dd0*/  IMAD.WIDE.U32 R12, R144, c[0x0][0x290], R16 ;  /* 0x0000a400900c7a25 */ /* 0x000fe200078e0010 */
[----:B------:R-:W-:Y:S02]  /*0de0*/  @P0 LEA.HI.X R21, R3, c[0x0][0x224], R2, 0x1, P2 ;  /* 0x0000890003150a11 */ /* 0x000fe400010f0c02 */
[----:B------:R-:W-:Y:S01]  /*0df0*/  ISETP.GE.AND P2, PT, R16, c[0x0][0x27c], PT ;  /* 0x00009f0010007a0c */ /* 0x000fe20003f46270 */
[----:B------:R-:W-:Y:S01]  /*0e00*/  IMAD.SHL.U32 R137, R137, 0x8, RZ ;  /* 0x0000000889897824 */ /* 0x000fe200078e00ff */
[----:B------:R-:W-:Y:S01]  /*0e10*/  SHF.R.S32.HI R132, RZ, 0x1f, R143 ;  /* 0x0000001fff847819 */ /* 0x000fe2000001148f */
[----:B------:R-:W-:Y:S01]  /*0e20*/  IMAD.WIDE.U32 R160, R144, c[0x0][0x280], R18 ;  /* 0x0000a00090a07a25 */ /* 0x000fe200078e0012 */
[----:B------:R-:W-:-:S02]  /*0e30*/  SEL R3, RZ, c[0x0][0x27c], !P2 ;  /* 0x00009f00ff037a07 */ /* 0x000fc40005000000 */
[----:B------:R-:W-:Y:S01]  /*0e40*/  LOP3.LUT R137, R4, 0xfffffe00, R137, 0xf8, !PT ;  /* 0xfffffe0004897812 */ /* 0x000fe200078ef889 */
[----:B------:R-:W-:Y:S01]  /*0e50*/  IMAD.IADD R155, R154, 0x1, R13 ;  /* 0x000000019a9b7824 */ /* 0x000fe200078e020d */
[----:B------:R-:W-:Y:S01]  /*0e60*/  P2R R149, PR, RZ, 0x4 ;  /* 0x00000004ff957803 */ /* 0x000fe20000000000 */
[----:B------:R-:W-:Y:S01]  /*0e70*/  IMAD.IADD R13, R18, 0x1, R15 ;  /* 0x00000001120d7824 */ /* 0x000fe200078e020f */
[----:B------:R-:W-:Y:S01]  /*0e80*/  SHF.R.S32.HI R129, RZ, 0x1f, R142 ;  /* 0x0000001fff817819 */ /* 0x000fe2000001148e */
[----:B------:R-:W-:Y:S01]  /*0e90*/  IMAD.IADD R161, R161, 0x1, R156 ;  /* 0x00000001a1a17824 */ /* 0x000fe200078e029c */
[----:B------:R-:W-:Y:S01]  /*0ea0*/  LEA.HI R132, R132, R143, RZ, 0x3 ;  /* 0x0000008f84847211 */ /* 0x000fe200078f18ff */
[----:B------:R-:W-:Y:S01]  /*0eb0*/  IMAD.WIDE.U32 R158, R144, c[0x0][0x290], R18 ;  /* 0x0000a400909e7a25 */ /* 0x000fe200078e0012 */
[----:B------:R-:W-:Y:S02]  /*0ec0*/  ISETP.GE.AND P2, PT, R13, c[0x0][0x27c], PT ;  /* 0x00009f000d007a0c */ /* 0x000fe40003f46270 */
[----:B------:R-:W-:Y:S01]  /*0ed0*/  SHF.R.S32.HI R136, RZ, 0x1f, R13 ;  /* 0x0000001fff887819 */ /* 0x000fe2000001140d */
[----:B------:R-:W-:Y:S01]  /*0ee0*/  IMAD.MOV.U32 R156, RZ, RZ, R14 ;  /* 0x000000ffff9c7224 */ /* 0x000fe200078e000e */
[----:B------:R-:W-:Y:S01]  /*0ef0*/  IADD3 R14, R18, 0x40, RZ ;  /* 0x00000040120e7810 */ /* 0x000fe20007ffe0ff */
[----:B------:R-:W-:Y:S01]  /*0f00*/  IMAD.SHL.U32 R137, R137, 0x2, RZ ;  /* 0x0000000289897824 */ /* 0x000fe200078e00ff */
[----:B------:R-:W-:Y:S01]  /*0f10*/  LEA.HI R129, R129, R142, RZ, 0x3 ;  /* 0x0000008e81817211 */ /* 0x000fe200078f18ff */
[----:B------:R-:W-:Y:S01]  /*0f20*/  IMAD.IADD R159, R159, 0x1, R154 ;  /* 0x000000019f9f7824 */ /* 0x000fe200078e029a */
[----:B------:R-:W-:Y:S01]  /*0f30*/  LEA.HI R136, R136, R13, RZ, 0x3 ;  /* 0x0000000d88887211 */ /* 0x000fe200078f18ff */
[----:B------:R-:W-:Y:S01]  /*0f40*/  IMAD.IADD R3, R16, 0x1, R3 ;  /* 0x0000000110037824 */ /* 0x000fe200078e0203 */
[----:B------:R-:W-:Y:S01]  /*0f50*/  @!PT LDS RZ, [RZ] ;  /* 0x00000000fffff984 */ /* 0x000fe20000000800 */
[----:B------:R-:W-:Y:S01]  /*0f60*/  @!PT LDS RZ, [RZ] ;  /* 0x00000000fffff984 */ /* 0x000fe20000000800 */
[----:B------:R-:W-:Y:S01]  /*0f70*/  @!PT LDS RZ, [RZ] ;  /* 0x00000000fffff984 */ /* 0x000fe20000000800 */
[----:B------:R1:W-:Y:S01]  /*0f80*/  @P1 LDGSTS.E.BYPASS.LTC128B.128 [R137+0x6100], [R10.64], !P4 ;  /* 0x061000000a891fae */ /* 0x0003e2000e101d46 */
[----:B------:R-:W-:Y:S01]  /*0f90*/  IMAD.MOV.U32 R154, RZ, RZ, R12 ;  /* 0x000000ffff9a7224 */ /* 0x000fe200078e000c */
[----:B------:R-:W-:Y:S01]  /*0fa0*/  LOP3.LUT R132, R132, 0xfffffff8, RZ, 0xc0, !PT ;  /* 0xfffffff884847812 */ /* 0x000fe200078ec0ff */
[----:B------:R-:W-:Y:S01]  /*0fb0*/  IMAD.IADD R12, R18, 0x1, R14 ;  /* 0x00000001120c7824 */ /* 0x000fe200078e020e */
[----:B------:R1:W-:Y:S01]  /*0fc0*/  @P1 LDGSTS.E.BYPASS.LTC128B.128 [R137+0x8100], [R10.64+0x80], !P6 ;  /* 0x081000800a891fae */ /* 0x0003e2000f101d46 */
[----:B------:R-:W-:Y:S01]  /*0fd0*/  SHF.R.S32.HI R122, RZ, 0x1f, R3 ;  /* 0x0000001fff7a7819 */ /* 0x000fe20000011403 */
[----:B------:R-:W-:Y:S01]  /*0fe0*/  IMAD.IADD R141, R144, 0x1, -R141 ;  /* 0x00000001908d7824 */ /* 0x000fe200078e0a8d */
[----:B------:R-:W-:Y:S01]  /*0ff0*/  LOP3.LUT R129, R129, 0xfffffff8, RZ, 0xc0, !PT ;  /* 0xfffffff881817812 */ /* 0x000fe200078ec0ff */
[----:B------:R1:W-:Y:S01]  /*1000*/  @P1 LDGSTS.E.BYPASS.LTC128B.128 [R137+0xa100], [R10.64+0x100], !P5 ;  /* 0x0a1001000a891fae */ /* 0x0003e2000e901d46 */
[----:B------:R-:W-:Y:S01]  /*1010*/  ISETP.GE.AND P1, PT, R12, c[0x0][0x27c], PT ;  /* 0x00009f000c007a0c */ /* 0x000fe20003f26270 */
[----:B------:R-:W-:Y:S01]  /*1020*/  IMAD.SHL.U32 R124, R124, 0x10, RZ ;  /* 0x000000107c7c7824 */ /* 0x000fe200078e00ff */
[CC--:B------:R-:W-:Y:S01]  /*1030*/  LEA.HI R108, R122.reuse, R3.reuse, RZ, 0x3 ;  /* 0x000000037a6c7211 */ /* 0x0c0fe200078f18ff */
[----:B------:R3:W-:Y:S01]  /*1040*/  @P0 LDGSTS.E.BYPASS.LTC128B.128 [R137+0x7100], [R20.64], !P4 ;  /* 0x0710000014890fae */ /* 0x0007e2000e101d46 */
[----:B------:R-:W-:Y:S01]  /*1050*/  LEA.HI R122, R122, R3, RZ, 0x6 ;  /* 0x000000037a7a7211 */ /* 0x000fe200078f30ff */
[----:B------:R-:W-:Y:S01]  /*1060*/  IMAD.WIDE.U32 R168, R207, c[0x0][0x210], RZ ;  /* 0x00008400cfa87a25 */ /* 0x000fe200078e00ff */
[----:B------:R-:W-:Y:S01]  /*1070*/  SEL R3, RZ, c[0x0][0x27c], !P1 ;  /* 0x00009f00ff037a07 */ /* 0x000fe20004800000 */
[----:B------:R3:W-:Y:S01]  /*1080*/  @P0 LDGSTS.E.BYPASS.LTC128B.128 [R137+0x9100], [R20.64+0x80], !P6 ;  /* 0x0910008014890fae */ /* 0x0007e2000f101d46 */
[----:B------:R-:W-:Y:S01]  /*1090*/  LOP3.LUT R124, R124, 0xfffffe00, RZ, 0xc0, !PT ;  /* 0xfffffe007c7c7812 */ /* 0x000fe200078ec0ff */
[----:B------:R-:W-:Y:S01]  /*10a0*/  IMAD.SHL.U32 R122, R122, 0x40, RZ ;  /* 0x000000407a7a7824 */ /* 0x000fe200078e00ff */
[--C-:B------:R-:W-:Y:S01]  /*10b0*/  SHF.R.S32.HI R135, RZ, 0x1f, R12.reuse ;  /* 0x0000001fff877819 */ /* 0x100fe2000001140c */
[----:B------:R3:W-:Y:S01]  /*10c0*/  @P0 LDGSTS.E.BYPASS.LTC128B.128 [R137+0xb100], [R20.64+0x100], !P5 ;  /* 0x0b10010014890fae */ /* 0x0007e2000e901d46 */
[C---:B------:R-:W-:Y:S01]  /*10d0*/  LOP3.LUT P0, RZ, R141.reuse, 0x4, RZ, 0xc0, !PT ;  /* 0x000000048dff7812 */ /* 0x040fe2000780c0ff */
[----:B------:R-:W-:Y:S01]  /*10e0*/  IMAD.SHL.U32 R141, R141, 0x40, RZ ;  /* 0x000000408d8d7824 */ /* 0x000fe200078e00ff */
[----:B------:R-:W-:Y:S01]  /*10f0*/  LOP3.LUT R122, R122, 0x7ffff000, RZ, 0xc0, !PT ;  /* 0x7ffff0007a7a7812 */ /* 0x000fe200078ec0ff */
[----:B------:R-:W-:Y:S01]  /*1100*/  IMAD.IADD R3, R3, 0x1, R12 ;  /* 0x0000000103037824 */ /* 0x000fe200078e020c */
[----:B------:R-:W0:Y:S01]  /*1110*/  LDGDEPBAR ;  /* 0x00000000000079af */ /* 0x000e220000000000 */
[----:B------:R-:W-:Y:S01]  /*1120*/  IMAD R138, R5, 0x40, R144 ;  /* 0x00000040058a7824 */ /* 0x000fe200078e0290 */
[----:B------:R-:W-:Y:S01]  /*1130*/  LOP3.LUT R141, R141, 0x1c0, RZ, 0xc0, !PT ;  /* 0x000001c08d8d7812 */ /* 0x000fe200078ec0ff */
[----:B------:R-:W-:Y:S01]  /*1140*/  IMAD.MOV.U32 R82, RZ, RZ, c[0x0][0x27c] ;  /* 0x00009f00ff527624 */ /* 0x000fe200078e00ff */
[----:B------:R-:W-:Y:S01]  /*1150*/  SHF.R.S32.HI R120, RZ, 0x1f, R3 ;  /* 0x0000001fff787819 */ /* 0x000fe20000011403 */
[----:B------:R-:W-:Y:S01]  /*1160*/  IMAD R95, R95, c[0x0][0x268], RZ ;  /* 0x00009a005f5f7a24 */ /* 0x000fe200078e02ff */
[----:B------:R-:W-:Y:S01]  /*1170*/  SHF.R.U32.HI R125, RZ, 0x3, R141 ;  /* 0x00000003ff7d7819 */ /* 0x000fe2000001168d */
[----:B------:R-:W-:Y:S01]  /*1180*/  IMAD.MOV.U32 R98, RZ, RZ, c[0x0][0x2b8] ;  /* 0x0000ae00ff627624 */ /* 0x000fe200078e00ff */
[-C--:B------:R-:W-:Y:S01]  /*1190*/  LEA.HI R112, R120, R3.reuse, RZ, 0x3 ;  /* 0x0000000378707211 */ /* 0x080fe200078f18ff */
[----:B------:R-:W-:Y:S01]  /*11a0*/  IMAD R6, R80, c[0x0][0x1e8], RZ ;  /* 0x00007a0050067a24 */ /* 0x000fe200078e02ff */
[----:B------:R-:W-:Y:S01]  /*11b0*/  LEA.HI R120, R120, R3, RZ, 0x6 ;  /* 0x0000000378787211 */ /* 0x000fe200078f30ff */
[----:B------:R-:W-:Y:S01]  /*11c0*/  IMAD.MOV.U32 R102, RZ, RZ, c[0x0][0x280] ;  /* 0x0000a000ff667624 */ /* 0x000fe200078e00ff */
[C-C-:B------:R-:W-:Y:S01]  /*11d0*/  LOP3.LUT R2, R141.reuse, 0x38, R108.reuse, 0xf8, !PT ;  /* 0x000000388d027812 */ /* 0x140fe200078ef86c */
[----:B------:R-:W-:Y:S01]  /*11e0*/  IMAD.MOV.U32 R104, RZ, RZ, c[0x0][0x290] ;  /* 0x0000a400ff687624 */ /* 0x000fe200078e00ff */
[----:B------:R-:W-:Y:S01]  /*11f0*/  SHF.R.S32.HI R134, RZ, 0x3, R108 ;  /* 0x00000003ff867819 */ /* 0x000fe2000001146c */
[----:B------:R-:W-:Y:S01]  /*1200*/  IMAD.SHL.U32 R120, R120, 0x40, RZ ;  /* 0x0000004078787824 */ /* 0x000fe200078e00ff */
[----:B------:R-:W-:Y:S01]  /*1210*/  LOP3.LUT R7, R2, R125, RZ, 0x3c, !PT ;  /* 0x0000007d02077212 */ /* 0x000fe200078e3cff */
[----:B------:R-:W-:Y:S01]  /*1220*/  IMAD R95, R162, c[0x0][0x26c], R95 ;  /* 0x00009b00a25f7a24 */ /* 0x000fe200078e025f */
[----:B------:R-:W-:Y:S01]  /*1230*/  LOP3.LUT R2, R141, 0x38, R112, 0xf8, !PT ;  /* 0x000000388d027812 */ /* 0x000fe200078ef870 */
[----:B-----5:R-:W-:Y:S01]  /*1240*/  IMAD.WIDE.U32 R160, R79, c[0x0][0x280], R160 ;  /* 0x0000a0004fa07a25 */ /* 0x020fe200078e00a0 */
[----:B------:R-:W-:-:S02]  /*1250*/  LOP3.LUT R120, R120, 0x7ffff000, RZ, 0xc0, !PT ;  /* 0x7ffff00078787812 */ /* 0x000fc400078ec0ff */
[----:B------:R-:W-:Y:S01]  /*1260*/  LOP3.LUT R3, R2, R125, RZ, 0x3c, !PT ;  /* 0x0000007d02037212 */ /* 0x000fe200078e3cff */
[----:B------:R-:W-:Y:S01]  /*1270*/  IMAD.WIDE.U32 R162, R162, c[0x0][0x268], R8 ;  /* 0x00009a00a2a27a25 */ /* 0x000fe200078e0008 */
[--C-:B------:R-:W-:Y:S02]  /*1280*/  IADD3 R122, R7, R122, R124.reuse ;  /* 0x0000007a077a7210 */ /* 0x100fe40007ffe07c */
[----:B------:R-:W-:Y:S01]  /*1290*/  IADD3 R120, R3, R120, R124 ;  /* 0x0000007803787210 */ /* 0x000fe20007ffe07c */
[----:B------:R-:W-:Y:S01]  /*12a0*/  IMAD.MOV.U32 R123, RZ, RZ, c[0x0][0x27c] ;  /* 0x00009f00ff7b7624 */ /* 0x000fe200078e00ff */
[----:B------:R-:W-:Y:S01]  /*12b0*/  SHF.R.S32.HI R127, RZ, 0x3, R112 ;  /* 0x00000003ff7f7819 */ /* 0x000fe20000011470 */
[C---:B------:R-:W-:Y:S01]  /*12c0*/  IMAD.WIDE.U32 R170, R207.reuse, c[0x0][0x1e8], RZ ;  /* 0x00007a00cfaa7a25 */ /* 0x040fe200078e00ff */
[----:B------:R-:W-:Y:S02]  /*12d0*/  LOP3.LUT R108, R108, 0xfffffff8, RZ, 0xc0, !PT ;  /* 0xfffffff86c6c7812 */ /* 0x000fe400078ec0ff */
[----:B------:R-:W-:Y:S01]  /*12e0*/  LOP3.LUT R112, R112, 0xfffffff8, RZ, 0xc0, !PT ;  /* 0xfffffff870707812 */ /* 0x000fe200078ec0ff */
[----:B------:R-:W-:Y:S01]  /*12f0*/  IMAD R105, R207, c[0x0][0x1ec], R6 ;  /* 0x00007b00cf697a24 */ /* 0x000fe200078e0206 */
[----:B------:R-:W-:Y:S01]  /*1300*/  LEA.HI R135, R135, R12, RZ, 0x3 ;  /* 0x0000000c87877211 */ /* 0x000fe200078f18ff */
[----:B------:R-:W-:Y:S01]  /*1310*/  IMAD.WIDE.U32 R158, R79, c[0x0][0x290], R158 ;  /* 0x0000a4004f9e7a25 */ /* 0x000fe200078e009e */
[----:B------:R-:W-:-:S02]  /*1320*/  P2R R147, PR, RZ, 0x2 ;  /* 0x00000002ff937803 */ /* 0x000fc40000000000 */
[----:B------:R-:W-:Y:S01]  /*1330*/  SHF.R.S32.HI R107, RZ, 0x1f, R108 ;  /* 0x0000001fff6b7819 */ /* 0x000fe2000001146c */
[C---:B------:R-:W-:Y:S01]  /*1340*/  IMAD.WIDE.U32 R156, R79.reuse, c[0x0][0x280], R156 ;  /* 0x0000a0004f9c7a25 */ /* 0x040fe200078e009c */
[----:B------:R-:W-:Y:S02]  /*1350*/  SHF.R.S32.HI R111, RZ, 0x1f, R112 ;  /* 0x0000001fff6f7819 */ /* 0x000fe40000011470 */
[----:B------:R-:W-:Y:S01]  /*1360*/  LOP3.LUT R136, R136, 0xfffffff8, RZ, 0xc0, !PT ;  /* 0xfffffff888887812 */ /* 0x000fe200078ec0ff */
[----:B------:R-:W-:Y:S01]  /*1370*/  IMAD.WIDE.U32 R154, R79, c[0x0][0x290], R154 ;  /* 0x0000a4004f9a7a25 */ /* 0x000fe200078e009a */
[----:B------:R-:W-:Y:S02]  /*1380*/  LOP3.LUT R135, R135, 0xfffffff8, RZ, 0xc0, !PT ;  /* 0xfffffff887877812 */ /* 0x000fe400078ec0ff */
[----:B------:R-:W-:Y:S01]  /*1390*/  ISETP.NE.AND P1, PT, R98, 0x1, PT ;  /* 0x000000016200780c */ /* 0x000fe20003f25270 */
[----:B------:R-:W-:Y:S01]  /*13a0*/  IMAD.SHL.U32 R123, R123, 0x2, RZ ;  /* 0x000000027b7b7824 */ /* 0x000fe200078e00ff */
[CC--:B------:R-:W-:Y:S01]  /*13b0*/  SHF.L.U64.HI R101, R102.reuse, R103.reuse, c[0x0][0x284] ;  /* 0x0000a10066657619 */ /* 0x0c0fe20000010267 */
[----:B------:R-:W-:Y:S01]  /*13c0*/  IMAD.SHL.U32 R102, R102, 0x40, RZ ;  /* 0x0000004066667824 */ /* 0x000fe200078e00ff */
[C---:B------:R-:W-:Y:S01]  /*13d0*/  SHF.L.U64.HI R103, R104.reuse, R103, c[0x0][0x294] ;  /* 0x0000a50068677619 */ /* 0x040fe20000010267 */
[----:B------:R-:W-:Y:S01]  /*13e0*/  IMAD.SHL.U32 R104, R104, 0x40, RZ ;  /* 0x0000004068687824 */ /* 0x000fe200078e00ff */
[----:B------:R-:W-:Y:S01]  /*13f0*/  SHF.L.U64.HI R107, R108, 0x1, R107 ;  /* 0x000000016c6b7819 */ /* 0x000fe2000001026b */
[----:B------:R-:W-:Y:S01]  /*1400*/  IMAD.IADD R105, R171, 0x1, R105 ;  /* 0x00000001ab697824 */ /* 0x000fe200078e0269 */
[----:B------:R-:W-:Y:S01]  /*1410*/  SHF.L.U64.HI R111, R112, 0x1, R111 ;  /* 0x00000001706f7819 */ /* 0x000fe2000001026f */
[----:B------:R-:W-:Y:S01]  /*1420*/  IMAD.IADD R95, R163, 0x1, R95 ;  /* 0x00000001a35f7824 */ /* 0x000fe200078e025f */
[----:B------:R-:W-:Y:S01]  /*1430*/  P2R R148, PR, RZ, 0x4 ;  /* 0x00000004ff947803 */ /* 0x000fe20000000000 */
[----:B------:R-:W-:Y:S01]  /*1440*/  IMAD.SHL.U32 R108, R108, 0x2, RZ ;  /* 0x000000026c6c7824 */ /* 0x000fe200078e00ff */
[----:B-1----:R-:W-:Y:S01]  /*1450*/  IADD3 R10, R18, 0x50, RZ ;  /* 0x00000050120a7810 */ /* 0x002fe20007ffe0ff */
[----:B------:R-:W-:Y:S01]  /*1460*/  IMAD.SHL.U32 R122, R122, 0x2, RZ ;  /* 0x000000027a7a7824 */ /* 0x000fe200078e00ff */
[----:B------:R-:W-:Y:S01]  /*1470*/  IADD3 R9, R18, 0x10, RZ ;  /* 0x0000001012097810 */ /* 0x000fe20007ffe0ff */
[----:B------:R-:W-:Y:S01]  /*1480*/  IMAD.SHL.U32 R112, R112, 0x2, RZ ;  /* 0x0000000270707824 */ /* 0x000fe200078e00ff */
[----:B------:R-:W-:Y:S01]  /*1490*/  SHF.R.S32.HI R117, RZ, 0x1f, R132 ;  /* 0x0000001fff757819 */ /* 0x000fe20000011484 */
[----:B------:R-:W-:Y:S01]  /*14a0*/  IMAD.SHL.U32 R120, R120, 0x2, RZ ;  /* 0x0000000278787824 */ /* 0x000fe200078e00ff */
[----:B------:R-:W-:-:S02]  /*14b0*/  SHF.R.S32.HI R116, RZ, 0x1f, R129 ;  /* 0x0000001fff747819 */ /* 0x000fc40000011481 */
[----:B------:R-:W-:Y:S02]  /*14c0*/  SHF.R.S32.HI R119, RZ, 0x1f, R136 ;  /* 0x0000001fff777819 */ /* 0x000fe40000011488 */
[----:B------:R-:W-:Y:S02]  /*14d0*/  SHF.R.S32.HI R118, RZ, 0x1f, R135 ;  /* 0x0000001fff767819 */ /* 0x000fe40000011487 */
[----:B--2---:R-:W-:Y:S01]  /*14e0*/  @P3 SHF.R.S32.HI R153, RZ, 0x1f, R152 ;  /* 0x0000001fff993819 */ /* 0x004fe20000011498 */
[----:B------:R-:W-:Y:S01]  /*14f0*/  @!P3 IMAD.MOV.U32 R153, RZ, RZ, R0 ;  /* 0x000000ffff99b224 */ /* 0x000fe200078e0000 */
[----:B------:R-:W-:Y:S01]  /*1500*/  SEL R0, RZ, c[0x0][0x27c], !P2 ;  /* 0x00009f00ff007a07 */ /* 0x000fe20005000000 */
[----:B------:R-:W-:Y:S02]  /*1510*/  @!P3 IMAD.MOV.U32 R152, RZ, RZ, R209 ;  /* 0x000000ffff98b224 */ /* 0x000fe400078e00d1 */
[----:B------:R-:W-:Y:S02]  /*1520*/  IMAD R5, R153, c[0x0][0x2b0], RZ ;  /* 0x0000ac0099057a24 */ /* 0x000fe400078e02ff */
[----:B------:R-:W-:-:S02]  /*1530*/  IMAD.IADD R11, R0, 0x1, R13 ;  /* 0x00000001000b7824 */ /* 0x000fc400078e020d */
[C---:B------:R-:W-:Y:S02]  /*1540*/  IMAD R5, R152.reuse, c[0x0][0x2b4], R5 ;  /* 0x0000ad0098057a24 */ /* 0x040fe400078e0205 */
[----:B------:R-:W-:Y:S01]  /*1550*/  IMAD.WIDE.U32 R152, R152, c[0x0][0x2b0], RZ ;  /* 0x0000ac0098987a25 */ /* 0x000fe200078e00ff */
[----:B------:R-:W-:-:S03]  /*1560*/  SHF.R.S32.HI R0, RZ, 0x1f, R11 ;  /* 0x0000001fff007819 */ /* 0x000fc6000001140b */
[----:B------:R-:W-:Y:S01]  /*1570*/  IMAD.IADD R88, R153, 0x1, R5 ;  /* 0x0000000199587824 */ /* 0x000fe200078e0205 */
[CC--:B------:R-:W-:Y:S02]  /*1580*/  LEA.HI R110, R0.reuse, R11.reuse, RZ, 0x3 ;  /* 0x0000000b006e7211 */ /* 0x0c0fe400078f18ff */
[----:B------:R-:W-:Y:S02]  /*1590*/  LEA.HI R0, R0, R11, RZ, 0x6 ;  /* 0x0000000b00007211 */ /* 0x000fe400078f30ff */
[--C-:B------:R-:W-:Y:S02]  /*15a0*/  LOP3.LUT R4, R141, 0x38, R110.reuse, 0xf8, !PT ;  /* 0x000000388d047812 */ /* 0x100fe400078ef86e */
[----:B------:R-:W-:Y:S01]  /*15b0*/  SHF.R.S32.HI R128, RZ, 0x3, R110 ;  /* 0x00000003ff807819 */ /* 0x000fe2000001146e */
[----:B------:R-:W-:Y:S01]  /*15c0*/  IMAD.SHL.U32 R0, R0, 0x40, RZ ;  /* 0x0000004000007824 */ /* 0x000fe200078e00ff */
[----:B------:R-:W-:Y:S01]  /*15d0*/  LOP3.LUT R121, R4, R125, RZ, 0x3c, !PT ;  /* 0x0000007d04797212 */ /* 0x000fe200078e3cff */
[----:B------:R-:W-:Y:S01]  /*15e0*/  IMAD R4, R80, c[0x0][0x210], RZ ;  /* 0x0000840050047a24 */ /* 0x000fe200078e02ff */
[----:B------:R-:W-:-:S02]  /*15f0*/  LOP3.LUT R110, R110, 0xfffffff8, RZ, 0xc0, !PT ;  /* 0xfffffff86e6e7812 */ /* 0x000fc400078ec0ff */
[----:B------:R-:W-:Y:S01]  /*1600*/  LOP3.LUT R0, R0, 0x7ffff000, RZ, 0xc0, !PT ;  /* 0x7ffff00000007812 */ /* 0x000fe200078ec0ff */
[----:B------:R-:W-:Y:S01]  /*1610*/  IMAD R7, R207, c[0x0][0x214], R4 ;  /* 0x00008500cf077a24 */ /* 0x000fe200078e0204 */
[----:B------:R-:W-:Y:S02]  /*1620*/  SHF.R.S32.HI R109, RZ, 0x1f, R110 ;  /* 0x0000001fff6d7819 */ /* 0x000fe4000001146e */
[----:B------:R-:W-:Y:S01]  /*1630*/  IADD3 R121, R121, R0, R124 ;  /* 0x0000000079797210 */ /* 0x000fe20007ffe07c */
[----:B------:R-:W-:Y:S01]  /*1640*/  IMAD.IADD R106, R169, 0x1, R7 ;  /* 0x00000001a96a7824 */ /* 0x000fe200078e0207 */
[----:B------:R-:W-:Y:S02]  /*1650*/  SHF.R.S32.HI R0, RZ, 0x1f, R79 ;  /* 0x0000001fff007819 */ /* 0x000fe4000001144f */
[----:B------:R-:W-:Y:S01]  /*1660*/  SHF.R.S32.HI R7, RZ, 0x1f, R140 ;  /* 0x0000001fff077819 */ /* 0x000fe2000001148c */
[----:B------:R-:W-:Y:S01]  /*1670*/  IMAD.SHL.U32 R121, R121, 0x2, RZ ;  /* 0x0000000279797824 */ /* 0x000fe200078e00ff */
[----:B------:R-:W-:Y:S01]  /*1680*/  SHF.L.U64.HI R109, R110, 0x1, R109 ;  /* 0x000000016e6d7819 */ /* 0x000fe2000001026d */
[C---:B------:R-:W-:Y:S01]  /*1690*/  IMAD R2, R0.reuse, c[0x0][0x280], RZ ;  /* 0x0000a00000027a24 */ /* 0x040fe200078e02ff */
[----:B------:R-:W-:Y:S01]  /*16a0*/  LEA.HI R126, R7, R140, RZ, 0x3 ;  /* 0x0000008c077e7211 */ /* 0x000fe200078f18ff */
[----:B------:R-:W-:Y:S01]  /*16b0*/  IMAD R0, R0, c[0x0][0x290], RZ ;  /* 0x0000a40000007a24 */ /* 0x000fe200078e02ff */
[----:B------:R-:W-:Y:S01]  /*16c0*/  IADD3 R11, R18, 0x30, RZ ;  /* 0x00000030120b7810 */ /* 0x000fe20007ffe0ff */
[C---:B------:R-:W-:Y:S01]  /*16d0*/  IMAD R91, R79.reuse, c[0x0][0x284], R2 ;  /* 0x0000a1004f5b7a24 */ /* 0x040fe200078e0202 */
[----:B------:R-:W-:Y:S01]  /*16e0*/  LOP3.LUT R126, R126, 0xfffffff8, RZ, 0xc0, !PT ;  /* 0xfffffff87e7e7812 */ /* 0x000fe200078ec0ff */
[----:B------:R-:W-:Y:S01]  /*16f0*/  IMAD R3, R79, c[0x0][0x294], R0 ;  /* 0x0000a5004f037a24 */ /* 0x000fe200078e0200 */
[----:B------:R-:W-:Y:S01]  /*1700*/  LOP3.LUT R0, R141, 0x18, R16, 0xf8, !PT ;  /* 0x000000188d007812 */ /* 0x000fe200078ef810 */
[----:B------:R-:W-:Y:S01]  /*1710*/  IMAD.IADD R93, R161, 0x1, R91 ;  /* 0x00000001a15d7824 */ /* 0x000fe200078e025b */
[----:B------:R-:W-:Y:S01]  /*1720*/  SHF.R.S32.HI R115, RZ, 0x1f, R126 ;  /* 0x0000001fff737819 */ /* 0x000fe2000001147e */
[----:B------:R-:W-:Y:S01]  /*1730*/  IMAD.IADD R91, R91, 0x1, R157 ;  /* 0x000000015b5b7824 */ /* 0x000fe200078e029d */
[----:B------:R-:W-:Y:S01]  /*1740*/  LOP3.LUT R131, R0, R125, RZ, 0x3c, !PT ;  /* 0x0000007d00837212 */ /* 0x000fe200078e3cff */
[----:B------:R-:W-:-:S02]  /*1750*/  IMAD.IADD R92, R159, 0x1, R3 ;  /* 0x000000019f5c7824 */ /* 0x000fc400078e0203 */
[----:B------:R-:W-:Y:S02]  /*1760*/  IMAD.IADD R90, R3, 0x1, R155 ;  /* 0x00000001035a7824 */ /* 0x000fe400078e029b */
[----:B------:R-:W-:Y:S02]  /*1770*/  IMAD.IADD R131, R131, 0x1, R124 ;  /* 0x0000000183837824 */ /* 0x000fe400078e027c */
[----:B------:R-:W-:-:S03]  /*1780*/  IMAD.SHL.U32 R110, R110, 0x2, RZ ;  /* 0x000000026e6e7824 */ /* 0x000fc600078e00ff */
[----:B------:R-:W-:-:S04]  /*1790*/  LEA R131, R131, 0x100, 0x1 ;  /* 0x0000010083837811 */ /* 0x000fc800078e08ff */
[C---:B------:R-:W-:Y:S02]  /*17a0*/  IADD3 R130, R131.reuse, 0x40, RZ ;  /* 0x0000004083827810 */ /* 0x040fe40007ffe0ff */
[----:B------:R-:W-:Y:S01]  /*17b0*/  @P0 IADD3 R130, R131, -0x40, RZ ;  /* 0xffffffc083820810 */ /* 0x000fe20007ffe0ff */
[----:B------:R-:W-:Y:S01]  /*17c0*/  BAR.SYNC.DEFER_BLOCKING 0x0 ;  /* 0x0000000000007b1d */ /* 0x000fe20000010000 */
[----:B------:R-:W-:-:S04]  /*17d0*/  ISETP.GE.AND P0, PT, R82, 0x1, PT ;  /* 0x000000015200780c */ /* 0x000fc80003f06270 */
[----:B------:R-:W-:Y:S02]  /*17e0*/  P2R R0, PR, RZ, 0x1 ;  /* 0x00000001ff007803 */ /* 0x000fe40000000000 */
[----:B---3--:R-:W-:Y:S02]  /*17f0*/  P2R R0, PR, RZ, 0x2 ;  /* 0x00000002ff007803 */ /* 0x008fe40000000000 */
.L_x_90:
[----:B------:R-:W-:Y:S01]  /*1800*/  IMAD.SHL.U32 R87, R139, 0x40, RZ ;  /* 0x000000408b577824 */ /* 0x000fe200078e00ff */
[----:B------:R-:W-:Y:S04]  /*1810*/  DEPBAR.LE SB0, 0x0 ;  /* 0x000080000000791a */ /* 0x000fe80000000000 */
[----:B------:R-:W-:Y:S01]  /*1820*/  IMAD.IADD R0, R138, 0x1, R87 ;  /* 0x000000018a007824 */ /* 0x000fe200078e0257 */
[----:B------:R-:W-:Y:S01]  /*1830*/  ISETP.NE.AND P1, PT, R98, 0x1, PT ;  /* 0x000000016200780c */ /* 0x000fe20003f25270 */
[----:B------:R-:W-:Y:S01]  /*1840*/  IMAD.MOV.U32 R94, RZ, RZ, RZ ;  /* 0x000000ffff5e7224 */ /* 0x000fe200078e00ff */
[----:B------:R-:W-:Y:S01]  /*1850*/  ISETP.GE.AND P2, PT, R82, 0x1, PT ;  /* 0x000000015200780c */ /* 0x000fe20003f46270 */
[----:B------:R-:W-:Y:S01]  /*1860*/  IMAD.IADD R86, R89, 0x1, R0 ;  /* 0x0000000159567824 */ /* 0x000fe200078e0200 */
[----:B------:R-:W-:Y:S01]  /*1870*/  ISETP.GE.AND P0, PT, R0, R146, PT ;  /* 0x000000920000720c */ /* 0x000fe20003f06270 */
[----:B------:R-:W-:Y:S02]  /*1880*/  BSSY B1, `(.L_x_66) ;  /* 0x00003d7000017945 */ /* 0x000fe40003800000 */
[----:B------:R-:W-:Y:S01]  /*1890*/  IMAD.MOV.U32 R3, RZ, RZ, R86 ;  /* 0x000000ffff037224 */ /* 0x000fe200078e0056 */
[----:B------:R-:W-:Y:S05]  /*18a0*/  ISETP.GT.OR P0, PT, R138, 0x3f, P0 ;  /* 0x0000003f8a00780c */ /* 0x000fea0000704670 */
[----:B------:R-:W-:Y:S05]  /*18b0*/  @P1 IMAD.HI.U32 R0, R86, c[0x0][0x2bc], RZ ;  /* 0x0000af0056001a27 */ /* 0x000fea00078e00ff */
[----:B------:R-:W-:Y:S04]  /*18c0*/  @P1 SHF.R.U32.HI R3, RZ, c[0x0][0x2c0], R0 ;  /* 0x0000b000ff031a19 */ /* 0x000fe80000011600 */
[C---:B------:R-:W-:Y:S04]  /*18d0*/  @!P0 IADD3 R5, P1, R3.reuse, R152, RZ ;  /* 0x0000009803058210 */ /* 0x040fe80007f3e0ff */
[----:B------:R-:W-:Y:S01]  /*18e0*/  @!P0 LEA.HI.X.SX32 R0, R3, R88, 0x1, P1 ;  /* 0x0000005803008211 */ /* 0x000fe200008f0eff */
[----:B------:R-:W-:Y:S01]  /*18f0*/  IMAD.MOV R3, RZ, RZ, -R3 ;  /* 0x000000ffff037224 */ /* 0x000fe200078e0a03 */
[----:B-1----:R-:W-:Y:S03]  /*1900*/  @!P0 LEA R20, P1, R5, c[0x0][0x2a0], 0x2 ;  /* 0x0000a80005148a11 */ /* 0x002fe600078210ff */
[----:B------:R-:W-:Y:S01]  /*1910*/  IMAD R86, R3, c[0x0][0x2b8], R86 ;  /* 0x0000ae0003567a24 */ /* 0x000fe200078e0256 */
[----:B------:R-:W-:Y:S03]  /*1920*/  @!P0 LEA.HI.X R21, R5, c[0x0][0x2a4], R0, 0x2, P1 ;  /* 0x0000a90005158a11 */ /* 0x000fe600008f1400 */
[C---:B------:R-:W-:Y:S01]  /*1930*/  IMAD.WIDE.U32 R6, R86.reuse, c[0x0][0x1e0], RZ ;  /* 0x0000780056067a25 */ /* 0x040fe200078e00ff */
[----:B------:R-:W-:Y:S01]  /*1940*/  SHF.R.S32.HI R85, RZ, 0x1f, R86 ;  /* 0x0000001fff557819 */ /* 0x000fe20000011456 */
[----:B------:R-:W2:Y:S04]  /*1950*/  @!P0 LDG.E R94, [R20.64] ;  /* 0x00000006145e8981 */ /* 0x000ea8000c1e1900 */
[----:B------:R-:W-:Y:S01]  /*1960*/  IMAD R0, R85, c[0x0][0x1e0], RZ ;  /* 0x0000780055007a24 */ /* 0x000fe200078e02ff */
[----:B------:R-:W-:Y:S03]  /*1970*/  BAR.SYNC.DEFER_BLOCKING 0x0 ;  /* 0x0000000000007b1d */ /* 0x000fe60000010000 */
[----:B------:R-:W-:Y:S04]  /*1980*/  IMAD R0, R86, c[0x0][0x1e4], R0 ;  /* 0x0000790056007a24 */ /* 0x000fe800078e0200 */
[----:B------:R-:W-:Y:S01]  /*1990*/  IMAD.IADD R7, R7, 0x1, R0 ;  /* 0x0000000107077824 */ /* 0x000fe200078e0200 */
[----:B--2---:R-:W-:Y:S03]  /*19a0*/  SHF.R.S32.HI R84, RZ, 0x1f, R94 ;  /* 0x0000001fff547819 */ /* 0x004fe6000001145e */
[----:B------:R-:W-:Y:S04]  /*19b0*/  IMAD.WIDE.U32 R6, R94, c[0x0][0x1f0], R6 ;  /* 0x00007c005e067a25 */ /* 0x000fe800078e0006 */
[----:B------:R-:W-:Y:S01]  /*19c0*/  IMAD R4, R84, c[0x0][0x1f0], RZ ;  /* 0x00007c0054047a24 */ /* 0x000fe200078e02ff */
[----:B------:R-:W-:Y:S03]  /*19d0*/  IADD3 R3, P0, R170, R6, RZ ;  /* 0x00000006aa037210 */ /* 0x000fe60007f1e0ff */
[----:B------:R-:W-:Y:S05]  /*19e0*/  IMAD R4, R94, c[0x0][0x1f4], R4 ;  /* 0x00007d005e047a24 */ /* 0x000fea00078e0204 */
[----:B------:R-:W-:Y:S02]  /*19f0*/  IADD3.X R4, R105, R7, R4, P0, !PT ;  /* 0x0000000769047210 */ /* 0x000fe400007fe404 */
[C---:B------:R-:W-:Y:S04]  /*1a00*/  LEA R0, P0, R3.reuse, c[0x0][0x1c8], 0x1 ;  /* 0x0000720003007a11 */ /* 0x040fe800078008ff */
[----:B------:R-:W-:Y:S01]  /*1a10*/  LEA.HI.X R4, R3, c[0x0][0x1cc], R4, 0x1, P0 ;  /* 0x0000730003047a11 */ /* 0x000fe200000f0c04 */
[----:B----4-:R-:W-:-:S05]  /*1a20*/  @!P2 BRA `(.L_x_67) ;  /* 0x000039600000a947 */ /* 0x010fca0003800000 */
[-C--:B------:R-:W-:Y:S01]  /*1a30*/  IMAD R5, R101, R139.reuse, RZ ;  /* 0x0000008b65057224 */ /* 0x080fe200078e02ff */
[----:B------:R-:W-:Y:S01]  /*1a40*/  ISETP.NE.AND P0, PT, RZ, UR4, PT ;  /* 0x00000004ff007c0c */ /* 0x000fe2000bf05270 */
[-C--:B------:R-:W-:Y:S01]  /*1a50*/  IMAD R3, R103, R139.reuse, RZ ;  /* 0x0000008b67037224 */ /* 0x080fe200078e02ff */
[----:B------:R-:W-:Y:S01]  /*1a60*/  SHF.R.S32.HI R2, RZ, 0x1f, R139 ;  /* 0x0000001fff027819 */ /* 0x000fe2000001148b */
[-C--:B------:R-:W-:Y:S01]  /*1a70*/  IMAD.WIDE.U32 R40, R102, R139.reuse, RZ ;  /* 0x0000008b66287225 */ /* 0x080fe200078e00ff */
[----:B------:R-:W-:Y:S03]  /*1a80*/  IADD3 R83, -R87, R146, RZ ;  /* 0x0000009257537210 */ /* 0x000fe60007ffe1ff */
[C---:B------:R-:W-:Y:S01]  /*1a90*/  IMAD R5, R2.reuse, R102, R5 ;  /* 0x0000006602057224 */ /* 0x040fe200078e0205 */
[----:B------:R-:W-:Y:S01]  /*1aa0*/  IMNMX R83, R83, 0x40, PT ;  /* 0x0000004053537817 */ /* 0x000fe20003800200 */
[----:B------:R-:W-:Y:S02]  /*1ab0*/  IMAD R3, R2, R104, R3 ;  /* 0x0000006802037224 */ /* 0x000fe400078e0203 */
[----:B------:R-:W-:Y:S01]  /*1ac0*/  IMAD.WIDE.U32 R6, R104, R139, RZ ;  /* 0x0000008b68067225 */ /* 0x000fe200078e00ff */
[----:B------:R-:W-:Y:S04]  /*1ad0*/  IADD3 R2, R41, R5, RZ ;  /* 0x0000000529027210 */ /* 0x000fe80007ffe0ff */
[----:B------:R-:W-:Y:S01]  /*1ae0*/  IADD3 R3, R7, R3, RZ ;  /* 0x0000000307037210 */ /* 0x000fe20007ffe0ff */
[----:B------:R-:W-:-:S05]  /*1af0*/  @!P0 BRA `(.L_x_68) ;  /* 0x00001c0000008947 */ /* 0x000fca0003800000 */
[----:B------:R-:W-:Y:S01]  /*1b00*/  ISETP.GE.AND P1, PT, R144, R83, PT ;  /* 0x000000539000720c */ /* 0x000fe20003f26270 */
[----:B------:R-:W-:Y:S01]  /*1b10*/  BSSY B0, `(.L_x_69) ;  /* 0x000003a000007945 */ /* 0x000fe20003800000 */
        /* <DEDUP_REMOVED lines=12> */
[----:B------:R-:W-:-:S05]  /*1be0*/  @P1 BRA `(.L_x_70) ;  /* 0x000002c000001947 */ /* 0x000fca0003800000 */
[----:B------:R-:W-:Y:S01]  /*1bf0*/  IADD3 R40, P0, R160, R40, RZ ;  /* 0x00000028a0287210 */ /* 0x000fe20007f1e0ff */
[----:B------:R-:W-:Y:S01]  /*1c00*/  CS2R R62, SRZ ;  /* 0x00000000003e7805 */ /* 0x000fe2000001ff00 */
[----:B------:R-:W-:Y:S01]  /*1c10*/  CS2R R34, SRZ ;  /* 0x0000000000227805 */ /* 0x000fe2000001ff00 */
[----:B------:R-:W-:Y:S01]  /*1c20*/  CS2R R60, SRZ ;  /* 0x00000000003c7805 */ /* 0x000fe2000001ff00 */
[----:B------:R-:W-:Y:S01]  /*1c30*/  CS2R R38, SRZ ;  /* 0x0000000000267805 */ /* 0x000fe2000001ff00 */
[----:B------:R-:W-:Y:S01]  /*1c40*/  IMAD.X R5, R2, 0x1, R93, P0 ;  /* 0x0000000102057824 */ /* 0x000fe200000e065d */
[----:B------:R-:W-:Y:S01]  /*1c50*/  IADD3 R6, P0, R158, R6, RZ ;  /* 0x000000069e067210 */ /* 0x000fe20007f1e0ff */
[----:B------:R-:W-:Y:S01]  /*1c60*/  CS2R R58, SRZ ;  /* 0x00000000003a7805 */ /* 0x000fe2000001ff00 */
[----:B------:R-:W-:Y:S01]  /*1c70*/  CS2R R32, SRZ ;  /* 0x0000000000207805 */ /* 0x000fe2000001ff00 */
[----:B------:R-:W-:Y:S01]  /*1c80*/  CS2R R54, SRZ ;  /* 0x0000000000367805 */ /* 0x000fe2000001ff00 */
[----:B------:R-:W-:Y:S01]  /*1c90*/  CS2R R28, SRZ ;  /* 0x00000000001c7805 */ /* 0x000fe2000001ff00 */
[----:B------:R-:W-:Y:S01]  /*1ca0*/  IMAD.X R3, R3, 0x1, R92, P0 ;  /* 0x0000000103037824 */ /* 0x000fe200000e065c */
[C---:B------:R-:W-:Y:S01]  /*1cb0*/  LEA R20, P0, R40.reuse, c[0x0][0x270], 0x1 ;  /* 0x00009c0028147a11 */ /* 0x040fe200078008ff */
[----:B------:R-:W-:Y:S01]  /*1cc0*/  CS2R R52, SRZ ;  /* 0x0000000000347805 */ /* 0x000fe2000001ff00 */
[----:B------:R-:W-:Y:S01]  /*1cd0*/  CS2R R26, SRZ ;  /* 0x00000000001a7805 */ /* 0x000fe2000001ff00 */
[----:B------:R-:W-:Y:S01]  /*1ce0*/  CS2R R50, SRZ ;  /* 0x0000000000327805 */ /* 0x000fe2000001ff00 */
[----:B------:R-:W-:Y:S01]  /*1cf0*/  LEA.HI.X R21, R40, c[0x0][0x274], R5, 0x1, P0 ;  /* 0x00009d0028157a11 */ /* 0x000fe200000f0c05 */
[----:B------:R-:W-:Y:S01]  /*1d00*/  CS2R R24, SRZ ;  /* 0x0000000000187805 */ /* 0x000fe2000001ff00 */
[C---:B------:R-:W-:Y:S04]  /*1d10*/  LEA R22, P0, R6.reuse, c[0x0][0x288], 0x1 ;  /* 0x0000a20006167a11 */ /* 0x040fe800078008ff */
[----:B------:R-:W-:Y:S02]  /*1d20*/  LEA.HI.X R23, R6, c[0x0][0x28c], R3, 0x1, P0 ;  /* 0x0000a30006177a11 */ /* 0x000fe400000f0c03 */
[----:B------:R-:W-:Y:S11]  /*1d30*/  ISETP.GE.AND P0, PT, R18, c[0x0][0x27c], PT ;  /* 0x00009f0012007a0c */ /* 0x000ff60003f06270 */
[----:B------:R-:W-:Y:S02]  /*1d40*/  @!UPT UIADD3 URZ, URZ, URZ, URZ ;  /* 0x0000003f3f3ff290 */ /* 0x000fe4000fffe03f */
[----:B------:R1:W5:Y:S04]  /*1d50*/  @!P0 LDG.E.64 R62, [R20.64] ;  /* 0x00000006143e8981 */ /* 0x000368000c1e1b00 */
[----:B------:R1:W5:Y:S01]  /*1d60*/  @!P0 LDG.E.64 R34, [R22.64] ;  /* 0x0000000616228981 */ /* 0x000362000c1e1b00 */
[----:B------:R-:W-:Y:S11]  /*1d70*/  ISETP.GE.AND P0, PT, R9, c[0x0][0x27c], PT ;  /* 0x00009f0009007a0c */ /* 0x000ff60003f06270 */
[----:B------:R-:W-:Y:S02]  /*1d80*/  @!UPT UIADD3 URZ, URZ, URZ, URZ ;  /* 0x0000003f3f3ff290 */ /* 0x000fe4000fffe03f */
[----:B------:R1:W5:Y:S04]  /*1d90*/  @!P0 LDG.E.64 R60, [R20.64+0x20] ;  /* 0x00002006143c8981 */ /* 0x000368000c1e1b00 */
[----:B------:R1:W5:Y:S01]  /*1da0*/  @!P0 LDG.E.64 R38, [R22.64+0x20] ;  /* 0x0000200616268981 */ /* 0x000362000c1e1b00 */
        /* <DEDUP_REMOVED lines=15> */
[----:B------:R1:W5:Y:S02]  /*1ea0*/  @!P0 LDG.E.64 R24, [R22.64+0xa0] ;  /* 0x0000a00616188981 */ /* 0x000364000c1e1b00 */
.L_x_70:
[----:B------:R-:W-:Y:S05]  /*1eb0*/  BSYNC B0 ;  /* 0x0000000000007941 */ /* 0x000fea0003800000 */
.L_x_69:
[----:B------:R2:W3:Y:S04]  /*1ec0*/  SHFL.IDX PT, R67, R4, RZ, 0x1c1f ;  /* 0x001c1fff04437589 */ /* 0x0004e800000e0000 */
[----:B------:R2:W4:Y:S01]  /*1ed0*/  SHFL.IDX PT, R65, R0, RZ, 0x1c1f ;  /* 0x001c1fff00417589 */ /* 0x00052200000e0000 */
[----:B------:R-:W-:-:S05]  /*1ee0*/  @P1 BRA `(.L_x_71) ;  /* 0x0000370000001947 */ /* 0x000fca0003800000 */
[----:B------:R-:W-:Y:S01]  /*1ef0*/  ISETP.GE.AND P0, PT, R16, c[0x0][0x1d4], PT ;  /* 0x0000750010007a0c */ /* 0x000fe20003f06270 */
[----:B-1---5:R-:W-:Y:S01]  /*1f00*/  IMAD.MOV.U32 R21, RZ, RZ, R52 ;  /* 0x000000ffff157224 */ /* 0x022fe200078e0034 */
[----:B------:R-:W-:Y:S01]  /*1f10*/  MOV R20, R53 ;  /* 0x0000003500147202 */ /* 0x000fe20000000f00 */
[----:B------:R-:W-:Y:S01]  /*1f20*/  IMAD.MOV.U32 R2, RZ, RZ, R24 ;  /* 0x000000ffff027224 */ /* 0x000fe200078e0018 */
[----:B--2---:R-:W-:Y:S01]  /*1f30*/  MOV R4, R26 ;  /* 0x0000001a00047202 */ /* 0x004fe20000000f00 */
[----:B------:R-:W-:Y:S01]  /*1f40*/  IMAD.MOV.U32 R0, RZ, RZ, R25 ;  /* 0x000000ffff007224 */ /* 0x000fe200078e0019 */
[----:B------:R-:W-:Y:S01]  /*1f50*/  PRMT R48, R20, 0x5410, R21 ;  /* 0x0000541014307816 */ /* 0x000fe20000000015 */
[----:B------:R-:W-:Y:S01]  /*1f60*/  IMAD.MOV.U32 R23, RZ, RZ, R50 ;  /* 0x000000ffff177224 */ /* 0x000fe200078e0032 */
[----:B------:R-:W-:Y:S01]  /*1f70*/  MOV R21, R58 ;  /* 0x0000003a00157202 */ /* 0x000fe20000000f00 */
[----:B------:R-:W-:Y:S01]  /*1f80*/  IMAD.MOV.U32 R22, RZ, RZ, R51 ;  /* 0x000000ffff167224 */ /* 0x000fe200078e0033 */
[----:B------:R-:W-:Y:S01]  /*1f90*/  PRMT R5, R0, 0x5410, R2 ;  /* 0x0000541000057816 */ /* 0x000fe20000000002 */
[----:B------:R-:W-:Y:S01]  /*1fa0*/  IMAD.MOV.U32 R20, RZ, RZ, R59 ;  /* 0x000000ffff147224 */ /* 0x000fe200078e003b */
[----:B------:R-:W-:Y:S01]  /*1fb0*/  MOV R0, R29 ;  /* 0x0000001d00007202 */ /* 0x000fe20000000f00 */
[----:B------:R-:W-:Y:S01]  /*1fc0*/  IMAD.MOV.U32 R3, RZ, RZ, R27 ;  /* 0x000000ffff037224 */ /* 0x000fe200078e001b */
[----:B------:R-:W-:Y:S01]  /*1fd0*/  PRMT R47, R22, 0x5410, R23 ;  /* 0x00005410162f7816 */ /* 0x000fe20000000017 */
[----:B------:R-:W-:Y:S01]  /*1fe0*/  IMAD.MOV.U32 R2, RZ, RZ, R28 ;  /* 0x000000ffff027224 */ /* 0x000fe200078e001c */
[----:B------:R-:W-:Y:S01]  /*1ff0*/  PRMT R56, R20, 0x5410, R21 ;  /* 0x0000541014387816 */ /* 0x000fe20000000015 */
[----:B------:R-:W-:Y:S01]  /*2000*/  IMAD.MOV.U32 R23, RZ, RZ, R54 ;  /* 0x000000ffff177224 */ /* 0x000fe200078e0036 */
[----:B------:R-:W-:Y:S01]  /*2010*/  PRMT R6, R3, 0x5410, R4 ;  /* 0x0000541003067816 */ /* 0x000fe20000000004 */
[----:B------:R-:W-:Y:S01]  /*2020*/  IMAD.MOV.U32 R22, RZ, RZ, R55 ;  /* 0x000000ffff167224 */ /* 0x000fe200078e0037 */
[----:B------:R-:W-:Y:S01]  /*2030*/  PRMT R7, R0, 0x5410, R2 ;  /* 0x0000541000077816 */ /* 0x000fe20000000002 */
[----:B------:R-:W-:Y:S01]  /*2040*/  IMAD.MOV.U32 R21, RZ, RZ, R60 ;  /* 0x000000ffff157224 */ /* 0x000fe200078e003c */
[----:B------:R-:W-:Y:S01]  /*2050*/  MOV R20, R61 ;  /* 0x0000003d00147202 */ /* 0x000fe20000000f00 */
[----:B------:R-:W-:Y:S01]  /*2060*/  IMAD.MOV.U32 R4, RZ, RZ, R32 ;  /* 0x000000ffff047224 */ /* 0x000fe200078e0020 */
[----:B------:R-:W-:Y:S01]  /*2070*/  MOV R2, R38 ;  /* 0x0000002600027202 */ /* 0x000fe20000000f00 */
[----:B------:R-:W-:Y:S01]  /*2080*/  IMAD.MOV.U32 R3, RZ, RZ, R33 ;  /* 0x000000ffff037224 */ /* 0x000fe200078e0021 */
[----:B------:R-:W-:Y:S01]  /*2090*/  PRMT R49, R22, 0x5410, R23 ;  /* 0x0000541016317816 */ /* 0x000fe20000000017 */
[----:B------:R-:W-:Y:S01]  /*20a0*/  IMAD.MOV.U32 R0, RZ, RZ, R39 ;  /* 0x000000ffff007224 */ /* 0x000fe200078e0027 */
[----:B------:R-:W-:Y:S01]  /*20b0*/  PRMT R57, R20, 0x5410, R21 ;  /* 0x0000541014397816 */ /* 0x000fe20000000015 */
[----:B------:R-:W-:Y:S01]  /*20c0*/  BSSY B0, `(.L_x_72) ;  /* 0x000003d000007945 */ /* 0x000fe20003800000 */
[----:B------:R-:W-:Y:S02]  /*20d0*/  PRMT R8, R3, 0x5410, R4 ;  /* 0x0000541003087816 */ /* 0x000fe40000000004 */
[----:B------:R-:W-:Y:S01]  /*20e0*/  PRMT R30, R0, 0x5410, R2 ;  /* 0x00005410001e7816 */ /* 0x000fe20000000002 */
[----:B------:R-:W-:-:S05]  /*20f0*/  @P0 BRA `(.L_x_73) ;  /* 0x0000039000000947 */ /* 0x000fca0003800000 */
[C---:B----4-:R-:W-:Y:S01]  /*2100*/  LEA R74, P0, R16.reuse, R65, 0x1 ;  /* 0x00000041104a7211 */ /* 0x050fe200078008ff */
[----:B------:R-:W1:Y:S01]  /*2110*/  LDS.128 R20, [R131+0x6000] ;  /* 0x0060000083147984 */ /* 0x000e620000000c00 */
[----:B------:R-:W-:Y:S01]  /*2120*/  MOV R40, R34 ;  /* 0x0000002200287202 */ /* 0x000fe20000000f00 */
[----:B------:R-:W-:Y:S01]  /*2130*/  IMAD.MOV.U32 R42, RZ, RZ, R62 ;  /* 0x000000ffff2a7224 */ /* 0x000fe200078e003e */
[----:B---3--:R-:W-:Y:S02]  /*2140*/  LEA.HI.X R75, R16, R67, R17, 0x1, P0 ;  /* 0x00000043104b7211 */ /* 0x008fe400000f0c11 */
[----:B------:R-:W-:Y:S02]  /*2150*/  ISETP.GE.AND P0, PT, R18, c[0x0][0x27c], PT ;  /* 0x00009f0012007a0c */ /* 0x000fe40003f06270 */
[----:B------:R-:W-:Y:S02]  /*2160*/  MOV R37, R35 ;  /* 0x0000002300257202 */ /* 0x000fe40000000f00 */
[----:B------:R-:W-:Y:S09]  /*2170*/  MOV R45, R63 ;  /* 0x0000003f002d7202 */ /* 0x000ff20000000f00 */
[--C-:B------:R-:W-:Y:S01]  /*2180*/  @!P0 SHF.R.U64 R36, R34, 0x10, R35.reuse ;  /* 0x0000001022248819 */ /* 0x100fe20000001223 */
[----:B------:R-:W-:Y:S01]  /*2190*/  @!P0 HADD2.F32 R40, -RZ, R40.H0_H0 ;  /* 0x20000028ff288230 */ /* 0x000fe20000004100 */
[----:B------:R-:W-:Y:S01]  /*21a0*/  @!P0 SHF.R.U32.HI R34, RZ, 0x10, R35 ;  /* 0x00000010ff228819 */ /* 0x000fe20000011623 */
[----:B------:R-:W-:Y:S01]  /*21b0*/  @!P0 HADD2.F32 R42, -RZ, R42.H0_H0 ;  /* 0x2000002aff2a8230 */ /* 0x000fe20000004100 */
[--C-:B------:R-:W-:Y:S01]  /*21c0*/  @!P0 SHF.R.U64 R44, R62, 0x10, R63.reuse ;  /* 0x000000103e2c8819 */ /* 0x100fe2000000123f */
[----:B------:R-:W-:Y:S01]  /*21d0*/  @!P0 HADD2.F32 R36, -RZ, R36.H0_H0 ;  /* 0x20000024ff248230 */ /* 0x000fe20000004100 */
[----:B------:R-:W-:Y:S01]  /*21e0*/  @!P0 SHF.R.U32.HI R46, RZ, 0x10, R63 ;  /* 0x00000010ff2e8819 */ /* 0x000fe2000001163f */
[----:B------:R-:W-:Y:S02]  /*21f0*/  @!P0 HADD2.F32 R34, -RZ, R34.H0_H0 ;  /* 0x20000022ff228230 */ /* 0x000fe40000004100 */
[----:B------:R-:W-:Y:S02]  /*2200*/  @!P0 HADD2.F32 R44, -RZ, R44.H0_H0 ;  /* 0x2000002cff2c8230 */ /* 0x000fe40000004100 */
[----:B------:R-:W-:Y:S01]  /*2210*/  @!P0 HADD2.F32 R46, -RZ, R46.H0_H0 ;  /* 0x2000002eff2e8230 */ /* 0x000fe20000004100 */
[----:B-1----:R-:W-:Y:S02]  /*2220*/  @!P0 MOV R31, R20 ;  /* 0x00000014001f8202 */ /* 0x002fe40000000f00 */
[----:B------:R-:W-:Y:S03]  /*2230*/  @!P0 MOV R35, R21 ;  /* 0x0000001500238202 */ /* 0x000fe60000000f00 */
[--C-:B------:R-:W-:Y:S02]  /*2240*/  @!P0 HADD2.F32 R41, -RZ, R31.reuse.H1_H1 ;  /* 0x3000001fff298230 */ /* 0x100fe40000004100 */
[----:B------:R-:W-:Y:S02]  /*2250*/  @!P0 HADD2.F32 R31, -RZ, R31.H0_H0 ;  /* 0x2000001fff1f8230 */ /* 0x000fe40000004100 */
[--C-:B------:R-:W-:Y:S01]  /*2260*/  @!P0 HADD2.F32 R43, -RZ, R35.reuse.H1_H1 ;  /* 0x30000023ff2b8230 */ /* 0x100fe20000004100 */
[-C--:B------:R-:W-:Y:S02]  /*2270*/  @!P0 FMUL.FTZ R69, R41, R40.reuse ;  /* 0x0000002829458220 */ /* 0x080fe40000410000 */
[C---:B------:R-:W-:Y:S02]  /*2280*/  @!P0 FMUL.FTZ R0, R31.reuse, R40 ;  /* 0x000000281f008220 */ /* 0x040fe40000410000 */
[----:B------:R-:W-:Y:S01]  /*2290*/  @!P0 FFMA.FTZ R69, R31, R42, -R69 ;  /* 0x0000002a1f458223 */ /* 0x000fe20000010845 */
[----:B------:R-:W-:Y:S01]  /*22a0*/  @!P0 HADD2.F32 R31, -RZ, R35.H0_H0 ;  /* 0x20000023ff1f8230 */ /* 0x000fe20000004100 */
[-C--:B------:R-:W-:Y:S02]  /*22b0*/  @!P0 FMUL.FTZ R73, R43, R36.reuse ;  /* 0x000000242b498220 */ /* 0x080fe40000410000 */
[----:B------:R-:W-:Y:S02]  /*22c0*/  @!P0 IMAD.MOV.U32 R35, RZ, RZ, R22 ;  /* 0x000000ffff238224 */ /* 0x000fe400078e0016 */
[C---:B------:R-:W-:Y:S01]  /*22d0*/  @!P0 FMUL.FTZ R2, R31.reuse, R36 ;  /* 0x000000241f028220 */ /* 0x040fe20000410000 */
[----:B------:R-:W-:Y:S01]  /*22e0*/  @!P0 HADD2.F32 R36, -RZ, R37.H0_H0 ;  /* 0x20000025ff248230 */ /* 0x000fe20000004100 */
[----:B------:R-:W-:Y:S01]  /*22f0*/  @!P0 FFMA.FTZ R73, R31, R44, -R73 ;  /* 0x0000002c1f498223 */ /* 0x000fe20000010849 */
[----:B------:R-:W-:Y:S01]  /*2300*/  @!P0 MOV R31, R23 ;  /* 0x00000017001f8202 */ /* 0x000fe20000000f00 */
[----:B------:R-:W-:Y:S01]  /*2310*/  @!P0 FFMA.FTZ R0, R41, R42, R0 ;  /* 0x0000002a29008223 */ /* 0x000fe20000010000 */
[--C-:B------:R-:W-:Y:S01]  /*2320*/  @!P0 HADD2.F32 R41, -RZ, R35.reuse.H1_H1 ;  /* 0x30000023ff298230 */ /* 0x100fe20000004100 */
[----:B------:R-:W-:Y:S01]  /*2330*/  @!P0 FFMA.FTZ R2, R43, R44, R2 ;  /* 0x0000002c2b028223 */ /* 0x000fe20000010002 */
[----:B------:R-:W-:Y:S02]  /*2340*/  @!P0 HADD2.F32 R35, -RZ, R35.H0_H0 ;  /* 0x20000023ff238230 */ /* 0x000fe40000004100 */
[----:B------:R-:W-:Y:S01]  /*2350*/  @!P0 HADD2.F32 R42, -RZ, R45.H0_H0 ;  /* 0x2000002dff2a8230 */ /* 0x000fe20000004100 */
[-C--:B------:R-:W-:Y:S01]  /*2360*/  @!P0 FMUL.FTZ R64, R41, R36.reuse ;  /* 0x0000002429408220 */ /* 0x080fe20000410000 */
[--C-:B------:R-:W-:Y:S01]  /*2370*/  @!P0 HADD2.F32 R45, -RZ, R31.reuse.H1_H1 ;  /* 0x3000001fff2d8230 */ /* 0x100fe20000004100 */
[C---:B------:R-:W-:Y:S01]  /*2380*/  @!P0 FMUL.FTZ R3, R35.reuse, R36 ;  /* 0x0000002423038220 */ /* 0x040fe20000410000 */
[----:B------:R-:W-:Y:S01]  /*2390*/  @!P0 F2FP.PACK_AB R68, R2, R73 ;  /* 0x000000490244823e */ /* 0x000fe200000000ff */
[----:B------:R-:W-:Y:S01]  /*23a0*/  @!P0 FFMA.FTZ R64, R35, R42, -R64 ;  /* 0x0000002a23408223 */ /* 0x000fe20000010840 */
[----:B------:R-:W-:Y:S01]  /*23b0*/  @!P0 F2FP.PACK_AB R69, R0, R69 ;  /* 0x000000450045823e */ /* 0x000fe200000000ff */
[----:B------:R-:W-:Y:S01]  /*23c0*/  @!P0 FMUL.FTZ R66, R45, R34 ;  /* 0x000000222d428220 */ /* 0x000fe20000410000 */
[----:B------:R-:W-:Y:S01]  /*23d0*/  @!P0 HADD2.F32 R31, -RZ, R31.H0_H0 ;  /* 0x2000001fff1f8230 */ /* 0x000fe20000004100 */
[----:B------:R-:W-:Y:S01]  /*23e0*/  @!P0 FFMA.FTZ R3, R41, R42, R3 ;  /* 0x0000002a29038223 */ /* 0x000fe20000010003 */
[----:B------:R-:W-:Y:S01]  /*23f0*/  @!P0 MOV R20, R69 ;  /* 0x0000004500148202 */ /* 0x000fe20000000f00 */
[----:B------:R-:W-:Y:S02]  /*2400*/  @!P0 IMAD.MOV.U32 R21, RZ, RZ, R68 ;  /* 0x000000ffff158224 */ /* 0x000fe400078e0044 */
[----:B------:R-:W-:Y:S01]  /*2410*/  @!P0 FMUL.FTZ R4, R31, R34 ;  /* 0x000000221f048220 */ /* 0x000fe20000410000 */
[----:B------:R-:W-:Y:S01]  /*2420*/  @!P0 F2FP.PACK_AB R64, R3, R64 ;  /* 0x000000400340823e */ /* 0x000fe200000000ff */
[-C--:B------:R-:W-:Y:S02]  /*2430*/  @!P0 FFMA.FTZ R66, R31, R46.reuse, -R66 ;  /* 0x0000002e1f428223 */ /* 0x080fe40000010842 */
[----:B------:R-:W-:Y:S01]  /*2440*/  @!P0 FFMA.FTZ R4, R45, R46, R4 ;  /* 0x0000002e2d048223 */ /* 0x000fe20000010004 */
[----:B------:R-:W-:Y:S04]  /*2450*/  @!P0 MOV R22, R64 ;  /* 0x0000004000168202 */ /* 0x000fe80000000f00 */
[----:B------:R-:W-:Y:S04]  /*2460*/  @!P0 F2FP.PACK_AB R73, R4, R66 ;  /* 0x000000420449823e */ /* 0x000fe800000000ff */
[----:B------:R-:W-:Y:S05]  /*2470*/  @!P0 MOV R23, R73 ;  /* 0x0000004900178202 */ /* 0x000fea0000000f00 */
[----:B------:R1:W-:Y:S02]  /*2480*/  ST.E.128 [R74.64], R20 ;  /* 0x000000144a007985 */ /* 0x0003e4000c101d06 */
.L_x_73:
[----:B------:R-:W-:Y:S05]  /*2490*/  BSYNC B0 ;  /* 0x0000000000007941 */ /* 0x000fea0003800000 */
.L_x_72:
[----:B------:R-:W-:Y:S01]  /*24a0*/  ISETP.GE.AND P0, PT, R13, c[0x0][0x1d4], PT ;  /* 0x000075000d007a0c */ /* 0x000fe20003f06270 */
[----:B------:R-:W-:Y:S01]  /*24b0*/  @!UPT UIADD3 URZ, URZ, URZ, URZ ;  /* 0x0000003f3f3ff290 */ /* 0x000fe2000fffe03f */
[----:B------:R-:W-:Y:S11]  /*24c0*/  BSSY B0, `(.L_x_74) ;  /* 0x0000038000007945 */ /* 0x000ff60003800000 */
[----:B------:R-:W-:-:S05]  /*24d0*/  @P0 BRA `(.L_x_75) ;  /* 0x0000036000000947 */ /* 0x000fca0003800000 */
[C---:B----4-:R-:W-:Y:S01]  /*24e0*/  LEA R68, P0, R136.reuse, R65, 0x1 ;  /* 0x0000004188447211 */ /* 0x050fe200078008ff */
[----:B-1----:R-:W1:Y:S03]  /*24f0*/  LDS.128 R20, [R130+0x6000] ;  /* 0x0060000082147984 */ /* 0x002e660000000c00 */
[----:B---3--:R-:W-:Y:S02]  /*2500*/  LEA.HI.X R69, R136, R67, R119, 0x1, P0 ;  /* 0x0000004388457211 */ /* 0x008fe400000f0c77 */
[----:B------:R-:W-:Y:S11]  /*2510*/  ISETP.GE.AND P0, PT, R9, c[0x0][0x27c], PT ;  /* 0x00009f0009007a0c */ /* 0x000ff60003f06270 */
[----:B------:R-:W-:Y:S02]  /*2520*/  @!UPT UIADD3 URZ, URZ, URZ, URZ ;  /* 0x0000003f3f3ff290 */ /* 0x000fe4000fffe03f */
[--C-:B------:R-:W-:Y:S01]  /*2530*/  @!P0 HADD2.F32 R36, -RZ, R30.reuse.H1_H1 ;  /* 0x3000001eff248230 */ /* 0x100fe20000004100 */
[----:B------:R-:W-:Y:S01]  /*2540*/  @!P0 SHF.R.U64 R31, R38, 0x10, R39 ;  /* 0x00000010261f8819 */ /* 0x000fe20000001227 */
[----:B------:R-:W-:Y:S01]  /*2550*/  @!P0 HADD2.F32 R40, -RZ, R57.H1_H1 ;  /* 0x30000039ff288230 */ /* 0x000fe20000004100 */
[----:B------:R-:W-:Y:S01]  /*2560*/  @!P0 SHF.R.U64 R43, R60, 0x10, R61 ;  /* 0x000000103c2b8819 */ /* 0x000fe2000000123d */
[----:B------:R-:W-:Y:S01]  /*2570*/  @!P0 HADD2.F32 R30, -RZ, R30.H0_H0 ;  /* 0x2000001eff1e8230 */ /* 0x000fe20000004100 */
[----:B------:R-:W-:Y:S01]  /*2580*/  @!P0 SHF.R.U32.HI R38, RZ, 0x10, R39 ;  /* 0x00000010ff268819 */ /* 0x000fe20000011627 */
[----:B------:R-:W-:Y:S01]  /*2590*/  @!P0 HADD2.F32 R31, -RZ, R31.H0_H0 ;  /* 0x2000001fff1f8230 */ /* 0x000fe20000004100 */
[----:B------:R-:W-:Y:S01]  /*25a0*/  @!P0 SHF.R.U32.HI R46, RZ, 0x10, R61 ;  /* 0x00000010ff2e8819 */ /* 0x000fe2000001163d */
[----:B------:R-:W-:Y:S02]  /*25b0*/  @!P0 HADD2.F32 R43, -RZ, R43.H0_H0 ;  /* 0x2000002bff2b8230 */ /* 0x000fe40000004100 */
[----:B------:R-:W-:Y:S02]  /*25c0*/  @!P0 HADD2.F32 R38, -RZ, R38.H0_H0 ;  /* 0x20000026ff268230 */ /* 0x000fe40000004100 */
[----:B------:R-:W-:Y:S02]  /*25d0*/  @!P0 HADD2.F32 R44, -RZ, R57.H0_H0 ;  /* 0x20000039ff2c8230 */ /* 0x000fe40000004100 */
[----:B------:R-:W-:Y:S01]  /*25e0*/  @!P0 HADD2.F32 R46, -RZ, R46.H0_H0 ;  /* 0x2000002eff2e8230 */ /* 0x000fe20000004100 */
[----:B-1----:R-:W-:Y:S02]  /*25f0*/  @!P0 MOV R34, R20 ;  /* 0x0000001400228202 */ /* 0x002fe40000000f00 */
[----:B------:R-:W-:Y:S03]  /*2600*/  @!P0 MOV R35, R21 ;  /* 0x0000001500238202 */ /* 0x000fe60000000f00 */
[--C-:B------:R-:W-:Y:S02]  /*2610*/  @!P0 HADD2.F32 R41, -RZ, R34.reuse.H1_H1 ;  /* 0x30000022ff298230 */ /* 0x100fe40000004100 */
[----:B------:R-:W-:Y:S01]  /*2620*/  @!P0 HADD2.F32 R37, -RZ, R34.H0_H0 ;  /* 0x20000022ff258230 */ /* 0x000fe20000004100 */
[----:B------:R-:W-:Y:S01]  /*2630*/  @!P0 MOV R34, R22 ;  /* 0x0000001600228202 */ /* 0x000fe20000000f00 */
[--C-:B------:R-:W-:Y:S01]  /*2640*/  @!P0 HADD2.F32 R42, -RZ, R35.reuse.H1_H1 ;  /* 0x30000023ff2a8230 */ /* 0x100fe20000004100 */
[-C--:B------:R-:W-:Y:S02]  /*2650*/  @!P0 FMUL.FTZ R45, R41, R36.reuse ;  /* 0x00000024292d8220 */ /* 0x080fe40000410000 */
[C---:B------:R-:W-:Y:S01]  /*2660*/  @!P0 FMUL.FTZ R0, R37.reuse, R36 ;  /* 0x0000002425008220 */ /* 0x040fe20000410000 */
[----:B------:R-:W-:Y:S01]  /*2670*/  @!P0 HADD2.F32 R36, -RZ, R35.H0_H0 ;  /* 0x20000023ff248230 */ /* 0x000fe20000004100 */
[-C--:B------:R-:W-:Y:S01]  /*2680*/  @!P0 FMUL.FTZ R63, R42, R31.reuse ;  /* 0x0000001f2a3f8220 */ /* 0x080fe20000410000 */
[--C-:B------:R-:W-:Y:S01]  /*2690*/  @!P0 HADD2.F32 R35, -RZ, R34.reuse.H0_H0 ;  /* 0x20000022ff238230 */ /* 0x100fe20000004100 */
[-C--:B------:R-:W-:Y:S02]  /*26a0*/  @!P0 FFMA.FTZ R45, R37, R40.reuse, -R45 ;  /* 0x00000028252d8223 */ /* 0x080fe4000001082d */
[----:B------:R-:W-:Y:S01]  /*26b0*/  @!P0 FMUL.FTZ R2, R36, R31 ;  /* 0x0000001f24028220 */ /* 0x000fe20000410000 */
[----:B------:R-:W-:Y:S01]  /*26c0*/  @!P0 MOV R31, R23 ;  /* 0x00000017001f8202 */ /* 0x000fe20000000f00 */
[----:B------:R-:W-:Y:S01]  /*26d0*/  @!P0 FFMA.FTZ R0, R41, R40, R0 ;  /* 0x0000002829008223 */ /* 0x000fe20000010000 */
[----:B------:R-:W-:Y:S01]  /*26e0*/  @!P0 HADD2.F32 R40, -RZ, R34.H1_H1 ;  /* 0x30000022ff288230 */ /* 0x000fe20000004100 */
[-C--:B------:R-:W-:Y:S02]  /*26f0*/  @!P0 FMUL.FTZ R3, R35, R30.reuse ;  /* 0x0000001e23038220 */ /* 0x080fe40000410000 */
[----:B------:R-:W-:Y:S01]  /*2700*/  @!P0 FFMA.FTZ R2, R42, R43, R2 ;  /* 0x0000002b2a028223 */ /* 0x000fe20000010002 */
[----:B------:R-:W-:Y:S01]  /*2710*/  @!P0 F2FP.PACK_AB R45, R0, R45 ;  /* 0x0000002d002d823e */ /* 0x000fe200000000ff */
[C---:B------:R-:W-:Y:S01]  /*2720*/  @!P0 FMUL.FTZ R62, R40.reuse, R30 ;  /* 0x0000001e283e8220 */ /* 0x040fe20000410000 */
[--C-:B------:R-:W-:Y:S01]  /*2730*/  @!P0 HADD2.F32 R41, -RZ, R31.reuse.H1_H1 ;  /* 0x3000001fff298230 */ /* 0x100fe20000004100 */
[----:B------:R-:W-:Y:S01]  /*2740*/  @!P0 FFMA.FTZ R3, R40, R44, R3 ;  /* 0x0000002c28038223 */ /* 0x000fe20000010003 */
[----:B------:R-:W-:Y:S01]  /*2750*/  @!P0 MOV R20, R45 ;  /* 0x0000002d00148202 */ /* 0x000fe20000000f00 */
[----:B------:R-:W-:Y:S01]  /*2760*/  @!P0 HADD2.F32 R31, -RZ, R31.H0_H0 ;  /* 0x2000001fff1f8230 */ /* 0x000fe20000004100 */
[----:B------:R-:W-:Y:S02]  /*2770*/  @!P0 FFMA.FTZ R63, R36, R43, -R63 ;  /* 0x0000002b243f8223 */ /* 0x000fe4000001083f */
[-C--:B------:R-:W-:Y:S02]  /*2780*/  @!P0 FMUL.FTZ R64, R41, R38.reuse ;  /* 0x0000002629408220 */ /* 0x080fe40000410000 */
[----:B------:R-:W-:Y:S01]  /*2790*/  @!P0 FMUL.FTZ R4, R31, R38 ;  /* 0x000000261f048220 */ /* 0x000fe20000410000 */
[----:B------:R-:W-:Y:S01]  /*27a0*/  @!P0 F2FP.PACK_AB R66, R2, R63 ;  /* 0x0000003f0242823e */ /* 0x000fe200000000ff */
[----:B------:R-:W-:Y:S02]  /*27b0*/  @!P0 FFMA.FTZ R62, R35, R44, -R62 ;  /* 0x0000002c233e8223 */ /* 0x000fe4000001083e */
[----:B------:R-:W-:Y:S01]  /*27c0*/  @!P0 FFMA.FTZ R64, R31, R46, -R64 ;  /* 0x0000002e1f408223 */ /* 0x000fe20000010840 */
[----:B------:R-:W-:Y:S01]  /*27d0*/  @!P0 MOV R21, R66 ;  /* 0x0000004200158202 */ /* 0x000fe20000000f00 */
[----:B------:R-:W-:Y:S01]  /*27e0*/  @!P0 FFMA.FTZ R4, R41, R46, R4 ;  /* 0x0000002e29048223 */ /* 0x000fe20000010004 */
[----:B------:R-:W-:Y:S04]  /*27f0*/  @!P0 F2FP.PACK_AB R62, R3, R62 ;  /* 0x0000003e033e823e */ /* 0x000fe800000000ff */
[----:B------:R-:W-:Y:S02]  /*2800*/  @!P0 F2FP.PACK_AB R63, R4, R64 ;  /* 0x00000040043f823e */ /* 0x000fe400000000ff */
[----:B------:R-:W-:Y:S02]  /*2810*/  @!P0 MOV R22, R62 ;  /* 0x0000003e00168202 */ /* 0x000fe40000000f00 */
[----:B------:R-:W-:Y:S05]  /*2820*/  @!P0 MOV R23, R63 ;  /* 0x0000003f00178202 */ /* 0x000fea0000000f00 */
[----:B------:R1:W-:Y:S02]  /*2830*/  ST.E.128 [R68.64], R20 ;  /* 0x0000001444007985 */ /* 0x0003e4000c101d06 */
.L_x_75:
[----:B------:R-:W-:Y:S05]  /*2840*/  BSYNC B0 ;  /* 0x0000000000007941 */ /* 0x000fea0003800000 */
.L_x_74:
        /* <DEDUP_REMOVED lines=9> */
[----:B------:R-:W-:Y:S01]  /*28e0*/  @!P0 HADD2.F32 R34, -RZ, R8.H1_H1 ;  /* 0x30000008ff228230 */ /* 0x000fe20000004100 */
[--C-:B------:R-:W-:Y:S01]  /*28f0*/  @!P0 SHF.R.U64 R30, R32, 0x10, R33.reuse ;  /* 0x00000010201e8819 */ /* 0x100fe20000001221 */
[----:B------:R-:W-:Y:S01]  /*2900*/  @!P0 HADD2.F32 R36, -RZ, R56.H1_H1 ;  /* 0x30000038ff248230 */ /* 0x000fe20000004100 */
        /* <DEDUP_REMOVED lines=13> */
[-C--:B------:R-:W-:Y:S01]  /*29e0*/  @!P0 FMUL.FTZ R41, R35, R34.reuse ;  /* 0x0000002223298220 */ /* 0x080fe20000410000 */
[----:B------:R-:W-:Y:S01]  /*29f0*/  @!P0 HADD2.F32 R33, -RZ, R33.H0_H0 ;  /* 0x20000021ff218230 */ /* 0x000fe20000004100 */
[C---:B------:R-:W-:Y:S02]  /*2a00*/  @!P0 FMUL.FTZ R0, R31.reuse, R34 ;  /* 0x000000221f008220 */ /* 0x040fe40000410000 */
[----:B------:R-:W-:Y:S01]  /*2a10*/  @!P0 FFMA.FTZ R41, R31, R36, -R41 ;  /* 0x000000241f298223 */ /* 0x000fe20000010829 */
[----:B------:R-:W-:Y:S01]  /*2a20*/  @!P0 MOV R31, R22 ;  /* 0x00000016001f8202 */ /* 0x000fe20000000f00 */
[-C--:B------:R-:W-:Y:S02]  /*2a30*/  @!P0 FMUL.FTZ R43, R37, R30.reuse ;  /* 0x0000001e252b8220 */ /* 0x080fe40000410000 */
[C---:B------:R-:W-:Y:S01]  /*2a40*/  @!P0 FMUL.FTZ R2, R33.reuse, R30 ;  /* 0x0000001e21028220 */ /* 0x040fe20000410000 */
[----:B------:R-:W-:Y:S01]  /*2a50*/  @!P0 MOV R30, R23 ;  /* 0x00000017001e8202 */ /* 0x000fe20000000f00 */
[----:B------:R-:W-:Y:S01]  /*2a60*/  @!P0 FFMA.FTZ R43, R33, R38, -R43 ;  /* 0x00000026212b8223 */ /* 0x000fe2000001082b */
[--C-:B------:R-:W-:Y:S01]  /*2a70*/  @!P0 HADD2.F32 R33, -RZ, R31.reuse.H0_H0 ;  /* 0x2000001fff218230 */ /* 0x100fe20000004100 */
[----:B------:R-:W-:Y:S01]  /*2a80*/  @!P0 FFMA.FTZ R0, R35, R36, R0 ;  /* 0x0000002423008223 */ /* 0x000fe20000010000 */
[----:B------:R-:W-:Y:S01]  /*2a90*/  @!P0 HADD2.F32 R35, -RZ, R31.H1_H1 ;  /* 0x3000001fff238230 */ /* 0x000fe20000004100 */
[----:B------:R-:W-:Y:S01]  /*2aa0*/  @!P0 FFMA.FTZ R2, R37, R38, R2 ;  /* 0x0000002625028223 */ /* 0x000fe20000010002 */
[--C-:B------:R-:W-:Y:S01]  /*2ab0*/  @!P0 HADD2.F32 R39, -RZ, R30.reuse.H1_H1 ;  /* 0x3000001eff278230 */ /* 0x100fe20000004100 */
[-C--:B------:R-:W-:Y:S01]  /*2ac0*/  @!P0 FMUL.FTZ R3, R33, R8.reuse ;  /* 0x0000000821038220 */ /* 0x080fe20000410000 */
[----:B------:R-:W-:Y:S01]  /*2ad0*/  @!P0 F2FP.PACK_AB R41, R0, R41 ;  /* 0x000000290029823e */ /* 0x000fe200000000ff */
[----:B------:R-:W-:Y:S01]  /*2ae0*/  @!P0 HADD2.F32 R31, -RZ, R30.H0_H0 ;  /* 0x2000001eff1f8230 */ /* 0x000fe20000004100 */
[----:B------:R-:W-:Y:S01]  /*2af0*/  @!P0 F2FP.PACK_AB R60, R2, R43 ;  /* 0x0000002b023c823e */ /* 0x000fe200000000ff */
[----:B------:R-:W-:Y:S01]  /*2b00*/  @!P0 FMUL.FTZ R42, R35, R8 ;  /* 0x00000008232a8220 */ /* 0x000fe20000410000 */
[----:B------:R-:W-:Y:S01]  /*2b10*/  @!P0 MOV R20, R41 ;  /* 0x0000002900148202 */ /* 0x000fe20000000f00 */
[----:B------:R-:W-:Y:S01]  /*2b20*/  @!P0 FMUL.FTZ R46, R39, R32 ;  /* 0x00000020272e8220 */ /* 0x000fe20000410000 */
[----:B------:R-:W-:Y:S01]  /*2b30*/  @!P0 MOV R21, R60 ;  /* 0x0000003c00158202 */ /* 0x000fe20000000f00 */
[C---:B------:R-:W-:Y:S01]  /*2b40*/  @!P0 FMUL.FTZ R4, R31.reuse, R32 ;  /* 0x000000201f048220 */ /* 0x040fe20000410000 */
[----:B------:R-:W-:Y:S01]  /*2b50*/  @!P0 HADD2.F32 R36, -RZ, R56.H0_H0 ;  /* 0x20000038ff248230 */ /* 0x000fe20000004100 */
[----:B------:R-:W-:Y:S04]  /*2b60*/  @!P0 FFMA.FTZ R46, R31, R40, -R46 ;  /* 0x000000281f2e8223 */ /* 0x000fe8000001082e */
[-C--:B------:R-:W-:Y:S02]  /*2b70*/  @!P0 FFMA.FTZ R3, R35, R36.reuse, R3 ;  /* 0x0000002423038223 */ /* 0x080fe40000010003 */
[----:B------:R-:W-:Y:S02]  /*2b80*/  @!P0 FFMA.FTZ R42, R33, R36, -R42 ;  /* 0x00000024212a8223 */ /* 0x000fe4000001082a */
[----:B------:R-:W-:Y:S03]  /*2b90*/  @!P0 FFMA.FTZ R4, R39, R40, R4 ;  /* 0x0000002827048223 */ /* 0x000fe60000010004 */
[----:B------:R-:W-:Y:S02]  /*2ba0*/  @!P0 F2FP.PACK_AB R42, R3, R42 ;  /* 0x0000002a032a823e */ /* 0x000fe400000000ff */
[----:B------:R-:W-:Y:S02]  /*2bb0*/  @!P0 F2FP.PACK_AB R43, R4, R46 ;  /* 0x0000002e042b823e */ /* 0x000fe400000000ff */
[----:B------:R-:W-:Y:S02]  /*2bc0*/  @!P0 MOV R22, R42 ;  /* 0x0000002a00168202 */ /* 0x000fe40000000f00 */
[----:B------:R-:W-:Y:S05]  /*2bd0*/  @!P0 MOV R23, R43 ;  /* 0x0000002b00178202 */ /* 0x000fea0000000f00 */
[----:B------:R1:W-:Y:S02]  /*2be0*/  ST.E.128 [R44.64], R20 ;  /* 0x000000142c007985 */ /* 0x0003e4000c101d06 */
.L_x_77:
[----:B------:R-:W-:Y:S05]  /*2bf0*/  BSYNC B0 ;  /* 0x0000000000007941 */ /* 0x000fea0003800000 */
.L_x_76:
        /* <DEDUP_REMOVED lines=26> */
[C---:B------:R-:W-:Y:S01]  /*2da0*/  @!P0 FMUL.FTZ R0, R30.reuse, R31 ;  /* 0x0000001f1e008220 */ /* 0x040fe20000410000 */
[----:B------:R-:W-:Y:S01]  /*2db0*/  @!P0 HADD2.F32 R31, -RZ, R29.H0_H0 ;  /* 0x2000001dff1f8230 */ /* 0x000fe20000004100 */
[----:B------:R-:W-:Y:S01]  /*2dc0*/  @!P0 FMUL.FTZ R41, R35, R8 ;  /* 0x0000000823298220 */ /* 0x000fe20000410000 */
[----:B------:R-:W-:Y:S01]  /*2dd0*/  @!P0 MOV R29, R22 ;  /* 0x00000016001d8202 */ /* 0x000fe20000000f00 */
[----:B------:R-:W-:Y:S02]  /*2de0*/  @!P0 FFMA.FTZ R39, R30, R33, -R39 ;  /* 0x000000211e278223 */ /* 0x000fe40000010827 */
[----:B------:R-:W-:Y:S01]  /*2df0*/  @!P0 FMUL.FTZ R2, R31, R8 ;  /* 0x000000081f028220 */ /* 0x000fe20000410000 */
[----:B------:R-:W-:Y:S01]  /*2e00*/  @!P0 MOV R8, R23 ;  /* 0x0000001700088202 */ /* 0x000fe20000000f00 */
[----:B------:R-:W-:Y:S01]  /*2e10*/  @!P0 FFMA.FTZ R0, R32, R33, R0 ;  /* 0x0000002120008223 */ /* 0x000fe20000010000 */
[--C-:B------:R-:W-:Y:S01]  /*2e20*/  @!P0 HADD2.F32 R30, -RZ, R29.reuse.H0_H0 ;  /* 0x2000001dff1e8230 */ /* 0x100fe20000004100 */
[-C--:B------:R-:W-:Y:S01]  /*2e30*/  @!P0 FFMA.FTZ R2, R35, R34.reuse, R2 ;  /* 0x0000002223028223 */ /* 0x080fe20000010002 */
[----:B------:R-:W-:Y:S01]  /*2e40*/  @!P0 HADD2.F32 R32, -RZ, R29.H1_H1 ;  /* 0x3000001dff208230 */ /* 0x000fe20000004100 */
[----:B------:R-:W-:Y:S01]  /*2e50*/  @!P0 FFMA.FTZ R41, R31, R34, -R41 ;  /* 0x000000221f298223 */ /* 0x000fe20000010829 */
[----:B------:R-:W-:Y:S01]  /*2e60*/  @!P0 F2FP.PACK_AB R39, R0, R39 ;  /* 0x000000270027823e */ /* 0x000fe200000000ff */
[-C--:B------:R-:W-:Y:S01]  /*2e70*/  @!P0 FMUL.FTZ R3, R30, R7.reuse ;  /* 0x000000071e038220 */ /* 0x080fe20000410000 */
[--C-:B------:R-:W-:Y:S01]  /*2e80*/  @!P0 HADD2.F32 R37, -RZ, R8.reuse.H1_H1 ;  /* 0x30000008ff258230 */ /* 0x100fe20000004100 */
[----:B------:R-:W-:Y:S01]  /*2e90*/  @!P0 FMUL.FTZ R38, R32, R7 ;  /* 0x0000000720268220 */ /* 0x000fe20000410000 */
[----:B------:R-:W-:Y:S01]  /*2ea0*/  @!P0 F2FP.PACK_AB R44, R2, R41 ;  /* 0x00000029022c823e */ /* 0x000fe200000000ff */
[----:B------:R-:W-:Y:S01]  /*2eb0*/  @!P0 HADD2.F32 R29, -RZ, R8.H0_H0 ;  /* 0x20000008ff1d8230 */ /* 0x000fe20000004100 */
[----:B------:R-:W-:Y:S01]  /*2ec0*/  @!P0 MOV R20, R39 ;  /* 0x0000002700148202 */ /* 0x000fe20000000f00 */
[----:B------:R-:W-:Y:S01]  /*2ed0*/  @!P0 FMUL.FTZ R40, R37, R28 ;  /* 0x0000001c25288220 */ /* 0x000fe20000410000 */
[----:B------:R-:W-:Y:S01]  /*2ee0*/  @!P0 MOV R21, R44 ;  /* 0x0000002c00158202 */ /* 0x000fe20000000f00 */
[----:B------:R-:W-:Y:S01]  /*2ef0*/  @!P0 HADD2.F32 R33, -RZ, R49.H0_H0 ;  /* 0x20000031ff218230 */ /* 0x000fe20000004100 */
[C---:B------:R-:W-:Y:S02]  /*2f00*/  @!P0 FMUL.FTZ R4, R29.reuse, R28 ;  /* 0x0000001c1d048220 */ /* 0x040fe40000410000 */
[-C--:B------:R-:W-:Y:S02]  /*2f10*/  @!P0 FFMA.FTZ R40, R29, R36.reuse, -R40 ;  /* 0x000000241d288223 */ /* 0x080fe40000010828 */
        /* <DEDUP_REMOVED lines=8> */
.L_x_79:
[----:B------:R-:W-:Y:S05]  /*2fa0*/  BSYNC B0 ;  /* 0x0000000000007941 */ /* 0x000fea0003800000 */
.L_x_78:
        /* <DEDUP_REMOVED lines=58> */
.L_x_81:
[----:B------:R-:W-:Y:S05]  /*3350*/  BSYNC B0 ;  /* 0x0000000000007941 */ /* 0x000fea0003800000 */
.L_x_80:
[----:B------:R-:W-:Y:S11]  /*3360*/  ISETP.GE.AND P0, PT, R140, c[0x0][0x1d4], PT ;  /* 0x000075008c007a0c */ /* 0x000ff60003f06270 */
[----:B------:R-:W-:Y:S02]  /*3370*/  @!UPT UIADD3 URZ, URZ, URZ, URZ ;  /* 0x0000003f3f3ff290 */ /* 0x000fe4000fffe03f */
[----:B------:R-:W-:-:S05]  /*3380*/  @P0 BRA `(.L_x_71) ;  /* 0x0000226000000947 */ /* 0x000fca0003800000 */
[C---:B----4-:R-:W-:Y:S01]  /*3390*/  LEA R34, P0, R126.reuse, R65, 0x1 ;  /* 0x000000417e227211 */ /* 0x050fe200078008ff */
[----:B-1----:R-:W1:Y:S03]  /*33a0*/  LDS.128 R20, [R130+0xa000] ;  /* 0x00a0000082147984 */ /* 0x002e660000000c00 */
[----:B---3--:R-:W-:Y:S02]  /*33b0*/  LEA.HI.X R35, R126, R67, R115, 0x1, P0 ;  /* 0x000000437e237211 */ /* 0x008fe400000f0c73 */
[----:B------:R-:W-:Y:S11]  /*33c0*/  ISETP.GE.AND P0, PT, R10, c[0x0][0x27c], PT ;  /* 0x00009f000a007a0c */ /* 0x000ff60003f06270 */
[----:B------:R-:W-:Y:S02]  /*33d0*/  @!UPT UIADD3 URZ, URZ, URZ, URZ ;  /* 0x0000003f3f3ff290 */ /* 0x000fe4000fffe03f */
[----:B------:R-:W-:Y:S01]  /*33e0*/  @!P0 HADD2.F32 R29, -RZ, R47.H1_H1 ;  /* 0x3000002fff1d8230 */ /* 0x000fe20000004100 */
[--C-:B------:R-:W-:Y:S02]  /*33f0*/  @!P0 SHF.R.U64 R6, R24, 0x10, R25.reuse ;  /* 0x0000001018068819 */ /* 0x100fe40000001219 */
[----:B------:R-:W-:Y:S01]  /*3400*/  @!P0 SHF.R.U32.HI R24, RZ, 0x10, R25 ;  /* 0x00000010ff188819 */ /* 0x000fe20000011619 */
[--C-:B------:R-:W-:Y:S01]  /*3410*/  @!P0 HADD2.F32 R25, -RZ, R5.reuse.H1_H1 ;  /* 0x30000005ff198230 */ /* 0x100fe20000004100 */
        /* <DEDUP_REMOVED lines=18> */
[----:B------:R-:W-:Y:S01]  /*3540*/  @!P0 FFMA.FTZ R33, R26, R29, -R33 ;  /* 0x0000001d1a218223 */ /* 0x000fe20000010821 */
[----:B------:R-:W-:Y:S01]  /*3550*/  @!P0 HADD2.F32 R30, -RZ, R7.H1_H1 ;  /* 0x30000007ff1e8230 */ /* 0x000fe20000004100 */
[----:B------:R-:W-:Y:S01]  /*3560*/  @!P0 FMUL.FTZ R2, R25, R6 ;  /* 0x0000000619028220 */ /* 0x000fe20000410000 */
[----:B------:R-:W-:Y:S01]  /*3570*/  @!P0 MOV R6, R23 ;  /* 0x0000001700068202 */ /* 0x000fe20000000f00 */
[----:B------:R-:W-:Y:S01]  /*3580*/  @!P0 FFMA.FTZ R0, R27, R29, R0 ;  /* 0x0000001d1b008223 */ /* 0x000fe20000010000 */
[----:B------:R-:W-:Y:S01]  /*3590*/  @!P0 HADD2.F32 R27, -RZ, R47.H0_H0 ;  /* 0x2000002fff1b8230 */ /* 0x000fe20000004100 */
[-C--:B------:R-:W-:Y:S02]  /*35a0*/  @!P0 FMUL.FTZ R3, R8, R5.reuse ;  /* 0x0000000508038220 */ /* 0x080fe40000410000 */
[----:B------:R-:W-:Y:S01]  /*35b0*/  @!P0 FMUL.FTZ R36, R30, R5 ;  /* 0x000000051e248220 */ /* 0x000fe20000410000 */
[----:B------:R-:W-:Y:S01]  /*35c0*/  @!P0 F2FP.PACK_AB R33, R0, R33 ;  /* 0x000000210021823e */ /* 0x000fe200000000ff */
[-C--:B------:R-:W-:Y:S01]  /*35d0*/  @!P0 FFMA.FTZ R2, R31, R28.reuse, R2 ;  /* 0x0000001c1f028223 */ /* 0x080fe20000010002 */
[--C-:B------:R-:W-:Y:S01]  /*35e0*/  @!P0 HADD2.F32 R29, -RZ, R6.reuse.H1_H1 ;  /* 0x30000006ff1d8230 */ /* 0x100fe20000004100 */
[----:B------:R-:W-:Y:S01]  /*35f0*/  @!P0 FFMA.FTZ R3, R30, R27, R3 ;  /* 0x0000001b1e038223 */ /* 0x000fe20000010003 */
[----:B------:R-:W-:Y:S01]  /*3600*/  @!P0 MOV R20, R33 ;  /* 0x0000002100148202 */ /* 0x000fe20000000f00 */
[----:B------:R-:W-:Y:S01]  /*3610*/  @!P0 HADD2.F32 R7, -RZ, R6.H0_H0 ;  /* 0x20000006ff078230 */ /* 0x000fe20000004100 */
[----:B------:R-:W-:Y:S02]  /*3620*/  @!P0 FFMA.FTZ R37, R25, R28, -R37 ;  /* 0x0000001c19258223 */ /* 0x000fe40000010825 */
[-C--:B------:R-:W-:Y:S02]  /*3630*/  @!P0 FMUL.FTZ R38, R29, R24.reuse ;  /* 0x000000181d268220 */ /* 0x080fe40000410000 */
[C---:B------:R-:W-:Y:S01]  /*3640*/  @!P0 FMUL.FTZ R4, R7.reuse, R24 ;  /* 0x0000001807048220 */ /* 0x040fe20000410000 */
        /* <DEDUP_REMOVED lines=9> */
[----:B------:R1:W-:Y:S01]  /*36e0*/  ST.E.128 [R34.64], R20 ;  /* 0x0000001422007985 */ /* 0x0003e2000c101d06 */
[----:B------:R-:W-:-:S05]  /*36f0*/  BRA `(.L_x_71) ;  /* 0x00001ef000007947 */ /* 0x000fca0003800000 */
.L_x_68:
        /* <DEDUP_REMOVED lines=37> */
[----:B------:R1:W5:Y:S04]  /*3950*/  @!P0 LDG.E.128 R48, [R24.64] ;  /* 0x0000000618308981 */ /* 0x000368000c1e1d00 */
[----:B------:R1:W5:Y:S01]  /*3960*/  @!P0 LDG.E.128 R36, [R2.64] ;  /* 0x0000000602248981 */ /* 0x000362000c1e1d00 */
[----:B------:R-:W-:Y:S11]  /*3970*/  ISETP.GE.AND P0, PT, R13, c[0x0][0x27c], PT ;  /* 0x00009f000d007a0c */ /* 0x000ff60003f06270 */
[----:B------:R-:W-:Y:S02]  /*3980*/  @!UPT UIADD3 URZ, URZ, URZ, URZ ;  /* 0x0000003f3f3ff290 */ /* 0x000fe4000fffe03f */
[----:B------:R1:W5:Y:S04]  /*3990*/  @!P0 LDG.E.128 R64, [R24.64+0x40] ;  /* 0x0000400618408981 */ /* 0x000368000c1e1d00 */
[----:B------:R1:W5:Y:S01]  /*39a0*/  @!P0 LDG.E.128 R28, [R2.64+0x40] ;  /* 0x00004006021c8981 */ /* 0x000362000c1e1d00 */
[----:B------:R-:W-:Y:S11]  /*39b0*/  ISETP.GE.AND P0, PT, R12, c[0x0][0x27c], PT ;  /* 0x00009f000c007a0c */ /* 0x000ff60003f06270 */
[----:B------:R-:W-:Y:S02]  /*39c0*/  @!UPT UIADD3 URZ, URZ, URZ, URZ ;  /* 0x0000003f3f3ff290 */ /* 0x000fe4000fffe03f */
[----:B------:R1:W5:Y:S04]  /*39d0*/  @!P0 LDG.E.128 R60, [R24.64+0x80] ;  /* 0x00008006183c8981 */ /* 0x000368000c1e1d00 */
[----:B------:R1:W5:Y:S02]  /*39e0*/  @!P0 LDG.E.128 R20, [R2.64+0x80] ;  /* 0x0000800602148981 */ /* 0x000364000c1e1d00 */
.L_x_83:
[----:B------:R-:W-:Y:S05]  /*39f0*/  BSYNC B0 ;  /* 0x0000000000007941 */ /* 0x000fea0003800000 */
.L_x_82:
[----:B------:R2:W3:Y:S04]  /*3a00*/  SHFL.IDX PT, R175, R4, RZ, 0x1c1f ;  /* 0x001c1fff04af7589 */ /* 0x0004e800000e0000 */
[----:B------:R2:W4:Y:S01]  /*3a10*/  SHFL.IDX PT, R174, R0, RZ, 0x1c1f ;  /* 0x001c1fff00ae7589 */ /* 0x00052200000e0000 */
[----:B------:R-:W-:-:S05]  /*3a20*/  @P1 BRA `(.L_x_71) ;  /* 0x00001bc000001947 */ /* 0x000fca0003800000 */
[----:B------:R-:W-:Y:S01]  /*3a30*/  ISETP.GE.AND P0, PT, R16, c[0x0][0x1d4], PT ;  /* 0x0000750010007a0c */ /* 0x000fe20003f06270 */
[----:B-----5:R-:W-:Y:S01]  /*3a40*/  IMAD.MOV.U32 R8, RZ, RZ, R62 ;  /* 0x000000ffff087224 */ /* 0x020fe200078e003e */
[----:B--2---:R-:W-:Y:S01]  /*3a50*/  MOV R4, R22 ;  /* 0x0000001600047202 */ /* 0x004fe20000000f00 */
[----:B------:R-:W-:Y:S01]  /*3a60*/  IMAD.MOV.U32 R7, RZ, RZ, R63 ;  /* 0x000000ffff077224 */ /* 0x000fe200078e003f */
[----:B------:R-:W-:Y:S01]  /*3a70*/  MOV R0, R21 ;  /* 0x0000001500007202 */ /* 0x000fe20000000f00 */
[----:B------:R-:W-:Y:S01]  /*3a80*/  IMAD.MOV.U32 R6, RZ, RZ, R60 ;  /* 0x000000ffff067224 */ /* 0x000fe200078e003c */
[----:B------:R-:W-:Y:S01]  /*3a90*/  IADD3 R176, -R123, c[0x0][0x1d4], RZ ;  /* 0x000075007bb07a10 */ /* 0x000fe20007ffe1ff */
[----:B------:R-:W-:Y:S01]  /*3aa0*/  IMAD.MOV.U32 R5, RZ, RZ, R61 ;  /* 0x000000ffff057224 */ /* 0x000fe200078e003d */
[----:B------:R-:W-:Y:S01]  /*3ab0*/  PRMT R58, R8, 0x5410, R7 ;  /* 0x00005410083a7816 */ /* 0x000fe20000000007 */
[----:B-1----:R-:W-:Y:S01]  /*3ac0*/  IMAD.MOV.U32 R3, RZ, RZ, R23 ;  /* 0x000000ffff037224 */ /* 0x002fe200078e0017 */
        /* <DEDUP_REMOVED lines=14> */
[----:B------:R-:W-:Y:S02]  /*3bb0*/  BSSY B0, `(.L_x_84) ;  /* 0x0000083000007945 */ /* 0x000fe40003800000 */
[----:B------:R-:W-:Y:S02]  /*3bc0*/  PRMT R34, R4, 0x5410, R3 ;  /* 0x0000541004227816 */ /* 0x000fe40000000003 */
[----:B------:R-:W-:Y:S01]  /*3bd0*/  PRMT R35, R0, 0x5410, R2 ;  /* 0x0000541000237816 */ /* 0x000fe20000000002 */
[----:B------:R-:W-:-:S05]  /*3be0*/  @P0 BRA `(.L_x_85) ;  /* 0x000007f000000947 */ /* 0x000fca0003800000 */
[----:B------:R-:W-:Y:S01]  /*3bf0*/  IMAD.MOV.U32 R41, RZ, RZ, R36 ;  /* 0x000000ffff297224 */ /* 0x000fe200078e0024 */
[----:B------:R-:W-:Y:S01]  /*3c00*/  ISETP.NE.AND P2, PT, R149, RZ, PT ;  /* 0x000000ff9500720c */ /* 0x000fe20003f45270 */
[----:B------:R-:W1:Y:S01]  /*3c10*/  LDS.128 R24, [R122+0x6100] ;  /* 0x006100007a187984 */ /* 0x000e620000000c00 */
[----:B------:R-:W-:Y:S01]  /*3c20*/  ISETP.GE.AND P0, PT, R16, c[0x0][0x27c], PT ;  /* 0x00009f0010007a0c */ /* 0x000fe20003f06270 */
[----:B------:R-:W-:Y:S01]  /*3c30*/  IMAD.MOV.U32 R47, RZ, RZ, R48 ;  /* 0x000000ffff2f7224 */ /* 0x000fe200078e0030 */
[----:B------:R-:W-:Y:S01]  /*3c40*/  SEL R178, R123, R176, !P2 ;  /* 0x000000b07bb27207 */ /* 0x000fe20005000000 */
[----:B------:R-:W-:Y:S01]  /*3c50*/  IMAD.MOV.U32 R52, RZ, RZ, R50 ;  /* 0x000000ffff347224 */ /* 0x000fe200078e0032 */
[----:B------:R-:W-:Y:S02]  /*3c60*/  MOV R56, R49 ;  /* 0x0000003100387202 */ /* 0x000fe40000000f00 */
[----:B------:R-:W-:Y:S02]  /*3c70*/  SHF.R.S32.HI R151, RZ, 0x1f, R178 ;  /* 0x0000001fff977819 */ /* 0x000fe400000114b2 */
[----:B------:R-:W-:Y:S02]  /*3c80*/  MOV R40, R37 ;  /* 0x0000002500287202 */ /* 0x000fe40000000f00 */
[----:B------:R-:W-:Y:S02]  /*3c90*/  LEA.HI R151, R151, R178, RZ, 0x4 ;  /* 0x000000b297977211 */ /* 0x000fe400078f20ff */
[----:B------:R-:W-:Y:S01]  /*3ca0*/  MOV R55, R51 ;  /* 0x0000003300377202 */ /* 0x000fe20000000f00 */
[----:B------:R-:W-:Y:S01]  /*3cb0*/  @!P0 HADD2.F32 R44, -RZ, R41.H0_H0 ;  /* 0x20000029ff2c8230 */ /* 0x000fe20000004100 */
[----:B------:R-:W-:Y:S01]  /*3cc0*/  LEA.HI.SX32 R177, R151, R134, 0x1c ;  /* 0x0000008697b17211 */ /* 0x000fe200078fe2ff */
[----:B------:R-:W-:Y:S01]  /*3cd0*/  @!P0 HADD2.F32 R52, -RZ, R52.H0_H0 ;  /* 0x20000034ff348230 */ /* 0x000fe20000004100 */
[----:B------:R-:W-:Y:S01]  /*3ce0*/  @!P0 SHF.R.U64 R57, R48, 0x10, R49 ;  /* 0x0000001030398819 */ /* 0x000fe20000001231 */
[----:B------:R-:W-:Y:S01]  /*3cf0*/  @!P0 HADD2.F32 R48, -RZ, R47.H0_H0 ;  /* 0x2000002fff308230 */ /* 0x000fe20000004100 */
[----:B------:R-:W-:Y:S01]  /*3d00*/  SHF.R.S32.HI R178, RZ, 0x1f, R177 ;  /* 0x0000001fffb27819 */ /* 0x000fe200000114b1 */
[----:B------:R-:W-:Y:S01]  /*3d10*/  @!P0 HADD2.F32 R55, -RZ, R55.H0_H0 ;  /* 0x20000037ff378230 */ /* 0x000fe20000004100 */
[----:B------:R-:W-:Y:S02]  /*3d20*/  SHF.L.U32 R151, R177, 0x3, RZ ;  /* 0x00000003b1977819 */ /* 0x000fe400000006ff */
[----:B------:R-:W-:Y:S02]  /*3d30*/  LEA.HI R178, R178, R177, RZ, 0x3 ;  /* 0x000000b1b2b27211 */ /* 0x000fe400078f18ff */
[----:B------:R-:W-:Y:S02]  /*3d40*/  @!P0 SHF.R.U32.HI R53, RZ, 0x10, R49 ;  /* 0x00000010ff358819 */ /* 0x000fe40000011631 */
[----:B------:R-:W-:Y:S01]  /*3d50*/  @!P0 SHF.R.U64 R42, R36, 0x10, R37 ;  /* 0x00000010242a8819 */ /* 0x000fe20000001225 */
[----:B------:R-:W-:Y:S01]  /*3d60*/  IMAD.SHL.U32 R178, R178, 0x200, RZ ;  /* 0x00000200b2b27824 */ /* 0x000fe200078e00ff */
[----:B------:R-:W-:Y:S02]  /*3d70*/  LOP3.LUT R180, R141, 0x38, R151, 0xf8, !PT ;  /* 0x000000388db47812 */ /* 0x000fe400078ef897 */
[--C-:B------:R-:W-:Y:S01]  /*3d80*/  @!P0 SHF.R.U64 R54, R50, 0x10, R51.reuse ;  /* 0x0000001032368819 */ /* 0x100fe20000001233 */
[----:B------:R-:W-:Y:S01]  /*3d90*/  @!P0 HADD2.F32 R45, -RZ, R42.H0_H0 ;  /* 0x2000002aff2d8230 */ /* 0x000fe20000004100 */
[----:B------:R-:W-:Y:S02]  /*3da0*/  LOP3.LUT R179, R180, R125, RZ, 0x3c, !PT ;  /* 0x0000007db4b37212 */ /* 0x000fe400078e3cff */
[----:B------:R-:W-:Y:S01]  /*3db0*/  LOP3.LUT R178, R178, 0x7ffff000, RZ, 0xc0, !PT ;  /* 0x7ffff000b2b27812 */ /* 0x000fe200078ec0ff */
[----:B------:R-:W-:Y:S01]  /*3dc0*/  @!P0 HADD2.F32 R54, -RZ, R54.H0_H0 ;  /* 0x20000036ff368230 */ /* 0x000fe20000004100 */
[----:B------:R-:W-:Y:S01]  /*3dd0*/  @!P0 SHF.R.U32.HI R59, RZ, 0x10, R51 ;  /* 0x00000010ff3b8819 */ /* 0x000fe20000011633 */
[----:B------:R-:W-:Y:S01]  /*3de0*/  @!P0 HADD2.F32 R51, -RZ, R57.H0_H0 ;  /* 0x20000039ff338230 */ /* 0x000fe20000004100 */
[----:B------:R-:W-:Y:S01]  /*3df0*/  IADD3 R178, R179, R178, R124 ;  /* 0x000000b2b3b27210 */ /* 0x000fe20007ffe07c */
[----:B-1----:R-:W-:Y:S01]  /*3e00*/  @!P0 IMAD.MOV.U32 R46, RZ, RZ, R24 ;  /* 0x000000ffff2e8224 */ /* 0x002fe200078e0018 */
[----:B------:R-:W-:Y:S01]  /*3e10*/  @!P0 SHF.R.U32.HI R43, RZ, 0x10, R37 ;  /* 0x00000010ff2b8819 */ /* 0x000fe20000011625 */
[----:B------:R-:W-:Y:S01]  /*3e20*/  IMAD.MOV.U32 R37, RZ, RZ, R38 ;  /* 0x000000ffff257224 */ /* 0x000fe200078e0026 */
[----:B------:R-:W-:Y:S01]  /*3e30*/  SHF.L.U32 R177, R178, 0x1, RZ ;  /* 0x00000001b2b17819 */ /* 0x000fe200000006ff */
[----:B------:R-:W-:Y:S01]  /*3e40*/  @!P0 HADD2.F32 R59, -RZ, R59.H0_H0 ;  /* 0x2000003bff3b8230 */ /* 0x000fe20000004100 */
[--C-:B------:R-:W-:Y:S01]  /*3e50*/  @!P0 SHF.R.U64 R38, R38, 0x10, R39.reuse ;  /* 0x0000001026268819 */ /* 0x100fe20000001227 */
[--C-:B------:R-:W-:Y:S01]  /*3e60*/  @!P0 HADD2.F32 R41, -RZ, R46.reuse.H0_H0 ;  /* 0x2000002eff298230 */ /* 0x100fe20000004100 */
[----:B------:R-:W-:Y:S01]  /*3e70*/  MOV R36, R39 ;  /* 0x0000002700247202 */ /* 0x000fe20000000f00 */
[----:B------:R-:W1:Y:S01]  /*3e80*/  LDS.128 R72, [R177+0x6100] ;  /* 0x00610000b1487984 */ /* 0x000e620000000c00 */
[----:B------:R-:W-:Y:S01]  /*3e90*/  @!P0 HADD2.F32 R42, -RZ, R46.H1_H1 ;  /* 0x3000002eff2a8230 */ /* 0x000fe20000004100 */
[----:B------:R-:W-:Y:S01]  /*3ea0*/  @!P0 SHF.R.U32.HI R39, RZ, 0x10, R39 ;  /* 0x00000010ff278819 */ /* 0x000fe20000011627 */
[----:B------:R-:W-:Y:S01]  /*3eb0*/  @!P0 FMUL.FTZ R0, R41, R44 ;  /* 0x0000002c29008220 */ /* 0x000fe20000410000 */
[----:B------:R-:W-:Y:S02]  /*3ec0*/  @!P0 HADD2.F32 R43, -RZ, R43.H0_H0 ;  /* 0x2000002bff2b8230 */ /* 0x000fe40000004100 */
[C---:B------:R-:W-:Y:S01]  /*3ed0*/  @!P0 FMUL.FTZ R2, R42.reuse, R45 ;  /* 0x0000002d2a028220 */ /* 0x040fe20000410000 */
[----:B------:R-:W-:Y:S02]  /*3ee0*/  @!P0 HADD2.F32 R38, -RZ, R38.H0_H0 ;  /* 0x20000026ff268230 */ /* 0x000fe40000004100 */
[----:B------:R-:W-:Y:S01]  /*3ef0*/  @!P0 HADD2.F32 R39, -RZ, R39.H0_H0 ;  /* 0x20000027ff278230 */ /* 0x000fe20000004100 */
[----:B-1----:R-:W-:Y:S01]  /*3f00*/  @!P0 IMAD.MOV.U32 R50, RZ, RZ, R73 ;  /* 0x000000ffff328224 */ /* 0x002fe200078e0049 */
[----:B------:R-:W-:Y:S01]  /*3f10*/  @!P0 MOV R49, R72 ;  /* 0x0000004800318202 */ /* 0x000fe20000000f00 */
[----:B------:R-:W-:Y:S04]  /*3f20*/  @!P0 IMAD.MOV.U32 R57, RZ, RZ, R75 ;  /* 0x000000ffff398224 */ /* 0x000fe800078e004b */
[--C-:B------:R-:W-:Y:S02]  /*3f30*/  @!P0 HADD2.F32 R47, -RZ, R49.reuse.H0_H0 ;  /* 0x20000031ff2f8230 */ /* 0x100fe40000004100 */
[----:B------:R-:W-:Y:S03]  /*3f40*/  @!P0 HADD2.F32 R49, -RZ, R49.H1_H1 ;  /* 0x30000031ff318230 */ /* 0x000fe60000004100 */
[----:B------:R-:W-:Y:S01]  /*3f50*/  @!P0 FMUL.FTZ R177, R47, R44 ;  /* 0x0000002c2fb18220 */ /* 0x000fe20000410000 */
[----:B------:R-:W-:Y:S01]  /*3f60*/  @!P0 MOV R44, R25 ;  /* 0x00000019002c8202 */ /* 0x000fe20000000f00 */
[----:B------:R-:W-:Y:S02]  /*3f70*/  @!P0 FMUL.FTZ R178, R49, R45 ;  /* 0x0000002d31b28220 */ /* 0x000fe40000410000 */
[-C--:B------:R-:W-:Y:S01]  /*3f80*/  @!P0 FFMA.FTZ R0, R47, R48.reuse, R0 ;  /* 0x000000302f008223 */ /* 0x080fe20000010000 */
[----:B------:R-:W-:Y:S01]  /*3f90*/  @!P0 HADD2.F32 R47, -RZ, R56.H0_H0 ;  /* 0x20000038ff2f8230 */ /* 0x000fe20000004100 */
[----:B------:R-:W-:Y:S01]  /*3fa0*/  @!P0 FFMA.FTZ R177, R41, R48, -R177 ;  /* 0x0000003029b18223 */ /* 0x000fe200000108b1 */
[----:B------:R-:W-:Y:S01]  /*3fb0*/  @!P0 HADD2.F32 R41, -RZ, R40.H0_H0 ;  /* 0x20000028ff298230 */ /* 0x000fe20000004100 */
[-C--:B------:R-:W-:Y:S01]  /*3fc0*/  @!P0 FFMA.FTZ R178, R42, R51.reuse, -R178 ;  /* 0x000000332ab28223 */ /* 0x080fe200000108b2 */
[----:B------:R-:W-:Y:S01]  /*3fd0*/  @!P0 HADD2.F32 R48, -RZ, R50.H0_H0 ;  /* 0x20000032ff308230 */ /* 0x000fe20000004100 */
[----:B------:R-:W-:Y:S01]  /*3fe0*/  @!P0 FFMA.FTZ R2, R49, R51, R2 ;  /* 0x0000003331028223 */ /* 0x000fe20000010002 */
[----:B------:R-:W-:Y:S02]  /*3ff0*/  @!P0 HADD2.F32 R42, -RZ, R44.H0_H0 ;  /* 0x2000002cff2a8230 */ /* 0x000fe40000004100 */
[----:B------:R-:W-:Y:S01]  /*4000*/  @!P0 HADD2.F32 R49, -RZ, R50.H1_H1 ;  /* 0x30000032ff318230 */ /* 0x000fe20000004100 */
[-C--:B------:R-:W-:Y:S01]  /*4010*/  @!P0 FMUL.FTZ R179, R48, R41.reuse ;  /* 0x0000002930b38220 */ /* 0x080fe20000410000 */
[----:B------:R-:W-:Y:S01]  /*4020*/  @!P0 HADD2.F32 R51, -RZ, R53.H0_H0 ;  /* 0x20000035ff338230 */ /* 0x000fe20000004100 */
[----:B------:R-:W-:Y:S01]  /*4030*/  @!P0 IMAD.MOV.U32 R53, RZ, RZ, R74 ;  /* 0x000000ffff358224 */ /* 0x000fe200078e004a */
[----:B------:R-:W-:Y:S01]  /*4040*/  @!P0 HADD2.F32 R40, -RZ, R44.H1_H1 ;  /* 0x3000002cff288230 */ /* 0x000fe20000004100 */
[C---:B------:R-:W-:Y:S01]  /*4050*/  @!P0 FMUL.FTZ R3, R42.reuse, R41 ;  /* 0x000000292a038220 */ /* 0x040fe20000410000 */
[----:B------:R-:W-:Y:S01]  /*4060*/  @!P0 HADD2.F32 R56, -RZ, R57.H0_H0 ;  /* 0x20000039ff388230 */ /* 0x000fe20000004100 */
[----:B------:R-:W-:Y:S01]  /*4070*/  @!P0 FFMA.FTZ R179, R42, R47, -R179 ;  /* 0x0000002f2ab38223 */ /* 0x000fe200000108b3 */
[----:B------:R-:W-:Y:S01]  /*4080*/  @!P0 MOV R42, R26 ;  /* 0x0000001a002a8202 */ /* 0x000fe20000000f00 */
[-C--:B------:R-:W-:Y:S01]  /*4090*/  @!P0 FMUL.FTZ R180, R49, R43.reuse ;  /* 0x0000002b31b48220 */ /* 0x080fe20000410000 */
[--C-:B------:R-:W-:Y:S01]  /*40a0*/  @!P0 HADD2.F32 R50, -RZ, R53.reuse.H0_H0 ;  /* 0x20000035ff328230 */ /* 0x100fe20000004100 */
[C---:B------:R-:W-:Y:S01]  /*40b0*/  @!P0 FMUL.FTZ R4, R40.reuse, R43 ;  /* 0x0000002b28048220 */ /* 0x040fe20000410000 */
[----:B------:R-:W-:Y:S01]  /*40c0*/  @!P0 HADD2.F32 R53, -RZ, R53.H1_H1 ;  /* 0x30000035ff358230 */ /* 0x000fe20000004100 */
[----:B------:R-:W-:Y:S01]  /*40d0*/  @!P0 FFMA.FTZ R180, R40, R51, -R180 ;  /* 0x0000003328b48223 */ /* 0x000fe200000108b4 */
[----:B------:R-:W-:Y:S01]  /*40e0*/  @!P0 HADD2.F32 R40, -RZ, R37.H0_H0 ;  /* 0x20000025ff288230 */ /* 0x000fe20000004100 */
[----:B------:R-:W-:Y:S01]  /*40f0*/  @!P0 FFMA.FTZ R3, R48, R47, R3 ;  /* 0x0000002f30038223 */ /* 0x000fe20000010003 */
[--C-:B------:R-:W-:Y:S01]  /*4100*/  @!P0 HADD2.F32 R37, -RZ, R42.reuse.H1_H1 ;  /* 0x3000002aff258230 */ /* 0x100fe20000004100 */
[-C--:B------:R-:W-:Y:S01]  /*4110*/  @!P0 FMUL.FTZ R182, R53, R38.reuse ;  /* 0x0000002635b68220 */ /* 0x080fe20000410000 */
[----:B------:R-:W-:Y:S01]  /*4120*/  @!P0 HADD2.F32 R41, -RZ, R42.H0_H0 ;  /* 0x2000002aff298230 */ /* 0x000fe20000004100 */
[----:B------:R-:W-:Y:S01]  /*4130*/  @!P0 FFMA.FTZ R4, R49, R51, R4 ;  /* 0x0000003331048223 */ /* 0x000fe20000010004 */
[----:B------:R-:W-:Y:S01]  /*4140*/  @!P0 HADD2.F32 R57, -RZ, R57.H1_H1 ;  /* 0x30000039ff398230 */ /* 0x000fe20000004100 */
[C---:B------:R-:W-:Y:S01]  /*4150*/  @!P0 FMUL.FTZ R6, R37.reuse, R38 ;  /* 0x0000002625068220 */ /* 0x040fe20000410000 */
[----:B------:R-:W-:Y:S01]  /*4160*/  @!P0 F2FP.PACK_AB R178, R178, R177 ;  /* 0x000000b1b2b2823e */ /* 0x000fe200000000ff */
[----:B------:R-:W-:Y:S01]  /*4170*/  @!P0 FFMA.FTZ R182, R37, R54, -R182 ;  /* 0x0000003625b68223 */ /* 0x000fe200000108b6 */
[----:B------:R-:W-:Y:S01]  /*4180*/  @!P0 HADD2.F32 R37, -RZ, R36.H0_H0 ;  /* 0x20000024ff258230 */ /* 0x000fe20000004100 */
[-C--:B------:R-:W-:Y:S01]  /*4190*/  @!P0 FMUL.FTZ R5, R41, R40.reuse ;  /* 0x0000002829058220 */ /* 0x080fe20000410000 */
[----:B------:R-:W-:Y:S01]  /*41a0*/  @!P0 MOV R36, R27 ;  /* 0x0000001b00248202 */ /* 0x000fe20000000f00 */
[----:B------:R-:W-:Y:S01]  /*41b0*/  @!P0 FMUL.FTZ R181, R50, R40 ;  /* 0x0000002832b58220 */ /* 0x000fe20000410000 */
[----:B------:R-:W-:Y:S01]  /*41c0*/  @!P0 F2FP.PACK_AB R179, R180, R179 ;  /* 0x000000b3b4b3823e */ /* 0x000fe200000000ff */
[----:B------:R-:W-:Y:S01]  /*41d0*/  @!P0 FFMA.FTZ R5, R50, R52, R5 ;  /* 0x0000003432058223 */ /* 0x000fe20000010005 */
[----:B------:R-:W-:Y:S01]  /*41e0*/  @!P0 F2FP.PACK_AB R177, R2, R0 ;  /* 0x0000000002b1823e */ /* 0x000fe200000000ff */
[----:B------:R-:W-:Y:S01]  /*41f0*/  @!P0 FMUL.FTZ R183, R56, R37 ;  /* 0x0000002538b78220 */ /* 0x000fe20000410000 */
[--C-:B------:R-:W-:Y:S01]  /*4200*/  @!P0 HADD2.F32 R38, -RZ, R36.reuse.H0_H0 ;  /* 0x20000024ff268230 */ /* 0x100fe20000004100 */
[----:B------:R-:W-:Y:S01]  /*4210*/  @!P0 FMUL.FTZ R184, R57, R39 ;  /* 0x0000002739b88220 */ /* 0x000fe20000410000 */
[----:B------:R-:W-:Y:S01]  /*4220*/  @!P0 F2FP.PACK_AB R180, R4, R3 ;  /* 0x0000000304b4823e */ /* 0x000fe200000000ff */
[----:B------:R-:W-:Y:S01]  /*4230*/  @!P0 FFMA.FTZ R6, R53, R54, R6 ;  /* 0x0000003635068223 */ /* 0x000fe20000010006 */
[----:B------:R-:W-:Y:S01]  /*4240*/  @!P0 MOV R25, R179 ;  /* 0x000000b300198202 */ /* 0x000fe20000000f00 */
[----:B------:R-:W-:Y:S01]  /*4250*/  @!P0 FMUL.FTZ R7, R38, R37 ;  /* 0x0000002526078220 */ /* 0x000fe20000410000 */
[----:B------:R-:W-:Y:S01]  /*4260*/  @!P0 MOV R72, R177 ;  /* 0x000000b100488202 */ /* 0x000fe20000000f00 */
[----:B------:R-:W-:Y:S01]  /*4270*/  @!P0 FFMA.FTZ R181, R41, R52, -R181 ;  /* 0x0000003429b58223 */ /* 0x000fe200000108b5 */
[----:B------:R-:W-:Y:S01]  /*4280*/  @!P0 MOV R73, R180 ;  /* 0x000000b400498202 */ /* 0x000fe20000000f00 */
[-C--:B------:R-:W-:Y:S01]  /*4290*/  @!P0 FFMA.FTZ R7, R56, R55.reuse, R7 ;  /* 0x0000003738078223 */ /* 0x080fe20000010007 */
[----:B------:R-:W-:Y:S01]  /*42a0*/  @!P0 HADD2.F32 R36, -RZ, R36.H1_H1 ;  /* 0x30000024ff248230 */ /* 0x000fe20000004100 */
[----:B------:R-:W-:Y:S01]  /*42b0*/  @!P0 FFMA.FTZ R183, R38, R55, -R183 ;  /* 0x0000003726b78223 */ /* 0x000fe200000108b7 */
[----:B------:R-:W-:Y:S01]  /*42c0*/  @!P0 F2FP.PACK_AB R181, R182, R181 ;  /* 0x000000b5b6b5823e */ /* 0x000fe200000000ff */
[----:B------:R-:W-:Y:S01]  /*42d0*/  @!P0 IMAD.MOV.U32 R24, RZ, RZ, R178 ;  /* 0x000000ffff188224 */ /* 0x000fe200078e00b2 */
[----:B------:R-:W-:Y:S01]  /*42e0*/  @!P0 F2FP.PACK_AB R182, R6, R5 ;  /* 0x0000000506b6823e */ /* 0x000fe200000000ff */
[C---:B------:R-:W-:Y:S01]  /*42f0*/  @!P0 FMUL.FTZ R8, R36.reuse, R39 ;  /* 0x0000002724088220 */ /* 0x040fe20000410000 */
[----:B------:R-:W-:Y:S01]  /*4300*/  @!P0 MOV R26, R181 ;  /* 0x000000b5001a8202 */ /* 0x000fe20000000f00 */
[-C--:B------:R-:W-:Y:S02]  /*4310*/  @!P0 FFMA.FTZ R184, R36, R59.reuse, -R184 ;  /* 0x0000003b24b88223 */ /* 0x080fe400000108b8 */
[----:B------:R-:W-:Y:S02]  /*4320*/  @!P0 FFMA.FTZ R8, R57, R59, R8 ;  /* 0x0000003b39088223 */ /* 0x000fe40000010008 */
[----:B------:R-:W-:Y:S01]  /*4330*/  @!P0 IMAD.MOV.U32 R74, RZ, RZ, R182 ;  /* 0x000000ffff4a8224 */ /* 0x000fe200078e00b6 */
[----:B------:R-:W-:Y:S02]  /*4340*/  @!P0 F2FP.PACK_AB R184, R184, R183 ;  /* 0x000000b7b8b8823e */ /* 0x000fe400000000ff */
[----:B------:R-:W-:Y:S03]  /*4350*/  @!P0 F2FP.PACK_AB R183, R8, R7 ;  /* 0x0000000708b7823e */ /* 0x000fe600000000ff */
[----:B------:R-:W-:Y:S01]  /*4360*/  @!P0 IMAD.MOV.U32 R27, RZ, RZ, R184 ;  /* 0x000000ffff1b8224 */ /* 0x000fe200078e00b8 */
[----:B------:R-:W-:Y:S02]  /*4370*/  @!P0 MOV R75, R183 ;  /* 0x000000b7004b8202 */ /* 0x000fe40000000f00 */
[----:B----4-:R-:W-:Y:S04]  /*4380*/  IADD3 R178, P0, R174, R108, RZ ;  /* 0x0000006caeb27210 */ /* 0x010fe80007f1e0ff */
[----:B---3--:R-:W-:Y:S02]  /*4390*/  IADD3.X R179, R175, R107, RZ, P0, !PT ;  /* 0x0000006bafb37210 */ /* 0x008fe400007fe4ff */
[C---:B------:R-:W-:Y:S03]  /*43a0*/  ISETP.GE.AND P0, PT, R151.reuse, c[0x0][0x1d4], PT ;  /* 0x0000750097007a0c */ /* 0x040fe60003f06270 */
[----:B------:R1:W-:Y:S10]  /*43b0*/  ST.E.128 [R178.64], R24 ;  /* 0x00000018b2007985 */ /* 0x0003f4000c101d06 */
[----:B------:R-:W-:Y:S05]  /*43c0*/  @!P0 IMAD.WIDE R180, R151, 0x2, R174 ;  /* 0x0000000297b48825 */ /* 0x000fea00078e02ae */
[----:B------:R1:W-:Y:S02]  /*43d0*/  @!P0 ST.E.128 [R180.64], R72 ;  /* 0x00000048b4008985 */ /* 0x0003e4000c101d06 */
.L_x_85:
[----:B------:R-:W-:Y:S05]  /*43e0*/  BSYNC B0 ;  /* 0x0000000000007941 */ /* 0x000fea0003800000 */
.L_x_84:
[----:B------:R-:W-:Y:S01]  /*43f0*/  ISETP.GE.AND P0, PT, R13, c[0x0][0x1d4], PT ;  /* 0x000075000d007a0c */ /* 0x000fe20003f06270 */
[----:B------:R-:W-:Y:S01]  /*4400*/  @!UPT UIADD3 URZ, URZ, URZ, URZ ;  /* 0x0000003f3f3ff290 */ /* 0x000fe2000fffe03f */
[----:B------:R-:W-:Y:S11]  /*4410*/  BSSY B0, `(.L_x_86) ;  /* 0x0000079000007945 */ /* 0x000ff60003800000 */
[----:B------:R-:W-:-:S05]  /*4420*/  @P0 BRA `(.L_x_87) ;  /* 0x0000077000000947 */ /* 0x000fca0003800000 */
[----:B------:R-:W-:Y:S01]  /*4430*/  ISETP.NE.AND P1, PT, R148, RZ, PT ;  /* 0x000000ff9400720c */ /* 0x000fe20003f25270 */
[----:B-1----:R-:W1:Y:S01]  /*4440*/  LDS.128 R24, [R121+0x6100] ;  /* 0x0061000079187984 */ /* 0x002e620000000c00 */
[----:B------:R-:W-:Y:S02]  /*4450*/  ISETP.GE.AND P0, PT, R13, c[0x0][0x27c], PT ;  /* 0x00009f000d007a0c */ /* 0x000fe40003f06270 */
[----:B------:R-:W-:Y:S04]  /*4460*/  SEL R57, R123, R176, !P1 ;  /* 0x000000b07b397207 */ /* 0x000fe80004800000 */
[----:B------:R-:W-:Y:S04]  /*4470*/  SHF.R.S32.HI R56, RZ, 0x1f, R57 ;  /* 0x0000001fff387819 */ /* 0x000fe80000011439 */
[----:B------:R-:W-:Y:S03]  /*4480*/  LEA.HI R57, R56, R57, RZ, 0x4 ;  /* 0x0000003938397211 */ /* 0x000fe600078f20ff */
[----:B------:R-:W-:Y:S01]  /*4490*/  @!P0 SHF.R.U64 R36, R28, 0x10, R29 ;  /* 0x000000101c248819 */ /* 0x000fe2000000121d */
[----:B------:R-:W-:Y:S01]  /*44a0*/  @!P0 HADD2.F32 R38, -RZ, R35.H1_H1 ;  /* 0x30000023ff268230 */ /* 0x000fe20000004100 */
[----:B------:R-:W-:Y:S01]  /*44b0*/  LEA.HI.SX32 R57, R57, R128, 0x1c ;  /* 0x0000008039397211 */ /* 0x000fe200078fe2ff */
[----:B------:R-:W-:Y:S01]  /*44c0*/  @!P0 HADD2.F32 R40, -RZ, R70.H1_H1 ;  /* 0x30000046ff288230 */ /* 0x000fe20000004100 */
[----:B------:R-:W-:Y:S01]  /*44d0*/  @!P0 SHF.R.U32.HI R28, RZ, 0x10, R31 ;  /* 0x00000010ff1c8819 */ /* 0x000fe2000001161f */
[----:B------:R-:W-:Y:S01]  /*44e0*/  @!P0 HADD2.F32 R37, -RZ, R36.H0_H0 ;  /* 0x20000024ff258230 */ /* 0x000fe20000004100 */
[----:B------:R-:W-:Y:S01]  /*44f0*/  SHF.R.S32.HI R72, RZ, 0x1f, R57 ;  /* 0x0000001fff487819 */ /* 0x000fe20000011439 */
[--C-:B------:R-:W-:Y:S01]  /*4500*/  @!P0 HADD2.F32 R45, -RZ, R69.reuse.H0_H0 ;  /* 0x20000045ff2d8230 */ /* 0x100fe20000004100 */
[----:B------:R-:W-:Y:S01]  /*4510*/  SHF.L.U32 R56, R57, 0x3, RZ ;  /* 0x0000000339387819 */ /* 0x000fe200000006ff */
[----:B------:R-:W-:Y:S01]  /*4520*/  @!P0 HADD2.F32 R49, -RZ, R69.H1_H1 ;  /* 0x30000045ff318230 */ /* 0x000fe20000004100 */
[----:B------:R-:W-:Y:S02]  /*4530*/  LEA.HI R72, R72, R57, RZ, 0x3 ;  /* 0x0000003948487211 */ /* 0x000fe400078f18ff */
[----:B------:R-:W-:Y:S02]  /*4540*/  LOP3.LUT R74, R141, 0x38, R56, 0xf8, !PT ;  /* 0x000000388d4a7812 */ /* 0x000fe400078ef838 */
[----:B------:R-:W-:Y:S01]  /*4550*/  @!P0 SHF.R.U64 R30, R30, 0x10, R31 ;  /* 0x000000101e1e8819 */ /* 0x000fe2000000121f */
[----:B------:R-:W-:Y:S01]  /*4560*/  IMAD.SHL.U32 R72, R72, 0x200, RZ ;  /* 0x0000020048487824 */ /* 0x000fe200078e00ff */
[----:B------:R-:W-:Y:S02]  /*4570*/  LOP3.LUT R59, R74, R125, RZ, 0x3c, !PT ;  /* 0x0000007d4a3b7212 */ /* 0x000fe400078e3cff */
[----:B------:R-:W-:Y:S02]  /*4580*/  @!P0 SHF.R.U64 R43, R64, 0x10, R65 ;  /* 0x00000010402b8819 */ /* 0x000fe40000001241 */
[----:B------:R-:W-:Y:S02]  /*4590*/  LOP3.LUT R72, R72, 0x7ffff000, RZ, 0xc0, !PT ;  /* 0x7ffff00048487812 */ /* 0x000fe400078ec0ff */
[----:B------:R-:W-:Y:S01]  /*45a0*/  @!P0 SHF.R.U32.HI R29, RZ, 0x10, R29 ;  /* 0x00000010ff1d8819 */ /* 0x000fe2000001161d */
[----:B------:R-:W-:Y:S01]  /*45b0*/  @!P0 HADD2.F32 R43, -RZ, R43.H0_H0 ;  /* 0x2000002bff2b8230 */ /* 0x000fe20000004100 */
[----:B------:R-:W-:Y:S01]  /*45c0*/  IADD3 R59, R59, R72, R124 ;  /* 0x000000483b3b7210 */ /* 0x000fe20007ffe07c */
[----:B-1----:R-:W-:Y:S01]  /*45d0*/  @!P0 IMAD.MOV.U32 R39, RZ, RZ, R24 ;  /* 0x000000ffff278224 */ /* 0x002fe200078e0018 */
[----:B------:R-:W-:Y:S02]  /*45e0*/  @!P0 SHF.R.U32.HI R64, RZ, 0x10, R65 ;  /* 0x00000010ff408819 */ /* 0x000fe40000011641 */
[----:B------:R-:W-:Y:S02]  /*45f0*/  SHF.L.U32 R57, R59, 0x1, RZ ;  /* 0x000000013b397819 */ /* 0x000fe400000006ff */
[--C-:B------:R-:W-:Y:S01]  /*4600*/  @!P0 HADD2.F32 R31, -RZ, R39.reuse.H0_H0 ;  /* 0x20000027ff1f8230 */ /* 0x100fe20000004100 */
[--C-:B------:R-:W-:Y:S01]  /*4610*/  @!P0 SHF.R.U32.HI R51, RZ, 0x10, R67.reuse ;  /* 0x00000010ff338819 */ /* 0x100fe20000011643 */
[----:B------:R-:W-:Y:S01]  /*4620*/  @!P0 HADD2.F32 R36, -RZ, R39.H1_H1 ;  /* 0x30000027ff248230 */ /* 0x000fe20000004100 */
[----:B------:R-:W1:Y:S01]  /*4630*/  LDS.128 R52, [R57+0x6100] ;  /* 0x0061000039347984 */ /* 0x000e620000000c00 */
[----:B------:R-:W-:Y:S01]  /*4640*/  @!P0 SHF.R.U64 R47, R66, 0x10, R67 ;  /* 0x00000010422f8819 */ /* 0x000fe20000001243 */
[----:B------:R-:W-:Y:S01]  /*4650*/  @!P0 FMUL.FTZ R0, R31, R38 ;  /* 0x000000261f008220 */ /* 0x000fe20000410000 */
[----:B------:R-:W-:Y:S01]  /*4660*/  @!P0 HADD2.F32 R51, -RZ, R51.H0_H0 ;  /* 0x20000033ff338230 */ /* 0x000fe20000004100 */
[-C--:B------:R-:W-:Y:S02]  /*4670*/  @!P0 FMUL.FTZ R2, R36, R37.reuse ;  /* 0x0000002524028220 */ /* 0x080fe40000410000 */
[----:B------:R-:W-:Y:S01]  /*4680*/  @!P0 HADD2.F32 R47, -RZ, R47.H0_H0 ;  /* 0x2000002fff2f8230 */ /* 0x000fe20000004100 */
[----:B-1----:R-:W-:Y:S01]  /*4690*/  @!P0 IMAD.MOV.U32 R44, RZ, RZ, R53 ;  /* 0x000000ffff2c8224 */ /* 0x002fe200078e0035 */
[----:B------:R-:W-:Y:S01]  /*46a0*/  @!P0 MOV R42, R52 ;  /* 0x00000034002a8202 */ /* 0x000fe20000000f00 */
[----:B------:R-:W-:Y:S04]  /*46b0*/  @!P0 IMAD.MOV.U32 R46, RZ, RZ, R54 ;  /* 0x000000ffff2e8224 */ /* 0x000fe800078e0036 */
[--C-:B------:R-:W-:Y:S02]  /*46c0*/  @!P0 HADD2.F32 R41, -RZ, R42.reuse.H0_H0 ;  /* 0x2000002aff298230 */ /* 0x100fe40000004100 */
[----:B------:R-:W-:Y:S03]  /*46d0*/  @!P0 HADD2.F32 R42, -RZ, R42.H1_H1 ;  /* 0x3000002aff2a8230 */ /* 0x000fe60000004100 */
[C---:B------:R-:W-:Y:S02]  /*46e0*/  @!P0 FFMA.FTZ R0, R41.reuse, R40, R0 ;  /* 0x0000002829008223 */ /* 0x040fe40000010000 */
[----:B------:R-:W-:Y:S01]  /*46f0*/  @!P0 FMUL.FTZ R72, R42, R37 ;  /* 0x000000252a488220 */ /* 0x000fe20000410000 */
[----:B------:R-:W-:Y:S01]  /*4700*/  @!P0 MOV R37, R25 ;  /* 0x0000001900258202 */ /* 0x000fe20000000f00 */
[----:B------:R-:W-:Y:S01]  /*4710*/  @!P0 FMUL.FTZ R57, R41, R38 ;  /* 0x0000002629398220 */ /* 0x000fe20000410000 */
[----:B------:R-:W-:Y:S01]  /*4720*/  @!P0 HADD2.F32 R41, -RZ, R70.H0_H0 ;  /* 0x20000046ff298230 */ /* 0x000fe20000004100 */
[-C--:B------:R-:W-:Y:S01]  /*4730*/  @!P0 FFMA.FTZ R72, R36, R43.reuse, -R72 ;  /* 0x0000002b24488223 */ /* 0x080fe20000010848 */
[----:B------:R-:W-:Y:S01]  /*4740*/  @!P0 HADD2.F32 R36, -RZ, R29.H0_H0 ;  /* 0x2000001dff248230 */ /* 0x000fe20000004100 */
[----:B------:R-:W-:Y:S01]  /*4750*/  @!P0 FFMA.FTZ R2, R42, R43, R2 ;  /* 0x0000002b2a028223 */ /* 0x000fe20000010002 */
[--C-:B------:R-:W-:Y:S01]  /*4760*/  @!P0 HADD2.F32 R43, -RZ, R44.reuse.H1_H1 ;  /* 0x3000002cff2b8230 */ /* 0x100fe20000004100 */
[----:B------:R-:W-:Y:S01]  /*4770*/  @!P0 FFMA.FTZ R57, R31, R40, -R57 ;  /* 0x000000281f398223 */ /* 0x000fe20000010839 */
[----:B------:R-:W-:Y:S01]  /*4780*/  @!P0 HADD2.F32 R40, -RZ, R44.H0_H0 ;  /* 0x2000002cff288230 */ /* 0x000fe20000004100 */
[----:B------:R-:W-:Y:S01]  /*4790*/  @!P0 IMAD.MOV.U32 R44, RZ, RZ, R55 ;  /* 0x000000ffff2c8224 */ /* 0x000fe200078e0037 */
[----:B------:R-:W-:Y:S01]  /*47a0*/  @!P0 HADD2.F32 R29, -RZ, R37.H1_H1 ;  /* 0x30000025ff1d8230 */ /* 0x000fe20000004100 */
[-C--:B------:R-:W-:Y:S01]  /*47b0*/  @!P0 FMUL.FTZ R74, R43, R36.reuse ;  /* 0x000000242b4a8220 */ /* 0x080fe20000410000 */
[----:B------:R-:W-:Y:S01]  /*47c0*/  @!P0 HADD2.F32 R42, -RZ, R64.H0_H0 ;  /* 0x20000040ff2a8230 */ /* 0x000fe20000004100 */
[----:B------:R-:W-:Y:S01]  /*47d0*/  @!P0 F2FP.PACK_AB R72, R72, R57 ;  /* 0x000000394848823e */ /* 0x000fe200000000ff */
[----:B------:R-:W-:Y:S01]  /*47e0*/  @!P0 HADD2.F32 R31, -RZ, R35.H0_H0 ;  /* 0x20000023ff1f8230 */ /* 0x000fe20000004100 */
[C---:B------:R-:W-:Y:S01]  /*47f0*/  @!P0 FMUL.FTZ R4, R29.reuse, R36 ;  /* 0x000000241d048220 */ /* 0x040fe20000410000 */
[----:B------:R-:W-:Y:S01]  /*4800*/  @!P0 MOV R35, R27 ;  /* 0x0000001b00238202 */ /* 0x000fe20000000f00 */
[----:B------:R-:W-:Y:S01]  /*4810*/  @!P0 FFMA.FTZ R74, R29, R42, -R74 ;  /* 0x0000002a1d4a8223 */ /* 0x000fe2000001084a */
[----:B------:R-:W-:Y:S01]  /*4820*/  @!P0 HADD2.F32 R29, -RZ, R28.H0_H0 ;  /* 0x2000001cff1d8230 */ /* 0x000fe20000004100 */
[----:B------:R-:W-:Y:S01]  /*4830*/  @!P0 FMUL.FTZ R59, R40, R31 ;  /* 0x0000001f283b8220 */ /* 0x000fe20000410000 */
[--C-:B------:R-:W-:Y:S01]  /*4840*/  @!P0 HADD2.F32 R50, -RZ, R44.reuse.H1_H1 ;  /* 0x3000002cff328230 */ /* 0x100fe20000004100 */
[----:B------:R-:W-:Y:S01]  /*4850*/  @!P0 IMAD.MOV.U32 R24, RZ, RZ, R72 ;  /* 0x000000ffff188224 */ /* 0x000fe200078e0048 */
[----:B------:R-:W-:Y:S01]  /*4860*/  @!P0 HADD2.F32 R38, -RZ, R37.H0_H0 ;  /* 0x20000025ff268230 */ /* 0x000fe20000004100 */
[----:B------:R-:W-:Y:S01]  /*4870*/  @!P0 F2FP.PACK_AB R57, R2, R0 ;  /* 0x000000000239823e */ /* 0x000fe200000000ff */
[--C-:B------:R-:W-:Y:S01]  /*4880*/  @!P0 HADD2.F32 R28, -RZ, R35.reuse.H1_H1 ;  /* 0x30000023ff1c8230 */ /* 0x100fe20000004100 */
[----:B------:R-:W-:Y:S01]  /*4890*/  @!P0 FMUL.FTZ R178, R50, R29 ;  /* 0x0000001d32b28220 */ /* 0x000fe20000410000 */
[----:B------:R-:W-:Y:S01]  /*48a0*/  @!P0 HADD2.F32 R48, -RZ, R44.H0_H0 ;  /* 0x2000002cff308230 */ /* 0x000fe20000004100 */
[----:B------:R-:W-:Y:S01]  /*48b0*/  @!P0 FMUL.FTZ R3, R38, R31 ;  /* 0x0000001f26038220 */ /* 0x000fe20000410000 */
[----:B------:R-:W-:Y:S01]  /*48c0*/  @!P0 MOV R52, R57 ;  /* 0x0000003900348202 */ /* 0x000fe20000000f00 */
[C---:B------:R-:W-:Y:S01]  /*48d0*/  @!P0 FMUL.FTZ R8, R28.reuse, R29 ;  /* 0x0000001d1c088220 */ /* 0x040fe20000410000 */
[----:B------:R-:W-:Y:S01]  /*48e0*/  @!P0 HADD2.F32 R31, -RZ, R34.H1_H1 ;  /* 0x30000022ff1f8230 */ /* 0x000fe20000004100 */
[----:B------:R-:W-:Y:S01]  /*48f0*/  @!P0 FFMA.FTZ R178, R28, R51, -R178 ;  /* 0x000000331cb28223 */ /* 0x000fe200000108b2 */
[----:B------:R-:W-:Y:S01]  /*4900*/  @!P0 HADD2.F32 R36, -RZ, R35.H0_H0 ;  /* 0x20000023ff248230 */ /* 0x000fe20000004100 */
[----:B------:R-:W-:Y:S01]  /*4910*/  @!P0 FFMA.FTZ R3, R40, R41, R3 ;  /* 0x0000002928038223 */ /* 0x000fe20000010003 */
[----:B------:R-:W-:Y:S01]  /*4920*/  @!P0 MOV R28, R26 ;  /* 0x0000001a001c8202 */ /* 0x000fe20000000f00 */
[-C--:B------:R-:W-:Y:S01]  /*4930*/  @!P0 FMUL.FTZ R73, R48, R31.reuse ;  /* 0x0000001f30498220 */ /* 0x080fe20000410000 */
[----:B------:R-:W-:Y:S01]  /*4940*/  @!P0 HADD2.F32 R29, -RZ, R30.H0_H0 ;  /* 0x2000001eff1d8230 */ /* 0x000fe20000004100 */
[C---:B------:R-:W-:Y:S01]  /*4950*/  @!P0 FMUL.FTZ R7, R36.reuse, R31 ;  /* 0x0000001f24078220 */ /* 0x040fe20000410000 */
[----:B------:R-:W-:Y:S01]  /*4960*/  @!P0 HADD2.F32 R31, -RZ, R34.H0_H0 ;  /* 0x20000022ff1f8230 */ /* 0x000fe20000004100 */
[----:B------:R-:W-:Y:S01]  /*4970*/  @!P0 FFMA.FTZ R4, R43, R42, R4 ;  /* 0x0000002a2b048223 */ /* 0x000fe20000010004 */
[--C-:B------:R-:W-:Y:S01]  /*4980*/  @!P0 HADD2.F32 R30, -RZ, R28.reuse.H0_H0 ;  /* 0x2000001cff1e8230 */ /* 0x100fe20000004100 */
[----:B------:R-:W-:Y:S01]  /*4990*/  @!P0 FFMA.FTZ R73, R36, R49, -R73 ;  /* 0x0000003124498223 */ /* 0x000fe20000010849 */
[----:B------:R-:W-:Y:S01]  /*49a0*/  @!P0 HADD2.F32 R28, -RZ, R28.H1_H1 ;  /* 0x3000001cff1c8230 */ /* 0x000fe20000004100 */
[----:B------:R-:W-:Y:S01]  /*49b0*/  @!P0 FFMA.FTZ R59, R38, R41, -R59 ;  /* 0x00000029263b8223 */ /* 0x000fe2000001083b */
[--C-:B------:R-:W-:Y:S01]  /*49c0*/  @!P0 HADD2.F32 R44, -RZ, R46.reuse.H0_H0 ;  /* 0x2000002eff2c8230 */ /* 0x100fe20000004100 */
[----:B------:R-:W-:Y:S01]  /*49d0*/  @!P0 FMUL.FTZ R5, R30, R31 ;  /* 0x0000001f1e058220 */ /* 0x000fe20000410000 */
[----:B------:R-:W-:Y:S01]  /*49e0*/  @!P0 F2FP.PACK_AB R73, R178, R73 ;  /* 0x00000049b249823e */ /* 0x000fe200000000ff */
[----:B------:R-:W-:Y:S01]  /*49f0*/  @!P0 FMUL.FTZ R6, R28, R29 ;  /* 0x0000001d1c068220 */ /* 0x000fe20000410000 */
[----:B------:R-:W-:Y:S01]  /*4a00*/  @!P0 F2FP.PACK_AB R59, R74, R59 ;  /* 0x0000003b4a3b823e */ /* 0x000fe200000000ff */
[----:B------:R-:W-:Y:S01]  /*4a10*/  @!P0 FFMA.FTZ R5, R44, R45, R5 ;  /* 0x0000002d2c058223 */ /* 0x000fe20000010005 */
[----:B------:R-:W-:Y:S01]  /*4a20*/  @!P0 F2FP.PACK_AB R74, R4, R3 ;  /* 0x00000003044a823e */ /* 0x000fe200000000ff */
[----:B------:R-:W-:Y:S01]  /*4a30*/  @!P0 FMUL.FTZ R75, R44, R31 ;  /* 0x0000001f2c4b8220 */ /* 0x000fe20000410000 */
[----:B------:R-:W-:Y:S01]  /*4a40*/  @!P0 MOV R25, R59 ;  /* 0x0000003b00198202 */ /* 0x000fe20000000f00 */
[----:B------:R-:W-:Y:S01]  /*4a50*/  @!P0 IMAD.MOV.U32 R27, RZ, RZ, R73 ;  /* 0x000000ffff1b8224 */ /* 0x000fe200078e0049 */
[----:B------:R-:W-:Y:S01]  /*4a60*/  @!P0 MOV R53, R74 ;  /* 0x0000004a00358202 */ /* 0x000fe20000000f00 */
[----:B------:R-:W-:Y:S01]  /*4a70*/  @!P0 FFMA.FTZ R75, R30, R45, -R75 ;  /* 0x0000002d1e4b8223 */ /* 0x000fe2000001084b */
[----:B------:R-:W-:Y:S05]  /*4a80*/  @!P0 HADD2.F32 R46, -RZ, R46.H1_H1 ;  /* 0x3000002eff2e8230 */ /* 0x000fea0000004100 */
[C---:B------:R-:W-:Y:S02]  /*4a90*/  @!P0 FMUL.FTZ R180, R46.reuse, R29 ;  /* 0x0000001d2eb48220 */ /* 0x040fe40000410000 */
[----:B------:R-:W-:Y:S02]  /*4aa0*/  @!P0 FFMA.FTZ R6, R46, R47, R6 ;  /* 0x0000002f2e068223 */ /* 0x000fe40000010006 */
[----:B------:R-:W-:Y:S02]  /*4ab0*/  @!P0 FFMA.FTZ R7, R48, R49, R7 ;  /* 0x0000003130078223 */ /* 0x000fe40000010007 */
[----:B------:R-:W-:Y:S02]  /*4ac0*/  @!P0 FFMA.FTZ R180, R28, R47, -R180 ;  /* 0x0000002f1cb48223 */ /* 0x000fe400000108b4 */
[----:B------:R-:W-:Y:S03]  /*4ad0*/  @!P0 FFMA.FTZ R8, R50, R51, R8 ;  /* 0x0000003332088223 */ /* 0x000fe60000010008 */
[----:B------:R-:W-:Y:S02]  /*4ae0*/  @!P0 F2FP.PACK_AB R180, R180, R75 ;  /* 0x0000004bb4b4823e */ /* 0x000fe400000000ff */
[----:B------:R-:W-:Y:S02]  /*4af0*/  @!P0 F2FP.PACK_AB R75, R6, R5 ;  /* 0x00000005064b823e */ /* 0x000fe400000000ff */
[----:B------:R-:W-:Y:S02]  /*4b00*/  @!P0 F2FP.PACK_AB R178, R8, R7 ;  /* 0x0000000708b2823e */ /* 0x000fe400000000ff */
[----:B------:R-:W-:Y:S01]  /*4b10*/  @!P0 MOV R26, R180 ;  /* 0x000000b4001a8202 */ /* 0x000fe20000000f00 */
        /* <DEDUP_REMOVED lines=8> */
.L_x_87:
[----:B------:R-:W-:Y:S05]  /*4ba0*/  BSYNC B0 ;  /* 0x0000000000007941 */ /* 0x000fea0003800000 */
.L_x_86:
[----:B------:R-:W-:Y:S11]  /*4bb0*/  ISETP.GE.AND P0, PT, R12, c[0x0][0x1d4], PT ;  /* 0x000075000c007a0c */ /* 0x000ff60003f06270 */
[----:B------:R-:W-:Y:S02]  /*4bc0*/  @!UPT UIADD3 URZ, URZ, URZ, URZ ;  /* 0x0000003f3f3ff290 */ /* 0x000fe4000fffe03f */
[----:B------:R-:W-:-:S05]  /*4bd0*/  @P0 BRA `(.L_x_71) ;  /* 0x00000a1000000947 */ /* 0x000fca0003800000 */
[----:B------:R-:W-:Y:S01]  /*4be0*/  ISETP.NE.AND P1, PT, R147, RZ, PT ;  /* 0x000000ff9300720c */ /* 0x000fe20003f25270 */
[----:B-1----:R-:W1:Y:S01]  /*4bf0*/  LDS.128 R24, [R120+0x6100] ;  /* 0x0061000078187984 */ /* 0x002e620000000c00 */
[----:B----4-:R-:W-:Y:S02]  /*4c00*/  IADD3 R52, P0, R174, R112, RZ ;  /* 0x00000070ae347210 */ /* 0x010fe40007f1e0ff */
[----:B------:R-:W-:Y:S02]  /*4c10*/  SEL R47, R123, R176, !P1 ;  /* 0x000000b07b2f7207 */ /* 0x000fe40004800000 */
[----:B---3--:R-:W-:Y:S02]  /*4c20*/  IADD3.X R53, R175, R111, RZ, P0, !PT ;  /* 0x0000006faf357210 */ /* 0x008fe400007fe4ff */
[----:B------:R-:W-:Y:S02]  /*4c30*/  SHF.R.S32.HI R46, RZ, 0x1f, R47 ;  /* 0x0000001fff2e7819 */ /* 0x000fe4000001142f */
[----:B------:R-:W-:Y:S02]  /*4c40*/  ISETP.GE.AND P0, PT, R12, c[0x0][0x27c], PT ;  /* 0x00009f000c007a0c */ /* 0x000fe40003f06270 */
[----:B------:R-:W-:Y:S04]  /*4c50*/  LEA.HI R46, R46, R47, RZ, 0x4 ;  /* 0x0000002f2e2e7211 */ /* 0x000fe800078f20ff */
[----:B------:R-:W-:Y:S04]  /*4c60*/  LEA.HI.SX32 R55, R46, R127, 0x1c ;  /* 0x0000007f2e377211 */ /* 0x000fe800078fe2ff */
[----:B------:R-:W-:Y:S01]  /*4c70*/  SHF.R.S32.HI R54, RZ, 0x1f, R55 ;  /* 0x0000001fff367819 */ /* 0x000fe20000011437 */
[----:B------:R-:W-:Y:S02]  /*4c80*/  IMAD.SHL.U32 R47, R55, 0x8, RZ ;  /* 0x00000008372f7824 */ /* 0x000fe400078e00ff */
[----:B------:R-:W-:Y:S01]  /*4c90*/  @!P0 SHF.R.U64 R28, R20, 0x10, R21 ;  /* 0x00000010141c8819 */ /* 0x000fe20000001215 */
[----:B------:R-:W-:Y:S01]  /*4ca0*/  @!P0 HADD2.F32 R30, -RZ, R33.H1_H1 ;  /* 0x30000021ff1e8230 */ /* 0x000fe20000004100 */
[----:B------:R-:W-:Y:S01]  /*4cb0*/  LEA.HI R54, R54, R55, RZ, 0x3 ;  /* 0x0000003736367211 */ /* 0x000fe200078f18ff */
[----:B------:R-:W-:Y:S01]  /*4cc0*/  @!P0 HADD2.F32 R34, -RZ, R68.H1_H1 ;  /* 0x30000044ff228230 */ /* 0x000fe20000004100 */
[----:B------:R-:W-:Y:S01]  /*4cd0*/  LOP3.LUT R56, R141, 0x38, R47, 0xf8, !PT ;  /* 0x000000388d387812 */ /* 0x000fe200078ef82f */
[----:B------:R-:W-:Y:S01]  /*4ce0*/  @!P0 HADD2.F32 R29, -RZ, R28.H0_H0 ;  /* 0x2000001cff1d8230 */ /* 0x000fe20000004100 */
[----:B------:R-:W-:Y:S01]  /*4cf0*/  SHF.L.U32 R54, R54, 0x9, RZ ;  /* 0x0000000936367819 */ /* 0x000fe200000006ff */
[--C-:B------:R-:W-:Y:S01]  /*4d00*/  @!P0 HADD2.F32 R43, -RZ, R58.reuse.H1_H1 ;  /* 0x3000003aff2b8230 */ /* 0x100fe20000004100 */
[----:B------:R-:W-:Y:S01]  /*4d10*/  LOP3.LUT R55, R56, R125, RZ, 0x3c, !PT ;  /* 0x0000007d38377212 */ /* 0x000fe200078e3cff */
[----:B------:R-:W-:Y:S01]  /*4d20*/  @!P0 HADD2.F32 R39, -RZ, R58.H0_H0 ;  /* 0x2000003aff278230 */ /* 0x000fe20000004100 */
[----:B------:R-:W-:Y:S02]  /*4d30*/  LOP3.LUT R54, R54, 0x7ffff000, RZ, 0xc0, !PT ;  /* 0x7ffff00036367812 */ /* 0x000fe400078ec0ff */
[----:B------:R-:W-:Y:S02]  /*4d40*/  @!P0 SHF.R.U32.HI R20, RZ, 0x10, R23 ;  /* 0x00000010ff148819 */ /* 0x000fe40000011617 */
[----:B------:R-:W-:Y:S02]  /*4d50*/  IADD3 R54, R55, R54, R124 ;  /* 0x0000003637367210 */ /* 0x000fe40007ffe07c */
[----:B------:R-:W-:Y:S02]  /*4d60*/  @!P0 SHF.R.U32.HI R21, RZ, 0x10, R21 ;  /* 0x00000010ff158819 */ /* 0x000fe40000011615 */
[----:B-1----:R-:W-:Y:S01]  /*4d70*/  @!P0 MOV R31, R24 ;  /* 0x00000018001f8202 */ /* 0x002fe20000000f00 */
[----:B------:R-:W-:Y:S01]  /*4d80*/  IMAD.SHL.U32 R46, R54, 0x2, RZ ;  /* 0x00000002362e7824 */ /* 0x000fe200078e00ff */
[----:B------:R-:W-:Y:S02]  /*4d90*/  @!P0 SHF.R.U64 R22, R22, 0x10, R23 ;  /* 0x0000001016168819 */ /* 0x000fe40000001217 */
[--C-:B------:R-:W-:Y:S01]  /*4da0*/  @!P0 SHF.R.U64 R37, R60, 0x10, R61.reuse ;  /* 0x000000103c258819 */ /* 0x100fe2000000123d */
[--C-:B------:R-:W-:Y:S01]  /*4db0*/  @!P0 HADD2.F32 R23, -RZ, R31.reuse.H0_H0 ;  /* 0x2000001fff178230 */ /* 0x100fe20000004100 */
[----:B------:R-:W1:Y:S01]  /*4dc0*/  LDS.128 R48, [R46+0x6100] ;  /* 0x006100002e307984 */ /* 0x000e620000000c00 */
[----:B------:R-:W-:Y:S01]  /*4dd0*/  @!P0 HADD2.F32 R28, -RZ, R31.H1_H1 ;  /* 0x3000001fff1c8230 */ /* 0x000fe20000004100 */
[----:B------:R-:W-:Y:S01]  /*4de0*/  @!P0 SHF.R.U32.HI R60, RZ, 0x10, R61 ;  /* 0x00000010ff3c8819 */ /* 0x000fe2000001163d */
[----:B------:R-:W-:Y:S01]  /*4df0*/  @!P0 HADD2.F32 R37, -RZ, R37.H0_H0 ;  /* 0x20000025ff258230 */ /* 0x000fe20000004100 */
[----:B------:R-:W-:Y:S01]  /*4e00*/  @!P0 FMUL.FTZ R0, R23, R30 ;  /* 0x0000001e17008220 */ /* 0x000fe20000410000 */
[--C-:B------:R-:W-:Y:S01]  /*4e10*/  @!P0 SHF.R.U32.HI R45, RZ, 0x10, R63.reuse ;  /* 0x00000010ff2d8819 */ /* 0x100fe2000001163f */
[----:B------:R-:W-:Y:S01]  /*4e20*/  @!P0 FMUL.FTZ R2, R28, R29 ;  /* 0x0000001d1c028220 */ /* 0x000fe20000410000 */
[----:B------:R-:W-:Y:S03]  /*4e30*/  @!P0 SHF.R.U64 R41, R62, 0x10, R63 ;  /* 0x000000103e298819 */ /* 0x000fe6000000123f */
[----:B------:R-:W-:Y:S02]  /*4e40*/  @!P0 HADD2.F32 R45, -RZ, R45.H0_H0 ;  /* 0x2000002dff2d8230 */ /* 0x000fe40000004100 */
[----:B------:R-:W-:Y:S01]  /*4e50*/  @!P0 HADD2.F32 R41, -RZ, R41.H0_H0 ;  /* 0x20000029ff298230 */ /* 0x000fe20000004100 */
[----:B-1----:R-:W-:Y:S01]  /*4e60*/  @!P0 IMAD.MOV.U32 R36, RZ, RZ, R48 ;  /* 0x000000ffff248224 */ /* 0x002fe200078e0030 */
[----:B------:R-:W-:Y:S02]  /*4e70*/  @!P0 MOV R38, R49 ;  /* 0x0000003100268202 */ /* 0x000fe40000000f00 */
[----:B------:R-:W-:Y:S02]  /*4e80*/  @!P0 MOV R40, R50 ;  /* 0x0000003200288202 */ /* 0x000fe40000000f00 */
[--C-:B------:R-:W-:Y:S02]  /*4e90*/  @!P0 HADD2.F32 R35, -RZ, R36.reuse.H0_H0 ;  /* 0x20000024ff238230 */ /* 0x100fe40000004100 */
[----:B------:R-:W-:Y:S03]  /*4ea0*/  @!P0 HADD2.F32 R36, -RZ, R36.H1_H1 ;  /* 0x30000024ff248230 */ /* 0x000fe60000004100 */
[C---:B------:R-:W-:Y:S02]  /*4eb0*/  @!P0 FFMA.FTZ R0, R35.reuse, R34, R0 ;  /* 0x0000002223008223 */ /* 0x040fe40000010000 */
[----:B------:R-:W-:Y:S02]  /*4ec0*/  @!P0 FMUL.FTZ R55, R36, R29 ;  /* 0x0000001d24378220 */ /* 0x000fe40000410000 */
[----:B------:R-:W-:Y:S02]  /*4ed0*/  @!P0 IMAD.MOV.U32 R29, RZ, RZ, R25 ;  /* 0x000000ffff1d8224 */ /* 0x000fe400078e0019 */
[----:B------:R-:W-:Y:S01]  /*4ee0*/  @!P0 FMUL.FTZ R46, R35, R30 ;  /* 0x0000001e232e8220 */ /* 0x000fe20000410000 */
[----:B------:R-:W-:Y:S01]  /*4ef0*/  @!P0 HADD2.F32 R35, -RZ, R68.H0_H0 ;  /* 0x20000044ff238230 */ /* 0x000fe20000004100 */
[-C--:B------:R-:W-:Y:S01]  /*4f00*/  @!P0 FFMA.FTZ R55, R28, R37.reuse, -R55 ;  /* 0x000000251c378223 */ /* 0x080fe20000010837 */
[----:B------:R-:W-:Y:S01]  /*4f10*/  @!P0 HADD2.F32 R30, -RZ, R29.H0_H0 ;  /* 0x2000001dff1e8230 */ /* 0x000fe20000004100 */
[----:B------:R-:W-:Y:S01]  /*4f20*/  @!P0 FFMA.FTZ R2, R36, R37, R2 ;  /* 0x0000002524028223 */ /* 0x000fe20000010002 */
[----:B------:R-:W-:Y:S01]  /*4f30*/  @!P0 HADD2.F32 R28, -RZ, R21.H0_H0 ;  /* 0x20000015ff1c8230 */ /* 0x000fe20000004100 */
[----:B------:R-:W-:Y:S01]  /*4f40*/  @!P0 FFMA.FTZ R46, R23, R34, -R46 ;  /* 0x00000022172e8223 */ /* 0x000fe2000001082e */
[----:B------:R-:W-:Y:S02]  /*4f50*/  @!P0 HADD2.F32 R37, -RZ, R38.H1_H1 ;  /* 0x30000026ff258230 */ /* 0x000fe40000004100 */
[----:B------:R-:W-:Y:S01]  /*4f60*/  @!P0 HADD2.F32 R21, -RZ, R29.H1_H1 ;  /* 0x3000001dff158230 */ /* 0x000fe20000004100 */
[----:B------:R-:W-:Y:S01]  /*4f70*/  @!P0 IMAD.MOV.U32 R29, RZ, RZ, R27 ;  /* 0x000000ffff1d8224 */ /* 0x000fe200078e001b */
[----:B------:R-:W-:Y:S01]  /*4f80*/  @!P0 HADD2.F32 R36, -RZ, R60.H0_H0 ;  /* 0x2000003cff248230 */ /* 0x000fe20000004100 */
[-C--:B------:R-:W-:Y:S01]  /*4f90*/  @!P0 FMUL.FTZ R57, R37, R28.reuse ;  /* 0x0000001c25398220 */ /* 0x080fe20000410000 */
[----:B------:R-:W-:Y:S01]  /*4fa0*/  @!P0 HADD2.F32 R34, -RZ, R38.H0_H0 ;  /* 0x20000026ff228230 */ /* 0x000fe20000004100 */
[C---:B------:R-:W-:Y:S01]  /*4fb0*/  @!P0 FMUL.FTZ R4, R21.reuse, R28 ;  /* 0x0000001c15048220 */ /* 0x040fe20000410000 */
[----:B------:R-:W-:Y:S01]  /*4fc0*/  @!P0 MOV R38, R51 ;  /* 0x0000003300268202 */ /* 0x000fe20000000f00 */
[----:B------:R-:W-:Y:S01]  /*4fd0*/  @!P0 FFMA.FTZ R57, R21, R36, -R57 ;  /* 0x0000002415398223 */ /* 0x000fe20000010839 */
[----:B------:R-:W-:Y:S01]  /*4fe0*/  @!P0 HADD2.F32 R21, -RZ, R20.H0_H0 ;  /* 0x20000014ff158230 */ /* 0x000fe20000004100 */
[----:B------:R-:W-:Y:S01]  /*4ff0*/  @!P0 F2FP.PACK_AB R55, R55, R46 ;  /* 0x0000002e3737823e */ /* 0x000fe200000000ff */
[----:B------:R-:W-:Y:S01]  /*5000*/  @!P0 HADD2.F32 R23, -RZ, R33.H0_H0 ;  /* 0x20000021ff178230 */ /* 0x000fe20000004100 */
[----:B------:R-:W-:Y:S01]  /*5010*/  @!P0 F2FP.PACK_AB R46, R2, R0 ;  /* 0x00000000022e823e */ /* 0x000fe200000000ff */
[----:B------:R-:W-:Y:S01]  /*5020*/  @!P0 HADD2.F32 R44, -RZ, R38.H1_H1 ;  /* 0x30000026ff2c8230 */ /* 0x000fe20000004100 */
[----:B------:R-:W-:Y:S01]  /*5030*/  @!P0 MOV R24, R55 ;  /* 0x0000003700188202 */ /* 0x000fe20000000f00 */
[--C-:B------:R-:W-:Y:S01]  /*5040*/  @!P0 HADD2.F32 R20, -RZ, R29.reuse.H1_H1 ;  /* 0x3000001dff148230 */ /* 0x100fe20000004100 */
[-C--:B------:R-:W-:Y:S01]  /*5050*/  @!P0 FMUL.FTZ R54, R34, R23.reuse ;  /* 0x0000001722368220 */ /* 0x080fe20000410000 */
[----:B------:R-:W-:Y:S01]  /*5060*/  @!P0 HADD2.F32 R28, -RZ, R29.H0_H0 ;  /* 0x2000001dff1c8230 */ /* 0x000fe20000004100 */
[----:B------:R-:W-:Y:S01]  /*5070*/  @!P0 FMUL.FTZ R3, R30, R23 ;  /* 0x000000171e038220 */ /* 0x000fe20000410000 */
[----:B------:R-:W-:Y:S01]  /*5080*/  @!P0 HADD2.F32 R23, -RZ, R32.H1_H1 ;  /* 0x30000020ff178230 */ /* 0x000fe20000004100 */
[-C--:B------:R-:W-:Y:S01]  /*5090*/  @!P0 FMUL.FTZ R59, R44, R21.reuse ;  /* 0x000000152c3b8220 */ /* 0x080fe20000410000 */
[----:B------:R-:W-:Y:S01]  /*50a0*/  @!P0 HADD2.F32 R42, -RZ, R38.H0_H0 ;  /* 0x20000026ff2a8230 */ /* 0x000fe20000004100 */
[C---:B------:R-:W-:Y:S01]  /*50b0*/  @!P0 FMUL.FTZ R8, R20.reuse, R21 ;  /* 0x0000001514088220 */ /* 0x040fe20000410000 */
[----:B------:R-:W-:Y:S01]  /*50c0*/  @!P0 HADD2.F32 R38, -RZ, R40.H0_H0 ;  /* 0x20000028ff268230 */ /* 0x000fe20000004100 */
[----:B------:R-:W-:Y:S01]  /*50d0*/  @!P0 FFMA.FTZ R59, R20, R45, -R59 ;  /* 0x0000002d143b8223 */ /* 0x000fe2000001083b */
[----:B------:R-:W-:Y:S01]  /*50e0*/  @!P0 HADD2.F32 R21, -RZ, R22.H0_H0 ;  /* 0x20000016ff158230 */ /* 0x000fe20000004100 */
[----:B------:R-:W-:Y:S01]  /*50f0*/  @!P0 IMAD.MOV.U32 R20, RZ, RZ, R26 ;  /* 0x000000ffff148224 */ /* 0x000fe200078e001a */
[----:B------:R-:W-:Y:S01]  /*5100*/  @!P0 HADD2.F32 R40, -RZ, R40.H1_H1 ;  /* 0x30000028ff288230 */ /* 0x000fe20000004100 */
[-C--:B------:R-:W-:Y:S01]  /*5110*/  @!P0 FMUL.FTZ R56, R42, R23.reuse ;  /* 0x000000172a388220 */ /* 0x080fe20000410000 */
[----:B------:R-:W-:Y:S01]  /*5120*/  @!P0 MOV R48, R46 ;  /* 0x0000002e00308202 */ /* 0x000fe20000000f00 */
[----:B------:R-:W-:Y:S01]  /*5130*/  @!P0 FMUL.FTZ R7, R28, R23 ;  /* 0x000000171c078220 */ /* 0x000fe20000410000 */
[----:B------:R-:W-:Y:S01]  /*5140*/  @!P0 HADD2.F32 R23, -RZ, R32.H0_H0 ;  /* 0x20000020ff178230 */ /* 0x000fe20000004100 */
[----:B------:R-:W-:Y:S01]  /*5150*/  @!P0 FMUL.FTZ R65, R40, R21 ;  /* 0x0000001528418220 */ /* 0x000fe20000410000 */
[--C-:B------:R-:W-:Y:S01]  /*5160*/  @!P0 HADD2.F32 R22, -RZ, R20.reuse.H0_H0 ;  /* 0x20000014ff168230 */ /* 0x100fe20000004100 */
[----:B------:R-:W-:Y:S01]  /*5170*/  @!P0 FFMA.FTZ R54, R30, R35, -R54 ;  /* 0x000000231e368223 */ /* 0x000fe20000010836 */
[----:B------:R-:W-:Y:S01]  /*5180*/  @!P0 HADD2.F32 R20, -RZ, R20.H1_H1 ;  /* 0x30000014ff148230 */ /* 0x000fe20000004100 */
[----:B------:R-:W-:Y:S02]  /*5190*/  @!P0 FMUL.FTZ R64, R38, R23 ;  /* 0x0000001726408220 */ /* 0x000fe40000410000 */
[----:B------:R-:W-:Y:S01]  /*51a0*/  @!P0 FFMA.FTZ R56, R28, R43, -R56 ;  /* 0x0000002b1c388223 */ /* 0x000fe20000010838 */
[----:B------:R-:W-:Y:S01]  /*51b0*/  @!P0 F2FP.PACK_AB R54, R57, R54 ;  /* 0x000000363936823e */ /* 0x000fe200000000ff */
[C---:B------:R-:W-:Y:S02]  /*51c0*/  @!P0 FMUL.FTZ R5, R22.reuse, R23 ;  /* 0x0000001716058220 */ /* 0x040fe40000410000 */
[----:B------:R-:W-:Y:S01]  /*51d0*/  @!P0 FFMA.FTZ R64, R22, R39, -R64 ;  /* 0x0000002716408223 */ /* 0x000fe20000010840 */
[----:B------:R-:W-:Y:S01]  /*51e0*/  @!P0 F2FP.PACK_AB R56, R59, R56 ;  /* 0x000000383b38823e */ /* 0x000fe200000000ff */
[----:B------:R-:W-:Y:S02]  /*51f0*/  @!P0 FFMA.FTZ R65, R20, R41, -R65 ;  /* 0x0000002914418223 */ /* 0x000fe40000010841 */
[----:B------:R-:W-:Y:S02]  /*5200*/  @!P0 FFMA.FTZ R3, R34, R35, R3 ;  /* 0x0000002322038223 */ /* 0x000fe40000010003 */
[----:B------:R-:W-:Y:S01]  /*5210*/  @!P0 FMUL.FTZ R6, R20, R21 ;  /* 0x0000001514068220 */ /* 0x000fe20000410000 */
[----:B------:R-:W-:Y:S01]  /*5220*/  @!P0 F2FP.PACK_AB R65, R65, R64 ;  /* 0x000000404141823e */ /* 0x000fe200000000ff */
[----:B------:R-:W-:Y:S02]  /*5230*/  @!P0 FFMA.FTZ R4, R37, R36, R4 ;  /* 0x0000002425048223 */ /* 0x000fe40000010004 */
[----:B------:R-:W-:Y:S01]  /*5240*/  @!P0 FFMA.FTZ R5, R38, R39, R5 ;  /* 0x0000002726058223 */ /* 0x000fe20000010005 */
[----:B------:R-:W-:Y:S01]  /*5250*/  @!P0 MOV R26, R65 ;  /* 0x00000041001a8202 */ /* 0x000fe20000000f00 */
[----:B------:R-:W-:Y:S01]  /*5260*/  @!P0 FFMA.FTZ R6, R40, R41, R6 ;  /* 0x0000002928068223 */ /* 0x000fe20000010006 */
[----:B------:R-:W-:Y:S01]  /*5270*/  @!P0 F2FP.PACK_AB R57, R4, R3 ;  /* 0x000000030439823e */ /* 0x000fe200000000ff */
[----:B------:R-:W-:Y:S02]  /*5280*/  @!P0 FFMA.FTZ R7, R42, R43, R7 ;  /* 0x0000002b2a078223 */ /* 0x000fe40000010007 */
[----:B------:R-:W-:Y:S01]  /*5290*/  @!P0 IMAD.MOV.U32 R25, RZ, RZ, R54 ;  /* 0x000000ffff198224 */ /* 0x000fe200078e0036 */
[----:B------:R-:W-:Y:S01]  /*52a0*/  @!P0 F2FP.PACK_AB R59, R6, R5 ;  /* 0x00000005063b823e */ /* 0x000fe200000000ff */
[----:B------:R-:W-:Y:S02]  /*52b0*/  @!P0 IMAD.MOV.U32 R27, RZ, RZ, R56 ;  /* 0x000000ffff1b8224 */ /* 0x000fe400078e0038 */
[----:B------:R-:W-:Y:S01]  /*52c0*/  @!P0 FFMA.FTZ R8, R44, R45, R8 ;  /* 0x0000002d2c088223 */ /* 0x000fe20000010008 */
[----:B------:R-:W-:Y:S01]  /*52d0*/  @!P0 MOV R50, R59 ;  /* 0x0000003b00328202 */ /* 0x000fe20000000f00 */
[----:B------:R-:W-:Y:S01]  /*52e0*/  @!P0 IMAD.MOV.U32 R49, RZ, RZ, R57 ;  /* 0x000000ffff318224 */ /* 0x000fe200078e0039 */
[----:B------:R1:W-:Y:S02]  /*52f0*/  ST.E.128 [R52.64], R24 ;  /* 0x0000001834007985 */ /* 0x0003e4000c101d06 */
[----:B------:R-:W-:Y:S04]  /*5300*/  @!P0 F2FP.PACK_AB R64, R8, R7 ;  /* 0x000000070840823e */ /* 0x000fe800000000ff */
[----:B------:R-:W-:Y:S02]  /*5310*/  @!P0 MOV R51, R64 ;  /* 0x0000004000338202 */ /* 0x000fe40000000f00 */
[----:B------:R-:W-:Y:S11]  /*5320*/  ISETP.GE.AND P0, PT, R47, c[0x0][0x1d4], PT ;  /* 0x000075002f007a0c */ /* 0x000ff60003f06270 */
[----:B------:R-:W-:Y:S02]  /*5330*/  @!UPT UIADD3 URZ, URZ, URZ, URZ ;  /* 0x0000003f3f3ff290 */ /* 0x000fe4000fffe03f */
[----:B------:R-:W-:-:S05]  /*5340*/  @P0 BRA `(.L_x_71) ;  /* 0x000002a000000947 */ /* 0x000fca0003800000 */
[C---:B------:R-:W-:Y:S04]  /*5350*/  LEA R2, P0, R47.reuse, R174, 0x1 ;  /* 0x000000ae2f027211 */ /* 0x040fe800078008ff */
[----:B------:R-:W-:Y:S05]  /*5360*/  LEA.HI.X.SX32 R3, R47, R175, 0x1, P0 ;  /* 0x000000af2f037211 */ /* 0x000fea00000f0eff */
[----:B------:R2:W-:Y:S01]  /*5370*/  ST.E.128 [R2.64], R48 ;  /* 0x0000003002007985 */ /* 0x0005e2000c101d06 */
[----:B------:R-:W-:-:S05]  /*5380*/  BRA `(.L_x_71) ;  /* 0x0000026000007947 */ /* 0x000fca0003800000 */
.L_x_67:
[----:B------:R1:W2:Y:S01]  /*5390*/  SHFL.IDX PT, R3, R4, RZ, 0x1c1f ;  /* 0x001c1fff04037589 */ /* 0x0002a200000e0000 */
[----:B------:R-:W-:Y:S03]  /*53a0*/  IMAD.IADD R83, R146, 0x1, -R87 ;  /* 0x0000000192537824 */ /* 0x000fe600078e0a57 */
[----:B------:R1:W3:Y:S02]  /*53b0*/  SHFL.IDX PT, R25, R0, RZ, 0x1c1f ;  /* 0x001c1fff00197589 */ /* 0x0002e400000e0000 */
[----:B------:R-:W-:Y:S04]  /*53c0*/  IMNMX R83, R83, 0x40, PT ;  /* 0x0000004053537817 */ /* 0x000fe80003800200 */
[----:B------:R-:W-:Y:S11]  /*53d0*/  ISETP.GT.AND P0, PT, R83, R144, PT ;  /* 0x000000905300720c */ /* 0x000ff60003f04270 */
[----:B------:R-:W-:Y:S02]  /*53e0*/  @!UPT UIADD3 URZ, URZ, URZ, URZ ;  /* 0x0000003f3f3ff290 */ /* 0x000fe4000fffe03f */
[----:B------:R-:W-:-:S05]  /*53f0*/  @!P0 BRA `(.L_x_71) ;  /* 0x000001f000008947 */ /* 0x000fca0003800000 */
[----:B------:R-:W-:Y:S02]  /*5400*/  ISETP.GE.AND P2, PT, R16, c[0x0][0x1d4], PT ;  /* 0x0000750010007a0c */ /* 0x000fe40003f46270 */
[----:B------:R-:W-:Y:S02]  /*5410*/  ISETP.GE.AND P1, PT, R13, c[0x0][0x1d4], PT ;  /* 0x000075000d007a0c */ /* 0x000fe40003f26270 */
[----:B------:R-:W-:Y:S02]  /*5420*/  ISETP.GE.AND P4, PT, R12, c[0x0][0x1d4], PT ;  /* 0x000075000c007a0c */ /* 0x000fe40003f86270 */
[----:B------:R-:W-:Y:S07]  /*5430*/  ISETP.GE.AND P3, PT, R143, c[0x0][0x1d4], PT ;  /* 0x000075008f007a0c */ /* 0x000fee0003f66270 */
[----:B------:R-:W4:Y:S01]  /*5440*/  @!P2 LDS.128 R20, [R131+0x6000] ;  /* 0x006000008314a984 */ /* 0x000f220000000c00 */
[C---:B---3--:R-:W-:Y:S04]  /*5450*/  @!P2 LEA R26, P0, R16.reuse, R25, 0x1 ;  /* 0x00000019101aa211 */ /* 0x048fe800078008ff */
[----:B--2---:R-:W-:Y:S02]  /*5460*/  @!P2 LEA.HI.X R27, R16, R3, R17, 0x1, P0 ;  /* 0x00000003101ba211 */ /* 0x004fe400000f0c11 */
[C---:B------:R-:W-:Y:S04]  /*5470*/  @!P1 LEA R38, P0, R136.reuse, R25, 0x1 ;  /* 0x0000001988269211 */ /* 0x040fe800078008ff */
[----:B------:R-:W-:Y:S02]  /*5480*/  @!P1 LEA.HI.X R39, R136, R3, R119, 0x1, P0 ;  /* 0x0000000388279211 */ /* 0x000fe400000f0c77 */
[C---:B------:R-:W-:Y:S04]  /*5490*/  @!P4 LEA R36, P0, R135.reuse, R25, 0x1 ;  /* 0x000000198724c211 */ /* 0x040fe800078008ff */
[----:B------:R-:W-:Y:S02]  /*54a0*/  @!P4 LEA.HI.X R37, R135, R3, R118, 0x1, P0 ;  /* 0x000000038725c211 */ /* 0x000fe400000f0c76 */
[C---:B------:R-:W-:Y:S04]  /*54b0*/  @!P3 LEA R34, P0, R132.reuse, R25, 0x1 ;  /* 0x000000198422b211 */ /* 0x040fe800078008ff */
[----:B------:R-:W-:Y:S01]  /*54c0*/  @!P3 LEA.HI.X R35, R132, R3, R117, 0x1, P0 ;  /* 0x000000038423b211 */ /* 0x000fe200000f0c75 */
[----:B----4-:R-:W-:Y:S04]  /*54d0*/  @!P2 ST.E.128 [R26.64], R20 ;  /* 0x000000141a00a985 */ /* 0x010fe8000c101d06 */
[----:B-1----:R-:W1:Y:S04]  /*54e0*/  @!P1 LDS.128 R4, [R130+0x6000] ;  /* 0x0060000082049984 */ /* 0x002e680000000c00 */
[----:B-1----:R-:W-:Y:S01]  /*54f0*/  @!P1 ST.E.128 [R38.64], R4 ;  /* 0x0000000426009985 */ /* 0x002fe2000c101d06 */
[----:B------:R-:W-:Y:S03]  /*5500*/  ISETP.GE.AND P1, PT, R142, c[0x0][0x1d4], PT ;  /* 0x000075008e007a0c */ /* 0x000fe60003f26270 */
[----:B------:R-:W1:Y:S10]  /*5510*/  @!P4 LDS.128 R28, [R131+0x8000] ;  /* 0x00800000831cc984 */ /* 0x000e740000000c00 */
[C---:B------:R-:W-:Y:S04]  /*5520*/  @!P1 LEA R32, P0, R129.reuse, R25, 0x1 ;  /* 0x0000001981209211 */ /* 0x040fe800078008ff */
[----:B------:R-:W-:Y:S02]  /*5530*/  @!P1 LEA.HI.X R33, R129, R3, R116, 0x1, P0 ;  /* 0x0000000381219211 */ /* 0x000fe400000f0c74 */
[----:B------:R-:W-:Y:S11]  /*5540*/  ISETP.GE.AND P0, PT, R140, c[0x0][0x1d4], PT ;  /* 0x000075008c007a0c */ /* 0x000ff60003f06270 */
[----:B------:R-:W-:Y:S02]  /*5550*/  @!UPT UIADD3 URZ, URZ, URZ, URZ ;  /* 0x0000003f3f3ff290 */ /* 0x000fe4000fffe03f */
[C---:B------:R-:W-:Y:S04]  /*5560*/  @!P0 LEA R2, P2, R126.reuse, R25, 0x1 ;  /* 0x000000197e028211 */ /* 0x040fe800078408ff */
[----:B------:R-:W-:Y:S01]  /*5570*/  @!P0 LEA.HI.X R3, R126, R3, R115, 0x1, P2 ;  /* 0x000000037e038211 */ /* 0x000fe200010f0c73 */
[----:B-1----:R-:W-:Y:S04]  /*5580*/  @!P4 ST.E.128 [R36.64], R28 ;  /* 0x0000001c2400c985 */ /* 0x002fe8000c101d06 */
[----:B------:R-:W1:Y:S04]  /*5590*/  @!P3 LDS.128 R24, [R130+0x8000] ;  /* 0x008000008218b984 */ /* 0x000e680000000c00 */
[----:B-1----:R-:W-:Y:S04]  /*55a0*/  @!P3 ST.E.128 [R34.64], R24 ;  /* 0x000000182200b985 */ /* 0x002fe8000c101d06 */
[----:B------:R-:W1:Y:S04]  /*55b0*/  @!P1 LDS.128 R20, [R131+0xa000] ;  /* 0x00a0000083149984 */ /* 0x000e680000000c00 */
[----:B-1----:R-:W-:Y:S04]  /*55c0*/  @!P1 ST.E.128 [R32.64], R20 ;  /* 0x0000001420009985 */ /* 0x002fe8000c101d06 */
[----:B------:R-:W1:Y:S04]  /*55d0*/  @!P0 LDS.128 R4, [R130+0xa000] ;  /* 0x00a0000082048984 */ /* 0x000e680000000c00 */
[----:B-1----:R1:W-:Y:S02]  /*55e0*/  @!P0 ST.E.128 [R2.64], R4 ;  /* 0x0000000402008985 */ /* 0x0023e4000c101d06 */
.L_x_71:
[----:B------:R-:W-:Y:S05]  /*55f0*/  BSYNC B1 ;  /* 0x0000000000017941 */ /* 0x000fea0003800000 */
.L_x_66:
[----:B------:R-:W-:Y:S01]  /*5600*/  IMAD.IADD R87, R96, 0x1, -R87 ;  /* 0x0000000160577824 */ /* 0x000fe200078e0a57 */
[----:B-1----:R-:W-:Y:S01]  /*5610*/  LEA R6, P0, R139, R166, 0x6 ;  /* 0x000000a68b067211 */ /* 0x002fe200078030ff */
[----:B------:R-:W-:Y:S01]  /*5620*/  IMAD R85, R85, c[0x0][0x208], RZ ;  /* 0x0000820055557a24 */ /* 0x000fe200078e02ff */
[----:B------:R-:W-:Y:S01]  /*5630*/  ISETP.NE.AND P3, PT, R150, RZ, PT ;  /* 0x000000ff9600720c */ /* 0x000fe20003f65270 */
[C---:B--2---:R-:W-:Y:S01]  /*5640*/  IMAD.WIDE.U32 R4, R86.reuse, c[0x0][0x208], RZ ;  /* 0x0000820056047a25 */ /* 0x044fe200078e00ff */
[----:B------:R-:W-:Y:S01]  /*5650*/  LEA.HI.X.SX32 R7, R139, R167, 0x6, P0 ;  /* 0x000000a78b077211 */ /* 0x000fe200000f36ff */
[----:B------:R-:W-:Y:S01]  /*5660*/  BSSY B0, `(.L_x_88) ;  /* 0x000004d000007945 */ /* 0x000fe20003800000 */
[----:B------:R-:W-:Y:S01]  /*5670*/  ISETP.GE.AND P0, PT, R87, 0x21, PT ;  /* 0x000000215700780c */ /* 0x000fe20003f06270 */
[----:B------:R-:W-:Y:S02]  /*5680*/  IMAD R85, R86, c[0x0][0x20c], R85 ;  /* 0x0000830056557a24 */ /* 0x000fe400078e0255 */
[----:B-----5:R-:W-:Y:S03]  /*5690*/  IMAD.MOV.U32 R20, RZ, RZ, R4 ;  /* 0x000000ffff147224 */ /* 0x020fe600078e0004 */
[----:B------:R-:W-:Y:S01]  /*56a0*/  IADD3 R21, R5, R85, RZ ;  /* 0x0000005505157210 */ /* 0x000fe20007ffe0ff */
[----:B------:R-:W-:Y:S04]  /*56b0*/  IMAD R5, R84, c[0x0][0x218], RZ ;  /* 0x0000860054057a24 */ /* 0x000fe800078e02ff */
[----:B------:R-:W-:Y:S02]  /*56c0*/  IMAD.WIDE.U32 R20, R94, c[0x0][0x218], R20 ;  /* 0x000086005e147a25 */ /* 0x000fe400078e0014 */
[----:B------:R-:W-:Y:S02]  /*56d0*/  @P0 IADD3 R3, P1, R6, 0x20, RZ ;  /* 0x0000002006030810 */ /* 0x000fe40007f3e0ff */
[----:B------:R-:W-:Y:S03]  /*56e0*/  IMAD R5, R94, c[0x0][0x21c], R5 ;  /* 0x000087005e057a24 */ /* 0x000fe600078e0205 */
[----:B------:R-:W-:Y:S01]  /*56f0*/  @P0 IMAD.X R0, RZ, RZ, R7, P1 ;  /* 0x000000ffff000224 */ /* 0x000fe200008e0607 */
[----:B------:R-:W-:Y:S03]  /*5700*/  IADD3 R2, P1, R168, R20, RZ ;  /* 0x00000014a8027210 */ /* 0x000fe60007f3e0ff */
[----:B------:R-:W-:Y:S01]  /*5710*/  @P0 IMAD R0, R0, c[0x0][0x258], RZ ;  /* 0x0000960000000a24 */ /* 0x000fe200078e02ff */
[----:B------:R-:W-:Y:S02]  /*5720*/  IADD3.X R5, R106, R21, R5, P1, !PT ;  /* 0x000000156a057210 */ /* 0x000fe40000ffe405 */
[----:B------:R-:W-:Y:S01]  /*5730*/  ISETP.GE.AND P1, PT, R87, 0x1, PT ;  /* 0x000000015700780c */ /* 0x000fe20003f26270 */
[----:B------:R-:W-:Y:S11]  /*5740*/  @P0 IMAD R0, R3, c[0x0][0x25c], R0 ;  /* 0x0000970003000a24 */ /* 0x000ff600078e0200 */
[----:B------:R-:W-:Y:S01]  /*5750*/  @!UPT UIADD3 URZ, URZ, URZ, URZ ;  /* 0x0000003f3f3ff290 */ /* 0x000fe2000fffe03f */
[-C--:B------:R-:W-:Y:S01]  /*5760*/  @P1 MOV R94, R162.reuse ;  /* 0x000000a2005e1202 */ /* 0x080fe20000000f00 */
[----:B------:R-:W-:Y:S04]  /*5770*/  @P1 IMAD R4, R7, c[0x0][0x258], RZ ;  /* 0x0000960007041a24 */ /* 0x000fe800078e02ff */
[C---:B------:R-:W-:Y:S01]  /*5780*/  @P1 IMAD.WIDE.U32 R20, R6.reuse, c[0x0][0x258], R94 ;  /* 0x0000960006141a25 */ /* 0x040fe200078e005e */
[----:B------:R-:W-:Y:S03]  /*5790*/  @P0 MOV R94, R162 ;  /* 0x000000a2005e0202 */ /* 0x000fe60000000f00 */
[----:B------:R-:W-:Y:S01]  /*57a0*/  @P1 IMAD R4, R6, c[0x0][0x25c], R4 ;  /* 0x0000970006041a24 */ /* 0x000fe200078e0204 */
[C---:B------:R-:W-:Y:S03]  /*57b0*/  @P1 LEA R6, P2, R20.reuse, c[0x0][0x250], 0x1 ;  /* 0x0000940014061a11 */ /* 0x040fe600078408ff */
[----:B------:R-:W-:Y:S05]  /*57c0*/  @P1 IMAD.IADD R4, R21, 0x1, R4 ;  /* 0x0000000115041824 */ /* 0x000fea00078e0204 */
[----:B------:R-:W-:Y:S01]  /*57d0*/  @P1 LEA.HI.X R7, R20, c[0x0][0x254], R4, 0x1, P2 ;  /* 0x0000950014071a11 */ /* 0x000fe200010f0c04 */
[----:B------:R-:W-:Y:S01]  /*57e0*/  @P0 IMAD.WIDE.U32 R20, R3, c[0x0][0x258], R94 ;  /* 0x0000960003140a25 */ /* 0x000fe200078e005e */
[C---:B------:R-:W-:Y:S03]  /*57f0*/  LEA R4, P2, R2.reuse, c[0x0][0x1f8], 0x1 ;  /* 0x00007e0002047a11 */ /* 0x040fe600078408ff */
[----:B------:R-:W-:Y:S01]  /*5800*/  @!PT LDS RZ, [RZ] ;  /* 0x00000000fffff984 */ /* 0x000fe20000000800 */
[----:B------:R-:W-:Y:S01]  /*5810*/  @!PT LDS RZ, [RZ] ;  /* 0x00000000fffff984 */ /* 0x000fe20000000800 */
[----:B------:R-:W-:Y:S01]  /*5820*/  @!PT LDS RZ, [RZ] ;  /* 0x00000000fffff984 */ /* 0x000fe20000000800 */
[----:B------:R1:W-:Y:S01]  /*5830*/  @P1 LDGSTS.E.BYPASS.LTC128B.128 [R137+0x100], [R6.64], !P3 ;  /* 0x0010000006891fae */ /* 0x0003e2000d901d46 */
[----:B------:R-:W-:Y:S01]  /*5840*/  @P0 IMAD.IADD R0, R21, 0x1, R0 ;  /* 0x0000000115000824 */ /* 0x000fe200078e0200 */
[----:B------:R-:W-:Y:S02]  /*5850*/  LEA.HI.X R5, R2, c[0x0][0x1fc], R5, 0x1, P2 ;  /* 0x00007f0002057a11 */ /* 0x000fe400010f0c05 */
[----:B------:R1:W-:Y:S01]  /*5860*/  @P1 LDGSTS.E.BYPASS.LTC128B.128 [R137+0x2100], [R6.64+0x80], !P6 ;  /* 0x0210008006891fae */ /* 0x0003e2000f101d46 */
[C---:B------:R-:W-:Y:S03]  /*5870*/  @P0 LEA R22, P2, R20.reuse, c[0x0][0x250], 0x1 ;  /* 0x0000940014160a11 */ /* 0x040fe600078408ff */
[----:B------:R1:W-:Y:S01]  /*5880*/  @P1 LDGSTS.E.BYPASS.LTC128B.128 [R137+0x4100], [R6.64+0x100], !P5 ;  /* 0x0410010006891fae */ /* 0x0003e2000e901d46 */
[----:B------:R-:W-:Y:S03]  /*5890*/  @P0 LEA.HI.X R23, R20, c[0x0][0x254], R0, 0x1, P2 ;  /* 0x0000950014170a11 */ /* 0x000fe600010f0c00 */
[----:B------:R1:W2:Y:S04]  /*58a0*/  SHFL.IDX PT, R3, R4, RZ, 0x1c1f ;  /* 0x001c1fff04037589 */ /* 0x0002a800000e0000 */
[----:B------:R1:W-:Y:S04]  /*58b0*/  @P0 LDGSTS.E.BYPASS.LTC128B.128 [R137+0x1100], [R22.64], !P3 ;  /* 0x0110000016890fae */ /* 0x0003e8000d901d46 */
[----:B------:R1:W-:Y:S04]  /*58c0*/  @P0 LDGSTS.E.BYPASS.LTC128B.128 [R137+0x3100], [R22.64+0x80], !P6 ;  /* 0x0310008016890fae */ /* 0x0003e8000f101d46 */
[----:B------:R1:W-:Y:S01]  /*58d0*/  @P0 LDGSTS.E.BYPASS.LTC128B.128 [R137+0x5100], [R22.64+0x100], !P5 ;  /* 0x0510010016890fae */ /* 0x0003e2000e901d46 */
[----:B------:R-:W-:Y:S03]  /*58e0*/  ISETP.GT.AND P0, PT, R83, R144, PT ;  /* 0x000000905300720c */ /* 0x000fe60003f04270 */
[----:B------:R-:W0:Y:S04]  /*58f0*/  LDGDEPBAR ;  /* 0x00000000000079af */ /* 0x000e280000000000 */
[----:B---3--:R1:W3:Y:S01]  /*5900*/  SHFL.IDX PT, R25, R5, RZ, 0x1c1f ;  /* 0x001c1fff05197589 */ /* 0x0082e200000e0000 */
[----:B------:R-:W-:Y:S04]  /*5910*/  DEPBAR.LE SB0, 0x0 ;  /* 0x000080000000791a */ /* 0x000fe80000000000 */
[----:B------:R-:W-:Y:S06]  /*5920*/  BAR.SYNC.DEFER_BLOCKING 0x0 ;  /* 0x0000000000007b1d */ /* 0x000fec0000010000 */
[----:B------:R-:W-:-:S05]  /*5930*/  @!P0 BRA `(.L_x_89) ;  /* 0x000001f000008947 */ /* 0x000fca0003800000 */
[----:B-123--:R-:W-:Y:S02]  /*5940*/  ISETP.GE.AND P2, PT, R16, c[0x0][0x1d4], PT ;  /* 0x0000750010007a0c */ /* 0x00efe40003f46270 */
[----:B------:R-:W-:Y:S02]  /*5950*/  ISETP.GE.AND P1, PT, R13, c[0x0][0x1d4], PT ;  /* 0x000075000d007a0c */ /* 0x000fe40003f26270 */
[----:B------:R-:W-:Y:S02]  /*5960*/  ISETP.GE.AND P4, PT, R12, c[0x0][0x1d4], PT ;  /* 0x000075000c007a0c */ /* 0x000fe40003f86270 */
[----:B------:R-:W-:Y:S07]  /*5970*/  ISETP.GE.AND P3, PT, R143, c[0x0][0x1d4], PT ;  /* 0x000075008f007a0c */ /* 0x000fee0003f66270 */
[----:B------:R-:W1:Y:S01]  /*5980*/  @!P2 LDS.128 R20, [R131] ;  /* 0x000000008314a984 */ /* 0x000e620000000c00 */
[C---:B------:R-:W-:Y:S04]  /*5990*/  @!P2 LEA R26, P0, R16.reuse, R3, 0x1 ;  /* 0x00000003101aa211 */ /* 0x040fe800078008ff */
[----:B------:R-:W-:Y:S02]  /*59a0*/  @!P2 LEA.HI.X R27, R16, R25, R17, 0x1, P0 ;  /* 0x00000019101ba211 */ /* 0x000fe400000f0c11 */
[C---:B------:R-:W-:Y:S04]  /*59b0*/  @!P1 LEA R38, P0, R136.reuse, R3, 0x1 ;  /* 0x0000000388269211 */ /* 0x040fe800078008ff */
[----:B------:R-:W-:Y:S02]  /*59c0*/  @!P1 LEA.HI.X R39, R136, R25, R119, 0x1, P0 ;  /* 0x0000001988279211 */ /* 0x000fe400000f0c77 */
[C---:B------:R-:W-:Y:S04]  /*59d0*/  @!P4 LEA R36, P0, R135.reuse, R3, 0x1 ;  /* 0x000000038724c211 */ /* 0x040fe800078008ff */
[----:B------:R-:W-:Y:S02]  /*59e0*/  @!P4 LEA.HI.X R37, R135, R25, R118, 0x1, P0 ;  /* 0x000000198725c211 */ /* 0x000fe400000f0c76 */
[C---:B------:R-:W-:Y:S04]  /*59f0*/  @!P3 LEA R34, P0, R132.reuse, R3, 0x1 ;  /* 0x000000038422b211 */ /* 0x040fe800078008ff */
[----:B------:R-:W-:Y:S01]  /*5a00*/  @!P3 LEA.HI.X R35, R132, R25, R117, 0x1, P0 ;  /* 0x000000198423b211 */ /* 0x000fe200000f0c75 */
[----:B-1----:R-:W-:Y:S04]  /*5a10*/  @!P2 ST.E.128 [R26.64], R20 ;  /* 0x000000141a00a985 */ /* 0x002fe8000c101d06 */
[----:B------:R-:W1:Y:S04]  /*5a20*/  @!P1 LDS.128 R4, [R130] ;  /* 0x0000000082049984 */ /* 0x000e680000000c00 */
        /* <DEDUP_REMOVED lines=16> */
.L_x_89:
[----:B-123--:R-:W-:Y:S05]  /*5b30*/  BSYNC B0 ;  /* 0x0000000000007941 */ /* 0x00efea0003800000 */
.L_x_88:
[C---:B------:R-:W-:Y:S02]  /*5b40*/  ISETP.GT.AND P0, PT, R139.reuse, R97, PT ;  /* 0x000000618b00720c */ /* 0x040fe40003f04270 */
[----:B------:R-:W-:Y:S02]  /*5b50*/  IADD3 R139, R139, -0x1, RZ ;  /* 0xffffffff8b8b7810 */ /* 0x000fe40007ffe0ff */
[----:B------:R-:W-:Y:S09]  /*5b60*/  ISETP.NE.AND P2, PT, R150, RZ, PT ;  /* 0x000000ff9600720c */ /* 0x000ff20003f45270 */
[----:B------:R-:W-:Y:S01]  /*5b70*/  @P0 SHF.R.S32.HI R0, RZ, 0x1f, R139 ;  /* 0x0000001fff000819 */ /* 0x000fe2000001148b */
[----:B------:R-:W-:Y:S02]  /*5b80*/  @P0 IMAD.MOV.U32 R4, RZ, RZ, R164 ;  /* 0x000000ffff040224 */ /* 0x000fe400078e00a4 */
[----:B------:R-:W-:Y:S02]  /*5b90*/  @P0 IMAD.MOV.U32 R5, RZ, RZ, R173 ;  /* 0x000000ffff050224 */ /* 0x000fe400078e00ad */
[----:B------:R-:W-:Y:S02]  /*5ba0*/  @P0 IMAD R3, R99, R139, RZ ;  /* 0x0000008b63030224 */ /* 0x000fe400078e02ff */
[-C--:B------:R-:W-:Y:S04]  /*5bb0*/  @P0 IMAD.WIDE.U32 R4, R139, R100.reuse, R4 ;  /* 0x000000648b040225 */ /* 0x080fe800078e0004 */
[----:B------:R-:W-:Y:S01]  /*5bc0*/  @P0 IMAD R3, R0, R100, R3 ;  /* 0x0000006400030224 */ /* 0x000fe200078e0203 */
[C---:B------:R-:W-:Y:S03]  /*5bd0*/  @P0 LEA R6, P1, R4.reuse, c[0x0][0x220], 0x1 ;  /* 0x0000880004060a11 */ /* 0x040fe600078208ff */
[----:B------:R-:W-:Y:S05]  /*5be0*/  @P0 IMAD.IADD R3, R5, 0x1, R3 ;  /* 0x0000000105030824 */ /* 0x000fea00078e0203 */
[----:B------:R-:W-:Y:S02]  /*5bf0*/  @P0 LEA.HI.X R7, R4, c[0x0][0x224], R3, 0x1, P1 ;  /* 0x0000890004070a11 */ /* 0x000fe400008f0c03 */
[C---:B------:R-:W-:Y:S03]  /*5c00*/  @P0 LEA R20, P1, R114.reuse, R6, 0x1 ;  /* 0x0000000672140211 */ /* 0x040fe600078208ff */
[----:B------:R-:W-:Y:S01]  /*5c10*/  @!PT LDS RZ, [RZ] ;  /* 0x00000000fffff984 */ /* 0x000fe20000000800 */
[----:B------:R-:W-:Y:S01]  /*5c20*/  @!PT LDS RZ, [RZ] ;  /* 0x00000000fffff984 */ /* 0x000fe20000000800 */
[----:B------:R-:W-:Y:S01]  /*5c30*/  @!PT LDS RZ, [RZ] ;  /* 0x00000000fffff984 */ /* 0x000fe20000000800 */
[----:B------:R1:W-:Y:S01]  /*5c40*/  @P0 LDGSTS.E.BYPASS.LTC128B.128 [R137+0x6100], [R6.64], !P2 ;  /* 0x0610000006890fae */ /* 0x0003e2000d101d46 */
[----:B------:R-:W-:Y:S03]  /*5c50*/  @P0 LEA.HI.X R21, R114, R7, R113, 0x1, P1 ;  /* 0x0000000772150211 */ /* 0x000fe600008f0c71 */
[----:B------:R1:W-:Y:S04]  /*5c60*/  @P0 LDGSTS.E.BYPASS.LTC128B.128 [R137+0x8100], [R6.64+0x80], !P6 ;  /* 0x0810008006890fae */ /* 0x0003e8000f101d46 */
[----:B------:R1:W-:Y:S04]  /*5c70*/  @P0 LDGSTS.E.BYPASS.LTC128B.128 [R137+0xa100], [R6.64+0x100], !P5 ;  /* 0x0a10010006890fae */ /* 0x0003e8000e901d46 */
[----:B------:R1:W-:Y:S04]  /*5c80*/  @P0 LDGSTS.E.BYPASS.LTC128B.128 [R137+0x7100], [R20.64], !P2 ;  /* 0x0710000014890fae */ /* 0x0003e8000d101d46 */
[----:B------:R1:W-:Y:S04]  /*5c90*/  @P0 LDGSTS.E.BYPASS.LTC128B.128 [R137+0x9100], [R20.64+0x80], !P6 ;  /* 0x0910008014890fae */ /* 0x0003e8000f101d46 */
[----:B------:R1:W-:Y:S04]  /*5ca0*/  @P0 LDGSTS.E.BYPASS.LTC128B.128 [R137+0xb100], [R20.64+0x100], !P5 ;  /* 0x0b10010014890fae */ /* 0x0003e8000e901d46 */
[----:B------:R-:W0:Y:S01]  /*5cb0*/  LDGDEPBAR ;  /* 0x00000000000079af */ /* 0x000e220000000000 */
[----:B------:R-:W-:-:S05]  /*5cc0*/  @P0 BRA `(.L_x_90) ;  /* 0xffffbb3000000947 */ /* 0x000fca000383ffff */
[----:B------:R-:W-:Y:S06]  /*5cd0*/  BAR.SYNC.DEFER_BLOCKING 0x0 ;  /* 0x0000000000007b1d */ /* 0x000fec0000010000 */
.L_x_65:
[----:B-1----:R-:W-:Y:S01]  /*5ce0*/  ISETP.GE.AND P0, PT, R77, 0x1, PT ;  /* 0x000000014d00780c */ /* 0x002fe20003f06270 */
[----:B------:R-:W-:Y:S01]  /*5cf0*/  CS2R R98, SRZ ;  /* 0x0000000000627805 */ /* 0x000fe2000001ff00 */
[----:B------:R-:W-:Y:S01]  /*5d00*/  PLOP3.LUT P2, PT, PT, PT, PT, 0x80, 0x0 ;  /* 0x000000000000781c */ /* 0x000fe20003f4f070 */
        /* <DEDUP_REMOVED lines=9> */
[----:B------:R-:W-:Y:S01]  /*5da0*/  IMAD.MOV.U32 R13, RZ, RZ, RZ ;  /* 0x000000ffff0d7224 */ /* 0x000fe200078e00ff */
[----:B------:R-:W-:Y:S01]  /*5db0*/  CS2R R6, SRZ ;  /* 0x0000000000067805 */ /* 0x000fe2000001ff00 */
[----:B------:R-:W-:Y:S01]  /*5dc0*/  IMAD.MOV.U32 R4, RZ, RZ, RZ ;  /* 0x000000ffff047224 */ /* 0x000fe200078e00ff */
[----:B------:R-:W-:Y:S01]  /*5dd0*/  CS2R R74, SRZ ;  /* 0x00000000004a7805 */ /* 0x000fe2000001ff00 */
[----:B------:R-:W-:Y:S01]  /*5de0*/  CS2R R72, SRZ ;  /* 0x0000000000487805 */ /* 0x000fe2000001ff00 */
[----:B------:R-:W-:Y:S01]  /*5df0*/  CS2R R10, SRZ ;  /* 0x00000000000a7805 */ /* 0x000fe2000001ff00 */
[----:B------:R-:W-:Y:S01]  /*5e00*/  MOV R70, RZ ;  /* 0x000000ff00467202 */ /* 0x000fe20000000f00 */
[----:B------:R-:W-:Y:S01]  /*5e10*/  CS2R R68, SRZ ;  /* 0x0000000000447805 */ /* 0x000fe2000001ff00 */
[----:B------:R-:W-:Y:S01]  /*5e20*/  CS2R R66, SRZ ;  /* 0x0000000000427805 */ /* 0x000fe2000001ff00 */
[----:B----4-:R-:W-:Y:S01]  /*5e30*/  CS2R R64, SRZ ;  /* 0x0000000000407805 */ /* 0x010fe2000001ff00 */
        /* <DEDUP_REMOVED lines=31> */
[----:B------:R-:W-:Y:S05]  /*6030*/  @!P0 BRA `(.L_x_91) ;  /* 0x0000d17000008947 */ /* 0x000fea0003800000 */
[----:B------:R-:W-:-:S04]  /*6040*/  ISETP.NE.U32.AND P0, PT, RZ, c[0x0][0x340], PT ;  /* 0x0000d000ff007a0c */ /* 0x000fc80003f05070 */
[----:B------:R-:W-:-:S13]  /*6050*/  ISETP.NE.AND.EX P6, PT, RZ, c[0x0][0x344], PT, P0 ;  /* 0x0000d100ff007a0c */ /* 0x000fda0003fc5300 */
[----:B------:R-:W-:-:S04]  /*6060*/  @P6 IMAD.MOV.U32 R218, RZ, RZ, 0x4 ;  /* 0x00000004ffda6424 */ /* 0x000fc800078e00ff */
[----:B------:R-:W-:-:S06]  /*6070*/  @P6 IMAD.WIDE R218, R209, R218, c[0x0][0x340] ;  /* 0x0000d000d1da6625 */ /* 0x000fcc00078e02da */
[----:B------:R1:W5:Y:S01]  /*6080*/  @P6 LDG.E R218, [R218.64] ;  /* 0x00000006dada6981 */ /* 0x000362000c1e1900 */
[----:B------:R-:W-:Y:S01]  /*6090*/  SHF.R.S32.HI R0, RZ, 0x1f, R145 ;  /* 0x0000001fff007819 */ /* 0x000fe20000011491 */
[----:B------:R-:W-:Y:S01]  /*60a0*/  IMAD.WIDE.U32 R10, R145, c[0x0][0x178], RZ ;  /* 0x00005e00910a7a25 */ /* 0x000fe200078e00ff */
[----:B------:R-:W-:Y:S01]  /*60b0*/  SHF.R.S32.HI R29, RZ, 0x1f, R76 ;  /* 0x0000001fff1d7819 */ /* 0x000fe2000001144c */
[----:B------:R-:W-:Y:S01]  /*60c0*/  BSSY B0, `(.L_x_92) ;  /* 0x000005a000007945 */ /* 0x000fe20003800000 */
[----:B------:R-:W-:Y:S01]  /*60d0*/  ISETP.NE.U32.AND P0, PT, RZ, c[0x0][0x348], PT ;  /* 0x0000d200ff007a0c */ /* 0x000fe20003f05070 */
[----:B------:R-:W-:Y:S01]  /*60e0*/  IMAD R0, R0, c[0x0][0x178], RZ ;  /* 0x00005e0000007a24 */ /* 0x000fe200078e02ff */
[-C--:B------:R-:W-:Y:S01]  /*60f0*/  LEA.HI R23, R29, R76.reuse, RZ, 0x3 ;  /* 0x0000004c1d177211 */ /* 0x080fe200078f18ff */
[----:B------:R-:W-:Y:S01]  /*6100*/  IMAD R83, R81, c[0x0][0x2c4], RZ ;  /* 0x0000b10051537a24 */ /* 0x000fe200078e02ff */
[----:B------:R-:W-:Y:S01]  /*6110*/  SHF.R.S32.HI R9, RZ, 0x1f, R209 ;  /* 0x0000001fff097819 */ /* 0x000fe200000114d1 */
[----:B------:R-:W-:Y:S01]  /*6120*/  IMAD R145, R145, c[0x0][0x17c], R0 ;  /* 0x00005f0091917a24 */ /* 0x000fe200078e0200 */
[----:B------:R-:W-:Y:S01]  /*6130*/  LOP3.LUT R3, R23, 0xfffffff8, RZ, 0xc0, !PT ;  /* 0xfffffff817037812 */ /* 0x000fe200078ec0ff */
[----:B------:R-:W-:Y:S01]  /*6140*/  IMAD.MOV.U32 R0, RZ, RZ, c[0x0][0x2c4] ;  /* 0x0000b100ff007624 */ /* 0x000fe200078e00ff */
[----:B------:R-:W-:Y:S01]  /*6150*/  SHF.R.S32.HI R23, RZ, 0x3, R23 ;  /* 0x00000003ff177819 */ /* 0x000fe20000011417 */
[----:B------:R-:W-:Y:S01]  /*6160*/  IMAD.IADD R11, R11, 0x1, R145 ;  /* 0x000000010b0b7824 */ /* 0x000fe200078e0291 */
[----:B------:R-:W-:Y:S01]  /*6170*/  ISETP.NE.AND.EX P0, PT, RZ, c[0x0][0x34c], PT, P0 ;  /* 0x0000d300ff007a0c */ /* 0x000fe20003f05300 */
[----:B------:R-:W-:Y:S01]  /*6180*/  IMAD.IADD R20, R76, 0x1, -R3 ;  /* 0x000000014c147824 */ /* 0x000fe200078e0a03 */
[----:B------:R-:W-:Y:S01]  /*6190*/  ISETP.NE.AND P1, PT, R0, 0x1, PT ;  /* 0x000000010000780c */ /* 0x000fe20003f25270 */
[----:B------:R-:W-:Y:S01]  /*61a0*/  IMAD R0, R80, c[0x0][0x1b8], RZ ;  /* 0x00006e0050007a24 */ /* 0x000fe200078e02ff */
[----:B------:R-:W-:Y:S01]  /*61b0*/  SEL R9, R9, RZ, !P0 ;  /* 0x000000ff09097207 */ /* 0x000fe20004000000 */
[----:B------:R-:W-:Y:S01]  /*61c0*/  IMAD R217, R20, 0x20, R23 ;  /* 0x0000002014d97824 */ /* 0x000fe200078e0217 */
[----:B------:R-:W-:Y:S01]  /*61d0*/  SEL R4, R209, RZ, !P0 ;  /* 0x000000ffd1047207 */ /* 0x000fe20004000000 */
[----:B------:R-:W-:Y:S01]  /*61e0*/  IMAD R3, R207, c[0x0][0x1bc], R0 ;  /* 0x00006f00cf037a24 */ /* 0x000fe200078e0200 */
[----:B------:R-:W-:Y:S01]  /*61f0*/  LEA.HI R22, R29, R76, RZ, 0x4 ;  /* 0x0000004c1d167211 */ /* 0x000fe200078f20ff */
[----:B------:R-:W-:-:S02]  /*6200*/  IMAD R7, R78, 0x80, R217 ;  /* 0x000000804e077824 */ /* 0x000fc400078e02d9 */
[----:B------:R-:W-:-:S04]  /*6210*/  IMAD.WIDE.U32 R10, R207, c[0x0][0x1b8], R10 ;  /* 0x00006e00cf0a7a25 */ /* 0x000fc800078e000a */
[----:B------:R-:W-:-:S04]  /*6220*/  @P1 IMAD.HI.U32 R0, R7, c[0x0][0x2c8], RZ ;  /* 0x0000b20007001a27 */ /* 0x000fc800078e00ff */
[----:B------:R-:W-:Y:S02]  /*6230*/  IMAD.IADD R11, R11, 0x1, R3 ;  /* 0x000000010b0b7824 */ /* 0x000fe400078e0203 */
[----:B------:R-:W-:Y:S01]  /*6240*/  IMAD.MOV.U32 R3, RZ, RZ, R7 ;  /* 0x000000ffff037224 */ /* 0x000fe200078e0007 */
[----:B------:R-:W-:Y:S01]  /*6250*/  @P1 SHF.R.U32.HI R3, RZ, c[0x0][0x2cc], R0 ;  /* 0x0000b300ff031a19 */ /* 0x000fe20000011600 */
[----:B------:R-:W-:Y:S02]  /*6260*/  IMAD R9, R9, c[0x0][0x1c0], RZ ;  /* 0x0000700009097a24 */ /* 0x000fe400078e02ff */
[----:B------:R-:W-:Y:S01]  /*6270*/  IMAD.SHL.U32 R134, R20, 0x8, RZ ;  /* 0x0000000814867824 */ /* 0x000fe200078e00ff */
[----:B------:R-:W-:Y:S01]  /*6280*/  SHF.R.S32.HI R0, RZ, 0x1f, R3 ;  /* 0x0000001fff007819 */ /* 0x000fe20000011403 */
[----:B------:R-:W-:Y:S02]  /*6290*/  IMAD R9, R4, c[0x0][0x1c4], R9 ;  /* 0x0000710004097a24 */ /* 0x000fe400078e0209 */
[----:B------:R-:W-:Y:S01]  /*62a0*/  IMAD.MOV R2, RZ, RZ, -R3 ;  /* 0x000000ffff027224 */ /* 0x000fe200078e0a03 */
[----:B------:R-:W-:Y:S01]  /*62b0*/  IADD3 R16, R134, 0x80, RZ ;  /* 0x0000008086107810 */ /* 0x000fe20007ffe0ff */
[----:B------:R-:W-:Y:S01]  /*62c0*/  IMAD.WIDE.U32 R4, R4, c[0x0][0x1c0], R10 ;  /* 0x0000700004047a25 */ /* 0x000fe200078e000a */
[----:B------:R-:W-:-:S02]  /*62d0*/  IADD3 R17, R134, 0x40, RZ ;  /* 0x0000004086117810 */ /* 0x000fc40007ffe0ff */
[----:B------:R-:W-:Y:S01]  /*62e0*/  ISETP.GE.AND P5, PT, R134, c[0x0][0x198], PT ;  /* 0x0000660086007a0c */ /* 0x000fe20003fa6270 */
[----:B------:R-:W-:Y:S01]  /*62f0*/  IMAD R2, R2, c[0x0][0x2c4], R7 ;  /* 0x0000b10002027a24 */ /* 0x000fe200078e0207 */
[----:B------:R-:W-:Y:S01]  /*6300*/  ISETP.GE.AND P4, PT, R16, c[0x0][0x198], PT ;  /* 0x0000660010007a0c */ /* 0x000fe20003f86270 */
[----:B------:R-:W-:Y:S01]  /*6310*/  IMAD.IADD R5, R5, 0x1, R9 ;  /* 0x0000000105057824 */ /* 0x000fe200078e0209 */
[----:B------:R-:W-:Y:S01]  /*6320*/  ISETP.GE.AND P3, PT, R17, c[0x0][0x198], PT ;  /* 0x0000660011007a0c */ /* 0x000fe20003f66270 */
[----:B------:R-:W-:Y:S01]  /*6330*/  IMAD R0, R0, c[0x0][0x1b0], RZ ;  /* 0x00006c0000007a24 */ /* 0x000fe200078e02ff */
[----:B------:R-:W-:Y:S01]  /*6340*/  SHF.R.S32.HI R9, RZ, 0x1f, R2 ;  /* 0x0000001fff097819 */ /* 0x000fe20000011402 */
[----:B------:R-:W-:Y:S01]  /*6350*/  IMAD.WIDE.U32 R6, R3, c[0x0][0x1b0], R4 ;  /* 0x00006c0003067a25 */ /* 0x000fe200078e0004 */
[----:B------:R-:W-:-:S03]  /*6360*/  LOP3.LUT R5, R22, 0xfffffff0, RZ, 0xc0, !PT ;  /* 0xfffffff016057812 */ /* 0x000fc600078ec0ff */
[----:B------:R-:W-:Y:S02]  /*6370*/  IMAD R0, R3, c[0x0][0x1b4], R0 ;  /* 0x00006d0003007a24 */ /* 0x000fe400078e0200 */
[----:B------:R-:W-:Y:S02]  /*6380*/  IMAD R9, R9, c[0x0][0x1a8], RZ ;  /* 0x00006a0009097a24 */ /* 0x000fe400078e02ff */
[----:B------:R-:W-:Y:S01]  /*6390*/  IMAD.IADD R5, R76, 0x1, -R5 ;  /* 0x000000014c057824 */ /* 0x000fe200078e0a05 */
[----:B------:R-:W-:Y:S01]  /*63a0*/  IADD3 R7, R7, R0, RZ ;  /* 0x0000000007077210 */ /* 0x000fe20007ffe0ff */
[C---:B------:R-:W-:Y:S02]  /*63b0*/  IMAD R9, R2.reuse, c[0x0][0x1ac], R9 ;  /* 0x00006b0002097a24 */ /* 0x040fe400078e0209 */
[----:B------:R-:W-:Y:S01]  /*63c0*/  IMAD.SHL.U32 R11, R23, 0x40, RZ ;  /* 0x00000040170b7824 */ /* 0x000fe200078e00ff */
[----:B------:R-:W-:Y:S01]  /*63d0*/  SHF.R.S32.HI R0, RZ, 0x1f, R5 ;  /* 0x0000001fff007819 */ /* 0x000fe20000011405 */
[----:B------:R-:W-:-:S03]  /*63e0*/  IMAD.WIDE.U32 R2, R2, c[0x0][0x1a8], R6 ;  /* 0x00006a0002027a25 */ /* 0x000fc600078e0006 */
[----:B------:R-:W-:Y:S01]  /*63f0*/  LEA.HI R7, R0, R5, RZ, 0x3 ;  /* 0x0000000500077211 */ /* 0x000fe200078f18ff */
[----:B------:R-:W-:Y:S01]  /*6400*/  IMAD.IADD R9, R3, 0x1, R9 ;  /* 0x0000000103097824 */ /* 0x000fe200078e0209 */
[----:B------:R-:W-:Y:S01]  /*6410*/  LEA R8, P0, R2, c[0x0][0x160], 0x1 ;  /* 0x0000580002087a11 */ /* 0x000fe200078008ff */
[----:B------:R-:W-:Y:S01]  /*6420*/  IMAD R6, R78, 0x80, R23 ;  /* 0x000000804e067824 */ /* 0x000fe200078e0217 */
[----:B------:R-:W-:Y:S02]  /*6430*/  LOP3.LUT R11, R11, 0x1c0, RZ, 0xc0, !PT ;  /* 0x000001c00b0b7812 */ /* 0x000fe400078ec0ff */
[----:B------:R-:W-:Y:S01]  /*6440*/  LEA.HI.X R9, R2, c[0x0][0x164], R9, 0x1, P0 ;  /* 0x0000590002097a11 */ /* 0x000fe200000f0c09 */
[----:B------:R1:W2:Y:S01]  /*6450*/  SHFL.IDX PT, R10, R8, RZ, 0x181f ;  /* 0x00181fff080a7589 */ /* 0x0002a200000e0000 */
[----:B------:R-:W-:Y:S02]  /*6460*/  ISETP.GE.AND P0, PT, R6, R83, PT ;  /* 0x000000530600720c */ /* 0x000fe40003f06270 */
[----:B------:R-:W-:-:S02]  /*6470*/  LOP3.LUT R18, R7, 0xfffffff8, RZ, 0xc0, !PT ;  /* 0xfffffff807127812 */ /* 0x000fc400078ec0ff */
[----:B------:R-:W-:Y:S02]  /*6480*/  LEA.HI R2, R29, R76, RZ, 0x6 ;  /* 0x0000004c1d027211 */ /* 0x000fe400078f30ff */
[----:B------:R-:W-:Y:S02]  /*6490*/  SHF.R.U32.HI R3, RZ, 0x3, R11 ;  /* 0x00000003ff037819 */ /* 0x000fe4000001160b */
[----:B------:R-:W-:Y:S01]  /*64a0*/  LOP3.LUT R0, R11, 0x38, R134, 0xf8, !PT ;  /* 0x000000380b007812 */ /* 0x000fe200078ef886 */
[----:B------:R-:W-:Y:S01]  /*64b0*/  IMAD.SHL.U32 R2, R2, 0x8, RZ ;  /* 0x0000000802027824 */ /* 0x000fe200078e00ff */
[----:B------:R-:W-:Y:S01]  /*64c0*/  IADD3 R18, R5, -R18, RZ ;  /* 0x8000001205127210 */ /* 0x000fe20007ffe0ff */
[----:B------:R-:W-:Y:S01]  /*64d0*/  IMAD.MOV.U32 R5, RZ, RZ, 0x20 ;  /* 0x00000020ff057424 */ /* 0x000fe200078e00ff */
[----:B------:R-:W-:Y:S01]  /*64e0*/  LOP3.LUT R3, R0, R3, RZ, 0x3c, !PT ;  /* 0x0000000300037212 */ /* 0x000fe200078e3cff */
[----:B------:R-:W-:Y:S01]  /*64f0*/  IMAD.MOV.U32 R0, RZ, RZ, 0x10 ;  /* 0x00000010ff007424 */ /* 0x000fe200078e00ff */
[----:B------:R-:W-:Y:S01]  /*6500*/  R2P PR, R18, 0x6 ;  /* 0x0000000612007804 */ /* 0x000fe20000000000 */
[----:B------:R1:W3:Y:S01]  /*6510*/  SHFL.IDX PT, R11, R9, RZ, 0x181f ;  /* 0x00181fff090b7589 */ /* 0x0002e200000e0000 */
[----:B------:R-:W-:-:S02]  /*6520*/  LOP3.LUT R2, R3, 0xfffffe00, R2, 0xf8, !PT ;  /* 0xfffffe0003027812 */ /* 0x000fc400078ef802 */
[----:B------:R-:W-:Y:S02]  /*6530*/  LEA.HI R3, R29, R76, RZ, 0x5 ;  /* 0x0000004c1d037211 */ /* 0x000fe400078f28ff */
[----:B------:R-:W-:Y:S02]  /*6540*/  SEL R0, R0, 0xfffffff0, !P1 ;  /* 0xfffffff000007807 */ /* 0x000fe40004800000 */
[----:B------:R-:W-:Y:S01]  /*6550*/  SEL R5, R5, 0xffffffe0, !P2 ;  /* 0xffffffe005057807 */ /* 0x000fe20005000000 */
[----:B------:R-:W-:Y:S01]  /*6560*/  @!P6 IMAD.MOV.U32 R218, RZ, RZ, R209 ;  /* 0x000000ffffdae224 */ /* 0x000fe200078e00d1 */
[----:B------:R-:W-:Y:S05]  /*6570*/  @P0 BRA `(.L_x_93) ;  /* 0x000000e000000947 */ /* 0x000fea0003800000 */
[----:B-123--:R-:W-:Y:S01]  /*6580*/  SHF.R.S32.HI R4, RZ, 0x1f, R17 ;  /* 0x0000001fff047819 */ /* 0x00efe20000011411 */
[----:B------:R-:W-:Y:S01]  /*6590*/  IMAD.WIDE R24, R134, 0x2, R10 ;  /* 0x0000000286187825 */ /* 0x000fe200078e020a */
[----:B------:R-:W-:Y:S02]  /*65a0*/  SHF.R.S32.HI R13, RZ, 0x1f, R16 ;  /* 0x0000001fff0d7819 */ /* 0x000fe40000011410 */
[----:B------:R-:W-:Y:S01]  /*65b0*/  LEA.HI R15, R4, R17, RZ, 0x3 ;  /* 0x00000011040f7211 */ /* 0x000fe200078f18ff */
[----:B------:R-:W-:Y:S01]  /*65c0*/  IMAD.SHL.U32 R4, R2, 0x2, RZ ;  /* 0x0000000202047824 */ /* 0x000fe200078e00ff */
[----:B------:R-:W-:-:S02]  /*65d0*/  LEA.HI R13, R13, R16, RZ, 0x3 ;  /* 0x000000100d0d7211 */ /* 0x000fc400078f18ff */
[----:B------:R-:W-:Y:S02]  /*65e0*/  LOP3.LUT R15, R15, 0xfffffff8, RZ, 0xc0, !PT ;  /* 0xfffffff80f0f7812 */ /* 0x000fe400078ec0ff */
[----:B------:R-:W-:Y:S01]  /*65f0*/  LOP3.LUT R13, R13, 0xfffffff8, RZ, 0xc0, !PT ;  /* 0xfffffff80d0d7812 */ /* 0x000fe200078ec0ff */
[----:B------:R-:W-:Y:S01]  /*6600*/  @!PT LDS RZ, [RZ] ;  /* 0x00000000fffff984 */ /* 0x000fe20000000800 */
[----:B------:R1:W-:Y:S02]  /*6610*/  LDGSTS.E.BYPASS.LTC128B.128 [R4+0xc100], [R24.64], !P5 ;  /* 0x0c10000018047fae */ /* 0x0003e4000e901d46 */
[----:B------:R-:W-:-:S04]  /*6620*/  IMAD.WIDE R14, R15, 0x2, R10 ;  /* 0x000000020f0e7825 */ /* 0x000fc800078e020a */
[----:B------:R-:W-:Y:S01]  /*6630*/  IMAD.WIDE R10, R13, 0x2, R10 ;  /* 0x000000020d0a7825 */ /* 0x000fe200078e020a */
[----:B------:R1:W-:Y:S04]  /*6640*/  LDGSTS.E.BYPASS.LTC128B.128 [R4+0x10100], [R14.64], !P3 ;  /* 0x101000000e047fae */ /* 0x0003e8000d901d46 */
[----:B------:R1:W-:Y:S02]  /*6650*/  LDGSTS.E.BYPASS.LTC128B.128 [R4+0x14100], [R10.64], !P4 ;  /* 0x141000000a047fae */ /* 0x0003e4000e101d46 */
.L_x_93:
[----:B-123--:R-:W-:Y:S05]  /*6660*/  BSYNC B0 ;  /* 0x0000000000007941 */ /* 0x00efea0003800000 */
.L_x_92:
        /* <DEDUP_REMOVED lines=20> */
.L_x_95:
[----:B------:R-:W-:Y:S05]  /*67b0*/  BSYNC B0 ;  /* 0x0000000000007941 */ /* 0x000fea0003800000 */
.L_x_94:
[----:B------:R-:W-:Y:S01]  /*67c0*/  IADD3 R4, R6, 0x40, RZ ;  /* 0x0000004006047810 */ /* 0x000fe20007ffe0ff */
[----:B--2---:R2:W4:Y:S01]  /*67d0*/  SHFL.IDX PT, R13, R9, 0x2, 0x181f ;  /* 0x00581f00090d7f89 */ /* 0x00452200000e0000 */
        /* <DEDUP_REMOVED lines=18> */
.L_x_97:
[----:B------:R-:W-:Y:S05]  /*6900*/  BSYNC B0 ;  /* 0x0000000000007941 */ /* 0x000fea0003800000 */
.L_x_96:
[----:B------:R-:W-:Y:S01]  /*6910*/  IADD3 R10, R6, 0x60, RZ ;  /* 0x00000060060a7810 */ /* 0x000fe20007ffe0ff */
[----:B------:R-:W-:Y:S01]  /*6920*/  IMAD.MOV.U32 R212, RZ, RZ, c[0x0][0x2b8] ;  /* 0x0000ae00ffd47624 */ /* 0x000fe200078e00ff */
[----:B---3--:R3:W-:Y:S01]  /*6930*/  SHFL.IDX PT, R12, R8, 0x3, 0x181f ;  /* 0x00781f00080c7f89 */ /* 0x0087e200000e0000 */
[----:B------:R-:W-:Y:S01]  /*6940*/  IADD3 R4, R71, -0x40, RZ ;  /* 0xffffffc047047810 */ /* 0x000fe20007ffe0ff */
[----:B------:R-:W-:Y:S01]  /*6950*/  IMAD.MOV.U32 R214, RZ, RZ, RZ ;  /* 0x000000ffffd67224 */ /* 0x000fe200078e00ff */
[----:B------:R-:W-:Y:S01]  /*6960*/  ISETP.GE.AND P0, PT, R10, R83, PT ;  /* 0x000000530a00720c */ /* 0x000fe20003f06270 */
[----:B----4-:R4:W1:Y:S01]  /*6970*/  SHFL.IDX PT, R13, R9, 0x3, 0x181f ;  /* 0x00781f00090d7f89 */ /* 0x01086200000e0000 */
[----:B------:R-:W-:Y:S01]  /*6980*/  ISETP.NE.AND P2, PT, R212, 0x1, PT ;  /* 0x00000001d400780c */ /* 0x000fe20003f45270 */
[----:B------:R-:W-:Y:S01]  /*6990*/  IMAD.IADD R6, R217, 0x1, R4 ;  /* 0x00000001d9067824 */ /* 0x000fe200078e0204 */
[----:B-----5:R-:W-:-:S03]  /*69a0*/  SHF.R.S32.HI R213, RZ, 0x1f, R218 ;  /* 0x0000001fffd57819 */ /* 0x020fc600000114da */
[C---:B------:R-:W-:Y:S01]  /*69b0*/  IMAD.IADD R215, R6.reuse, 0x1, R208 ;  /* 0x0000000106d77824 */ /* 0x040fe200078e02d0 */
[----:B------:R-:W-:Y:S01]  /*69c0*/  ISETP.GE.AND P1, PT, R6, R77, PT ;  /* 0x0000004d0600720c */ /* 0x000fe20003f26270 */
[----:B------:R-:W-:-:S03]  /*69d0*/  IMAD R213, R213, c[0x0][0x2b0], RZ ;  /* 0x0000ac00d5d57a24 */ /* 0x000fc600078e02ff */
[----:B------:R-:W-:Y:S01]  /*69e0*/  ISETP.GT.OR P1, PT, R217, 0x3f, P1 ;  /* 0x0000003fd900780c */ /* 0x000fe20000f24670 */
[----:B------:R-:W-:Y:S01]  /*69f0*/  IMAD R213, R218, c[0x0][0x2b4], R213 ;  /* 0x0000ad00dad57a24 */ /* 0x000fe200078e02d5 */
[----:B------:R-:W-:Y:S01]  /*6a00*/  @!P0 SHF.R.S32.HI R10, RZ, 0x1f, R17 ;  /* 0x0000001fff0a8819 */ /* 0x000fe20000011411 */
[----:B------:R-:W-:-:S03]  /*6a10*/  @P2 IMAD.HI.U32 R6, R215, c[0x0][0x2bc], RZ ;  /* 0x0000af00d7062a27 */ /* 0x000fc600078e00ff */
[----:B------:R-:W-:Y:S01]  /*6a20*/  @!P0 LEA.HI R10, R10, R17, RZ, 0x3 ;  /* 0x000000110a0a8211 */ /* 0x000fe200078f18ff */
[----:B------:R-:W-:Y:S01]  /*6a30*/  IMAD.WIDE.U32 R218, R218, c[0x0][0x2b0], RZ ;  /* 0x0000ac00dada7a25 */ /* 0x000fe200078e00ff */
[----:B-123--:R-:W-:Y:S02]  /*6a40*/  LOP3.LUT R8, R8, 0xfffffffd, RZ, 0xc0, !PT ;  /* 0xfffffffd08087812 */ /* 0x00efe400078ec0ff */
[----:B------:R-:W-:Y:S01]  /*6a50*/  @!P0 LOP3.LUT R10, R10, 0xfffffff8, RZ, 0xc0, !PT ;  /* 0xfffffff80a0a8812 */ /* 0x000fe200078ec0ff */
[----:B------:R-:W-:Y:S01]  /*6a60*/  IMAD.IADD R213, R219, 0x1, R213 ;  /* 0x00000001dbd57824 */ /* 0x000fe200078e02d5 */
[----:B----4-:R-:W-:Y:S01]  /*6a70*/  @!P0 SHF.R.S32.HI R9, RZ, 0x1f, R16 ;  /* 0x0000001fff098819 */ /* 0x010fe20000011410 */
[----:B------:R-:W-:Y:S01]  /*6a80*/  @!P0 IMAD.WIDE R14, R134, 0x2, R12 ;  /* 0x00000002860e8825 */ /* 0x000fe200078e020c */
[----:B------:R-:W-:Y:S02]  /*6a90*/  @P2 LOP3.LUT R8, R8, 0x2, RZ, 0xfc, !PT ;  /* 0x0000000208082812 */ /* 0x000fe400078efcff */
[----:B------:R-:W-:Y:S01]  /*6aa0*/  @!P0 LEA.HI R9, R9, R16, RZ, 0x3 ;  /* 0x0000001009098211 */ /* 0x000fe200078f18ff */
[----:B------:R-:W-:Y:S01]  /*6ab0*/  IMAD.MOV.U32 R8, RZ, RZ, R215 ;  /* 0x000000ffff087224 */ /* 0x000fe200078e00d7 */
[----:B------:R-:W-:Y:S01]  /*6ac0*/  @P2 SHF.R.U32.HI R8, RZ, c[0x0][0x2c0], R6 ;  /* 0x0000b000ff082a19 */ /* 0x000fe20000011606 */
[----:B------:R-:W-:Y:S01]  /*6ad0*/  @!P0 IMAD.SHL.U32 R6, R2, 0x2, RZ ;  /* 0x0000000202068824 */ /* 0x000fe200078e00ff */
[----:B------:R-:W-:Y:S01]  /*6ae0*/  @!P0 LOP3.LUT R9, R9, 0xfffffff8, RZ, 0xc0, !PT ;  /* 0xfffffff809098812 */ /* 0x000fe200078ec0ff */
[----:B------:R-:W-:Y:S01]  /*6af0*/  @!P0 IMAD.WIDE R30, R10, 0x2, R12 ;  /* 0x000000020a1e8825 */ /* 0x000fe200078e020c */
[----:B------:R-:W-:-:S02]  /*6b00*/  @!P1 IADD3 R11, P2, R8, R218, RZ ;  /* 0x000000da080b9210 */ /* 0x000fc40007f5e0ff */
[----:B------:R-:W-:Y:S01]  /*6b10*/  @!PT LDS RZ, [RZ] ;  /* 0x00000000fffff984 */ /* 0x000fe20000000800 */
[----:B------:R1:W-:Y:S01]  /*6b20*/  @!P0 LDGSTS.E.BYPASS.LTC128B.128 [R6+0xf100], [R14.64], !P5 ;  /* 0x0f1000000e068fae */ /* 0x0003e2000e901d46 */
[----:B------:R-:W-:Y:S01]  /*6b30*/  @!P0 IMAD.WIDE R12, R9, 0x2, R12 ;  /* 0x00000002090c8825 */ /* 0x000fe200078e020c */
[----:B------:R-:W-:Y:S02]  /*6b40*/  @!P1 LEA.HI.X.SX32 R10, R8, R213, 0x1, P2 ;  /* 0x000000d5080a9211 */ /* 0x000fe400010f0eff */
[----:B------:R1:W-:Y:S01]  /*6b50*/  @!P0 LDGSTS.E.BYPASS.LTC128B.128 [R6+0x13100], [R30.64], !P3 ;  /* 0x131000001e068fae */ /* 0x0003e2000d901d46 */
[----:B------:R-:W-:-:S03]  /*6b60*/  @!P1 LEA R26, P2, R11, c[0x0][0x2a0], 0x2 ;  /* 0x0000a8000b1a9a11 */ /* 0x000fc600078410ff */
[----:B------:R1:W-:Y:S01]  /*6b70*/  @!P0 LDGSTS.E.BYPASS.LTC128B.128 [R6+0x17100], [R12.64], !P4 ;  /* 0x171000000c068fae */ /* 0x0003e2000e101d46 */
[----:B------:R-:W-:-:S03]  /*6b80*/  @!P1 LEA.HI.X R27, R11, c[0x0][0x2a4], R10, 0x2, P2 ;  /* 0x0000a9000b1b9a11 */ /* 0x000fc600010f140a */
[----:B------:R-:W0:Y:S04]  /*6b90*/  LDGDEPBAR ;  /* 0x00000000000079af */ /* 0x000e280000000000 */
[----:B------:R-:W-:Y:S06]  /*6ba0*/  BAR.SYNC.DEFER_BLOCKING 0x0 ;  /* 0x0000000000007b1d */ /* 0x000fec0000010000 */
[----:B------:R-:W2:Y:S01]  /*6bb0*/  @!P1 LDG.E R214, [R26.64] ;  /* 0x000000061ad69981 */ /* 0x000ea2000c1e1900 */
[----:B------:R-:W-:Y:S01]  /*6bc0*/  IMAD.MOV R8, RZ, RZ, -R8 ;  /* 0x000000ffff087224 */ /* 0x000fe200078e0a08 */
[----:B------:R-:W-:Y:S01]  /*6bd0*/  ISETP.GE.AND P6, PT, R134, c[0x0][0x1d4], PT ;  /* 0x0000750086007a0c */ /* 0x000fe20003fc6270 */
[----:B-1----:R-:W-:Y:S01]  /*6be0*/  IMAD R6, R80, c[0x0][0x1e8], RZ ;  /* 0x00007a0050067a24 */ /* 0x002fe200078e02ff */
[----:B------:R-:W-:Y:S01]  /*6bf0*/  ISETP.GE.AND P5, PT, R17, c[0x0][0x1d4], PT ;  /* 0x0000750011007a0c */ /* 0x000fe20003fa6270 */
[----:B------:R-:W-:Y:S01]  /*6c00*/  IMAD R215, R8, c[0x0][0x2b8], R215 ;  /* 0x0000ae0008d77a24 */ /* 0x000fe200078e02d7 */
[----:B------:R-:W-:Y:S01]  /*6c10*/  ISETP.GE.AND P4, PT, R16, c[0x0][0x1d4], PT ;  /* 0x0000750010007a0c */ /* 0x000fe20003f86270 */
[----:B------:R-:W-:Y:S01]  /*6c20*/  IMAD.WIDE.U32 R68, R207, c[0x0][0x1e8], RZ ;  /* 0x00007a00cf447a25 */ /* 0x000fe200078e00ff */
[----:B------:R-:W-:-:S02]  /*6c30*/  ISETP.GT.AND P3, PT, R217, 0x3f, PT ;  /* 0x0000003fd900780c */ /* 0x000fc40003f64270 */
[----:B------:R-:W-:Y:S01]  /*6c40*/  SHF.R.S32.HI R25, RZ, 0x1f, R215 ;  /* 0x0000001fff197819 */ /* 0x000fe200000114d7 */
[----:B------:R-:W-:-:S04]  /*6c50*/  IMAD.WIDE.U32 R10, R215, c[0x0][0x1e0], RZ ;  /* 0x00007800d70a7a25 */ /* 0x000fc800078e00ff */
[----:B------:R-:W-:Y:S02]  /*6c60*/  IMAD R8, R25, c[0x0][0x1e0], RZ ;  /* 0x0000780019087a24 */ /* 0x000fe400078e02ff */
[----:B------:R-:W-:Y:S02]  /*6c70*/  IMAD R211, R207, c[0x0][0x1ec], R6 ;  /* 0x00007b00cfd37a24 */ /* 0x000fe400078e0206 */
[----:B------:R-:W-:Y:S02]  /*6c80*/  IMAD R8, R215, c[0x0][0x1e4], R8 ;  /* 0x00007900d7087a24 */ /* 0x000fe400078e0208 */
[----:B------:R-:W-:Y:S02]  /*6c90*/  IMAD.IADD R211, R69, 0x1, R211 ;  /* 0x0000000145d37824 */ /* 0x000fe400078e02d3 */
[----:B------:R-:W-:Y:S02]  /*6ca0*/  IMAD.IADD R9, R11, 0x1, R8 ;  /* 0x000000010b097824 */ /* 0x000fe400078e0208 */
[----:B------:R-:W-:-:S02]  /*6cb0*/  IMAD.MOV.U32 R8, RZ, RZ, R10 ;  /* 0x000000ffff087224 */ /* 0x000fc400078e000a */
[----:B------:R-:W-:Y:S02]  /*6cc0*/  IMAD.IADD R4, R77, 0x1, -R4 ;  /* 0x000000014d047824 */ /* 0x000fe400078e0a04 */
[----:B------:R-:W-:Y:S02]  /*6cd0*/  IMAD R80, R80, c[0x0][0x210], RZ ;  /* 0x0000840050507a24 */ /* 0x000fe400078e02ff */
[----:B------:R-:W-:-:S05]  /*6ce0*/  IMAD.IADD R21, R4, 0x1, -R23 ;  /* 0x0000000104157824 */ /* 0x000fca00078e0a17 */
[----:B------:R-:W-:-:S13]  /*6cf0*/  ISETP.GE.AND P1, PT, R21, 0x1, PT ;  /* 0x000000011500780c */ /* 0x000fda0003f26270 */
[----:B------:R-:W-:Y:S02]  /*6d00*/  @P1 SHF.R.S32.HI R6, RZ, 0x1f, R17 ;  /* 0x0000001fff061819 */ /* 0x000fe40000011411 */
[----:B------:R-:W-:Y:S02]  /*6d10*/  @P1 SHF.R.S32.HI R19, RZ, 0x1f, R16 ;  /* 0x0000001fff131819 */ /* 0x000fe40000011410 */
[----:B--2---:R-:W-:Y:S01]  /*6d20*/  SHF.R.S32.HI R24, RZ, 0x1f, R214 ;  /* 0x0000001fff187819 */ /* 0x004fe200000114d6 */
[----:B------:R-:W-:-:S04]  /*6d30*/  IMAD.WIDE.U32 R12, R214, c[0x0][0x1f0], R8 ;  /* 0x00007c00d60c7a25 */ /* 0x000fc800078e0008 */
[----:B------:R-:W-:-:S04]  /*6d40*/  IMAD R9, R24, c[0x0][0x1f0], RZ ;  /* 0x00007c0018097a24 */ /* 0x000fc800078e02ff */
[----:B------:R-:W-:Y:S01]  /*6d50*/  IMAD R10, R214, c[0x0][0x1f4], R9 ;  /* 0x00007d00d60a7a24 */ /* 0x000fe200078e0209 */
[----:B------:R-:W-:Y:S01]  /*6d60*/  IADD3 R9, P0, R68, R12, RZ ;  /* 0x0000000c44097210 */ /* 0x000fe20007f1e0ff */
[----:B------:R-:W-:-:S03]  /*6d70*/  @P1 IMAD.SHL.U32 R12, R2, 0x2, RZ ;  /* 0x00000002020c1824 */ /* 0x000fc600078e00ff */
[----:B------:R-:W-:Y:S02]  /*6d80*/  IADD3.X R10, R211, R13, R10, P0, !PT ;  /* 0x0000000dd30a7210 */ /* 0x000fe400007fe40a */
[----:B------:R-:W-:-:S04]  /*6d90*/  LEA R11, P0, R9, c[0x0][0x1c8], 0x1 ;  /* 0x00007200090b7a11 */ /* 0x000fc800078008ff */
[----:B------:R-:W-:Y:S01]  /*6da0*/  LEA.HI.X R10, R9, c[0x0][0x1cc], R10, 0x1, P0 ;  /* 0x00007300090a7a11 */ /* 0x000fe200000f0c0a */
[----:B------:R-:W-:Y:S01]  /*6db0*/  SHFL.IDX PT, R26, R11, RZ, 0x181f ;  /* 0x00181fff0b1a7589 */ /* 0x000fe200000e0000 */
[----:B------:R-:W-:-:S03]  /*6dc0*/  ISETP.GE.AND P0, PT, R21, 0x21, PT ;  /* 0x000000211500780c */ /* 0x000fc60003f06270 */
[----:B------:R-:W1:Y:S04]  /*6dd0*/  SHFL.IDX PT, R27, R10, RZ, 0x181f ;  /* 0x00181fff0a1b7589 */ /* 0x000e6800000e0000 */
[----:B------:R2:W-:Y:S04]  /*6de0*/  SHFL.IDX PT, R14, R11, 0x1, 0x181f ;  /* 0x00381f000b0e7f89 */ /* 0x0005e800000e0000 */
[----:B------:R3:W4:Y:S02]  /*6df0*/  SHFL.IDX PT, R15, R10, 0x1, 0x181f ;  /* 0x00381f000a0f7f89 */ /* 0x00072400000e0000 */
[----:B------:R-:W-:Y:S01]  /*6e00*/  @P0 SHF.R.S32.HI R8, RZ, 0x1f, R17 ;  /* 0x0000001fff080819 */ /* 0x000fe20000011411 */
[----:B------:R-:W-:Y:S01]  /*6e10*/  @P0 IMAD.SHL.U32 R9, R2, 0x2, RZ ;  /* 0x0000000202090824 */ /* 0x000fe200078e00ff */
[----:B------:R-:W-:-:S02]  /*6e20*/  @P0 SHF.R.S32.HI R13, RZ, 0x1f, R16 ;  /* 0x0000001fff0d0819 */ /* 0x000fc40000011410 */
[----:B------:R-:W-:-:S04]  /*6e30*/  @P0 LEA.HI R8, R8, R17, RZ, 0x3 ;  /* 0x0000001108080211 */ /* 0x000fc800078f18ff */
[----:B------:R-:W-:Y:S01]  /*6e40*/  @P0 LOP3.LUT R8, R8, 0xfffffff8, RZ, 0xc0, !PT ;  /* 0xfffffff808080812 */ /* 0x000fe200078ec0ff */
[----:B-1----:R-:W-:Y:S01]  /*6e50*/  @P1 IMAD.WIDE R32, R134, 0x2, R26 ;  /* 0x0000000286201825 */ /* 0x002fe200078e021a */
[----:B--2---:R-:W-:Y:S02]  /*6e60*/  @P1 LEA.HI R11, R6, R17, RZ, 0x3 ;  /* 0x00000011060b1211 */ /* 0x004fe400078f18ff */
[-C--:B------:R-:W-:Y:S02]  /*6e70*/  @P0 LEA.HI R6, R13, R16.reuse, RZ, 0x3 ;  /* 0x000000100d060211 */ /* 0x080fe400078f18ff */
[----:B------:R1:W-:Y:S01]  /*6e80*/  @P1 LDGSTS.E.BYPASS.LTC128B.128 [R12+0x6100], [R32.64], !P6 ;  /* 0x06100000200c1fae */ /* 0x0003e2000f101d46 */
[----:B---3--:R-:W-:Y:S01]  /*6e90*/  @P1 LEA.HI R10, R19, R16, RZ, 0x3 ;  /* 0x00000010130a1211 */ /* 0x008fe200078f18ff */
[--C-:B----4-:R-:W-:Y:S01]  /*6ea0*/  @P0 IMAD.WIDE R36, R134, 0x2, R14.reuse ;  /* 0x0000000286240825 */ /* 0x110fe200078e020e */
[----:B------:R-:W-:Y:S02]  /*6eb0*/  @P1 LOP3.LUT R11, R11, 0xfffffff8, RZ, 0xc0, !PT ;  /* 0xfffffff80b0b1812 */ /* 0x000fe400078ec0ff */
[----:B------:R-:W-:Y:S01]  /*6ec0*/  @P1 LOP3.LUT R10, R10, 0xfffffff8, RZ, 0xc0, !PT ;  /* 0xfffffff80a0a1812 */ /* 0x000fe200078ec0ff */
[----:B------:R-:W-:Y:S01]  /*6ed0*/  @P0 IMAD.WIDE R34, R8, 0x2, R14 ;  /* 0x0000000208220825 */ /* 0x000fe200078e020e */
[----:B------:R-:W-:-:S02]  /*6ee0*/  @P0 LOP3.LUT R6, R6, 0xfffffff8, RZ, 0xc0, !PT ;  /* 0xfffffff806060812 */ /* 0x000fc400078ec0ff */
[----:B------:R-:W-:Y:S01]  /*6ef0*/  SHF.R.S32.HI R19, RZ, 0x5, R3 ;  /* 0x00000005ff137819 */ /* 0x000fe20000011403 */
[----:B------:R-:W-:-:S04]  /*6f00*/  @P1 IMAD.WIDE R30, R11, 0x2, R26 ;  /* 0x000000020b1e1825 */ /* 0x000fc800078e021a */
[----:B------:R-:W-:Y:S01]  /*6f10*/  @P1 IMAD.WIDE R10, R10, 0x2, R26 ;  /* 0x000000020a0a1825 */ /* 0x000fe200078e021a */
[----:B------:R1:W-:Y:S03]  /*6f20*/  @P1 LDGSTS.E.BYPASS.LTC128B.128 [R12+0x8100], [R30.64], !P5 ;  /* 0x081000001e0c1fae */ /* 0x0003e6000e901d46 */
[----:B------:R-:W-:Y:S01]  /*6f30*/  @P0 IMAD.WIDE R14, R6, 0x2, R14 ;  /* 0x00000002060e0825 */ /* 0x000fe200078e020e */
[----:B------:R1:W-:Y:S01]  /*6f40*/  @P1 LDGSTS.E.BYPASS.LTC128B.128 [R12+0xa100], [R10.64], !P4 ;  /* 0x0a1000000a0c1fae */ /* 0x0003e2000e101d46 */
[----:B------:R-:W-:Y:S02]  /*6f50*/  SEL R6, RZ, 0x10, P4 ;  /* 0x00000010ff067807 */ /* 0x000fe40002000000 */
[C---:B------:R-:W-:Y:S01]  /*6f60*/  IMAD.WIDE.U32 R26, R207.reuse, c[0x0][0x210], RZ ;  /* 0x00008400cf1a7a25 */ /* 0x040fe200078e00ff */
[----:B------:R1:W-:Y:S03]  /*6f70*/  @P0 LDGSTS.E.BYPASS.LTC128B.128 [R9+0x7100], [R36.64], !P6 ;  /* 0x0710000024090fae */ /* 0x0003e6000f101d46 */
[----:B------:R-:W-:Y:S01]  /*6f80*/  IMAD R13, R207, c[0x0][0x214], R80 ;  /* 0x00008500cf0d7a24 */ /* 0x000fe200078e0250 */
[----:B------:R1:W-:Y:S03]  /*6f90*/  @P0 LDGSTS.E.BYPASS.LTC128B.128 [R9+0x9100], [R34.64], !P5 ;  /* 0x0910000022090fae */ /* 0x0003e6000e901d46 */
[----:B------:R-:W-:Y:S01]  /*6fa0*/  IMAD.IADD R210, R27, 0x1, R13 ;  /* 0x000000011bd27824 */ /* 0x000fe200078e020d */
[----:B------:R1:W-:Y:S01]  /*6fb0*/  @P0 LDGSTS.E.BYPASS.LTC128B.128 [R9+0xb100], [R14.64], !P4 ;  /* 0x0b1000000e090fae */ /* 0x0003e2000e101d46 */
[----:B------:R-:W-:-:S03]  /*6fc0*/  ISETP.LT.AND P0, PT, RZ, c[0x0][0x27c], PT ;  /* 0x00009f00ff007a0c */ /* 0x000fc60003f01270 */
[----:B------:R-:W0:Y:S10]  /*6fd0*/  LDGDEPBAR ;  /* 0x00000000000079af */ /* 0x000e340000000000 */
[----:B------:R-:W-:Y:S05]  /*6fe0*/  @P0 BRA `(.L_x_98) ;  /* 0x0000002000000947 */ /* 0x000fea0003800000 */
[----:B------:R-:W-:-:S04]  /*6ff0*/  DEPBAR.LE SB0, 0x1 ;  /* 0x000080400000791a */ /* 0x000fc80000000000 */
[----:B------:R-:W-:Y:S05]  /*7000*/  BRA `(.L_x_99) ;  /* 0x00005c5000007947 */ /* 0x000fea0003800000 */
.L_x_98:
[----:B------:R-:W-:Y:S01]  /*7010*/  SHF.R.S32.HI R8, RZ, 0x1f, R79 ;  /* 0x0000001fff087819 */ /* 0x000fe2000001144f */
[----:B-1----:R-:W-:Y:S01]  /*7020*/  IMAD.WIDE.U32 R12, R79, c[0x0][0x280], RZ ;  /* 0x0000a0004f0c7a25 */ /* 0x002fe200078e00ff */
[----:B------:R-:W-:Y:S01]  /*7030*/  ULDC.U8 UR4, c[0x0][0x298] ;  /* 0x0000a60000047ab9 */ /* 0x000fe20000000000 */
[----:B------:R-:W-:Y:S01]  /*7040*/  LEA.HI R29, R29, R76, RZ, 0x2 ;  /* 0x0000004c1d1d7211 */ /* 0x000fe200078f10ff */
[----:B------:R-:W-:Y:S01]  /*7050*/  BSSY B2, `(.L_x_99) ;  /* 0x00005c0000027945 */ /* 0x000fe20003800000 */
[C---:B------:R-:W-:Y:S01]  /*7060*/  IMAD R10, R8.reuse, c[0x0][0x280], RZ ;  /* 0x0000a000080a7a24 */ /* 0x040fe200078e02ff */
[----:B------:R-:W-:Y:S01]  /*7070*/  ISETP.NE.AND P1, PT, RZ, UR4, PT ;  /* 0x00000004ff007c0c */ /* 0x000fe2000bf25270 */
[----:B------:R-:W-:Y:S01]  /*7080*/  IMAD R8, R8, c[0x0][0x290], RZ ;  /* 0x0000a40008087a24 */ /* 0x000fe200078e02ff */
[----:B------:R-:W-:Y:S01]  /*7090*/  LEA R38, P0, R12, c[0x0][0x270], 0x1 ;  /* 0x00009c000c267a11 */ /* 0x000fe200078008ff */
[C---:B------:R-:W-:Y:S02]  /*70a0*/  IMAD R9, R79.reuse, c[0x0][0x284], R10 ;  /* 0x0000a1004f097a24 */ /* 0x040fe400078e020a */
[----:B------:R-:W-:-:S02]  /*70b0*/  IMAD R8, R79, c[0x0][0x294], R8 ;  /* 0x0000a5004f087a24 */ /* 0x000fc400078e0208 */
[----:B------:R-:W-:Y:S02]  /*70c0*/  IMAD.IADD R9, R9, 0x1, R13 ;  /* 0x0000000109097824 */ /* 0x000fe400078e020d */
[----:B------:R-:W-:-:S03]  /*70d0*/  IMAD.WIDE.U32 R10, R79, c[0x0][0x290], RZ ;  /* 0x0000a4004f0a7a25 */ /* 0x000fc600078e00ff */
[----:B------:R-:W-:Y:S01]  /*70e0*/  LEA.HI.X R39, R12, c[0x0][0x274], R9, 0x1, P0 ;  /* 0x00009d000c277a11 */ /* 0x000fe200000f0c09 */
[----:B------:R-:W-:Y:S01]  /*70f0*/  IMAD.IADD R8, R8, 0x1, R11 ;  /* 0x0000000108087824 */ /* 0x000fe200078e020b */
[----:B------:R-:W-:Y:S02]  /*7100*/  LOP3.LUT R9, R29, 0xfffffffc, RZ, 0xc0, !PT ;  /* 0xfffffffc1d097812 */ /* 0x000fe400078ec0ff */
[C---:B------:R-:W-:Y:S02]  /*7110*/  LEA R52, P0, R10.reuse, c[0x0][0x288], 0x1 ;  /* 0x0000a2000a347a11 */ /* 0x040fe400078008ff */
[----:B------:R-:W-:Y:S02]  /*7120*/  SHF.R.S32.HI R29, RZ, 0x2, R29 ;  /* 0x00000002ff1d7819 */ /* 0x000fe4000001141d */
[----:B------:R-:W-:Y:S02]  /*7130*/  IADD3 R54, -R9, R76, RZ ;  /* 0x0000004c09367210 */ /* 0x000fe40007ffe1ff */
[----:B------:R-:W-:Y:S01]  /*7140*/  LEA.HI.X R53, R10, c[0x0][0x28c], R8, 0x1, P0 ;  /* 0x0000a3000a357a11 */ /* 0x000fe200000f0c08 */
[----:B------:R-:W-:Y:S01]  /*7150*/  IMAD R8, R78, 0x80, R29 ;  /* 0x000000804e087824 */ /* 0x000fe200078e021d */
[----:B------:R-:W-:Y:S01]  /*7160*/  SHF.L.U32 R37, R54, 0x3, RZ ;  /* 0x0000000336257819 */ /* 0x000fe200000006ff */
[----:B------:R-:W-:Y:S05]  /*7170*/  @!P1 BRA `(.L_x_100) ;  /* 0x00002b4000009947 */ /* 0x000fea0003800000 */
[----:B------:R-:W-:Y:S01]  /*7180*/  ISETP.GE.AND P0, PT, R8, R83, PT ;  /* 0x000000530800720c */ /* 0x000fe20003f06270 */
[----:B------:R-:W-:Y:S01]  /*7190*/  BSSY B0, `(.L_x_101) ;  /* 0x000004d000007945 */ /* 0x000fe20003800000 */
[----:B------:R-:W-:Y:S01]  /*71a0*/  SHF.L.U32 R30, R54, 0x2, RZ ;  /* 0x00000002361e7819 */ /* 0x000fe200000006ff */
        /* <DEDUP_REMOVED lines=12> */
[----:B------:R-:W-:Y:S05]  /*7270*/  @P0 BRA `(.L_x_102) ;  /* 0x000003e000000947 */ /* 0x000fea0003800000 */
[C---:B------:R-:W-:Y:S01]  /*7280*/  IADD3 R11, R30.reuse, 0x10, RZ ;  /* 0x000000101e0b7810 */ /* 0x040fe20007ffe0ff */
[----:B------:R-:W-:Y:S01]  /*7290*/  CS2R R44, SRZ ;  /* 0x00000000002c7805 */ /* 0x000fe2000001ff00 */
[----:B------:R-:W-:Y:S01]  /*72a0*/  ISETP.GE.AND P1, PT, R30, c[0x0][0x27c], PT ;  /* 0x00009f001e007a0c */ /* 0x000fe20003f26270 */
[----:B------:R-:W-:Y:S01]  /*72b0*/  CS2R R84, SRZ ;  /* 0x0000000000547805 */ /* 0x000fe2000001ff00 */
[----:B------:R-:W-:-:S02]  /*72c0*/  ISETP.GE.AND P0, PT, R11, c[0x0][0x27c], PT ;  /* 0x00009f000b007a0c */ /* 0x000fc40003f06270 */
[----:B------:R-:W-:Y:S01]  /*72d0*/  IADD3 R9, R30, 0x20, RZ ;  /* 0x000000201e097810 */ /* 0x000fe20007ffe0ff */
[----:B------:R-:W-:Y:S01]  /*72e0*/  CS2R R42, SRZ ;  /* 0x00000000002a7805 */ /* 0x000fe2000001ff00 */
[----:B------:R-:W-:-:S07]  /*72f0*/  CS2R R54, SRZ ;  /* 0x0000000000367805 */ /* 0x000fce000001ff00 */
[C---:B------:R-:W-:Y:S02]  /*7300*/  @!P1 IMAD.WIDE R34, R30.reuse, 0x2, R38 ;  /* 0x000000021e229825 */ /* 0x040fe400078e0226 */
[----:B------:R-:W-:Y:S02]  /*7310*/  @!P0 SHF.R.S32.HI R8, RZ, 0x1f, R11 ;  /* 0x0000001fff088819 */ /* 0x000fe4000001140b */
[----:B------:R-:W-:Y:S01]  /*7320*/  @!P1 IMAD.WIDE R12, R30, 0x2, R52 ;  /* 0x000000021e0c9825 */ /* 0x000fe200078e0234 */
[----:B------:R1:W5:Y:S01]  /*7330*/  @!P1 LD.E.64 R44, [R34.64] ;  /* 0x00000006222c9980 */ /* 0x000362000c101b00 */
[----:B------:R-:W-:-:S03]  /*7340*/  @!P0 LEA.HI R11, R8, R11, RZ, 0x2 ;  /* 0x0000000b080b8211 */ /* 0x000fc600078f10ff */
[----:B------:R2:W5:Y:S01]  /*7350*/  @!P1 LD.E.64 R84, [R12.64] ;  /* 0x000000060c549980 */ /* 0x000562000c101b00 */
[----:B------:R-:W-:Y:S02]  /*7360*/  @!P0 LOP3.LUT R11, R11, 0xfffffffc, RZ, 0xc0, !PT ;  /* 0xfffffffc0b0b8812 */ /* 0x000fe400078ec0ff */
[----:B------:R-:W-:-:S03]  /*7370*/  ISETP.GE.AND P1, PT, R9, c[0x0][0x27c], PT ;  /* 0x00009f0009007a0c */ /* 0x000fc60003f26270 */
[----:B------:R-:W-:Y:S01]  /*7380*/  @!P0 IMAD.WIDE R14, R11, 0x2, R38 ;  /* 0x000000020b0e8825 */ /* 0x000fe200078e0226 */
[----:B------:R-:W-:-:S03]  /*7390*/  IADD3 R8, R30, 0x30, RZ ;  /* 0x000000301e087810 */ /* 0x000fc60007ffe0ff */
[----:B------:R-:W-:Y:S01]  /*73a0*/  @!P0 IMAD.WIDE R32, R11, 0x2, R52 ;  /* 0x000000020b208825 */ /* 0x000fe200078e0234 */
[----:B------:R3:W5:Y:S04]  /*73b0*/  @!P0 LD.E.64 R42, [R14.64] ;  /* 0x000000060e2a8980 */ /* 0x000768000c101b00 */
[----:B------:R4:W5:Y:S01]  /*73c0*/  @!P0 LD.E.64 R54, [R32.64] ;  /* 0x0000000620368980 */ /* 0x000962000c101b00 */
[----:B------:R-:W-:Y:S02]  /*73d0*/  ISETP.GE.AND P0, PT, R8, c[0x0][0x27c], PT ;  /* 0x00009f0008007a0c */ /* 0x000fe40003f06270 */
[----:B------:R-:W-:-:S04]  /*73e0*/  @!P1 SHF.R.S32.HI R10, RZ, 0x1f, R9 ;  /* 0x0000001fff0a9819 */ /* 0x000fc80000011409 */
[----:B------:R-:W-:-:S07]  /*73f0*/  @!P1 LEA.HI R10, R10, R9, RZ, 0x2 ;  /* 0x000000090a0a9211 */ /* 0x000fce00078f10ff */
[----:B------:R-:W-:Y:S02]  /*7400*/  @!P0 SHF.R.S32.HI R9, RZ, 0x1f, R8 ;  /* 0x0000001fff098819 */ /* 0x000fe40000011408 */
[----:B------:R-:W-:Y:S02]  /*7410*/  @!P1 LOP3.LUT R11, R10, 0xfffffffc, RZ, 0xc0, !PT ;  /* 0xfffffffc0a0b9812 */ /* 0x000fe400078ec0ff */
[----:B------:R-:W-:Y:S01]  /*7420*/  @!P0 LEA.HI R9, R9, R8, RZ, 0x2 ;  /* 0x0000000809098211 */ /* 0x000fe200078f10ff */
[----:B------:R-:W-:-:S03]  /*7430*/  CS2R R40, SRZ ;  /* 0x0000000000287805 */ /* 0x000fc6000001ff00 */
[----:B------:R-:W-:Y:S01]  /*7440*/  @!P0 LOP3.LUT R9, R9, 0xfffffffc, RZ, 0xc0, !PT ;  /* 0xfffffffc09098812 */ /* 0x000fe200078ec0ff */
[C---:B--2---:R-:W-:Y:S01]  /*7450*/  @!P1 IMAD.WIDE R12, R11.reuse, 0x2, R38 ;  /* 0x000000020b0c9825 */ /* 0x044fe200078e0226 */
[----:B-1----:R-:W-:Y:S01]  /*7460*/  CS2R R34, SRZ ;  /* 0x0000000000227805 */ /* 0x002fe2000001ff00 */
[----:B----4-:R-:W-:Y:S02]  /*7470*/  CS2R R32, SRZ ;  /* 0x0000000000207805 */ /* 0x010fe4000001ff00 */
[----:B------:R-:W-:Y:S01]  /*7480*/  @!P1 IMAD.WIDE R46, R11, 0x2, R52 ;  /* 0x000000020b2e9825 */ /* 0x000fe200078e0234 */
[----:B------:R-:W-:Y:S01]  /*7490*/  IADD3 R8, R30, 0x50, RZ ;  /* 0x000000501e087810 */ /* 0x000fe20007ffe0ff */
[----:B------:R-:W-:Y:S01]  /*74a0*/  CS2R R10, SRZ ;  /* 0x00000000000a7805 */ /* 0x000fe2000001ff00 */
[----:B------:R1:W5:Y:S01]  /*74b0*/  @!P1 LD.E.64 R40, [R12.64] ;  /* 0x000000060c289980 */ /* 0x000362000c101b00 */
[----:B---3--:R-:W-:-:S03]  /*74c0*/  @!P0 IMAD.WIDE R14, R9, 0x2, R38 ;  /* 0x00000002090e8825 */ /* 0x008fc600078e0226 */
[----:B------:R2:W5:Y:S01]  /*74d0*/  @!P1 LD.E.64 R34, [R46.64] ;  /* 0x000000062e229980 */ /* 0x000562000c101b00 */
[----:B------:R-:W-:Y:S01]  /*74e0*/  @!P0 IMAD.WIDE R48, R9, 0x2, R52 ;  /* 0x0000000209308825 */ /* 0x000fe200078e0234 */
[----:B------:R-:W-:Y:S02]  /*74f0*/  IADD3 R9, R30, 0x40, RZ ;  /* 0x000000401e097810 */ /* 0x000fe40007ffe0ff */
[----:B------:R3:W5:Y:S02]  /*7500*/  @!P0 LD.E.64 R32, [R14.64] ;  /* 0x000000060e208980 */ /* 0x000764000c101b00 */
[----:B------:R-:W-:Y:S02]  /*7510*/  ISETP.GE.AND P1, PT, R9, c[0x0][0x27c], PT ;  /* 0x00009f0009007a0c */ /* 0x000fe40003f26270 */
[----:B------:R4:W5:Y:S01]  /*7520*/  @!P0 LD.E.64 R10, [R48.64] ;  /* 0x00000006300a8980 */ /* 0x000962000c101b00 */
[----:B------:R-:W-:-:S10]  /*7530*/  ISETP.GE.AND P0, PT, R8, c[0x0][0x27c], PT ;  /* 0x00009f0008007a0c */ /* 0x000fd40003f06270 */
[----:B-1----:R-:W-:-:S03]  /*7540*/  @!P1 SHF.R.S32.HI R12, RZ, 0x1f, R9 ;  /* 0x0000001fff0c9819 */ /* 0x002fc60000011409 */
[----:B------:R-:W-:Y:S02]  /*7550*/  @!P0 SHF.R.S32.HI R13, RZ, 0x1f, R8 ;  /* 0x0000001fff0d8819 */ /* 0x000fe40000011408 */
[----:B------:R-:W-:Y:S02]  /*7560*/  @!P1 LEA.HI R12, R12, R9, RZ, 0x2 ;  /* 0x000000090c0c9211 */ /* 0x000fe400078f10ff */
[----:B------:R-:W-:Y:S02]  /*7570*/  @!P0 LEA.HI R13, R13, R8, RZ, 0x2 ;  /* 0x000000080d0d8211 */ /* 0x000fe400078f10ff */
[----:B------:R-:W-:Y:S02]  /*7580*/  @!P1 LOP3.LUT R9, R12, 0xfffffffc, RZ, 0xc0, !PT ;  /* 0xfffffffc0c099812 */ /* 0x000fe400078ec0ff */
[----:B------:R-:W-:Y:S01]  /*7590*/  @!P0 LOP3.LUT R13, R13, 0xfffffffc, RZ, 0xc0, !PT ;  /* 0xfffffffc0d0d8812 */ /* 0x000fe200078ec0ff */
[----:B---3--:R-:W-:Y:S02]  /*75a0*/  CS2R R14, SRZ ;  /* 0x00000000000e7805 */ /* 0x008fe4000001ff00 */
[----:B--2---:R-:W-:Y:S01]  /*75b0*/  @!P1 IMAD.WIDE R46, R9, 0x2, R38 ;  /* 0x00000002092e9825 */ /* 0x004fe200078e0226 */
[----:B------:R-:W-:-:S03]  /*75c0*/  CS2R R80, SRZ ;  /* 0x0000000000507805 */ /* 0x000fc6000001ff00 */
[----:B----4-:R-:W-:Y:S01]  /*75d0*/  @!P1 IMAD.WIDE R48, R9, 0x2, R52 ;  /* 0x0000000209309825 */ /* 0x010fe200078e0234 */
[----:B------:R1:W5:Y:S01]  /*75e0*/  @!P1 LD.E.64 R14, [R46.64] ;  /* 0x000000062e0e9980 */ /* 0x000362000c101b00 */
[----:B------:R-:W-:Y:S02]  /*75f0*/  CS2R R8, SRZ ;  /* 0x0000000000087805 */ /* 0x000fe4000001ff00 */
[----:B------:R-:W-:-:S04]  /*7600*/  @!P0 IMAD.WIDE R38, R13, 0x2, R38 ;  /* 0x000000020d268825 */ /* 0x000fc800078e0226 */
[----:B------:R-:W-:Y:S01]  /*7610*/  @!P0 IMAD.WIDE R52, R13, 0x2, R52 ;  /* 0x000000020d348825 */ /* 0x000fe200078e0234 */
[----:B------:R1:W5:Y:S01]  /*7620*/  @!P1 LD.E.64 R8, [R48.64] ;  /* 0x0000000630089980 */ /* 0x000362000c101b00 */
[----:B------:R-:W-:-:S03]  /*7630*/  CS2R R12, SRZ ;  /* 0x00000000000c7805 */ /* 0x000fc6000001ff00 */
[----:B------:R1:W5:Y:S04]  /*7640*/  @!P0 LD.E.64 R80, [R52.64] ;  /* 0x0000000634508980 */ /* 0x000368000c101b00 */
[----:B------:R1:W5:Y:S02]  /*7650*/  @!P0 LD.E.64 R12, [R38.64] ;  /* 0x00000006260c8980 */ /* 0x000364000c101b00 */
.L_x_102:
[----:B------:R-:W-:Y:S05]  /*7660*/  BSYNC B0 ;  /* 0x0000000000007941 */ /* 0x000fea0003800000 */
.L_x_101:
[----:B-----5:R-:W-:Y:S01]  /*7670*/  IMAD.MOV.U32 R75, RZ, RZ, R45 ;  /* 0x000000ffff4b7224 */ /* 0x020fe200078e002d */
[--C-:B-1----:R-:W-:Y:S01]  /*7680*/  SHF.R.U64 R38, R32, 0x10, R33.reuse ;  /* 0x0000001020267819 */ /* 0x102fe20000001221 */
[--C-:B------:R-:W-:Y:S01]  /*7690*/  IMAD.MOV.U32 R65, RZ, RZ, R33.reuse ;  /* 0x000000ffff417224 */ /* 0x100fe200078e0021 */
[----:B------:R-:W-:Y:S01]  /*76a0*/  SHF.R.U32.HI R63, RZ, 0x10, R33 ;  /* 0x00000010ff3f7819 */ /* 0x000fe20000011621 */
[----:B------:R-:W-:Y:S01]  /*76b0*/  IMAD.MOV.U32 R64, RZ, RZ, R14 ;  /* 0x000000ffff407224 */ /* 0x000fe200078e000e */
[----:B------:R-:W-:Y:S01]  /*76c0*/  SHF.R.U64 R51, R12, 0x10, R13 ;  /* 0x000000100c337819 */ /* 0x000fe2000000120d */
[----:B------:R-:W-:Y:S01]  /*76d0*/  IMAD.MOV.U32 R33, RZ, RZ, R15 ;  /* 0x000000ffff217224 */ /* 0x000fe200078e000f */
[----:B------:R-:W-:Y:S01]  /*76e0*/  SHF.R.U64 R46, R42, 0x10, R43 ;  /* 0x000000102a2e7819 */ /* 0x000fe2000000122b */
[--C-:B------:R-:W-:Y:S01]  /*76f0*/  IMAD.MOV.U32 R59, RZ, RZ, R13.reuse ;  /* 0x000000ffff3b7224 */ /* 0x100fe200078e000d */
[----:B------:R-:W-:Y:S01]  /*7700*/  SHF.R.U32.HI R13, RZ, 0x10, R13 ;  /* 0x00000010ff0d7819 */ /* 0x000fe2000001160d */
[----:B------:R-:W-:Y:S01]  /*7710*/  IMAD.MOV.U32 R60, RZ, RZ, R84 ;  /* 0x000000ffff3c7224 */ /* 0x000fe200078e0054 */
[----:B------:R-:W-:Y:S01]  /*7720*/  PRMT R51, R51, 0x5410, R75 ;  /* 0x0000541033337816 */ /* 0x000fe2000000004b */
[----:B------:R-:W-:Y:S01]  /*7730*/  IMAD.MOV.U32 R53, RZ, RZ, R55 ;  /* 0x000000ffff357224 */ /* 0x000fe200078e0037 */
[----:B------:R-:W-:Y:S01]  /*7740*/  PRMT R33, R33, 0x5410, R64 ;  /* 0x0000541021217816 */ /* 0x000fe20000000040 */
[----:B------:R-:W-:Y:S01]  /*7750*/  IMAD.MOV.U32 R73, RZ, RZ, R43 ;  /* 0x000000ffff497224 */ /* 0x000fe200078e002b */
[----:B------:R-:W-:Y:S01]  /*7760*/  SHF.R.S32.HI R64, RZ, 0x1f, R29 ;  /* 0x0000001fff407819 */ /* 0x000fe2000001141d */
[----:B------:R-:W-:Y:S01]  /*7770*/  IMAD.MOV.U32 R48, RZ, RZ, R42 ;  /* 0x000000ffff307224 */ /* 0x000fe200078e002a */
[--C-:B------:R-:W-:Y:S01]  /*7780*/  PRMT R13, R13, 0x5410, R51.reuse ;  /* 0x000054100d0d7816 */ /* 0x100fe20000000033 */
[----:B------:R-:W-:Y:S01]  /*7790*/  IMAD.MOV.U32 R52, RZ, RZ, R44 ;  /* 0x000000ffff347224 */ /* 0x000fe200078e002c */
[----:B------:R-:W-:Y:S01]  /*77a0*/  PRMT R51, R60, 0x7610, R51 ;  /* 0x000076103c337816 */ /* 0x000fe20000000033 */
[----:B------:R-:W-:Y:S01]  /*77b0*/  IMAD.MOV.U32 R56, RZ, RZ, R10 ;  /* 0x000000ffff387224 */ /* 0x000fe200078e000a */
[----:B------:R-:W-:Y:S01]  /*77c0*/  LEA.HI R60, R64, R29, RZ, 0x3 ;  /* 0x0000001d403c7211 */ /* 0x000fe200078f18ff */
[----:B------:R-:W-:Y:S01]  /*77d0*/  IMAD.MOV.U32 R62, RZ, RZ, R54 ;  /* 0x000000ffff3e7224 */ /* 0x000fe200078e0036 */
[----:B------:R-:W-:Y:S01]  /*77e0*/  SHF.R.U64 R50, R44, 0x10, R45 ;  /* 0x000000102c327819 */ /* 0x000fe2000000122d */
[----:B------:R-:W-:Y:S01]  /*77f0*/  IMAD.MOV.U32 R44, RZ, RZ, R40 ;  /* 0x000000ffff2c7224 */ /* 0x000fe200078e0028 */
[----:B------:R-:W-:Y:S01]  /*7800*/  LOP3.LUT R60, R60, 0xfffffff8, RZ, 0xc0, !PT ;  /* 0xfffffff83c3c7812 */ /* 0x000fe200078ec0ff */
[----:B------:R-:W-:Y:S01]  /*7810*/  IMAD.MOV.U32 R31, RZ, RZ, R11 ;  /* 0x000000ffff1f7224 */ /* 0x000fe200078e000b */
[----:B------:R-:W-:Y:S01]  /*7820*/  SHF.R.U32.HI R72, RZ, 0x10, R45 ;  /* 0x00000010ff487819 */ /* 0x000fe2000001162d */
[----:B------:R-:W-:Y:S01]  /*7830*/  IMAD.MOV.U32 R67, RZ, RZ, R41 ;  /* 0x000000ffff437224 */ /* 0x000fe200078e0029 */
[----:B------:R-:W-:Y:S01]  /*7840*/  SHF.R.U32.HI R70, RZ, 0x10, R43 ;  /* 0x00000010ff467819 */ /* 0x000fe2000001162b */
[----:B------:R-:W-:Y:S01]  /*7850*/  IMAD.MOV.U32 R58, RZ, RZ, R34 ;  /* 0x000000ffff3a7224 */ /* 0x000fe200078e0022 */
[----:B------:R-:W-:Y:S01]  /*7860*/  SHF.R.U64 R45, R54, 0x10, R55 ;  /* 0x00000010362d7819 */ /* 0x000fe20000001237 */
[----:B------:R-:W-:Y:S01]  /*7870*/  IMAD R54, R78, -0x80, R83 ;  /* 0xffffff804e367824 */ /* 0x000fe200078e0253 */
[----:B------:R-:W-:Y:S01]  /*7880*/  SHF.R.U32.HI R43, RZ, 0x10, R55 ;  /* 0x00000010ff2b7819 */ /* 0x000fe20000011637 */
[----:B------:R-:W-:Y:S01]  /*7890*/  IMAD.MOV.U32 R55, RZ, RZ, R35 ;  /* 0x000000ffff377224 */ /* 0x000fe200078e0023 */
[----:B------:R-:W-:Y:S01]  /*78a0*/  SHF.R.U64 R42, R40, 0x10, R41 ;  /* 0x00000010282a7819 */ /* 0x000fe20000001229 */
[----:B------:R-:W-:Y:S01]  /*78b0*/  IMAD.MOV.U32 R40, RZ, RZ, R32 ;  /* 0x000000ffff287224 */ /* 0x000fe200078e0020 */
[----:B------:R-:W-:Y:S01]  /*78c0*/  SHF.R.U32.HI R39, RZ, 0x10, R35 ;  /* 0x00000010ff277819 */ /* 0x000fe20000011623 */
[----:B------:R-:W-:Y:S01]  /*78d0*/  IMAD.MOV.U32 R57, RZ, RZ, R85 ;  /* 0x000000ffff397224 */ /* 0x000fe200078e0055 */
[----:B------:R-:W-:Y:S01]  /*78e0*/  PRMT R46, R46, 0x5410, R53 ;  /* 0x000054102e2e7816 */ /* 0x000fe20000000035 */
[----:B------:R-:W-:Y:S01]  /*78f0*/  IMAD.IADD R53, R29, 0x1, -R60 ;  /* 0x000000011d357824 */ /* 0x000fe200078e0a3c */
[----:B------:R-:W-:Y:S01]  /*7900*/  PRMT R39, R39, 0x5410, R65 ;  /* 0x0000541027277816 */ /* 0x000fe20000000041 */
[----:B------:R-:W-:Y:S01]  /*7910*/  IMAD.MOV.U32 R28, RZ, RZ, R80 ;  /* 0x000000ffff1c7224 */ /* 0x000fe200078e0050 */
[----:B------:R-:W-:Y:S01]  /*7920*/  PRMT R42, R42, 0x5410, R55 ;  /* 0x000054102a2a7816 */ /* 0x000fe20000000037 */
[----:B------:R-:W-:Y:S01]  /*7930*/  IMAD.SHL.U32 R55, R53, 0x40, RZ ;  /* 0x0000004035377824 */ /* 0x000fe200078e00ff */
[----:B------:R-:W-:Y:S01]  /*7940*/  PRMT R40, R40, 0x5410, R39 ;  /* 0x0000541028287816 */ /* 0x000fe20000000027 */
[----:B------:R-:W-:-:S04]  /*7950*/  DEPBAR.LE SB0, 0x1 ;  /* 0x000080400000791a */ /* 0x000fc80000000000 */
[----:B------:R-:W-:Y:S01]  /*7960*/  PRMT R39, R56, 0x7610, R39 ;  /* 0x0000761038277816 */ /* 0x000fe20000000027 */
[----:B------:R-:W-:Y:S01]  /*7970*/  BSSY B1, `(.L_x_103) ;  /* 0x0000131000017945 */ /* 0x000fe20003800000 */
[----:B------:R-:W-:Y:S02]  /*7980*/  LOP3.LUT R56, R55, 0x1c0, RZ, 0xc0, !PT ;  /* 0x000001c037387812 */ /* 0x000fe400078ec0ff */
[----:B------:R-:W-:Y:S02]  /*7990*/  IMNMX R54, R54, 0x80, PT ;  /* 0x0000008036367817 */ /* 0x000fe40003800200 */
[----:B------:R-:W-:Y:S02]  /*79a0*/  LOP3.LUT R37, R56, 0x18, R37, 0xf8, !PT ;  /* 0x0000001838257812 */ /* 0x000fe400078ef825 */
[----:B------:R-:W-:Y:S02]  /*79b0*/  SHF.R.U32.HI R56, RZ, 0x3, R56 ;  /* 0x00000003ff387819 */ /* 0x000fe40000011638 */
[----:B------:R-:W-:-:S02]  /*79c0*/  LOP3.LUT P1, RZ, R53, 0x4, RZ, 0xc0, !PT ;  /* 0x0000000435ff7812 */ /* 0x000fc4000782c0ff */
[----:B------:R-:W-:Y:S02]  /*79d0*/  LOP3.LUT R56, R37, R56, RZ, 0x3c, !PT ;  /* 0x0000003825387212 */ /* 0x000fe400078e3cff */
[----:B------:R-:W-:Y:S02]  /*79e0*/  ISETP.GE.AND P0, PT, R29, R54, PT ;  /* 0x000000361d00720c */ /* 0x000fe40003f06270 */
[----:B------:R-:W-:Y:S02]  /*79f0*/  SHF.R.U32.HI R66, RZ, 0x10, R41 ;  /* 0x00000010ff427819 */ /* 0x000fe40000011629 */
[----:B------:R-:W-:Y:S01]  /*7a00*/  SHF.R.U64 R61, R14, 0x10, R15 ;  /* 0x000000100e3d7819 */ /* 0x000fe2000000120f */
[----:B------:R-:W-:Y:S01]  /*7a10*/  IMAD.MOV.U32 R14, RZ, RZ, R12 ;  /* 0x000000ffff0e7224 */ /* 0x000fe200078e000c */
[----:B------:R-:W-:Y:S01]  /*7a20*/  SHF.R.U64 R41, R34, 0x10, R35 ;  /* 0x0000001022297819 */ /* 0x000fe20000001223 */
[----:B------:R-:W-:Y:S01]  /*7a30*/  IMAD.MOV.U32 R12, RZ, RZ, R8 ;  /* 0x000000ffff0c7224 */ /* 0x000fe200078e0008 */
[----:B------:R-:W-:Y:S01]  /*7a40*/  PRMT R38, R38, 0x5410, R31 ;  /* 0x0000541026267816 */ /* 0x000fe2000000001f */
[----:B------:R-:W-:Y:S01]  /*7a50*/  IMAD.MOV.U32 R35, RZ, RZ, R9 ;  /* 0x000000ffff237224 */ /* 0x000fe200078e0009 */
[----:B------:R-:W-:Y:S01]  /*7a60*/  SHF.R.U32.HI R47, RZ, 0x10, R85 ;  /* 0x00000010ff2f7819 */ /* 0x000fe20000011655 */
[----:B------:R-:W-:Y:S01]  /*7a70*/  IMAD R31, R19, 0x200, R56 ;  /* 0x00000200131f7824 */ /* 0x000fe200078e0238 */
[----:B------:R-:W-:-:S02]  /*7a80*/  SHF.R.U64 R36, R10, 0x10, R11 ;  /* 0x000000100a247819 */ /* 0x000fc4000000120b */
[--C-:B------:R-:W-:Y:S02]  /*7a90*/  SHF.R.U64 R10, R8, 0x10, R9.reuse ;  /* 0x00000010080a7819 */ /* 0x100fe40000001209 */
[----:B------:R-:W-:Y:S01]  /*7aa0*/  SHF.R.U32.HI R34, RZ, 0x10, R9 ;  /* 0x00000010ff227819 */ /* 0x000fe20000011609 */
[----:B------:R-:W-:Y:S01]  /*7ab0*/  IMAD.MOV.U32 R9, RZ, RZ, R81 ;  /* 0x000000ffff097224 */ /* 0x000fe200078e0051 */
[----:B------:R-:W-:Y:S02]  /*7ac0*/  PRMT R35, R35, 0x5410, R12 ;  /* 0x0000541023237816 */ /* 0x000fe4000000000c */
[----:B------:R-:W-:Y:S02]  /*7ad0*/  SHF.R.U32.HI R32, RZ, 0x10, R15 ;  /* 0x00000010ff207819 */ /* 0x000fe4000001160f */
[----:B------:R-:W-:Y:S02]  /*7ae0*/  PRMT R47, R47, 0x5410, R73 ;  /* 0x000054102f2f7816 */ /* 0x000fe40000000049 */
[----:B------:R-:W-:-:S02]  /*7af0*/  PRMT R43, R43, 0x5410, R67 ;  /* 0x000054102b2b7816 */ /* 0x000fc40000000043 */
[C---:B------:R-:W-:Y:S02]  /*7b00*/  IADD3 R12, R31.reuse, 0x20, RZ ;  /* 0x000000201f0c7810 */ /* 0x040fe40007ffe0ff */
[----:B------:R-:W-:Y:S02]  /*7b10*/  SHF.R.U64 R49, R84, 0x10, R85 ;  /* 0x0000001054317819 */ /* 0x000fe40000001255 */
[----:B------:R-:W-:Y:S02]  /*7b20*/  SHF.R.U32.HI R11, RZ, 0x10, R11 ;  /* 0x00000010ff0b7819 */ /* 0x000fe4000001160b */
[--C-:B------:R-:W-:Y:S02]  /*7b30*/  SHF.R.U64 R8, R80, 0x10, R81.reuse ;  /* 0x0000001050087819 */ /* 0x100fe40000001251 */
[----:B------:R-:W-:Y:S02]  /*7b40*/  SHF.R.U32.HI R15, RZ, 0x10, R81 ;  /* 0x00000010ff0f7819 */ /* 0x000fe40000011651 */
[----:B------:R-:W-:-:S02]  /*7b50*/  @P1 IADD3 R12, R31, -0x20, RZ ;  /* 0xffffffe01f0c1810 */ /* 0x000fc40007ffe0ff */
[----:B------:R-:W-:Y:S02]  /*7b60*/  PRMT R48, R48, 0x5410, R47 ;  /* 0x0000541030307816 */ /* 0x000fe4000000002f */
[----:B------:R-:W-:Y:S02]  /*7b70*/  PRMT R44, R44, 0x5410, R43 ;  /* 0x000054102c2c7816 */ /* 0x000fe4000000002b */
[----:B------:R-:W-:Y:S02]  /*7b80*/  PRMT R49, R49, 0x5410, R72 ;  /* 0x0000541031317816 */ /* 0x000fe40000000048 */
[----:B------:R-:W-:Y:S02]  /*7b90*/  PRMT R45, R45, 0x5410, R70 ;  /* 0x000054102d2d7816 */ /* 0x000fe40000000046 */
[----:B------:R-:W-:Y:S02]  /*7ba0*/  PRMT R41, R41, 0x5410, R66 ;  /* 0x0000541029297816 */ /* 0x000fe40000000042 */
[----:B------:R-:W-:-:S02]  /*7bb0*/  PRMT R36, R36, 0x5410, R63 ;  /* 0x0000541024247816 */ /* 0x000fc4000000003f */
        /* <DEDUP_REMOVED lines=9> */
[----:B------:R-:W-:Y:S02]  /*7c50*/  LEA R31, R31, 0xc100, 0x1 ;  /* 0x0000c1001f1f7811 */ /* 0x000fe400078e08ff */
[----:B------:R-:W-:Y:S01]  /*7c60*/  LEA R12, R12, 0xc100, 0x1 ;  /* 0x0000c1000c0c7811 */ /* 0x000fe200078e08ff */
[----:B------:R-:W-:Y:S06]  /*7c70*/  BAR.SYNC.DEFER_BLOCKING 0x0 ;  /* 0x0000000000007b1d */ /* 0x000fec0000010000 */
[----:B------:R-:W-:Y:S05]  /*7c80*/  @P0 BRA `(.L_x_104) ;  /* 0x00000ff000000947 */ /* 0x000fea0003800000 */
[----:B------:R-:W-:Y:S01]  /*7c90*/  ISETP.GE.AND P0, PT, R30, c[0x0][0x27c], PT ;  /* 0x00009f001e007a0c */ /* 0x000fe20003f06270 */
[----:B------:R-:W-:-:S12]  /*7ca0*/  BSSY B0, `(.L_x_105) ;  /* 0x0000028000007945 */ /* 0x000fd80003800000 */
[----:B------:R-:W-:Y:S05]  /*7cb0*/  @P0 BRA `(.L_x_106) ;  /* 0x0000026000000947 */ /* 0x000fea0003800000 */
[----:B------:R-:W1:Y:S01]  /*7cc0*/  LDS.128 R8, [R31] ;  /* 0x000000001f087984 */ /* 0x000e620000000c00 */
[----:B------:R-:W-:Y:S02]  /*7cd0*/  HADD2.F32 R53, -RZ, R51.H0_H0 ;  /* 0x20000033ff357230 */ /* 0x000fe40000004100 */
[----:B------:R-:W-:Y:S02]  /*7ce0*/  HADD2.F32 R59, -RZ, R49.H0_H0 ;  /* 0x20000031ff3b7230 */ /* 0x000fe40000004100 */
[----:B------:R-:W-:Y:S02]  /*7cf0*/  HADD2.F32 R60, -RZ, R50.H0_H0 ;  /* 0x20000032ff3c7230 */ /* 0x000fe40000004100 */
[----:B------:R-:W-:Y:S02]  /*7d00*/  HADD2.F32 R61, -RZ, R52.H0_H0 ;  /* 0x20000034ff3d7230 */ /* 0x000fe40000004100 */
[----:B------:R-:W-:Y:S02]  /*7d10*/  HADD2.F32 R64, -RZ, R51.H1_H1 ;  /* 0x30000033ff407230 */ /* 0x000fe40000004100 */
[----:B-1----:R-:W-:-:S02]  /*7d20*/  HADD2.F32 R56, -RZ, R8.H0_H0 ;  /* 0x20000008ff387230 */ /* 0x002fc40000004100 */
[----:B------:R-:W-:Y:S02]  /*7d30*/  HADD2.F32 R58, -RZ, R8.H1_H1 ;  /* 0x30000008ff3a7230 */ /* 0x000fe40000004100 */
[--C-:B------:R-:W-:Y:S01]  /*7d40*/  HADD2.F32 R55, -RZ, R9.reuse.H1_H1 ;  /* 0x30000009ff377230 */ /* 0x100fe20000004100 */
[----:B------:R-:W-:Y:S01]  /*7d50*/  FMUL.FTZ R63, R56, R53 ;  /* 0x00000035383f7220 */ /* 0x000fe20000410000 */
[----:B------:R-:W-:Y:S02]  /*7d60*/  HADD2.F32 R8, -RZ, R9.H0_H0 ;  /* 0x20000009ff087230 */ /* 0x000fe40000004100 */
[--C-:B------:R-:W-:Y:S02]  /*7d70*/  HADD2.F32 R9, -RZ, R10.reuse.H0_H0 ;  /* 0x2000000aff097230 */ /* 0x100fe40000004100 */
[----:B------:R-:W-:Y:S02]  /*7d80*/  HADD2.F32 R57, -RZ, R10.H1_H1 ;  /* 0x3000000aff397230 */ /* 0x000fe40000004100 */
[----:B------:R-:W-:-:S02]  /*7d90*/  HADD2.F32 R10, -RZ, R11.H0_H0 ;  /* 0x2000000bff0a7230 */ /* 0x000fc40000004100 */
[----:B------:R-:W-:Y:S01]  /*7da0*/  HADD2.F32 R62, -RZ, R11.H1_H1 ;  /* 0x3000000bff3e7230 */ /* 0x000fe20000004100 */
[----:B------:R-:W-:Y:S02]  /*7db0*/  FMUL.FTZ R11, R58, R53 ;  /* 0x000000353a0b7220 */ /* 0x000fe40000410000 */
[CC--:B------:R-:W-:Y:S02]  /*7dc0*/  FMUL.FTZ R53, R55.reuse, R59.reuse ;  /* 0x0000003b37357220 */ /* 0x0c0fe40000410000 */
[C---:B------:R-:W-:Y:S02]  /*7dd0*/  FMUL.FTZ R59, R8.reuse, R59 ;  /* 0x0000003b083b7220 */ /* 0x040fe40000410000 */
[-C--:B------:R-:W-:Y:S01]  /*7de0*/  FFMA.FTZ R53, R8, R60.reuse, -R53 ;  /* 0x0000003c08357223 */ /* 0x080fe20000010835 */
[----:B------:R-:W-:Y:S01]  /*7df0*/  HADD2.F32 R8, -RZ, R50.H1_H1 ;  /* 0x30000032ff087230 */ /* 0x000fe20000004100 */
[----:B------:R-:W-:Y:S01]  /*7e00*/  FFMA.FTZ R60, R55, R60, R59 ;  /* 0x0000003c373c7223 */ /* 0x000fe2000001003b */
[----:B------:R-:W-:Y:S01]  /*7e10*/  HADD2.F32 R59, -RZ, R48.H1_H1 ;  /* 0x30000030ff3b7230 */ /* 0x000fe20000004100 */
[-C--:B------:R-:W-:Y:S01]  /*7e20*/  FFMA.FTZ R11, R56, R61.reuse, -R11 ;  /* 0x0000003d380b7223 */ /* 0x080fe2000001080b */
[----:B------:R-:W-:Y:S01]  /*7e30*/  HADD2.F32 R56, -RZ, R49.H1_H1 ;  /* 0x30000031ff387230 */ /* 0x000fe20000004100 */
[----:B------:R-:W-:-:S02]  /*7e40*/  FFMA.FTZ R58, R58, R61, R63 ;  /* 0x0000003d3a3a7223 */ /* 0x000fc4000001003f */
[-C--:B------:R-:W-:Y:S02]  /*7e50*/  FMUL.FTZ R55, R57, R8.reuse ;  /* 0x0000000839377220 */ /* 0x080fe40000410000 */
[-C--:B------:R-:W-:Y:S02]  /*7e60*/  FMUL.FTZ R61, R62, R59.reuse ;  /* 0x0000003b3e3d7220 */ /* 0x080fe40000410000 */
[C---:B------:R-:W-:Y:S02]  /*7e70*/  FMUL.FTZ R8, R9.reuse, R8 ;  /* 0x0000000809087220 */ /* 0x040fe40000410000 */
[----:B------:R-:W-:Y:S02]  /*7e80*/  FMUL.FTZ R59, R10, R59 ;  /* 0x0000003b0a3b7220 */ /* 0x000fe40000410000 */
[----:B------:R-:W-:Y:S01]  /*7e90*/  FFMA.FTZ R55, R9, R64, -R55 ;  /* 0x0000004009377223 */ /* 0x000fe20000010837 */
[----:B------:R-:W-:Y:S01]  /*7ea0*/  F2FP.PACK_AB R9, R60, R53 ;  /* 0x000000353c09723e */ /* 0x000fe200000000ff */
[----:B------:R-:W-:-:S02]  /*7eb0*/  FFMA.FTZ R61, R10, R56, -R61 ;  /* 0x000000380a3d7223 */ /* 0x000fc4000001083d */
[----:B------:R-:W-:Y:S01]  /*7ec0*/  FFMA.FTZ R64, R57, R64, R8 ;  /* 0x0000004039407223 */ /* 0x000fe20000010008 */
[----:B------:R-:W-:Y:S01]  /*7ed0*/  F2FP.PACK_AB R8, R58, R11 ;  /* 0x0000000b3a08723e */ /* 0x000fe200000000ff */
[----:B------:R-:W-:-:S03]  /*7ee0*/  FFMA.FTZ R56, R62, R56, R59 ;  /* 0x000000383e387223 */ /* 0x000fc6000001003b */
[----:B------:R-:W-:Y:S02]  /*7ef0*/  F2FP.PACK_AB R10, R64, R55 ;  /* 0x00000037400a723e */ /* 0x000fe400000000ff */
[----:B------:R-:W-:-:S05]  /*7f00*/  F2FP.PACK_AB R11, R56, R61 ;  /* 0x0000003d380b723e */ /* 0x000fca00000000ff */
[----:B------:R1:W-:Y:S02]  /*7f10*/  STS.128 [R31], R8 ;  /* 0x000000081f007388 */ /* 0x0003e40000000c00 */
.L_x_106:
[----:B------:R-:W-:Y:S05]  /*7f20*/  BSYNC B0 ;  /* 0x0000000000007941 */ /* 0x000fea0003800000 */
.L_x_105:
[----:B-1----:R-:W-:Y:S01]  /*7f30*/  IADD3 R8, R30, 0x10, RZ ;  /* 0x000000101e087810 */ /* 0x002fe20007ffe0ff */
[----:B------:R-:W-:Y:S03]  /*7f40*/  BSSY B0, `(.L_x_107) ;  /* 0x0000029000007945 */ /* 0x000fe60003800000 */
[----:B------:R-:W-:-:S13]  /*7f50*/  ISETP.GE.AND P0, PT, R8, c[0x0][0x27c], PT ;  /* 0x00009f0008007a0c */ /* 0x000fda0003f06270 */
        /* <DEDUP_REMOVED lines=39> */
.L_x_108:
[----:B------:R-:W-:Y:S05]  /*81d0*/  BSYNC B0 ;  /* 0x0000000000007941 */ /* 0x000fea0003800000 */
.L_x_107:
[----:B-1----:R-:W-:Y:S01]  /*81e0*/  IADD3 R8, R30, 0x20, RZ ;  /* 0x000000201e087810 */ /* 0x002fe20007ffe0ff */
[----:B------:R-:W-:Y:S03]  /*81f0*/  BSSY B0, `(.L_x_109) ;  /* 0x0000029000007945 */ /* 0x000fe60003800000 */
[----:B------:R-:W-:-:S13]  /*8200*/  ISETP.GE.AND P0, PT, R8, c[0x0][0x27c], PT ;  /* 0x00009f0008007a0c */ /* 0x000fda0003f06270 */
[----:B------:R-:W-:Y:S05]  /*8210*/  @P0 BRA `(.L_x_110) ;  /* 0x0000026000000947 */ /* 0x000fea0003800000 */
[----:B------:R-:W1:Y:S01]  /*8220*/  LDS.128 R8, [R31+0x4000] ;  /* 0x004000001f087984 */ /* 0x000e620000000c00 */
        /* <DEDUP_REMOVED lines=36> */
[----:B------:R1:W-:Y:S02]  /*8470*/  STS.128 [R31+0x4000], R8 ;  /* 0x004000081f007388 */ /* 0x0003e40000000c00 */
.L_x_110:
[----:B------:R-:W-:Y:S05]  /*8480*/  BSYNC B0 ;  /* 0x0000000000007941 */ /* 0x000fea0003800000 */
.L_x_109:
[----:B-1----:R-:W-:Y:S01]  /*8490*/  IADD3 R8, R30, 0x30, RZ ;  /* 0x000000301e087810 */ /* 0x002fe20007ffe0ff */
[----:B------:R-:W-:Y:S03]  /*84a0*/  BSSY B0, `(.L_x_111) ;  /* 0x0000029000007945 */ /* 0x000fe60003800000 */
[----:B------:R-:W-:-:S13]  /*84b0*/  ISETP.GE.AND P0, PT, R8, c[0x0][0x27c], PT ;  /* 0x00009f0008007a0c */ /* 0x000fda0003f06270 */
[----:B------:R-:W-:Y:S05]  /*84c0*/  @P0 BRA `(.L_x_112) ;  /* 0x0000026000000947 */ /* 0x000fea0003800000 */
[----:B------:R-:W1:Y:S01]  /*84d0*/  LDS.128 R8, [R12+0x4000] ;  /* 0x004000000c087984 */ /* 0x000e620000000c00 */
[--C-:B------:R-:W-:Y:S02]  /*84e0*/  HADD2.F32 R53, -RZ, R39.reuse.H0_H0 ;  /* 0x20000027ff357230 */ /* 0x100fe40000004100 */
        /* <DEDUP_REMOVED lines=19> */
[----:B------:R-:W-:Y:S01]  /*8620*/  HADD2.F32 R59, -RZ, R37.H0_H0 ;  /* 0x20000025ff3b7230 */ /* 0x000fe20000004100 */
        /* <DEDUP_REMOVED lines=16> */
.L_x_112:
[----:B------:R-:W-:Y:S05]  /*8730*/  BSYNC B0 ;  /* 0x0000000000007941 */ /* 0x000fea0003800000 */
.L_x_111:
[----:B-1----:R-:W-:Y:S01]  /*8740*/  IADD3 R8, R30, 0x40, RZ ;  /* 0x000000401e087810 */ /* 0x002fe20007ffe0ff */
[----:B------:R-:W-:Y:S03]  /*8750*/  BSSY B0, `(.L_x_113) ;  /* 0x0000029000007945 */ /* 0x000fe60003800000 */
[----:B------:R-:W-:-:S13]  /*8760*/  ISETP.GE.AND P0, PT, R8, c[0x0][0x27c], PT ;  /* 0x00009f0008007a0c */ /* 0x000fda0003f06270 */
[----:B------:R-:W-:Y:S05]  /*8770*/  @P0 BRA `(.L_x_114) ;  /* 0x0000026000000947 */ /* 0x000fea0003800000 */
[----:B------:R-:W1:Y:S01]  /*8780*/  LDS.128 R8, [R31+0x8000] ;  /* 0x008000001f087984 */ /* 0x000e620000000c00 */
[----:B------:R-:W-:Y:S02]  /*8790*/  HADD2.F32 R53, -RZ, R35.H1_H1 ;  /* 0x30000023ff357230 */ /* 0x000fe40000004100 */
[----:B------:R-:W-:Y:S02]  /*87a0*/  HADD2.F32 R59, -RZ, R34.H1_H1 ;  /* 0x30000022ff3b7230 */ /* 0x000fe40000004100 */
[----:B------:R-:W-:Y:S02]  /*87b0*/  HADD2.F32 R60, -RZ, R32.H1_H1 ;  /* 0x30000020ff3c7230 */ /* 0x000fe40000004100 */
[--C-:B------:R-:W-:Y:S02]  /*87c0*/  HADD2.F32 R61, -RZ, R33.reuse.H1_H1 ;  /* 0x30000021ff3d7230 */ /* 0x100fe40000004100 */
[----:B------:R-:W-:Y:S02]  /*87d0*/  HADD2.F32 R64, -RZ, R33.H0_H0 ;  /* 0x20000021ff407230 */ /* 0x000fe40000004100 */
        /* <DEDUP_REMOVED lines=13> */
[----:B------:R-:W-:Y:S01]  /*88b0*/  HADD2.F32 R8, -RZ, R35.H0_H0 ;  /* 0x20000023ff087230 */ /* 0x000fe20000004100 */
[----:B------:R-:W-:Y:S01]  /*88c0*/  FFMA.FTZ R60, R55, R60, R59 ;  /* 0x0000003c373c7223 */ /* 0x000fe2000001003b */
[----:B------:R-:W-:Y:S01]  /*88d0*/  HADD2.F32 R59, -RZ, R34.H0_H0 ;  /* 0x20000022ff3b7230 */ /* 0x000fe20000004100 */
[-C--:B------:R-:W-:Y:S01]  /*88e0*/  FFMA.FTZ R11, R56, R61.reuse, -R11 ;  /* 0x0000003d380b7223 */ /* 0x080fe2000001080b */
[----:B------:R-:W-:Y:S01]  /*88f0*/  HADD2.F32 R56, -RZ, R32.H0_H0 ;  /* 0x20000020ff387230 */ /* 0x000fe20000004100 */
        /* <DEDUP_REMOVED lines=14> */
.L_x_114:
[----:B------:R-:W-:Y:S05]  /*89e0*/  BSYNC B0 ;  /* 0x0000000000007941 */ /* 0x000fea0003800000 */
.L_x_113:
[----:B-1----:R-:W-:-:S04]  /*89f0*/  IADD3 R8, R30, 0x50, RZ ;  /* 0x000000501e087810 */ /* 0x002fc80007ffe0ff */
        /* <DEDUP_REMOVED lines=40> */
.L_x_104:
[----:B------:R-:W-:Y:S05]  /*8c80*/  BSYNC B1 ;  /* 0x0000000000017941 */ /* 0x000fea0003800000 */
.L_x_103:
[----:B------:R-:W-:-:S04]  /*8c90*/  IADD3 R29, R29, 0x40, RZ ;  /* 0x000000401d1d7810 */ /* 0x000fc80007ffe0ff */
[----:B------:R-:W-:-:S13]  /*8ca0*/  ISETP.GE.AND P0, PT, R29, R54, PT ;  /* 0x000000361d00720c */ /* 0x000fda0003f06270 */
[----:B------:R-:W-:Y:S05]  /*8cb0*/  @P0 BRA `(.L_x_115) ;  /* 0x00003f9000000947 */ /* 0x000fea0003800000 */
[----:B------:R-:W-:Y:S01]  /*8cc0*/  ISETP.GE.AND P0, PT, R30, c[0x0][0x27c], PT ;  /* 0x00009f001e007a0c */ /* 0x000fe20003f06270 */
[----:B------:R-:W-:-:S12]  /*8cd0*/  BSSY B0, `(.L_x_116) ;  /* 0x0000028000007945 */ /* 0x000fd80003800000 */
[----:B------:R-:W-:Y:S05]  /*8ce0*/  @P0 BRA `(.L_x_117) ;  /* 0x0000026000000947 */ /* 0x000fea0003800000 */
[----:B-1----:R-:W1:Y:S01]  /*8cf0*/  LDS.128 R8, [R31+0x2000] ;  /* 0x002000001f087984 */ /* 0x002e620000000c00 */
[----:B------:R-:W-:Y:S02]  /*8d00*/  HADD2.F32 R29, -RZ, R51.H0_H0 ;  /* 0x20000033ff1d7230 */ /* 0x000fe40000004100 */
[--C-:B------:R-:W-:Y:S02]  /*8d10*/  HADD2.F32 R57, -RZ, R49.reuse.H0_H0 ;  /* 0x20000031ff397230 */ /* 0x100fe40000004100 */
[----:B------:R-:W-:Y:S02]  /*8d20*/  HADD2.F32 R59, -RZ, R52.H0_H0 ;  /* 0x20000034ff3b7230 */ /* 0x000fe40000004100 */
[--C-:B------:R-:W-:Y:S02]  /*8d30*/  HADD2.F32 R58, -RZ, R50.reuse.H0_H0 ;  /* 0x20000032ff3a7230 */ /* 0x100fe40000004100 */
[----:B------:R-:W-:Y:S02]  /*8d40*/  HADD2.F32 R50, -RZ, R50.H1_H1 ;  /* 0x30000032ff327230 */ /* 0x000fe40000004100 */
[----:B------:R-:W-:-:S02]  /*8d50*/  HADD2.F32 R49, -RZ, R49.H1_H1 ;  /* 0x30000031ff317230 */ /* 0x000fc40000004100 */
[--C-:B-1----:R-:W-:Y:S02]  /*8d60*/  HADD2.F32 R54, -RZ, R8.reuse.H0_H0 ;  /* 0x20000008ff367230 */ /* 0x102fe40000004100 */
[----:B------:R-:W-:Y:S02]  /*8d70*/  HADD2.F32 R56, -RZ, R8.H1_H1 ;  /* 0x30000008ff387230 */ /* 0x000fe40000004100 */
[--C-:B------:R-:W-:Y:S01]  /*8d80*/  HADD2.F32 R53, -RZ, R9.reuse.H1_H1 ;  /* 0x30000009ff357230 */ /* 0x100fe20000004100 */
[C---:B------:R-:W-:Y:S01]  /*8d90*/  FMUL.FTZ R60, R29.reuse, R54 ;  /* 0x000000361d3c7220 */ /* 0x040fe20000410000 */
[----:B------:R-:W-:Y:S01]  /*8da0*/  HADD2.F32 R8, -RZ, R9.H0_H0 ;  /* 0x20000009ff087230 */ /* 0x000fe20000004100 */
[----:B------:R-:W-:Y:S01]  /*8db0*/  FMUL.FTZ R52, R29, R56 ;  /* 0x000000381d347220 */ /* 0x000fe20000410000 */
[--C-:B------:R-:W-:Y:S01]  /*8dc0*/  HADD2.F32 R9, -RZ, R10.reuse.H0_H0 ;  /* 0x2000000aff097230 */ /* 0x100fe20000004100 */
[CC--:B------:R-:W-:Y:S01]  /*8dd0*/  FMUL.FTZ R29, R57.reuse, R53.reuse ;  /* 0x00000035391d7220 */ /* 0x0c0fe20000410000 */
[----:B------:R-:W-:Y:S01]  /*8de0*/  HADD2.F32 R55, -RZ, R10.H1_H1 ;  /* 0x3000000aff377230 */ /* 0x000fe20000004100 */
[-C--:B------:R-:W-:Y:S01]  /*8df0*/  FMUL.FTZ R57, R57, R8.reuse ;  /* 0x0000000839397220 */ /* 0x080fe20000410000 */
[--C-:B------:R-:W-:Y:S01]  /*8e00*/  HADD2.F32 R10, -RZ, R11.reuse.H0_H0 ;  /* 0x2000000bff0a7230 */ /* 0x100fe20000004100 */
[C---:B------:R-:W-:Y:S01]  /*8e10*/  FFMA.FTZ R29, R58.reuse, R8, -R29 ;  /* 0x000000083a1d7223 */ /* 0x040fe2000001081d */
[----:B------:R-:W-:Y:S01]  /*8e20*/  HADD2.F32 R11, -RZ, R11.H1_H1 ;  /* 0x3000000bff0b7230 */ /* 0x000fe20000004100 */
[----:B------:R-:W-:Y:S01]  /*8e30*/  FFMA.FTZ R52, R59, R54, -R52 ;  /* 0x000000363b347223 */ /* 0x000fe20000010834 */
[----:B------:R-:W-:Y:S01]  /*8e40*/  HADD2.F32 R8, -RZ, R48.H1_H1 ;  /* 0x30000030ff087230 */ /* 0x000fe20000004100 */
[----:B------:R-:W-:Y:S01]  /*8e50*/  FFMA.FTZ R58, R58, R53, R57 ;  /* 0x000000353a3a7223 */ /* 0x000fe20000010039 */
[----:B------:R-:W-:Y:S01]  /*8e60*/  HADD2.F32 R54, -RZ, R51.H1_H1 ;  /* 0x30000033ff367230 */ /* 0x000fe20000004100 */
[----:B------:R-:W-:-:S02]  /*8e70*/  FMUL.FTZ R51, R50, R55 ;  /* 0x0000003732337220 */ /* 0x000fc40000410000 */
[----:B------:R-:W-:Y:S02]  /*8e80*/  FMUL.FTZ R53, R50, R9 ;  /* 0x0000000932357220 */ /* 0x000fe40000410000 */
[C---:B------:R-:W-:Y:S02]  /*8e90*/  FMUL.FTZ R50, R8.reuse, R11 ;  /* 0x0000000b08327220 */ /* 0x040fe40000410000 */
[----:B------:R-:W-:Y:S02]  /*8ea0*/  FMUL.FTZ R8, R8, R10 ;  /* 0x0000000a08087220 */ /* 0x000fe40000410000 */
[----:B------:R-:W-:Y:S01]  /*8eb0*/  FFMA.FTZ R51, R54, R9, -R51 ;  /* 0x0000000936337223 */ /* 0x000fe20000010833 */
[----:B------:R-:W-:Y:S01]  /*8ec0*/  F2FP.PACK_AB R9, R58, R29 ;  /* 0x0000001d3a09723e */ /* 0x000fe200000000ff */
[----:B------:R-:W-:Y:S02]  /*8ed0*/  FFMA.FTZ R59, R59, R56, R60 ;  /* 0x000000383b3b7223 */ /* 0x000fe4000001003c */
[----:B------:R-:W-:-:S02]  /*8ee0*/  FFMA.FTZ R54, R54, R55, R53 ;  /* 0x0000003736367223 */ /* 0x000fc40000010035 */
[C---:B------:R-:W-:Y:S02]  /*8ef0*/  FFMA.FTZ R50, R49.reuse, R10, -R50 ;  /* 0x0000000a31327223 */ /* 0x040fe40000010832 */
[----:B------:R-:W-:Y:S01]  /*8f00*/  FFMA.FTZ R11, R49, R11, R8 ;  /* 0x0000000b310b7223 */ /* 0x000fe20000010008 */
[----:B------:R-:W-:Y:S02]  /*8f10*/  F2FP.PACK_AB R8, R59, R52 ;  /* 0x000000343b08723e */ /* 0x000fe400000000ff */
[----:B------:R-:W-:Y:S02]  /*8f20*/  F2FP.PACK_AB R10, R54, R51 ;  /* 0x00000033360a723e */ /* 0x000fe400000000ff */
[----:B------:R-:W-:-:S05]  /*8f30*/  F2FP.PACK_AB R11, R11, R50 ;  /* 0x000000320b0b723e */ /* 0x000fca00000000ff */
[----:B------:R1:W-:Y:S02]  /*8f40*/  STS.128 [R31+0x2000], R8 ;  /* 0x002000081f007388 */ /* 0x0003e40000000c00 */
.L_x_117:
[----:B------:R-:W-:Y:S05]  /*8f50*/  BSYNC B0 ;  /* 0x0000000000007941 */ /* 0x000fea0003800000 */
.L_x_116:
[----:B-1----:R-:W-:Y:S01]  /*8f60*/  IADD3 R8, R30, 0x10, RZ ;  /* 0x000000101e087810 */ /* 0x002fe20007ffe0ff */
[----:B------:R-:W-:Y:S03]  /*8f70*/  BSSY B0, `(.L_x_118) ;  /* 0x0000029000007945 */ /* 0x000fe60003800000 */
[----:B------:R-:W-:-:S13]  /*8f80*/  ISETP.GE.AND P0, PT, R8, c[0x0][0x27c], PT ;  /* 0x00009f0008007a0c */ /* 0x000fda0003f06270 */
[----:B------:R-:W-:Y:S05]  /*8f90*/  @P0 BRA `(.L_x_119) ;  /* 0x0000026000000947 */ /* 0x000fea0003800000 */
[----:B------:R-:W1:Y:S01]  /*8fa0*/  LDS.128 R8, [R12+0x2000] ;  /* 0x002000000c087984 */ /* 0x000e620000000c00 */
        /* <DEDUP_REMOVED lines=37> */
.L_x_119:
[----:B------:R-:W-:Y:S05]  /*9200*/  BSYNC B0 ;  /* 0x0000000000007941 */ /* 0x000fea0003800000 */
.L_x_118:
        /* <DEDUP_REMOVED lines=42> */
.L_x_121:
[----:B------:R-:W-:Y:S05]  /*94b0*/  BSYNC B0 ;  /* 0x0000000000007941 */ /* 0x000fea0003800000 */
.L_x_120:
        /* <DEDUP_REMOVED lines=8> */
[--C-:B------:R-:W-:Y:S02]  /*9540*/  HADD2.F32 R46, -RZ, R38.reuse.H0_H0 ;  /* 0x20000026ff2e7230 */ /* 0x100fe40000004100 */
[----:B------:R-:W-:Y:S02]  /*9550*/  HADD2.F32 R38, -RZ, R38.H1_H1 ;  /* 0x30000026ff267230 */ /* 0x000fe40000004100 */
[----:B------:R-:W-:-:S02]  /*9560*/  HADD2.F32 R37, -RZ, R37.H0_H0 ;  /* 0x20000025ff257230 */ /* 0x000fc40000004100 */
[----:B------:R-:W-:Y:S02]  /*9570*/  HADD2.F32 R36, -RZ, R36.H1_H1 ;  /* 0x30000024ff247230 */ /* 0x000fe40000004100 */
        /* <DEDUP_REMOVED lines=13> */
[----:B------:R-:W-:Y:S01]  /*9650*/  FFMA.FTZ R46, R46, R41, R45 ;  /* 0x000000292e2e7223 */ /* 0x000fe2000001002d */
[----:B------:R-:W-:Y:S01]  /*9660*/  HADD2.F32 R8, -RZ, R39.H1_H1 ;  /* 0x30000027ff087230 */ /* 0x000fe20000004100 */
[----:B------:R-:W-:-:S02]  /*9670*/  FMUL.FTZ R39, R38, R43 ;  /* 0x0000002b26277220 */ /* 0x000fc40000410000 */
[C---:B------:R-:W-:Y:S02]  /*9680*/  FMUL.FTZ R41, R37.reuse, R11 ;  /* 0x0000000b25297220 */ /* 0x040fe40000410000 */
[----:B------:R-:W-:Y:S02]  /*9690*/  FMUL.FTZ R38, R38, R9 ;  /* 0x0000000926267220 */ /* 0x000fe40000410000 */
[----:B------:R-:W-:Y:S02]  /*96a0*/  FMUL.FTZ R37, R37, R10 ;  /* 0x0000000a25257220 */ /* 0x000fe40000410000 */
[C---:B------:R-:W-:Y:S02]  /*96b0*/  FFMA.FTZ R40, R47.reuse, R42, -R40 ;  /* 0x0000002a2f287223 */ /* 0x040fe40000010828 */
[----:B------:R-:W-:Y:S02]  /*96c0*/  FFMA.FTZ R41, R36, R10, -R41 ;  /* 0x0000000a24297223 */ /* 0x000fe40000010829 */
[----:B------:R-:W-:-:S02]  /*96d0*/  FFMA.FTZ R47, R47, R44, R48 ;  /* 0x0000002c2f2f7223 */ /* 0x000fc40000010030 */
[----:B------:R-:W-:Y:S01]  /*96e0*/  FFMA.FTZ R39, R8, R9, -R39 ;  /* 0x0000000908277223 */ /* 0x000fe20000010827 */
[----:B------:R-:W-:Y:S01]  /*96f0*/  F2FP.PACK_AB R9, R46, R29 ;  /* 0x0000001d2e09723e */ /* 0x000fe200000000ff */
[----:B------:R-:W-:Y:S01]  /*9700*/  FFMA.FTZ R38, R8, R43, R38 ;  /* 0x0000002b08267223 */ /* 0x000fe20000010026 */
[----:B------:R-:W-:Y:S01]  /*9710*/  F2FP.PACK_AB R8, R47, R40 ;  /* 0x000000282f08723e */ /* 0x000fe200000000ff */
[----:B------:R-:W-:-:S03]  /*9720*/  FFMA.FTZ R36, R36, R11, R37 ;  /* 0x0000000b24247223 */ /* 0x000fc60000010025 */
[----:B------:R-:W-:Y:S02]  /*9730*/  F2FP.PACK_AB R10, R38, R39 ;  /* 0x00000027260a723e */ /* 0x000fe400000000ff */
[----:B------:R-:W-:-:S05]  /*9740*/  F2FP.PACK_AB R11, R36, R41 ;  /* 0x00000029240b723e */ /* 0x000fca00000000ff */
[----:B------:R1:W-:Y:S02]  /*9750*/  STS.128 [R12+0x6000], R8 ;  /* 0x006000080c007388 */ /* 0x0003e40000000c00 */
.L_x_123:
[----:B------:R-:W-:Y:S05]  /*9760*/  BSYNC B0 ;  /* 0x0000000000007941 */ /* 0x000fea0003800000 */
.L_x_122:
        /* <DEDUP_REMOVED lines=8> */
[----:B------:R-:W-:Y:S02]  /*97f0*/  HADD2.F32 R41, -RZ, R33.H1_H1 ;  /* 0x30000021ff297230 */ /* 0x000fe40000004100 */
[----:B------:R-:W-:Y:S02]  /*9800*/  HADD2.F32 R34, -RZ, R34.H0_H0 ;  /* 0x20000022ff227230 */ /* 0x000fe40000004100 */
[----:B------:R-:W-:-:S02]  /*9810*/  HADD2.F32 R32, -RZ, R32.H0_H0 ;  /* 0x20000020ff207230 */ /* 0x000fc40000004100 */
[--C-:B-1----:R-:W-:Y:S02]  /*9820*/  HADD2.F32 R36, -RZ, R8.reuse.H0_H0 ;  /* 0x20000008ff247230 */ /* 0x102fe40000004100 */
[----:B------:R-:W-:Y:S02]  /*9830*/  HADD2.F32 R38, -RZ, R8.H1_H1 ;  /* 0x30000008ff267230 */ /* 0x000fe40000004100 */
[--C-:B------:R-:W-:Y:S01]  /*9840*/  HADD2.F32 R37, -RZ, R9.reuse.H1_H1 ;  /* 0x30000009ff257230 */ /* 0x100fe20000004100 */
[C---:B------:R-:W-:Y:S01]  /*9850*/  FMUL.FTZ R44, R29.reuse, R36 ;  /* 0x000000241d2c7220 */ /* 0x040fe20000410000 */
[----:B------:R-:W-:Y:S01]  /*9860*/  HADD2.F32 R8, -RZ, R9.H0_H0 ;  /* 0x20000009ff087230 */ /* 0x000fe20000004100 */
[----:B------:R-:W-:Y:S01]  /*9870*/  FMUL.FTZ R42, R29, R38 ;  /* 0x000000261d2a7220 */ /* 0x000fe20000410000 */
[--C-:B------:R-:W-:Y:S01]  /*9880*/  HADD2.F32 R9, -RZ, R10.reuse.H0_H0 ;  /* 0x2000000aff097230 */ /* 0x100fe20000004100 */
[C---:B------:R-:W-:Y:S01]  /*9890*/  FMUL.FTZ R29, R40.reuse, R37 ;  /* 0x00000025281d7220 */ /* 0x040fe20000410000 */
[----:B------:R-:W-:Y:S01]  /*98a0*/  HADD2.F32 R39, -RZ, R10.H1_H1 ;  /* 0x3000000aff277230 */ /* 0x000fe20000004100 */
[-C--:B------:R-:W-:Y:S01]  /*98b0*/  FMUL.FTZ R40, R40, R8.reuse ;  /* 0x0000000828287220 */ /* 0x080fe20000410000 */
[--C-:B------:R-:W-:Y:S01]  /*98c0*/  HADD2.F32 R10, -RZ, R11.reuse.H0_H0 ;  /* 0x2000000bff0a7230 */ /* 0x100fe20000004100 */
[----:B------:R-:W-:Y:S01]  /*98d0*/  FFMA.FTZ R29, R43, R8, -R29 ;  /* 0x000000082b1d7223 */ /* 0x000fe2000001081d */
[----:B------:R-:W-:Y:S01]  /*98e0*/  HADD2.F32 R11, -RZ, R11.H1_H1 ;  /* 0x3000000bff0b7230 */ /* 0x000fe20000004100 */
[C---:B------:R-:W-:Y:S01]  /*98f0*/  FFMA.FTZ R42, R41.reuse, R36, -R42 ;  /* 0x00000024292a7223 */ /* 0x040fe2000001082a */
[----:B------:R-:W-:Y:S01]  /*9900*/  HADD2.F32 R8, -RZ, R35.H0_H0 ;  /* 0x20000023ff087230 */ /* 0x000fe20000004100 */
[----:B------:R-:W-:Y:S01]  /*9910*/  FFMA.FTZ R41, R41, R38, R44 ;  /* 0x0000002629297223 */ /* 0x000fe2000001002c */
[----:B------:R-:W-:Y:S01]  /*9920*/  HADD2.F32 R36, -RZ, R33.H0_H0 ;  /* 0x20000021ff247230 */ /* 0x000fe20000004100 */
[----:B------:R-:W-:-:S02]  /*9930*/  FMUL.FTZ R35, R34, R11 ;  /* 0x0000000b22237220 */ /* 0x000fc40000410000 */
[C---:B------:R-:W-:Y:S02]  /*9940*/  FMUL.FTZ R33, R8.reuse, R39 ;  /* 0x0000002708217220 */ /* 0x040fe40000410000 */
[-C--:B------:R-:W-:Y:S02]  /*9950*/  FMUL.FTZ R8, R8, R9.reuse ;  /* 0x0000000908087220 */ /* 0x080fe40000410000 */
[----:B------:R-:W-:Y:S02]  /*9960*/  FMUL.FTZ R34, R34, R10 ;  /* 0x0000000a22227220 */ /* 0x000fe40000410000 */
[C---:B------:R-:W-:Y:S02]  /*9970*/  FFMA.FTZ R33, R36.reuse, R9, -R33 ;  /* 0x0000000924217223 */ /* 0x040fe40000010821 */
[----:B------:R-:W-:Y:S02]  /*9980*/  FFMA.FTZ R40, R43, R37, R40 ;  /* 0x000000252b287223 */ /* 0x000fe40000010028 */
[----:B------:R-:W-:Y:S01]  /*9990*/  FFMA.FTZ R36, R36, R39, R8 ;  /* 0x0000002724247223 */ /* 0x000fe20000010008 */
[----:B------:R-:W-:Y:S01]  /*99a0*/  F2FP.PACK_AB R8, R41, R42 ;  /* 0x0000002a2908723e */ /* 0x000fe200000000ff */
[----:B------:R-:W-:Y:S01]  /*99b0*/  FFMA.FTZ R35, R32, R10, -R35 ;  /* 0x0000000a20237223 */ /* 0x000fe20000010823 */
[----:B------:R-:W-:Y:S01]  /*99c0*/  F2FP.PACK_AB R9, R40, R29 ;  /* 0x0000001d2809723e */ /* 0x000fe200000000ff */
[----:B------:R-:W-:Y:S01]  /*99d0*/  FFMA.FTZ R34, R32, R11, R34 ;  /* 0x0000000b20227223 */ /* 0x000fe20000010022 */
[----:B------:R-:W-:-:S04]  /*99e0*/  F2FP.PACK_AB R10, R36, R33 ;  /* 0x00000021240a723e */ /* 0x000fc800000000ff */
[----:B------:R-:W-:-:S05]  /*99f0*/  F2FP.PACK_AB R11, R34, R35 ;  /* 0x00000023220b723e */ /* 0x000fca00000000ff */
[----:B------:R1:W-:Y:S02]  /*9a00*/  STS.128 [R31+0xa000], R8 ;  /* 0x00a000081f007388 */ /* 0x0003e40000000c00 */
.L_x_125:
[----:B------:R-:W-:Y:S05]  /*9a10*/  BSYNC B0 ;  /* 0x0000000000007941 */ /* 0x000fea0003800000 */
.L_x_124:
[----:B------:R-:W-:-:S04]  /*9a20*/  IADD3 R30, R30, 0x50, RZ ;  /* 0x000000501e1e7810 */ /* 0x000fc80007ffe0ff */
[----:B------:R-:W-:-:S13]  /*9a30*/  ISETP.GE.AND P0, PT, R30, c[0x0][0x27c], PT ;  /* 0x00009f001e007a0c */ /* 0x000fda0003f06270 */
[----:B------:R-:W-:Y:S05]  /*9a40*/  @P0 BRA `(.L_x_115) ;  /* 0x0000320000000947 */ /* 0x000fea0003800000 */
[----:B-1----:R-:W1:Y:S01]  /*9a50*/  LDS.128 R8, [R12+0xa000] ;  /* 0x00a000000c087984 */ /* 0x002e620000000c00 */
[----:B------:R-:W-:Y:S02]  /*9a60*/  HADD2.F32 R29, -RZ, R28.H1_H1 ;  /* 0x3000001cff1d7230 */ /* 0x000fe40000004100 */
[----:B------:R-:W-:Y:S02]  /*9a70*/  HADD2.F32 R34, -RZ, R15.H1_H1 ;  /* 0x3000000fff227230 */ /* 0x000fe40000004100 */
[----:B------:R-:W-:Y:S02]  /*9a80*/  HADD2.F32 R35, -RZ, R14.H1_H1 ;  /* 0x3000000eff237230 */ /* 0x000fe40000004100 */
[----:B------:R-:W-:Y:S02]  /*9a90*/  HADD2.F32 R37, -RZ, R13.H1_H1 ;  /* 0x3000000dff257230 */ /* 0x000fe40000004100 */
[----:B------:R-:W-:Y:S02]  /*9aa0*/  HADD2.F32 R28, -RZ, R28.H0_H0 ;  /* 0x2000001cff1c7230 */ /* 0x000fe40000004100 */
[----:B------:R-:W-:-:S02]  /*9ab0*/  HADD2.F32 R15, -RZ, R15.H0_H0 ;  /* 0x2000000fff0f7230 */ /* 0x000fc40000004100 */
[----:B------:R-:W-:Y:S02]  /*9ac0*/  HADD2.F32 R14, -RZ, R14.H0_H0 ;  /* 0x2000000eff0e7230 */ /* 0x000fe40000004100 */
[----:B------:R-:W-:Y:S02]  /*9ad0*/  HADD2.F32 R13, -RZ, R13.H0_H0 ;  /* 0x2000000dff0d7230 */ /* 0x000fe40000004100 */
        /* <DEDUP_REMOVED lines=9> */
[----:B------:R-:W-:Y:S01]  /*9b70*/  FFMA.FTZ R36, R35, R30, -R36 ;  /* 0x0000001e23247223 */ /* 0x000fe20000010824 */
[--C-:B------:R-:W-:Y:S01]  /*9b80*/  HADD2.F32 R10, -RZ, R11.reuse.H0_H0 ;  /* 0x2000000bff0a7230 */ /* 0x100fe20000004100 */
[-C--:B------:R-:W-:Y:S01]  /*9b90*/  FMUL.FTZ R34, R34, R8.reuse ;  /* 0x0000000822227220 */ /* 0x080fe20000410000 */
[----:B------:R-:W-:Y:S01]  /*9ba0*/  HADD2.F32 R11, -RZ, R11.H1_H1 ;  /* 0x3000000bff0b7230 */ /* 0x000fe20000004100 */
[----:B------:R-:W-:-:S02]  /*9bb0*/  FFMA.FTZ R29, R37, R8, -R29 ;  /* 0x00000008251d7223 */ /* 0x000fc4000001081d */
[----:B------:R-:W-:Y:S02]  /*9bc0*/  FFMA.FTZ R35, R35, R32, R38 ;  /* 0x0000002023237223 */ /* 0x000fe40000010026 */
[C---:B------:R-:W-:Y:S02]  /*9bd0*/  FMUL.FTZ R8, R28.reuse, R33 ;  /* 0x000000211c087220 */ /* 0x040fe40000410000 */
[----:B------:R-:W-:Y:S02]  /*9be0*/  FMUL.FTZ R30, R28, R9 ;  /* 0x000000091c1e7220 */ /* 0x000fe40000410000 */
[C---:B------:R-:W-:Y:S02]  /*9bf0*/  FMUL.FTZ R28, R15.reuse, R11 ;  /* 0x0000000b0f1c7220 */ /* 0x040fe40000410000 */
[----:B------:R-:W-:Y:S02]  /*9c00*/  FMUL.FTZ R32, R15, R10 ;  /* 0x0000000a0f207220 */ /* 0x000fe40000410000 */
[----:B------:R-:W-:-:S02]  /*9c10*/  FFMA.FTZ R34, R37, R31, R34 ;  /* 0x0000001f25227223 */ /* 0x000fc40000010022 */
[C---:B------:R-:W-:Y:S01]  /*9c20*/  FFMA.FTZ R15, R14.reuse, R9, -R8 ;  /* 0x000000090e0f7223 */ /* 0x040fe20000010808 */
[----:B------:R-:W-:Y:S01]  /*9c30*/  F2FP.PACK_AB R8, R35, R36 ;  /* 0x000000242308723e */ /* 0x000fe200000000ff */
[----:B------:R-:W-:Y:S01]  /*9c40*/  FFMA.FTZ R30, R14, R33, R30 ;  /* 0x000000210e1e7223 */ /* 0x000fe2000001001e */
[----:B------:R-:W-:Y:S01]  /*9c50*/  F2FP.PACK_AB R9, R34, R29 ;  /* 0x0000001d2209723e */ /* 0x000fe200000000ff */
[C---:B------:R-:W-:Y:S02]  /*9c60*/  FFMA.FTZ R28, R13.reuse, R10, -R28 ;  /* 0x0000000a0d1c7223 */ /* 0x040fe4000001081c */
[----:B------:R-:W-:Y:S01]  /*9c70*/  FFMA.FTZ R11, R13, R11, R32 ;  /* 0x0000000b0d0b7223 */ /* 0x000fe20000010020 */
[----:B------:R-:W-:-:S04]  /*9c80*/  F2FP.PACK_AB R10, R30, R15 ;  /* 0x0000000f1e0a723e */ /* 0x000fc800000000ff */
[----:B------:R-:W-:-:S05]  /*9c90*/  F2FP.PACK_AB R11, R11, R28 ;  /* 0x0000001c0b0b723e */ /* 0x000fca00000000ff */
[----:B------:R1:W-:Y:S01]  /*9ca0*/  STS.128 [R12+0xa000], R8 ;  /* 0x00a000080c007388 */ /* 0x0003e20000000c00 */
[----:B------:R-:W-:Y:S05]  /*9cb0*/  BRA `(.L_x_115) ;  /* 0x00002f9000007947 */ /* 0x000fea0003800000 */
.L_x_100:
        /* <DEDUP_REMOVED lines=15> */
[C---:B------:R-:W-:Y:S01]  /*9db0*/  ISETP.GE.AND P0, PT, R37.reuse, c[0x0][0x27c], PT ;  /* 0x00009f0025007a0c */ /* 0x040fe20003f06270 */
[----:B------:R-:W-:Y:S01]  /*9dc0*/  CS2R R50, SRZ ;  /* 0x0000000000327805 */ /* 0x000fe2000001ff00 */
[----:B------:R-:W-:Y:S01]  /*9dd0*/  CS2R R48, SRZ ;  /* 0x0000000000307805 */ /* 0x000fe2000001ff00 */
[----:B------:R-:W-:Y:S01]  /*9de0*/  CS2R R14, SRZ ;  /* 0x00000000000e7805 */ /* 0x000fe2000001ff00 */
[----:B------:R-:W-:Y:S01]  /*9df0*/  CS2R R12, SRZ ;  /* 0x00000000000c7805 */ /* 0x000fe2000001ff00 */
[----:B------:R-:W-:-:S02]  /*9e00*/  IADD3 R11, R37, 0x20, RZ ;  /* 0x00000020250b7810 */ /* 0x000fc40007ffe0ff */
[----:B------:R-:W-:-:S06]  /*9e10*/  IADD3 R9, R37, 0x40, RZ ;  /* 0x0000004025097810 */ /* 0x000fcc0007ffe0ff */
[----:B------:R-:W-:-:S04]  /*9e20*/  @!P0 IMAD.WIDE R34, R37, 0x2, R38 ;  /* 0x0000000225228825 */ /* 0x000fc800078e0226 */
[----:B------:R-:W-:Y:S01]  /*9e30*/  @!P0 IMAD.WIDE R32, R37, 0x2, R52 ;  /* 0x0000000225208825 */ /* 0x000fe200078e0234 */
[----:B------:R1:W5:Y:S01]  /*9e40*/  @!P0 LD.E.128 R48, [R34.64] ;  /* 0x0000000622308980 */ /* 0x000362000c101d00 */
[----:B------:R-:W-:-:S03]  /*9e50*/  ISETP.GE.AND P1, PT, R11, c[0x0][0x27c], PT ;  /* 0x00009f000b007a0c */ /* 0x000fc60003f26270 */
[----:B------:R2:W5:Y:S01]  /*9e60*/  @!P0 LD.E.128 R12, [R32.64] ;  /* 0x00000006200c8980 */ /* 0x000562000c101d00 */
[----:B------:R-:W-:Y:S01]  /*9e70*/  ISETP.GE.AND P0, PT, R9, c[0x0][0x27c], PT ;  /* 0x00009f0009007a0c */ /* 0x000fe20003f06270 */
[----:B------:R-:W-:Y:S01]  /*9e80*/  CS2R R46, SRZ ;  /* 0x00000000002e7805 */ /* 0x000fe2000001ff00 */
[----:B------:R-:W-:Y:S01]  /*9e90*/  CS2R R44, SRZ ;  /* 0x00000000002c7805 */ /* 0x000fe2000001ff00 */
[----:B------:R-:W-:Y:S01]  /*9ea0*/  CS2R R42, SRZ ;  /* 0x00000000002a7805 */ /* 0x000fe2000001ff00 */
[----:B------:R-:W-:-:S05]  /*9eb0*/  CS2R R40, SRZ ;  /* 0x0000000000287805 */ /* 0x000fca000001ff00 */
[----:B------:R-:W-:-:S04]  /*9ec0*/  @!P1 SHF.R.S32.HI R10, RZ, 0x1f, R11 ;  /* 0x0000001fff0a9819 */ /* 0x000fc8000001140b */
[----:B------:R-:W-:Y:S02]  /*9ed0*/  @!P0 SHF.R.S32.HI R8, RZ, 0x1f, R9 ;  /* 0x0000001fff088819 */ /* 0x000fe40000011409 */
[----:B------:R-:W-:Y:S02]  /*9ee0*/  @!P1 LEA.HI R10, R10, R11, RZ, 0x3 ;  /* 0x0000000b0a0a9211 */ /* 0x000fe400078f18ff */
[----:B------:R-:W-:Y:S02]  /*9ef0*/  @!P0 LEA.HI R8, R8, R9, RZ, 0x3 ;  /* 0x0000000908088211 */ /* 0x000fe400078f18ff */
[----:B------:R-:W-:Y:S01]  /*9f00*/  @!P1 LOP3.LUT R9, R10, 0xfffffff8, RZ, 0xc0, !PT ;  /* 0xfffffff80a099812 */ /* 0x000fe200078ec0ff */
[----:B-1----:R-:W-:Y:S01]  /*9f10*/  CS2R R34, SRZ ;  /* 0x0000000000227805 */ /* 0x002fe2000001ff00 */
[----:B------:R-:W-:-:S03]  /*9f20*/  @!P0 LOP3.LUT R11, R8, 0xfffffff8, RZ, 0xc0, !PT ;  /* 0xfffffff8080b8812 */ /* 0x000fc600078ec0ff */
[----:B------:R-:W-:Y:S01]  /*9f30*/  @!P1 IMAD.WIDE R30, R9, 0x2, R38 ;  /* 0x00000002091e9825 */ /* 0x000fe200078e0226 */
[----:B--2---:R-:W-:-:S03]  /*9f40*/  CS2R R32, SRZ ;  /* 0x0000000000207805 */ /* 0x004fc6000001ff00 */
[----:B------:R-:W-:Y:S02]  /*9f50*/  @!P1 IMAD.WIDE R56, R9, 0x2, R52 ;  /* 0x0000000209389825 */ /* 0x000fe400078e0234 */
[----:B------:R-:W-:Y:S01]  /*9f60*/  CS2R R8, SRZ ;  /* 0x0000000000087805 */ /* 0x000fe2000001ff00 */
[----:B------:R1:W5:Y:S01]  /*9f70*/  @!P1 LD.E.128 R32, [R30.64] ;  /* 0x000000061e209980 */ /* 0x000362000c101d00 */
[----:B------:R-:W-:-:S04]  /*9f80*/  @!P0 IMAD.WIDE R38, R11, 0x2, R38 ;  /* 0x000000020b268825 */ /* 0x000fc800078e0226 */
[----:B------:R-:W-:Y:S01]  /*9f90*/  @!P0 IMAD.WIDE R52, R11, 0x2, R52 ;  /* 0x000000020b348825 */ /* 0x000fe200078e0234 */
[----:B------:R1:W5:Y:S01]  /*9fa0*/  @!P0 LD.E.128 R44, [R38.64] ;  /* 0x00000006262c8980 */ /* 0x000362000c101d00 */
[----:B------:R-:W-:-:S03]  /*9fb0*/  CS2R R10, SRZ ;  /* 0x00000000000a7805 */ /* 0x000fc6000001ff00 */
[----:B------:R1:W5:Y:S04]  /*9fc0*/  @!P0 LD.E.128 R40, [R52.64] ;  /* 0x0000000634288980 */ /* 0x000368000c101d00 */
[----:B------:R1:W5:Y:S02]  /*9fd0*/  @!P1 LD.E.128 R8, [R56.64] ;  /* 0x0000000638089980 */ /* 0x000364000c101d00 */
.L_x_127:
[----:B------:R-:W-:Y:S05]  /*9fe0*/  BSYNC B0 ;  /* 0x0000000000007941 */ /* 0x000fea0003800000 */
.L_x_126:
[----:B-1---5:R-:W-:Y:S01]  /*9ff0*/  IMAD.MOV.U32 R56, RZ, RZ, R8 ;  /* 0x000000ffff387224 */ /* 0x022fe200078e0008 */
[----:B------:R-:W-:Y:S01]  /*a000*/  SHF.R.U64 R73, R32, 0x10, R33 ;  /* 0x0000001020497819 */ /* 0x000fe20000001221 */
[----:B------:R-:W-:Y:S01]  /*a010*/  IMAD.MOV.U32 R55, RZ, RZ, R9 ;  /* 0x000000ffff377224 */ /* 0x000fe200078e0009 */
[----:B------:R-:W-:Y:S01]  /*a020*/  SHF.R.U32.HI R72, RZ, 0x10, R33 ;  /* 0x00000010ff487819 */ /* 0x000fe20000011621 */
[----:B------:R-:W-:Y:S01]  /*a030*/  IMAD R78, R78, -0x80, R83 ;  /* 0xffffff804e4e7824 */ /* 0x000fe200078e0253 */
[----:B------:R-:W-:Y:S01]  /*a040*/  SHF.R.U64 R66, R34, 0x10, R35 ;  /* 0x0000001022427819 */ /* 0x000fe20000001223 */
[----:B------:R-:W-:Y:S01]  /*a050*/  IMAD.MOV.U32 R75, RZ, RZ, R33 ;  /* 0x000000ffff4b7224 */ /* 0x000fe200078e0021 */
[----:B------:R-:W-:Y:S01]  /*a060*/  SHF.R.U64 R33, R8, 0x10, R9 ;  /* 0x0000001008217819 */ /* 0x000fe20000001209 */
[----:B------:R-:W-:Y:S01]  /*a070*/  IMAD.MOV.U32 R70, RZ, RZ, R34 ;  /* 0x000000ffff467224 */ /* 0x000fe200078e0022 */
[----:B------:R-:W-:Y:S01]  /*a080*/  SHF.R.U64 R8, R42, 0x10, R43 ;  /* 0x000000102a087819 */ /* 0x000fe2000000122b */
[----:B------:R-:W-:Y:S01]  /*a090*/  IMAD.MOV.U32 R34, RZ, RZ, R42 ;  /* 0x000000ffff227224 */ /* 0x000fe200078e002a */
[----:B------:R-:W-:Y:S01]  /*a0a0*/  PRMT R42, R55, 0x5410, R56 ;  /* 0x00005410372a7816 */ /* 0x000fe20000000038 */
[----:B------:R-:W-:Y:S01]  /*a0b0*/  IMAD.MOV.U32 R52, RZ, RZ, R48 ;  /* 0x000000ffff347224 */ /* 0x000fe200078e0030 */
[----:B------:R-:W-:Y:S01]  /*a0c0*/  IMNMX R56, R78, 0x80, PT ;  /* 0x000000804e387817 */ /* 0x000fe20003800200 */
[----:B------:R-:W-:Y:S01]  /*a0d0*/  IMAD.MOV.U32 R53, RZ, RZ, R51 ;  /* 0x000000ffff357224 */ /* 0x000fe200078e0033 */
[----:B------:R-:W-:Y:S01]  /*a0e0*/  SHF.R.U64 R81, R48, 0x10, R49 ;  /* 0x0000001030517819 */ /* 0x000fe20000001231 */
[----:B------:R-:W-:Y:S01]  /*a0f0*/  IMAD.MOV.U32 R36, RZ, RZ, R46 ;  /* 0x000000ffff247224 */ /* 0x000fe200078e002e */
[----:B------:R-:W-:Y:S01]  /*a100*/  ISETP.GE.AND P0, PT, R29, R56, PT ;  /* 0x000000381d00720c */ /* 0x000fe20003f06270 */
[----:B------:R-:W-:Y:S01]  /*a110*/  IMAD.MOV.U32 R63, RZ, RZ, R47 ;  /* 0x000000ffff3f7224 */ /* 0x000fe200078e002f */
[--C-:B------:R-:W-:Y:S01]  /*a120*/  SHF.R.U64 R79, R50, 0x10, R51.reuse ;  /* 0x00000010324f7819 */ /* 0x100fe20000001233 */
[----:B------:R-:W-:Y:S01]  /*a130*/  IMAD.MOV.U32 R80, RZ, RZ, R50 ;  /* 0x000000ffff507224 */ /* 0x000fe200078e0032 */
[----:B------:R-:W-:Y:S01]  /*a140*/  SHF.R.U32.HI R48, RZ, 0x10, R51 ;  /* 0x00000010ff307819 */ /* 0x000fe20000011633 */
[----:B------:R-:W-:Y:S01]  /*a150*/  IMAD.MOV.U32 R61, RZ, RZ, R13 ;  /* 0x000000ffff3d7224 */ /* 0x000fe200078e000d */
[----:B------:R-:W-:Y:S01]  /*a160*/  SHF.R.U64 R60, R46, 0x10, R47 ;  /* 0x000000102e3c7819 */ /* 0x000fe2000000122f */
[----:B------:R-:W-:Y:S01]  /*a170*/  IMAD.MOV.U32 R51, RZ, RZ, R15 ;  /* 0x000000ffff337224 */ /* 0x000fe200078e000f */
[----:B------:R-:W-:Y:S01]  /*a180*/  SHF.R.U32.HI R31, RZ, 0x10, R47 ;  /* 0x00000010ff1f7819 */ /* 0x000fe2000001162f */
        /* <DEDUP_REMOVED lines=9> */
[----:B------:R-:W-:Y:S01]  /*a220*/  SHF.R.U32.HI R65, RZ, 0x10, R35 ;  /* 0x00000010ff417819 */ /* 0x000fe20000011623 */
        /* <DEDUP_REMOVED lines=13> */
[----:B------:R-:W-:Y:S01]  /*a300*/  SHF.R.U64 R10, R40, 0x10, R41 ;  /* 0x00000010280a7819 */ /* 0x000fe20000001229 */
[----:B------:R-:W-:-:S04]  /*a310*/  DEPBAR.LE SB0, 0x1 ;  /* 0x000080400000791a */ /* 0x000fc80000000000 */
[----:B------:R-:W-:Y:S01]  /*a320*/  SHF.R.U32.HI R30, RZ, 0x10, R41 ;  /* 0x00000010ff1e7819 */ /* 0x000fe20000011629 */
[----:B------:R-:W-:Y:S01]  /*a330*/  BSSY B1, `(.L_x_128) ;  /* 0x0000151000017945 */ /* 0x000fe20003800000 */
[----:B------:R-:W-:Y:S02]  /*a340*/  SHF.R.U32.HI R28, RZ, 0x10, R43 ;  /* 0x00000010ff1c7819 */ /* 0x000fe4000001162b */
        /* <DEDUP_REMOVED lines=22> */
[----:B------:R-:W-:Y:S01]  /*a4b0*/  PRMT R28, R28, 0x5410, R8 ;  /* 0x000054101c1c7816 */ /* 0x000fe20000000008 */
[----:B------:R-:W-:Y:S06]  /*a4c0*/  BAR.SYNC.DEFER_BLOCKING 0x0 ;  /* 0x0000000000007b1d */ /* 0x000fec0000010000 */
[----:B------:R-:W-:Y:S05]  /*a4d0*/  @P0 BRA `(.L_x_129) ;  /* 0x0000136000000947 */ /* 0x000fea0003800000 */
[----:B------:R-:W-:Y:S01]  /*a4e0*/  ISETP.GE.AND P0, PT, R37, c[0x0][0x27c], PT ;  /* 0x00009f0025007a0c */ /* 0x000fe20003f06270 */
[----:B------:R-:W-:-:S12]  /*a4f0*/  BSSY B0, `(.L_x_130) ;  /* 0x0000060000007945 */ /* 0x000fd80003800000 */
[----:B------:R-:W-:Y:S05]  /*a500*/  @P0 BRA `(.L_x_131) ;  /* 0x000005e000000947 */ /* 0x000fea0003800000 */
[----:B------:R-:W-:Y:S01]  /*a510*/  MOV R9, c[0x0][0x27c] ;  /* 0x00009f0000097a02 */ /* 0x000fe20000000f00 */
[----:B------:R-:W-:Y:S01]  /*a520*/  HADD2.F32 R74, -RZ, R47.H1_H1 ;  /* 0x3000002fff4a7230 */ /* 0x000fe20000004100 */
[----:B------:R-:W-:Y:S01]  /*a530*/  SHF.L.U32 R12, R29, 0x6, RZ ;  /* 0x000000061d0c7819 */ /* 0x000fe200000006ff */
[----:B------:R-:W-:Y:S01]  /*a540*/  HADD2.F32 R85, -RZ, R49.H1_H1 ;  /* 0x30000031ff557230 */ /* 0x000fe20000004100 */
[----:B------:R-:W-:Y:S01]  /*a550*/  LEA.HI R14, R9, R54, RZ, 0x1d ;  /* 0x00000036090e7211 */ /* 0x000fe200078fe8ff */
[--C-:B------:R-:W-:Y:S01]  /*a560*/  HADD2.F32 R79, -RZ, R50.reuse.H1_H1 ;  /* 0x30000032ff4f7230 */ /* 0x100fe20000004100 */
[----:B------:R-:W-:Y:S01]  /*a570*/  LOP3.LUT R12, R12, 0x1c0, RZ, 0xc0, !PT ;  /* 0x000001c00c0c7812 */ /* 0x000fe200078ec0ff */
[----:B------:R-:W-:Y:S01]  /*a580*/  HADD2.F32 R73, -RZ, R50.H0_H0 ;  /* 0x20000032ff497230 */ /* 0x000fe20000004100 */
[----:B------:R-:W-:Y:S01]  /*a590*/  SHF.R.S32.HI R9, RZ, 0x1f, R14 ;  /* 0x0000001fff097819 */ /* 0x000fe2000001140e */
[----:B------:R-:W-:Y:S01]  /*a5a0*/  HADD2.F32 R66, -RZ, R51.H1_H1 ;  /* 0x30000033ff427230 */ /* 0x000fe20000004100 */
[----:B------:R-:W-:Y:S01]  /*a5b0*/  SHF.L.U32 R8, R14, 0x3, RZ ;  /* 0x000000030e087819 */ /* 0x000fe200000006ff */
[--C-:B------:R-:W-:Y:S01]  /*a5c0*/  HADD2.F32 R86, -RZ, R52.reuse.H1_H1 ;  /* 0x30000034ff567230 */ /* 0x100fe20000004100 */
[----:B------:R-:W-:Y:S01]  /*a5d0*/  LEA.HI R9, R9, R14, RZ, 0x3 ;  /* 0x0000000e09097211 */ /* 0x000fe200078f18ff */
[----:B------:R-:W-:Y:S01]  /*a5e0*/  HADD2.F32 R84, -RZ, R52.H0_H0 ;  /* 0x20000034ff547230 */ /* 0x000fe20000004100 */
[----:B------:R-:W-:Y:S01]  /*a5f0*/  SHF.R.U32.HI R11, RZ, 0x3, R12 ;  /* 0x00000003ff0b7819 */ /* 0x000fe2000001160c */
[----:B------:R-:W-:Y:S01]  /*a600*/  HADD2.F32 R82, -RZ, R53.H1_H1 ;  /* 0x30000035ff527230 */ /* 0x000fe20000004100 */
[C---:B------:R-:W-:Y:S01]  /*a610*/  LOP3.LUT R8, R12.reuse, 0x38, R8, 0xf8, !PT ;  /* 0x000000380c087812 */ /* 0x040fe200078ef808 */
[----:B------:R-:W-:Y:S01]  /*a620*/  HADD2.F32 R70, -RZ, R47.H0_H0 ;  /* 0x2000002fff467230 */ /* 0x000fe20000004100 */
[----:B------:R-:W-:Y:S01]  /*a630*/  SHF.L.U32 R9, R9, 0xa, RZ ;  /* 0x0000000a09097819 */ /* 0x000fe200000006ff */
[----:B------:R-:W-:Y:S01]  /*a640*/  HADD2.F32 R67, -RZ, R46.H1_H1 ;  /* 0x3000002eff437230 */ /* 0x000fe20000004100 */
[----:B------:R-:W-:Y:S01]  /*a650*/  SHF.L.U32 R10, R19, 0x9, RZ ;  /* 0x00000009130a7819 */ /* 0x000fe200000006ff */
[----:B------:R-:W-:Y:S01]  /*a660*/  HADD2.F32 R83, -RZ, R49.H0_H0 ;  /* 0x20000031ff537230 */ /* 0x000fe20000004100 */
[----:B------:R-:W-:Y:S01]  /*a670*/  LOP3.LUT R57, R12, 0x38, R37, 0xf8, !PT ;  /* 0x000000380c397812 */ /* 0x000fe200078ef825 */
[--C-:B------:R-:W-:Y:S01]  /*a680*/  HADD2.F32 R81, -RZ, R48.reuse.H1_H1 ;  /* 0x30000030ff517230 */ /* 0x100fe20000004100 */
[----:B------:R-:W-:Y:S01]  /*a690*/  LOP3.LUT R8, R8, R11, RZ, 0x3c, !PT ;  /* 0x0000000b08087212 */ /* 0x000fe200078e3cff */
[----:B------:R-:W-:Y:S01]  /*a6a0*/  HADD2.F32 R78, -RZ, R48.H0_H0 ;  /* 0x20000030ff4e7230 */ /* 0x000fe20000004100 */
[----:B------:R-:W-:Y:S01]  /*a6b0*/  LOP3.LUT R9, R9, 0x7fffe000, RZ, 0xc0, !PT ;  /* 0x7fffe00009097812 */ /* 0x000fe200078ec0ff */
[----:B------:R-:W-:Y:S01]  /*a6c0*/  HADD2.F32 R80, -RZ, R53.H0_H0 ;  /* 0x20000035ff507230 */ /* 0x000fe20000004100 */
[----:B------:R-:W-:-:S02]  /*a6d0*/  LOP3.LUT R57, R10, R57, R11, 0xf6, !PT ;  /* 0x000000390a397212 */ /* 0x000fc400078ef60b */
[----:B------:R-:W-:Y:S02]  /*a6e0*/  IADD3 R8, R8, R9, R10 ;  /* 0x0000000908087210 */ /* 0x000fe40007ffe00a */
[----:B------:R-:W-:Y:S02]  /*a6f0*/  SHF.L.U32 R57, R57, 0x1, RZ ;  /* 0x0000000139397819 */ /* 0x000fe400000006ff */
[----:B------:R-:W-:-:S03]  /*a700*/  SHF.L.U32 R55, R8, 0x1, RZ ;  /* 0x0000000108377819 */ /* 0x000fc600000006ff */
[----:B------:R-:W1:Y:S04]  /*a710*/  LDS.128 R12, [R57+0xc100] ;  /* 0x00c10000390c7984 */ /* 0x000e680000000c00 */
[----:B------:R-:W2:Y:S01]  /*a720*/  LDS.128 R8, [R55+0xc100] ;  /* 0x00c1000037087984 */ /* 0x000ea20000000c00 */
[--C-:B-1----:R-:W-:Y:S02]  /*a730*/  HADD2.F32 R59, -RZ, R12.reuse.H1_H1 ;  /* 0x3000000cff3b7230 */ /* 0x102fe40000004100 */
[----:B------:R-:W-:Y:S02]  /*a740*/  HADD2.F32 R58, -RZ, R12.H0_H0 ;  /* 0x2000000cff3a7230 */ /* 0x000fe40000004100 */
[----:B--2---:R-:W-:Y:S01]  /*a750*/  HADD2.F32 R75, -RZ, R8.H0_H0 ;  /* 0x20000008ff4b7230 */ /* 0x004fe20000004100 */
[----:B------:R-:W-:Y:S01]  /*a760*/  FMUL.FTZ R72, R59, R74 ;  /* 0x0000004a3b487220 */ /* 0x000fe20000410000 */
[----:B------:R-:W-:-:S02]  /*a770*/  HADD2.F32 R12, -RZ, R13.H0_H0 ;  /* 0x2000000dff0c7230 */ /* 0x000fc40000004100 */
[----:B------:R-:W-:Y:S02]  /*a780*/  HADD2.F32 R61, -RZ, R13.H1_H1 ;  /* 0x3000000dff3d7230 */ /* 0x000fe40000004100 */
[----:B------:R-:W-:Y:S01]  /*a790*/  HADD2.F32 R8, -RZ, R8.H1_H1 ;  /* 0x30000008ff087230 */ /* 0x000fe20000004100 */
[----:B------:R-:W-:Y:S01]  /*a7a0*/  FMUL.FTZ R64, R12, R73 ;  /* 0x000000490c407220 */ /* 0x000fe20000410000 */
[----:B------:R-:W-:Y:S02]  /*a7b0*/  HADD2.F32 R13, -RZ, R14.H0_H0 ;  /* 0x2000000eff0d7230 */ /* 0x000fe40000004100 */
[----:B------:R-:W-:Y:S01]  /*a7c0*/  HADD2.F32 R63, -RZ, R10.H0_H0 ;  /* 0x2000000aff3f7230 */ /* 0x000fe20000004100 */
[C---:B------:R-:W-:Y:S01]  /*a7d0*/  FMUL.FTZ R74, R8.reuse, R74 ;  /* 0x0000004a084a7220 */ /* 0x040fe20000410000 */
[--C-:B------:R-:W-:Y:S01]  /*a7e0*/  HADD2.F32 R65, -RZ, R9.reuse.H0_H0 ;  /* 0x20000009ff417230 */ /* 0x100fe20000004100 */
[----:B------:R-:W-:Y:S01]  /*a7f0*/  FFMA.FTZ R72, R8, R85, R72 ;  /* 0x0000005508487223 */ /* 0x000fe20000010048 */
[----:B------:R-:W-:Y:S01]  /*a800*/  HADD2.F32 R60, -RZ, R9.H1_H1 ;  /* 0x30000009ff3c7230 */ /* 0x000fe20000004100 */
[-C--:B------:R-:W-:Y:S01]  /*a810*/  FMUL.FTZ R9, R58, R79.reuse ;  /* 0x0000004f3a097220 */ /* 0x080fe20000410000 */
[----:B------:R-:W-:Y:S01]  /*a820*/  HADD2.F32 R62, -RZ, R14.H1_H1 ;  /* 0x3000000eff3e7230 */ /* 0x000fe20000004100 */
[-C--:B------:R-:W-:Y:S01]  /*a830*/  FMUL.FTZ R8, R13, R66.reuse ;  /* 0x000000420d087220 */ /* 0x080fe20000410000 */
[----:B------:R-:W-:Y:S01]  /*a840*/  HADD2.F32 R10, -RZ, R10.H1_H1 ;  /* 0x3000000aff0a7230 */ /* 0x000fe20000004100 */
[----:B------:R-:W-:Y:S01]  /*a850*/  FMUL.FTZ R79, R75, R79 ;  /* 0x0000004f4b4f7220 */ /* 0x000fe20000410000 */
[----:B------:R-:W-:Y:S01]  /*a860*/  HADD2.F32 R14, -RZ, R15.H0_H0 ;  /* 0x2000000fff0e7230 */ /* 0x000fe20000004100 */
[----:B------:R-:W-:Y:S01]  /*a870*/  FMUL.FTZ R66, R63, R66 ;  /* 0x000000423f427220 */ /* 0x000fe20000410000 */
[--C-:B------:R-:W-:Y:S01]  /*a880*/  HADD2.F32 R89, -RZ, R11.reuse.H0_H0 ;  /* 0x2000000bff597230 */ /* 0x100fe20000004100 */
[----:B------:R-:W-:Y:S01]  /*a890*/  FFMA.FTZ R75, R75, R86, R9 ;  /* 0x000000564b4b7223 */ /* 0x000fe20000010009 */
[----:B------:R-:W-:Y:S01]  /*a8a0*/  HADD2.F32 R87, -RZ, R11.H1_H1 ;  /* 0x3000000bff577230 */ /* 0x000fe20000004100 */
[C---:B------:R-:W-:Y:S01]  /*a8b0*/  FMUL.FTZ R73, R65.reuse, R73 ;  /* 0x0000004941497220 */ /* 0x040fe20000410000 */
[----:B------:R-:W-:Y:S01]  /*a8c0*/  HADD2.F32 R15, -RZ, R15.H1_H1 ;  /* 0x3000000fff0f7230 */ /* 0x000fe20000004100 */
[----:B------:R-:W-:Y:S01]  /*a8d0*/  FFMA.FTZ R64, R65, R84, R64 ;  /* 0x0000005441407223 */ /* 0x000fe20000010040 */
[----:B------:R-:W-:Y:S01]  /*a8e0*/  HADD2.F32 R65, -RZ, R51.H0_H0 ;  /* 0x20000033ff417230 */ /* 0x000fe20000004100 */
[----:B------:R-:W-:Y:S01]  /*a8f0*/  FFMA.FTZ R63, R63, R82, R8 ;  /* 0x000000523f3f7223 */ /* 0x000fe20000010008 */
[----:B------:R-:W-:Y:S01]  /*a900*/  HADD2.F32 R8, -RZ, R46.H0_H0 ;  /* 0x2000002eff087230 */ /* 0x000fe20000004100 */
[----:B------:R-:W-:-:S02]  /*a910*/  FMUL.FTZ R9, R61, R70 ;  /* 0x000000463d097220 */ /* 0x000fc40000410000 */
[-C--:B------:R-:W-:Y:S02]  /*a920*/  FMUL.FTZ R11, R62, R67.reuse ;  /* 0x000000433e0b7220 */ /* 0x080fe40000410000 */
[----:B------:R-:W-:Y:S02]  /*a930*/  FMUL.FTZ R67, R10, R67 ;  /* 0x000000430a437220 */ /* 0x000fe40000410000 */
[C---:B------:R-:W-:Y:S02]  /*a940*/  FMUL.FTZ R70, R60.reuse, R70 ;  /* 0x000000463c467220 */ /* 0x040fe40000410000 */
[----:B------:R-:W-:Y:S02]  /*a950*/  FFMA.FTZ R9, R60, R83, R9 ;  /* 0x000000533c097223 */ /* 0x000fe40000010009 */
[----:B------:R-:W-:Y:S02]  /*a960*/  FFMA.FTZ R10, R10, R81, R11 ;  /* 0x000000510a0a7223 */ /* 0x000fe4000001000b */
[----:B------:R-:W-:Y:S01]  /*a970*/  FMUL.FTZ R60, R14, R65 ;  /* 0x000000410e3c7220 */ /* 0x000fe20000410000 */
[----:B------:R-:W-:Y:S01]  /*a980*/  F2FP.PACK_AB R9, R9, R64 ;  /* 0x000000400909723e */ /* 0x000fe200000000ff */
[----:B------:R-:W-:Y:S01]  /*a990*/  FMUL.FTZ R11, R15, R8 ;  /* 0x000000080f0b7220 */ /* 0x000fe20000410000 */
[----:B------:R-:W-:Y:S01]  /*a9a0*/  F2FP.PACK_AB R10, R10, R63 ;  /* 0x0000003f0a0a723e */ /* 0x000fe200000000ff */
[----:B------:R-:W-:-:S02]  /*a9b0*/  FMUL.FTZ R65, R89, R65 ;  /* 0x0000004159417220 */ /* 0x000fc40000410000 */
[C---:B------:R-:W-:Y:S02]  /*a9c0*/  FMUL.FTZ R8, R87.reuse, R8 ;  /* 0x0000000857087220 */ /* 0x040fe40000410000 */
[----:B------:R-:W-:Y:S02]  /*a9d0*/  FFMA.FTZ R11, R87, R78, R11 ;  /* 0x0000004e570b7223 */ /* 0x000fe4000001000b */
[----:B------:R-:W-:Y:S02]  /*a9e0*/  FFMA.FTZ R79, R58, R86, -R79 ;  /* 0x000000563a4f7223 */ /* 0x000fe4000001084f */
[----:B------:R-:W-:Y:S02]  /*a9f0*/  FFMA.FTZ R74, R59, R85, -R74 ;  /* 0x000000553b4a7223 */ /* 0x000fe4000001084a */
[----:B------:R-:W-:Y:S02]  /*aa00*/  FFMA.FTZ R73, R12, R84, -R73 ;  /* 0x000000540c497223 */ /* 0x000fe40000010849 */
[----:B------:R-:W-:Y:S01]  /*aa10*/  FFMA.FTZ R70, R61, R83, -R70 ;  /* 0x000000533d467223 */ /* 0x000fe20000010846 */
[----:B------:R-:W-:Y:S01]  /*aa20*/  F2FP.PACK_AB R12, R74, R79 ;  /* 0x0000004f4a0c723e */ /* 0x000fe200000000ff */
[----:B------:R-:W-:-:S02]  /*aa30*/  FFMA.FTZ R66, R13, R82, -R66 ;  /* 0x000000520d427223 */ /* 0x000fc40000010842 */
[----:B------:R-:W-:Y:S01]  /*aa40*/  FFMA.FTZ R67, R62, R81, -R67 ;  /* 0x000000513e437223 */ /* 0x000fe20000010843 */
[----:B------:R-:W-:Y:S01]  /*aa50*/  F2FP.PACK_AB R13, R70, R73 ;  /* 0x00000049460d723e */ /* 0x000fe200000000ff */
[----:B------:R-:W-:Y:S02]  /*aa60*/  FFMA.FTZ R65, R14, R80, -R65 ;  /* 0x000000500e417223 */ /* 0x000fe40000010841 */
[----:B------:R-:W-:Y:S01]  /*aa70*/  FFMA.FTZ R78, R15, R78, -R8 ;  /* 0x0000004e0f4e7223 */ /* 0x000fe20000010808 */
[----:B------:R-:W-:Y:S01]  /*aa80*/  F2FP.PACK_AB R14, R67, R66 ;  /* 0x00000042430e723e */ /* 0x000fe200000000ff */
[----:B------:R-:W-:Y:S01]  /*aa90*/  FFMA.FTZ R60, R89, R80, R60 ;  /* 0x00000050593c7223 */ /* 0x000fe2000001003c */
[----:B------:R-:W-:Y:S02]  /*aaa0*/  F2FP.PACK_AB R8, R72, R75 ;  /* 0x0000004b4808723e */ /* 0x000fe400000000ff */
[----:B------:R-:W-:Y:S02]  /*aab0*/  F2FP.PACK_AB R15, R78, R65 ;  /* 0x000000414e0f723e */ /* 0x000fe400000000ff */
[----:B------:R-:W-:-:S03]  /*aac0*/  F2FP.PACK_AB R11, R11, R60 ;  /* 0x0000003c0b0b723e */ /* 0x000fc600000000ff */
[----:B------:R1:W-:Y:S04]  /*aad0*/  STS.128 [R57+0xc100], R12 ;  /* 0x00c1000c39007388 */ /* 0x0003e80000000c00 */
[----:B------:R1:W-:Y:S02]  /*aae0*/  STS.128 [R55+0xc100], R8 ;  /* 0x00c1000837007388 */ /* 0x0003e40000000c00 */
.L_x_131:
[----:B------:R-:W-:Y:S05]  /*aaf0*/  BSYNC B0 ;  /* 0x0000000000007941 */ /* 0x000fea0003800000 */
.L_x_130:
[----:B-1----:R-:W-:Y:S01]  /*ab00*/  IADD3 R12, R37, 0x20, RZ ;  /* 0x00000020250c7810 */ /* 0x002fe20007ffe0ff */
[----:B------:R-:W-:Y:S03]  /*ab10*/  BSSY B0, `(.L_x_132) ;  /* 0x0000069000007945 */ /* 0x000fe60003800000 */
[----:B------:R-:W-:-:S13]  /*ab20*/  ISETP.GE.AND P0, PT, R12, c[0x0][0x27c], PT ;  /* 0x00009f000c007a0c */ /* 0x000fda0003f06270 */
[----:B------:R-:W-:Y:S05]  /*ab30*/  @P0 BRA `(.L_x_133) ;  /* 0x0000066000000947 */ /* 0x000fea0003800000 */
[----:B------:R-:W-:Y:S01]  /*ab40*/  SHF.R.S32.HI R11, RZ, 0x1f, R12 ;  /* 0x0000001fff0b7819 */ /* 0x000fe2000001140c */
[----:B------:R-:W-:Y:S01]  /*ab50*/  HADD2.F32 R74, -RZ, R39.H1_H1 ;  /* 0x30000027ff4a7230 */ /* 0x000fe20000004100 */
[----:B------:R-:W-:Y:S01]  /*ab60*/  MOV R8, c[0x0][0x27c] ;  /* 0x00009f0000087a02 */ /* 0x000fe20000000f00 */
[----:B------:R-:W-:Y:S01]  /*ab70*/  HADD2.F32 R85, -RZ, R41.H1_H1 ;  /* 0x30000029ff557230 */ /* 0x000fe20000004100 */
[-C--:B------:R-:W-:Y:S01]  /*ab80*/  LEA.HI R10, R11, R12.reuse, RZ, 0x3 ;  /* 0x0000000c0b0a7211 */ /* 0x080fe200078f18ff */
[--C-:B------:R-:W-:Y:S01]  /*ab90*/  HADD2.F32 R79, -RZ, R42.reuse.H1_H1 ;  /* 0x3000002aff4f7230 */ /* 0x100fe20000004100 */
[----:B------:R-:W-:Y:S01]  /*aba0*/  SHF.L.U32 R9, R29, 0x6, RZ ;  /* 0x000000061d097819 */ /* 0x000fe200000006ff */
[----:B------:R-:W-:Y:S01]  /*abb0*/  HADD2.F32 R73, -RZ, R42.H0_H0 ;  /* 0x2000002aff497230 */ /* 0x000fe20000004100 */
[----:B------:R-:W-:Y:S01]  /*abc0*/  SHF.R.S32.HI R13, RZ, 0x3, R10 ;  /* 0x00000003ff0d7819 */ /* 0x000fe2000001140a */
[----:B------:R-:W-:Y:S01]  /*abd0*/  HADD2.F32 R66, -RZ, R43.H1_H1 ;  /* 0x3000002bff427230 */ /* 0x000fe20000004100 */
[----:B------:R-:W-:Y:S01]  /*abe0*/  LEA.HI R11, R11, R12, RZ, 0x6 ;  /* 0x0000000c0b0b7211 */ /* 0x000fe200078f30ff */
[--C-:B------:R-:W-:Y:S01]  /*abf0*/  HADD2.F32 R86, -RZ, R44.reuse.H1_H1 ;  /* 0x3000002cff567230 */ /* 0x100fe20000004100 */
[----:B------:R-:W-:Y:S01]  /*ac00*/  LEA.HI R8, R8, R13, RZ, 0x1d ;  /* 0x0000000d08087211 */ /* 0x000fe200078fe8ff */
[----:B------:R-:W-:Y:S01]  /*ac10*/  HADD2.F32 R84, -RZ, R44.H0_H0 ;  /* 0x2000002cff547230 */ /* 0x000fe20000004100 */
[----:B------:R-:W-:Y:S01]  /*ac20*/  LOP3.LUT R9, R9, 0x1c0, RZ, 0xc0, !PT ;  /* 0x000001c009097812 */ /* 0x000fe200078ec0ff */
[----:B------:R-:W-:Y:S01]  /*ac30*/  HADD2.F32 R82, -RZ, R45.H1_H1 ;  /* 0x3000002dff527230 */ /* 0x000fe20000004100 */
[----:B------:R-:W-:Y:S01]  /*ac40*/  SHF.R.S32.HI R13, RZ, 0x1f, R8 ;  /* 0x0000001fff0d7819 */ /* 0x000fe20000011408 */
[----:B------:R-:W-:Y:S01]  /*ac50*/  HADD2.F32 R70, -RZ, R39.H0_H0 ;  /* 0x20000027ff467230 */ /* 0x000fe20000004100 */
[----:B------:R-:W-:Y:S01]  /*ac60*/  SHF.L.U32 R11, R11, 0x7, RZ ;  /* 0x000000070b0b7819 */ /* 0x000fe200000006ff */
[----:B------:R-:W-:Y:S01]  /*ac70*/  HADD2.F32 R67, -RZ, R38.H1_H1 ;  /* 0x30000026ff437230 */ /* 0x000fe20000004100 */
[----:B------:R-:W-:Y:S01]  /*ac80*/  LEA.HI R13, R13, R8, RZ, 0x3 ;  /* 0x000000080d0d7211 */ /* 0x000fe200078f18ff */
[----:B------:R-:W-:Y:S01]  /*ac90*/  HADD2.F32 R83, -RZ, R41.H0_H0 ;  /* 0x20000029ff537230 */ /* 0x000fe20000004100 */
[----:B------:R-:W-:Y:S01]  /*aca0*/  SHF.L.U32 R8, R8, 0x3, RZ ;  /* 0x0000000308087819 */ /* 0x000fe200000006ff */
[--C-:B------:R-:W-:Y:S01]  /*acb0*/  HADD2.F32 R81, -RZ, R40.reuse.H1_H1 ;  /* 0x30000028ff517230 */ /* 0x100fe20000004100 */
[----:B------:R-:W-:Y:S01]  /*acc0*/  LOP3.LUT R15, R9, 0x38, R10, 0xf8, !PT ;  /* 0x00000038090f7812 */ /* 0x000fe200078ef80a */
[----:B------:R-:W-:Y:S01]  /*acd0*/  HADD2.F32 R78, -RZ, R40.H0_H0 ;  /* 0x20000028ff4e7230 */ /* 0x000fe20000004100 */
[----:B------:R-:W-:Y:S01]  /*ace0*/  SHF.L.U32 R13, R13, 0xa, RZ ;  /* 0x0000000a0d0d7819 */ /* 0x000fe200000006ff */
[----:B------:R-:W-:Y:S01]  /*acf0*/  HADD2.F32 R80, -RZ, R45.H0_H0 ;  /* 0x2000002dff507230 */ /* 0x000fe20000004100 */
[----:B------:R-:W-:-:S02]  /*ad00*/  SHF.R.U32.HI R10, RZ, 0x3, R9 ;  /* 0x00000003ff0a7819 */ /* 0x000fc40000011609 */
[----:B------:R-:W-:Y:S02]  /*ad10*/  LOP3.LUT R12, R11, 0x7fffe000, RZ, 0xc0, !PT ;  /* 0x7fffe0000b0c7812 */ /* 0x000fe400078ec0ff */
[----:B------:R-:W-:Y:S02]  /*ad20*/  LOP3.LUT R9, R9, 0x38, R8, 0xf8, !PT ;  /* 0x0000003809097812 */ /* 0x000fe400078ef808 */
[----:B------:R-:W-:Y:S02]  /*ad30*/  LOP3.LUT R14, R13, 0x7fffe000, RZ, 0xc0, !PT ;  /* 0x7fffe0000d0e7812 */ /* 0x000fe400078ec0ff */
[----:B------:R-:W-:Y:S02]  /*ad40*/  LOP3.LUT R15, R15, R10, RZ, 0x3c, !PT ;  /* 0x0000000a0f0f7212 */ /* 0x000fe400078e3cff */
[----:B------:R-:W-:Y:S02]  /*ad50*/  LEA R12, R19, R12, 0x9 ;  /* 0x0000000c130c7211 */ /* 0x000fe400078e48ff */
[----:B------:R-:W-:-:S02]  /*ad60*/  LOP3.LUT R8, R9, R10, RZ, 0x3c, !PT ;  /* 0x0000000a09087212 */ /* 0x000fc400078e3cff */
[----:B------:R-:W-:Y:S02]  /*ad70*/  LEA R9, R19, R14, 0x9 ;  /* 0x0000000e13097211 */ /* 0x000fe400078e48ff */
[----:B------:R-:W-:Y:S02]  /*ad80*/  IADD3 R12, R12, R15, RZ ;  /* 0x0000000f0c0c7210 */ /* 0x000fe40007ffe0ff */
[----:B------:R-:W-:Y:S02]  /*ad90*/  IADD3 R8, R9, R8, RZ ;  /* 0x0000000809087210 */ /* 0x000fe40007ffe0ff */
        /* <DEDUP_REMOVED lines=64> */
.L_x_133:
[----:B------:R-:W-:Y:S05]  /*b1a0*/  BSYNC B0 ;  /* 0x0000000000007941 */ /* 0x000fea0003800000 */
.L_x_132:
[----:B-1----:R-:W-:-:S04]  /*b1b0*/  IADD3 R12, R37, 0x40, RZ ;  /* 0x00000040250c7810 */ /* 0x002fc80007ffe0ff */
        /* <DEDUP_REMOVED lines=104> */
.L_x_129:
[----:B------:R-:W-:Y:S05]  /*b840*/  BSYNC B1 ;  /* 0x0000000000017941 */ /* 0x000fea0003800000 */
.L_x_128:
[----:B------:R-:W-:-:S04]  /*b850*/  IADD3 R29, R29, 0x40, RZ ;  /* 0x000000401d1d7810 */ /* 0x000fc80007ffe0ff */
[----:B------:R-:W-:-:S13]  /*b860*/  ISETP.GE.AND P0, PT, R29, R56, PT ;  /* 0x000000381d00720c */ /* 0x000fda0003f06270 */
[----:B------:R-:W-:Y:S05]  /*b870*/  @P0 BRA `(.L_x_115) ;  /* 0x000013d000000947 */ /* 0x000fea0003800000 */
[----:B------:R-:W-:Y:S01]  /*b880*/  ISETP.GE.AND P0, PT, R37, c[0x0][0x27c], PT ;  /* 0x00009f0025007a0c */ /* 0x000fe20003f06270 */
[----:B------:R-:W-:-:S12]  /*b890*/  BSSY B0, `(.L_x_134) ;  /* 0x0000063000007945 */ /* 0x000fd80003800000 */
[----:B------:R-:W-:Y:S05]  /*b8a0*/  @P0 BRA `(.L_x_135) ;  /* 0x0000061000000947 */ /* 0x000fea0003800000 */
[----:B-1----:R-:W-:Y:S01]  /*b8b0*/  MOV R9, c[0x0][0x27c] ;  /* 0x00009f0000097a02 */ /* 0x002fe20000000f00 */
[----:B------:R-:W-:Y:S01]  /*b8c0*/  HADD2.F32 R67, -RZ, R50.H0_H0 ;  /* 0x20000032ff437230 */ /* 0x000fe20000004100 */
[----:B------:R-:W-:Y:S01]  /*b8d0*/  SHF.R.S32.HI R8, RZ, 0x1f, R29 ;  /* 0x0000001fff087819 */ /* 0x000fe2000001141d */
[--C-:B------:R-:W-:Y:S01]  /*b8e0*/  HADD2.F32 R65, -RZ, R52.reuse.H1_H1 ;  /* 0x30000034ff417230 */ /* 0x100fe20000004100 */
[----:B------:R-:W-:Y:S01]  /*b8f0*/  LEA.HI R54, R9, R54, RZ, 0x1d ;  /* 0x0000003609367211 */ /* 0x000fe200078fe8ff */
[----:B------:R-:W-:Y:S01]  /*b900*/  HADD2.F32 R66, -RZ, R47.H1_H1 ;  /* 0x3000002fff427230 */ /* 0x000fe20000004100 */
[----:B------:R-:W-:Y:S01]  /*b910*/  SHF.L.U32 R10, R29, 0x6, RZ ;  /* 0x000000061d0a7819 */ /* 0x000fe200000006ff */
[----:B------:R-:W-:Y:S01]  /*b920*/  HADD2.F32 R73, -RZ, R52.H0_H0 ;  /* 0x20000034ff497230 */ /* 0x000fe20000004100 */
[----:B------:R-:W-:Y:S01]  /*b930*/  LEA.HI R8, R8, R29, RZ, 0x3 ;  /* 0x0000001d08087211 */ /* 0x000fe200078f18ff */
[----:B------:R-:W-:Y:S01]  /*b940*/  HADD2.F32 R61, -RZ, R50.H1_H1 ;  /* 0x30000032ff3d7230 */ /* 0x000fe20000004100 */
[----:B------:R-:W-:Y:S01]  /*b950*/  SHF.R.S32.HI R9, RZ, 0x1f, R54 ;  /* 0x0000001fff097819 */ /* 0x000fe20000011436 */
[----:B------:R-:W-:Y:S01]  /*b960*/  HADD2.F32 R50, -RZ, R49.H1_H1 ;  /* 0x30000031ff327230 */ /* 0x000fe20000004100 */
[----:B------:R-:W-:Y:S01]  /*b970*/  LOP3.LUT R10, R10, 0x1c0, RZ, 0xc0, !PT ;  /* 0x000001c00a0a7812 */ /* 0x000fe200078ec0ff */
[----:B------:R-:W-:Y:S01]  /*b980*/  HADD2.F32 R47, -RZ, R47.H0_H0 ;  /* 0x2000002fff2f7230 */ /* 0x000fe20000004100 */
[----:B------:R-:W-:Y:S01]  /*b990*/  SHF.L.U32 R8, R8, 0x6, RZ ;  /* 0x0000000608087819 */ /* 0x000fe200000006ff */
[----:B------:R-:W-:Y:S01]  /*b9a0*/  HADD2.F32 R49, -RZ, R49.H0_H0 ;  /* 0x20000031ff317230 */ /* 0x000fe20000004100 */
[----:B------:R-:W-:-:S02]  /*b9b0*/  SHF.L.U32 R11, R54, 0x3, RZ ;  /* 0x00000003360b7819 */ /* 0x000fc400000006ff */
[----:B------:R-:W-:Y:S02]  /*b9c0*/  LEA.HI R9, R9, R54, RZ, 0x3 ;  /* 0x0000003609097211 */ /* 0x000fe400078f18ff */
[----:B------:R-:W-:Y:S02]  /*b9d0*/  LOP3.LUT R12, R10, 0x38, R37, 0xf8, !PT ;  /* 0x000000380a0c7812 */ /* 0x000fe400078ef825 */
[----:B------:R-:W-:Y:S02]  /*b9e0*/  SHF.R.U32.HI R13, RZ, 0x3, R10 ;  /* 0x00000003ff0d7819 */ /* 0x000fe4000001160a */
[----:B------:R-:W-:Y:S02]  /*b9f0*/  LOP3.LUT R8, R8, 0xfffffe00, RZ, 0xc0, !PT ;  /* 0xfffffe0008087812 */ /* 0x000fe400078ec0ff */
[----:B------:R-:W-:Y:S02]  /*ba00*/  LOP3.LUT R10, R10, 0x38, R11, 0xf8, !PT ;  /* 0x000000380a0a7812 */ /* 0x000fe400078ef80b */
[----:B------:R-:W-:-:S02]  /*ba10*/  SHF.L.U32 R9, R9, 0xa, RZ ;  /* 0x0000000a09097819 */ /* 0x000fc400000006ff */
[----:B------:R-:W-:Y:S02]  /*ba20*/  LOP3.LUT R12, R8, R12, R13, 0xf6, !PT ;  /* 0x0000000c080c7212 */ /* 0x000fe400078ef60d */
[----:B------:R-:W-:Y:S02]  /*ba30*/  LOP3.LUT R13, R10, R13, RZ, 0x3c, !PT ;  /* 0x0000000d0a0d7212 */ /* 0x000fe400078e3cff */
[----:B------:R-:W-:Y:S02]  /*ba40*/  LOP3.LUT R9, R9, 0x7fffe000, RZ, 0xc0, !PT ;  /* 0x7fffe00009097812 */ /* 0x000fe400078ec0ff */
[----:B------:R-:W-:Y:S02]  /*ba50*/  SHF.L.U32 R55, R12, 0x1, RZ ;  /* 0x000000010c377819 */ /* 0x000fe400000006ff */
[----:B------:R-:W-:-:S03]  /*ba60*/  IADD3 R54, R13, R9, R8 ;  /* 0x000000090d367210 */ /* 0x000fc60007ffe008 */
[----:B------:R-:W1:Y:S01]  /*ba70*/  LDS.128 R12, [R55+0xc100] ;  /* 0x00c10000370c7984 */ /* 0x000e620000000c00 */
[----:B------:R-:W-:-:S05]  /*ba80*/  SHF.L.U32 R54, R54, 0x1, RZ ;  /* 0x0000000136367819 */ /* 0x000fca00000006ff */
[----:B------:R-:W2:Y:S01]  /*ba90*/  LDS.128 R8, [R54+0xc100] ;  /* 0x00c1000036087984 */ /* 0x000ea20000000c00 */
[--C-:B-1----:R-:W-:Y:S02]  /*baa0*/  HADD2.F32 R56, -RZ, R12.reuse.H0_H0 ;  /* 0x2000000cff387230 */ /* 0x102fe40000004100 */
[----:B------:R-:W-:Y:S02]  /*bab0*/  HADD2.F32 R57, -RZ, R12.H1_H1 ;  /* 0x3000000cff397230 */ /* 0x000fe40000004100 */
[----:B------:R-:W-:Y:S01]  /*bac0*/  HADD2.F32 R12, -RZ, R13.H0_H0 ;  /* 0x2000000dff0c7230 */ /* 0x000fe20000004100 */
[----:B------:R-:W-:Y:S01]  /*bad0*/  FMUL.FTZ R70, R61, R56 ;  /* 0x000000383d467220 */ /* 0x000fe20000410000 */
[--C-:B--2---:R-:W-:Y:S01]  /*bae0*/  HADD2.F32 R60, -RZ, R8.reuse.H0_H0 ;  /* 0x20000008ff3c7230 */ /* 0x104fe20000004100 */
[C---:B------:R-:W-:Y:S01]  /*baf0*/  FMUL.FTZ R75, R66.reuse, R57 ;  /* 0x00000039424b7220 */ /* 0x040fe20000410000 */
[----:B------:R-:W-:Y:S01]  /*bb00*/  HADD2.F32 R62, -RZ, R8.H1_H1 ;  /* 0x30000008ff3e7230 */ /* 0x000fe20000004100 */
[----:B------:R-:W-:Y:S01]  /*bb10*/  FMUL.FTZ R52, R67, R12 ;  /* 0x0000000c43347220 */ /* 0x000fe20000410000 */
[----:B------:R-:W-:Y:S01]  /*bb20*/  HADD2.F32 R8, -RZ, R9.H0_H0 ;  /* 0x20000009ff087230 */ /* 0x000fe20000004100 */
[----:B------:R-:W-:Y:S01]  /*bb30*/  FMUL.FTZ R61, R61, R60 ;  /* 0x0000003c3d3d7220 */ /* 0x000fe20000410000 */
[----:B------:R-:W-:Y:S01]  /*bb40*/  HADD2.F32 R58, -RZ, R13.H1_H1 ;  /* 0x3000000dff3a7230 */ /* 0x000fe20000004100 */
[----:B------:R-:W-:Y:S01]  /*bb50*/  FMUL.FTZ R66, R66, R62 ;  /* 0x0000003e42427220 */ /* 0x000fe20000410000 */
[----:B------:R-:W-:Y:S01]  /*bb60*/  HADD2.F32 R13, -RZ, R14.H0_H0 ;  /* 0x2000000eff0d7230 */ /* 0x000fe20000004100 */
[-C--:B------:R-:W-:Y:S01]  /*bb70*/  FMUL.FTZ R67, R67, R8.reuse ;  /* 0x0000000843437220 */ /* 0x080fe20000410000 */
[----:B------:R-:W-:Y:S01]  /*bb80*/  HADD2.F32 R63, -RZ, R9.H1_H1 ;  /* 0x30000009ff3f7230 */ /* 0x000fe20000004100 */
[----:B------:R-:W-:Y:S01]  /*bb90*/  FFMA.FTZ R52, R73, R8, R52 ;  /* 0x0000000849347223 */ /* 0x000fe20000010034 */
[----:B------:R-:W-:Y:S01]  /*bba0*/  HADD2.F32 R8, -RZ, R51.H1_H1 ;  /* 0x30000033ff087230 */ /* 0x000fe20000004100 */
[----:B------:R-:W-:Y:S01]  /*bbb0*/  FFMA.FTZ R75, R50, R62, R75 ;  /* 0x0000003e324b7223 */ /* 0x000fe2000001004b */
[----:B------:R-:W-:Y:S01]  /*bbc0*/  HADD2.F32 R9, -RZ, R10.H0_H0 ;  /* 0x2000000aff097230 */ /* 0x000fe20000004100 */
[----:B------:R-:W-:Y:S01]  /*bbd0*/  FFMA.FTZ R60, R65, R60, R70 ;  /* 0x0000003c413c7223 */ /* 0x000fe20000010046 */
[----:B------:R-:W-:Y:S01]  /*bbe0*/  HADD2.F32 R62, -RZ, R53.H1_H1 ;  /* 0x30000035ff3e7230 */ /* 0x000fe20000004100 */
[C---:B------:R-:W-:Y:S01]  /*bbf0*/  FMUL.FTZ R72, R8.reuse, R13 ;  /* 0x0000000d08487220 */ /* 0x040fe20000410000 */
[----:B------:R-:W-:Y:S01]  /*bc00*/  HADD2.F32 R59, -RZ, R14.H1_H1 ;  /* 0x3000000eff3b7230 */ /* 0x000fe20000004100 */
[C---:B------:R-:W-:Y:S01]  /*bc10*/  FMUL.FTZ R74, R47.reuse, R58 ;  /* 0x0000003a2f4a7220 */ /* 0x040fe20000410000 */
[----:B------:R-:W-:Y:S01]  /*bc20*/  HADD2.F32 R70, -RZ, R46.H1_H1 ;  /* 0x3000002eff467230 */ /* 0x000fe20000004100 */
[----:B------:R-:W-:Y:S01]  /*bc30*/  FMUL.FTZ R47, R47, R63 ;  /* 0x0000003f2f2f7220 */ /* 0x000fe20000410000 */
[--C-:B------:R-:W-:Y:S01]  /*bc40*/  HADD2.F32 R14, -RZ, R15.reuse.H0_H0 ;  /* 0x2000000fff0e7230 */ /* 0x100fe20000004100 */
[-C--:B------:R-:W-:Y:S01]  /*bc50*/  FMUL.FTZ R8, R8, R9.reuse ;  /* 0x0000000908087220 */ /* 0x080fe20000410000 */
[----:B------:R-:W-:Y:S01]  /*bc60*/  HADD2.F32 R64, -RZ, R10.H1_H1 ;  /* 0x3000000aff407230 */ /* 0x000fe20000004100 */
[----:B------:R-:W-:Y:S01]  /*bc70*/  FFMA.FTZ R72, R62, R9, R72 ;  /* 0x000000093e487223 */ /* 0x000fe20000010048 */
[----:B------:R-:W-:Y:S01]  /*bc80*/  HADD2.F32 R9, -RZ, R48.H1_H1 ;  /* 0x30000030ff097230 */ /* 0x000fe20000004100 */
[----:B------:R-:W-:Y:S01]  /*bc90*/  FFMA.FTZ R63, R49, R63, R74 ;  /* 0x0000003f313f7223 */ /* 0x000fe2000001004a */
[----:B------:R-:W-:Y:S01]  /*bca0*/  HADD2.F32 R15, -RZ, R15.H1_H1 ;  /* 0x3000000fff0f7230 */ /* 0x000fe20000004100 */
[C---:B------:R-:W-:Y:S01]  /*bcb0*/  FMUL.FTZ R79, R70.reuse, R59 ;  /* 0x0000003b464f7220 */ /* 0x040fe20000410000 */
[----:B------:R-:W-:Y:S01]  /*bcc0*/  HADD2.F32 R10, -RZ, R11.H0_H0 ;  /* 0x2000000bff0a7230 */ /* 0x000fe20000004100 */
[-C--:B------:R-:W-:Y:S01]  /*bcd0*/  FMUL.FTZ R70, R70, R64.reuse ;  /* 0x0000004046467220 */ /* 0x080fe20000410000 */
[----:B------:R-:W-:Y:S01]  /*bce0*/  HADD2.F32 R51, -RZ, R51.H0_H0 ;  /* 0x20000033ff337230 */ /* 0x000fe20000004100 */
[----:B------:R-:W-:Y:S01]  /*bcf0*/  FFMA.FTZ R79, R9, R64, R79 ;  /* 0x00000040094f7223 */ /* 0x000fe2000001004f */
[----:B------:R-:W-:Y:S01]  /*bd00*/  HADD2.F32 R74, -RZ, R46.H0_H0 ;  /* 0x2000002eff4a7230 */ /* 0x000fe20000004100 */
[----:B------:R-:W-:Y:S01]  /*bd10*/  FFMA.FTZ R61, R65, R56, -R61 ;  /* 0x00000038413d7223 */ /* 0x000fe2000001083d */
[----:B------:R-:W-:Y:S01]  /*bd20*/  HADD2.F32 R11, -RZ, R11.H1_H1 ;  /* 0x3000000bff0b7230 */ /* 0x000fe20000004100 */
[C---:B------:R-:W-:Y:S01]  /*bd30*/  FMUL.FTZ R46, R51.reuse, R14 ;  /* 0x0000000e332e7220 */ /* 0x040fe20000410000 */
[----:B------:R-:W-:Y:S01]  /*bd40*/  HADD2.F32 R53, -RZ, R53.H0_H0 ;  /* 0x20000035ff357230 */ /* 0x000fe20000004100 */
[----:B------:R-:W-:Y:S01]  /*bd50*/  FMUL.FTZ R64, R74, R15 ;  /* 0x0000000f4a407220 */ /* 0x000fe20000410000 */
[----:B------:R-:W-:Y:S01]  /*bd60*/  HADD2.F32 R48, -RZ, R48.H0_H0 ;  /* 0x20000030ff307230 */ /* 0x000fe20000004100 */
[----:B------:R-:W-:-:S02]  /*bd70*/  FMUL.FTZ R51, R51, R10 ;  /* 0x0000000a33337220 */ /* 0x000fc40000410000 */
[----:B------:R-:W-:Y:S02]  /*bd80*/  FMUL.FTZ R74, R74, R11 ;  /* 0x0000000b4a4a7220 */ /* 0x000fe40000410000 */
[----:B------:R-:W-:Y:S02]  /*bd90*/  FFMA.FTZ R66, R50, R57, -R66 ;  /* 0x0000003932427223 */ /* 0x000fe40000010842 */
[----:B------:R-:W-:Y:S02]  /*bda0*/  FFMA.FTZ R67, R73, R12, -R67 ;  /* 0x0000000c49437223 */ /* 0x000fe40000010843 */
[----:B------:R-:W-:Y:S01]  /*bdb0*/  FFMA.FTZ R58, R49, R58, -R47 ;  /* 0x0000003a313a7223 */ /* 0x000fe2000001082f */
[----:B------:R-:W-:Y:S01]  /*bdc0*/  F2FP.PACK_AB R12, R66, R61 ;  /* 0x0000003d420c723e */ /* 0x000fe200000000ff */
[----:B------:R-:W-:Y:S01]  /*bdd0*/  FFMA.FTZ R62, R62, R13, -R8 ;  /* 0x0000000d3e3e7223 */ /* 0x000fe20000010808 */
[----:B------:R-:W-:Y:S01]  /*bde0*/  F2FP.PACK_AB R8, R75, R60 ;  /* 0x0000003c4b08723e */ /* 0x000fe200000000ff */
[----:B------:R-:W-:Y:S01]  /*bdf0*/  FFMA.FTZ R59, R9, R59, -R70 ;  /* 0x0000003b093b7223 */ /* 0x000fe20000010846 */
[----:B------:R-:W-:Y:S01]  /*be00*/  F2FP.PACK_AB R13, R58, R67 ;  /* 0x000000433a0d723e */ /* 0x000fe200000000ff */
[----:B------:R-:W-:Y:S01]  /*be10*/  FFMA.FTZ R51, R53, R14, -R51 ;  /* 0x0000000e35337223 */ /* 0x000fe20000010833 */
[----:B------:R-:W-:Y:S01]  /*be20*/  F2FP.PACK_AB R9, R63, R52 ;  /* 0x000000343f09723e */ /* 0x000fe200000000ff */
[C---:B------:R-:W-:Y:S01]  /*be30*/  FFMA.FTZ R74, R48.reuse, R15, -R74 ;  /* 0x0000000f304a7223 */ /* 0x040fe2000001084a */
[----:B------:R-:W-:Y:S01]  /*be40*/  F2FP.PACK_AB R14, R59, R62 ;  /* 0x0000003e3b0e723e */ /* 0x000fe200000000ff */
[----:B------:R-:W-:Y:S01]  /*be50*/  FFMA.FTZ R46, R53, R10, R46 ;  /* 0x0000000a352e7223 */ /* 0x000fe2000001002e */
[----:B------:R-:W-:Y:S01]  /*be60*/  F2FP.PACK_AB R10, R79, R72 ;  /* 0x000000484f0a723e */ /* 0x000fe200000000ff */
[----:B------:R-:W-:Y:S01]  /*be70*/  FFMA.FTZ R11, R48, R11, R64 ;  /* 0x0000000b300b7223 */ /* 0x000fe20000010040 */
[----:B------:R-:W-:-:S04]  /*be80*/  F2FP.PACK_AB R15, R74, R51 ;  /* 0x000000334a0f723e */ /* 0x000fc800000000ff */
[----:B------:R-:W-:Y:S01]  /*be90*/  F2FP.PACK_AB R11, R11, R46 ;  /* 0x0000002e0b0b723e */ /* 0x000fe200000000ff */
[----:B------:R1:W-:Y:S04]  /*bea0*/  STS.128 [R55+0xc100], R12 ;  /* 0x00c1000c37007388 */ /* 0x0003e80000000c00 */
[----:B------:R1:W-:Y:S02]  /*beb0*/  STS.128 [R54+0xc100], R8 ;  /* 0x00c1000836007388 */ /* 0x0003e40000000c00 */
.L_x_135:
[----:B------:R-:W-:Y:S05]  /*bec0*/  BSYNC B0 ;  /* 0x0000000000007941 */ /* 0x000fea0003800000 */
.L_x_134:
[----:B-1----:R-:W-:Y:S01]  /*bed0*/  IADD3 R9, R37, 0x20, RZ ;  /* 0x0000002025097810 */ /* 0x002fe20007ffe0ff */
[----:B------:R-:W-:Y:S03]  /*bee0*/  BSSY B0, `(.L_x_136) ;  /* 0x000006b000007945 */ /* 0x000fe60003800000 */
[----:B------:R-:W-:-:S13]  /*bef0*/  ISETP.GE.AND P0, PT, R9, c[0x0][0x27c], PT ;  /* 0x00009f0009007a0c */ /* 0x000fda0003f06270 */
[----:B------:R-:W-:Y:S05]  /*bf00*/  @P0 BRA `(.L_x_137) ;  /* 0x0000068000000947 */ /* 0x000fea0003800000 */
[----:B------:R-:W-:Y:S01]  /*bf10*/  SHF.R.S32.HI R12, RZ, 0x1f, R9 ;  /* 0x0000001fff0c7819 */ /* 0x000fe20000011409 */
[----:B------:R-:W-:Y:S01]  /*bf20*/  HADD2.F32 R59, -RZ, R42.H0_H0 ;  /* 0x2000002aff3b7230 */ /* 0x000fe20000004100 */
[----:B------:R-:W-:Y:S01]  /*bf30*/  MOV R13, c[0x0][0x27c] ;  /* 0x00009f00000d7a02 */ /* 0x000fe20000000f00 */
[--C-:B------:R-:W-:Y:S01]  /*bf40*/  HADD2.F32 R57, -RZ, R44.reuse.H1_H1 ;  /* 0x3000002cff397230 */ /* 0x100fe20000004100 */
[CC--:B------:R-:W-:Y:S01]  /*bf50*/  LEA.HI R15, R12.reuse, R9.reuse, RZ, 0x3 ;  /* 0x000000090c0f7211 */ /* 0x0c0fe200078f18ff */
[----:B------:R-:W-:Y:S01]  /*bf60*/  HADD2.F32 R58, -RZ, R39.H1_H1 ;  /* 0x30000027ff3a7230 */ /* 0x000fe20000004100 */
[----:B------:R-:W-:Y:S01]  /*bf70*/  SHF.R.S32.HI R8, RZ, 0x1f, R29 ;  /* 0x0000001fff087819 */ /* 0x000fe2000001141d */
[----:B------:R-:W-:Y:S01]  /*bf80*/  HADD2.F32 R61, -RZ, R44.H0_H0 ;  /* 0x2000002cff3d7230 */ /* 0x000fe20000004100 */
[----:B------:R-:W-:Y:S01]  /*bf90*/  SHF.R.S32.HI R10, RZ, 0x3, R15 ;  /* 0x00000003ff0a7819 */ /* 0x000fe2000001140f */
[----:B------:R-:W-:Y:S01]  /*bfa0*/  HADD2.F32 R53, -RZ, R42.H1_H1 ;  /* 0x3000002aff357230 */ /* 0x000fe20000004100 */
[----:B------:R-:W-:Y:S01]  /*bfb0*/  SHF.L.U32 R14, R29, 0x6, RZ ;  /* 0x000000061d0e7819 */ /* 0x000fe200000006ff */
[----:B------:R-:W-:Y:S01]  /*bfc0*/  HADD2.F32 R42, -RZ, R41.H1_H1 ;  /* 0x30000029ff2a7230 */ /* 0x000fe20000004100 */
[----:B------:R-:W-:Y:S01]  /*bfd0*/  LEA.HI R13, R13, R10, RZ, 0x1d ;  /* 0x0000000a0d0d7211 */ /* 0x000fe200078fe8ff */
[----:B------:R-:W-:Y:S01]  /*bfe0*/  HADD2.F32 R39, -RZ, R39.H0_H0 ;  /* 0x20000027ff277230 */ /* 0x000fe20000004100 */
[----:B------:R-:W-:Y:S01]  /*bff0*/  LEA.HI R12, R12, R9, RZ, 0x6 ;  /* 0x000000090c0c7211 */ /* 0x000fe200078f30ff */
[----:B------:R-:W-:Y:S01]  /*c000*/  HADD2.F32 R41, -RZ, R41.H0_H0 ;  /* 0x20000029ff297230 */ /* 0x000fe20000004100 */
[----:B------:R-:W-:-:S02]  /*c010*/  LEA.HI R9, R8, R29, RZ, 0x3 ;  /* 0x0000001d08097211 */ /* 0x000fc400078f18ff */
[----:B------:R-:W-:Y:S02]  /*c020*/  SHF.R.S32.HI R8, RZ, 0x1f, R13 ;  /* 0x0000001fff087819 */ /* 0x000fe4000001140d */
[----:B------:R-:W-:Y:S01]  /*c030*/  LOP3.LUT R14, R14, 0x1c0, RZ, 0xc0, !PT ;  /* 0x000001c00e0e7812 */ /* 0x000fe200078ec0ff */
[----:B------:R-:W-:Y:S01]  /*c040*/  IMAD.SHL.U32 R9, R9, 0x40, RZ ;  /* 0x0000004009097824 */ /* 0x000fe200078e00ff */
[----:B------:R-:W-:Y:S02]  /*c050*/  LEA.HI R8, R8, R13, RZ, 0x3 ;  /* 0x0000000d08087211 */ /* 0x000fe400078f18ff */
[----:B------:R-:W-:Y:S02]  /*c060*/  SHF.L.U32 R12, R12, 0x7, RZ ;  /* 0x000000070c0c7819 */ /* 0x000fe400000006ff */
[----:B------:R-:W-:Y:S01]  /*c070*/  LOP3.LUT R15, R14, 0x38, R15, 0xf8, !PT ;  /* 0x000000380e0f7812 */ /* 0x000fe200078ef80f */
[----:B------:R-:W-:Y:S01]  /*c080*/  IMAD.SHL.U32 R8, R8, 0x400, RZ ;  /* 0x0000040008087824 */ /* 0x000fe200078e00ff */
[----:B------:R-:W-:-:S02]  /*c090*/  SHF.R.U32.HI R10, RZ, 0x3, R14 ;  /* 0x00000003ff0a7819 */ /* 0x000fc4000001160e */
[----:B------:R-:W-:Y:S02]  /*c0a0*/  SHF.L.U32 R11, R13, 0x3, RZ ;  /* 0x000000030d0b7819 */ /* 0x000fe400000006ff */
[----:B------:R-:W-:Y:S02]  /*c0b0*/  LOP3.LUT R12, R12, 0x7fffe000, RZ, 0xc0, !PT ;  /* 0x7fffe0000c0c7812 */ /* 0x000fe400078ec0ff */
[----:B------:R-:W-:Y:S02]  /*c0c0*/  LOP3.LUT R15, R15, R10, RZ, 0x3c, !PT ;  /* 0x0000000a0f0f7212 */ /* 0x000fe400078e3cff */
[----:B------:R-:W-:Y:S02]  /*c0d0*/  LOP3.LUT R9, R9, 0xfffffe00, RZ, 0xc0, !PT ;  /* 0xfffffe0009097812 */ /* 0x000fe400078ec0ff */
[----:B------:R-:W-:Y:S02]  /*c0e0*/  LOP3.LUT R11, R14, 0x38, R11, 0xf8, !PT ;  /* 0x000000380e0b7812 */ /* 0x000fe400078ef80b */
[----:B------:R-:W-:-:S02]  /*c0f0*/  IADD3 R12, R15, R12, R9 ;  /* 0x0000000c0f0c7210 */ /* 0x000fc40007ffe009 */
        /* <DEDUP_REMOVED lines=73> */
.L_x_137:
[----:B------:R-:W-:Y:S05]  /*c590*/  BSYNC B0 ;  /* 0x0000000000007941 */ /* 0x000fea0003800000 */
.L_x_136:
[----:B-1----:R-:W-:-:S04]  /*c5a0*/  IADD3 R14, R37, 0x40, RZ ;  /* 0x00000040250e7810 */ /* 0x002fc80007ffe0ff */
[----:B------:R-:W-:-:S13]  /*c5b0*/  ISETP.GE.AND P0, PT, R14, c[0x0][0x27c], PT ;  /* 0x00009f000e007a0c */ /* 0x000fda0003f06270 */
[----:B------:R-:W-:Y:S05]  /*c5c0*/  @P0 BRA `(.L_x_115) ;  /* 0x0000068000000947 */ /* 0x000fea0003800000 */
[----:B------:R-:W-:Y:S01]  /*c5d0*/  SHF.R.S32.HI R13, RZ, 0x1f, R14 ;  /* 0x0000001fff0d7819 */ /* 0x000fe2000001140e */
[--C-:B------:R-:W-:Y:S01]  /*c5e0*/  HADD2.F32 R43, -RZ, R33.reuse.H1_H1 ;  /* 0x30000021ff2b7230 */ /* 0x100fe20000004100 */
[----:B------:R-:W-:Y:S01]  /*c5f0*/  MOV R11, c[0x0][0x27c] ;  /* 0x00009f00000b7a02 */ /* 0x000fe20000000f00 */
[----:B------:R-:W-:Y:S01]  /*c600*/  HADD2.F32 R33, -RZ, R33.H0_H0 ;  /* 0x20000021ff217230 */ /* 0x000fe20000004100 */
[----:B------:R-:W-:Y:S01]  /*c610*/  LEA.HI R9, R13, R14, RZ, 0x3 ;  /* 0x0000000e0d097211 */ /* 0x000fe200078f18ff */
[--C-:B------:R-:W-:Y:S01]  /*c620*/  HADD2.F32 R47, -RZ, R35.reuse.H1_H1 ;  /* 0x30000023ff2f7230 */ /* 0x100fe20000004100 */
[----:B------:R-:W-:Y:S01]  /*c630*/  SHF.R.S32.HI R8, RZ, 0x1f, R29 ;  /* 0x0000001fff087819 */ /* 0x000fe2000001141d */
[--C-:B------:R-:W-:Y:S01]  /*c640*/  HADD2.F32 R48, -RZ, R30.reuse.H1_H1 ;  /* 0x3000001eff307230 */ /* 0x100fe20000004100 */
[----:B------:R-:W-:Y:S01]  /*c650*/  SHF.R.S32.HI R10, RZ, 0x3, R9 ;  /* 0x00000003ff0a7819 */ /* 0x000fe20000011409 */
[----:B------:R-:W-:Y:S01]  /*c660*/  HADD2.F32 R35, -RZ, R35.H0_H0 ;  /* 0x20000023ff237230 */ /* 0x000fe20000004100 */
[----:B------:R-:W-:Y:S01]  /*c670*/  SHF.L.U32 R12, R29, 0x6, RZ ;  /* 0x000000061d0c7819 */ /* 0x000fe200000006ff */
[----:B------:R-:W-:Y:S01]  /*c680*/  HADD2.F32 R30, -RZ, R30.H0_H0 ;  /* 0x2000001eff1e7230 */ /* 0x000fe20000004100 */
[----:B------:R-:W-:Y:S01]  /*c690*/  LEA.HI R11, R11, R10, RZ, 0x1d ;  /* 0x0000000a0b0b7211 */ /* 0x000fe200078fe8ff */
[----:B------:R-:W-:Y:S01]  /*c6a0*/  HADD2.F32 R52, -RZ, R28.H1_H1 ;  /* 0x3000001cff347230 */ /* 0x000fe20000004100 */
[----:B------:R-:W-:Y:S01]  /*c6b0*/  LEA.HI R8, R8, R29, RZ, 0x3 ;  /* 0x0000001d08087211 */ /* 0x000fe200078f18ff */
[----:B------:R-:W-:Y:S01]  /*c6c0*/  HADD2.F32 R59, -RZ, R36.H0_H0 ;  /* 0x20000024ff3b7230 */ /* 0x000fe20000004100 */
[----:B------:R-:W-:-:S02]  /*c6d0*/  SHF.R.S32.HI R10, RZ, 0x1f, R11 ;  /* 0x0000001fff0a7819 */ /* 0x000fc4000001140b */
[----:B------:R-:W-:Y:S01]  /*c6e0*/  LOP3.LUT R12, R12, 0x1c0, RZ, 0xc0, !PT ;  /* 0x000001c00c0c7812 */ /* 0x000fe200078ec0ff */
[----:B------:R-:W-:Y:S01]  /*c6f0*/  IMAD.SHL.U32 R8, R8, 0x40, RZ ;  /* 0x0000004008087824 */ /* 0x000fe200078e00ff */
[----:B------:R-:W-:Y:S02]  /*c700*/  LEA.HI R13, R13, R14, RZ, 0x6 ;  /* 0x0000000e0d0d7211 */ /* 0x000fe400078f30ff */
[----:B------:R-:W-:Y:S02]  /*c710*/  LEA.HI R10, R10, R11, RZ, 0x3 ;  /* 0x0000000b0a0a7211 */ /* 0x000fe400078f18ff */
[----:B------:R-:W-:Y:S02]  /*c720*/  SHF.L.U32 R15, R11, 0x3, RZ ;  /* 0x000000030b0f7819 */ /* 0x000fe400000006ff */
[----:B------:R-:W-:Y:S01]  /*c730*/  LOP3.LUT R14, R12, 0x38, R9, 0xf8, !PT ;  /* 0x000000380c0e7812 */ /* 0x000fe200078ef809 */
[----:B------:R-:W-:Y:S01]  /*c740*/  IMAD.SHL.U32 R11, R10, 0x400, RZ ;  /* 0x000004000a0b7824 */ /* 0x000fe200078e00ff */
[----:B------:R-:W-:-:S02]  /*c750*/  SHF.L.U32 R13, R13, 0x7, RZ ;  /* 0x000000070d0d7819 */ /* 0x000fc400000006ff */
[----:B------:R-:W-:Y:S02]  /*c760*/  SHF.R.U32.HI R9, RZ, 0x3, R12 ;  /* 0x00000003ff097819 */ /* 0x000fe4000001160c */
[----:B------:R-:W-:Y:S02]  /*c770*/  LOP3.LUT R12, R12, 0x38, R15, 0xf8, !PT ;  /* 0x000000380c0c7812 */ /* 0x000fe400078ef80f */
[----:B------:R-:W-:Y:S02]  /*c780*/  LOP3.LUT R13, R13, 0x7fffe000, RZ, 0xc0, !PT ;  /* 0x7fffe0000d0d7812 */ /* 0x000fe400078ec0ff */
[----:B------:R-:W-:Y:S02]  /*c790*/  LOP3.LUT R8, R8, 0xfffffe00, RZ, 0xc0, !PT ;  /* 0xfffffe0008087812 */ /* 0x000fe400078ec0ff */
[-C--:B------:R-:W-:Y:S02]  /*c7a0*/  LOP3.LUT R14, R14, R9.reuse, RZ, 0x3c, !PT ;  /* 0x000000090e0e7212 */ /* 0x080fe400078e3cff */
[----:B------:R-:W-:-:S02]  /*c7b0*/  LOP3.LUT R10, R12, R9, RZ, 0x3c, !PT ;  /* 0x000000090c0a7212 */ /* 0x000fc400078e3cff */
[----:B------:R-:W-:Y:S02]  /*c7c0*/  LOP3.LUT R9, R11, 0x7fffe000, RZ, 0xc0, !PT ;  /* 0x7fffe0000b097812 */ /* 0x000fe400078ec0ff */
[--C-:B------:R-:W-:Y:S02]  /*c7d0*/  IADD3 R13, R14, R13, R8.reuse ;  /* 0x0000000d0e0d7210 */ /* 0x100fe40007ffe008 */
[----:B------:R-:W-:Y:S02]  /*c7e0*/  IADD3 R9, R10, R9, R8 ;  /* 0x000000090a097210 */ /* 0x000fe40007ffe008 */
[----:B------:R-:W-:Y:S02]  /*c7f0*/  SHF.L.U32 R37, R13, 0x1, RZ ;  /* 0x000000010d257819 */ /* 0x000fe400000006ff */
[----:B------:R-:W-:-:S03]  /*c800*/  SHF.L.U32 R29, R9, 0x1, RZ ;  /* 0x00000001091d7819 */ /* 0x000fc600000006ff */
[----:B------:R-:W1:Y:S04]  /*c810*/  LDS.128 R12, [R37+0xc100] ;  /* 0x00c10000250c7984 */ /* 0x000e680000000c00 */
[----:B------:R-:W2:Y:S01]  /*c820*/  LDS.128 R8, [R29+0xc100] ;  /* 0x00c100001d087984 */ /* 0x000ea20000000c00 */
[--C-:B-1----:R-:W-:Y:S02]  /*c830*/  HADD2.F32 R38, -RZ, R12.reuse.H0_H0 ;  /* 0x2000000cff267230 */ /* 0x102fe40000004100 */
[----:B------:R-:W-:Y:S02]  /*c840*/  HADD2.F32 R39, -RZ, R12.H1_H1 ;  /* 0x3000000cff277230 */ /* 0x000fe40000004100 */
[----:B------:R-:W-:Y:S01]  /*c850*/  HADD2.F32 R12, -RZ, R13.H0_H0 ;  /* 0x2000000dff0c7230 */ /* 0x000fe20000004100 */
[----:B------:R-:W-:Y:S01]  /*c860*/  FMUL.FTZ R49, R43, R38 ;  /* 0x000000262b317220 */ /* 0x000fe20000410000 */
[--C-:B--2---:R-:W-:Y:S01]  /*c870*/  HADD2.F32 R42, -RZ, R8.reuse.H0_H0 ;  /* 0x20000008ff2a7230 */ /* 0x104fe20000004100 */
        /* <DEDUP_REMOVED lines=8> */
[-C--:B------:R-:W-:Y:S01]  /*c900*/  FMUL.FTZ R33, R33, R8.reuse ;  /* 0x0000000821217220 */ /* 0x080fe20000410000 */
[--C-:B------:R-:W-:Y:S01]  /*c910*/  HADD2.F32 R49, -RZ, R32.reuse.H1_H1 ;  /* 0x30000020ff317230 */ /* 0x100fe20000004100 */
[----:B------:R-:W-:Y:S01]  /*c920*/  FFMA.FTZ R50, R35, R8, R50 ;  /* 0x0000000823327223 */ /* 0x000fe20000010032 */
[----:B------:R-:W-:Y:S01]  /*c930*/  HADD2.F32 R32, -RZ, R32.H0_H0 ;  /* 0x20000020ff207230 */ /* 0x000fe20000004100 */
[----:B------:R-:W-:Y:S01]  /*c940*/  FMUL.FTZ R55, R30, R40 ;  /* 0x000000281e377220 */ /* 0x000fe20000410000 */
[----:B------:R-:W-:Y:S01]  /*c950*/  HADD2.F32 R13, -RZ, R14.H0_H0 ;  /* 0x2000000eff0d7230 */ /* 0x000fe20000004100 */
[-C--:B------:R-:W-:Y:S01]  /*c960*/  FMUL.FTZ R48, R48, R44.reuse ;  /* 0x0000002c30307220 */ /* 0x080fe20000410000 */
[----:B------:R-:W-:Y:S01]  /*c970*/  HADD2.F32 R8, -RZ, R34.H1_H1 ;  /* 0x30000022ff087230 */ /* 0x000fe20000004100 */
[----:B------:R-:W-:Y:S01]  /*c980*/  FFMA.FTZ R51, R49, R44, R51 ;  /* 0x0000002c31337223 */ /* 0x000fe20000010033 */
[----:B------:R-:W-:Y:S01]  /*c990*/  HADD2.F32 R41, -RZ, R14.H1_H1 ;  /* 0x3000000eff297230 */ /* 0x000fe20000004100 */
[-C--:B------:R-:W-:Y:S01]  /*c9a0*/  FMUL.FTZ R53, R30, R45.reuse ;  /* 0x0000002d1e357220 */ /* 0x080fe20000410000 */
[----:B------:R-:W-:Y:S01]  /*c9b0*/  HADD2.F32 R9, -RZ, R10.H0_H0 ;  /* 0x2000000aff097230 */ /* 0x000fe20000004100 */
[----:B------:R-:W-:Y:S01]  /*c9c0*/  FFMA.FTZ R45, R32, R45, R55 ;  /* 0x0000002d202d7223 */ /* 0x000fe20000010037 */
[----:B------:R-:W-:Y:S01]  /*c9d0*/  HADD2.F32 R44, -RZ, R36.H1_H1 ;  /* 0x30000024ff2c7230 */ /* 0x000fe20000004100 */
[C---:B------:R-:W-:Y:S01]  /*c9e0*/  FMUL.FTZ R54, R8.reuse, R13 ;  /* 0x0000000d08367220 */ /* 0x040fe20000410000 */
[--C-:B------:R-:W-:Y:S01]  /*c9f0*/  HADD2.F32 R14, -RZ, R15.reuse.H0_H0 ;  /* 0x2000000fff0e7230 */ /* 0x100fe20000004100 */
[-C--:B------:R-:W-:Y:S01]  /*ca00*/  FMUL.FTZ R8, R8, R9.reuse ;  /* 0x0000000908087220 */ /* 0x080fe20000410000 */
[----:B------:R-:W-:Y:S01]  /*ca10*/  HADD2.F32 R46, -RZ, R10.H1_H1 ;  /* 0x3000000aff2e7230 */ /* 0x000fe20000004100 */
[----:B------:R-:W-:Y:S01]  /*ca20*/  FFMA.FTZ R30, R44, R9, R54 ;  /* 0x000000092c1e7223 */ /* 0x000fe20000010036 */
[----:B------:R-:W-:Y:S01]  /*ca30*/  HADD2.F32 R55, -RZ, R34.H0_H0 ;  /* 0x20000022ff377230 */ /* 0x000fe20000004100 */
[C---:B------:R-:W-:Y:S01]  /*ca40*/  FMUL.FTZ R57, R52.reuse, R41 ;  /* 0x0000002934397220 */ /* 0x040fe20000410000 */
[----:B------:R-:W-:Y:S01]  /*ca50*/  HADD2.F32 R15, -RZ, R15.H1_H1 ;  /* 0x3000000fff0f7230 */ /* 0x000fe20000004100 */
[----:B------:R-:W-:Y:S01]  /*ca60*/  FMUL.FTZ R52, R52, R46 ;  /* 0x0000002e34347220 */ /* 0x000fe20000410000 */
[--C-:B------:R-:W-:Y:S01]  /*ca70*/  HADD2.F32 R10, -RZ, R11.reuse.H0_H0 ;  /* 0x2000000bff0a7230 */ /* 0x100fe20000004100 */
[----:B------:R-:W-:Y:S01]  /*ca80*/  FFMA.FTZ R43, R47, R38, -R43 ;  /* 0x000000262f2b7223 */ /* 0x000fe2000001082b */
[----:B------:R-:W-:Y:S01]  /*ca90*/  HADD2.F32 R34, -RZ, R28.H0_H0 ;  /* 0x2000001cff227230 */ /* 0x000fe20000004100 */
[C---:B------:R-:W-:Y:S01]  /*caa0*/  FMUL.FTZ R28, R55.reuse, R14 ;  /* 0x0000000e371c7220 */ /* 0x040fe20000410000 */
[----:B------:R-:W-:Y:S01]  /*cab0*/  HADD2.F32 R11, -RZ, R11.H1_H1 ;  /* 0x3000000bff0b7230 */ /* 0x000fe20000004100 */
[----:B------:R-:W-:Y:S01]  /*cac0*/  FMUL.FTZ R55, R55, R10 ;  /* 0x0000000a37377220 */ /* 0x000fe20000410000 */
[--C-:B------:R-:W-:Y:S01]  /*cad0*/  HADD2.F32 R9, -RZ, R31.reuse.H1_H1 ;  /* 0x3000001fff097230 */ /* 0x100fe20000004100 */
[----:B------:R-:W-:Y:S01]  /*cae0*/  FFMA.FTZ R48, R49, R39, -R48 ;  /* 0x0000002731307223 */ /* 0x000fe20000010830 */
[----:B------:R-:W-:Y:S01]  /*caf0*/  HADD2.F32 R36, -RZ, R31.H0_H0 ;  /* 0x2000001fff247230 */ /* 0x000fe20000004100 */
[----:B------:R-:W-:-:S02]  /*cb00*/  FMUL.FTZ R31, R34, R15 ;  /* 0x0000000f221f7220 */ /* 0x000fc40000410000 */
[----:B------:R-:W-:Y:S02]  /*cb10*/  FMUL.FTZ R34, R34, R11 ;  /* 0x0000000b22227220 */ /* 0x000fe40000410000 */
[----:B------:R-:W-:Y:S01]  /*cb20*/  FFMA.FTZ R33, R35, R12, -R33 ;  /* 0x0000000c23217223 */ /* 0x000fe20000010821 */
[----:B------:R-:W-:Y:S01]  /*cb30*/  F2FP.PACK_AB R12, R48, R43 ;  /* 0x0000002b300c723e */ /* 0x000fe200000000ff */
[----:B------:R-:W-:Y:S02]  /*cb40*/  FFMA.FTZ R32, R32, R40, -R53 ;  /* 0x0000002820207223 */ /* 0x000fe40000010835 */
[----:B------:R-:W-:Y:S01]  /*cb50*/  FFMA.FTZ R44, R44, R13, -R8 ;  /* 0x0000000d2c2c7223 */ /* 0x000fe20000010808 */
[----:B------:R-:W-:Y:S01]  /*cb60*/  F2FP.PACK_AB R8, R51, R42 ;  /* 0x0000002a3308723e */ /* 0x000fe200000000ff */
[----:B------:R-:W-:Y:S01]  /*cb70*/  FFMA.FTZ R41, R9, R41, -R52 ;  /* 0x0000002909297223 */ /* 0x000fe20000010834 */
[----:B------:R-:W-:Y:S01]  /*cb80*/  F2FP.PACK_AB R13, R32, R33 ;  /* 0x00000021200d723e */ /* 0x000fe200000000ff */
[----:B------:R-:W-:-:S02]  /*cb90*/  FFMA.FTZ R55, R59, R14, -R55 ;  /* 0x0000000e3b377223 */ /* 0x000fc40000010837 */
[----:B------:R-:W-:Y:S01]  /*cba0*/  FFMA.FTZ R34, R36, R15, -R34 ;  /* 0x0000000f24227223 */ /* 0x000fe20000010822 */
[----:B------:R-:W-:Y:S01]  /*cbb0*/  F2FP.PACK_AB R14, R41, R44 ;  /* 0x0000002c290e723e */ /* 0x000fe200000000ff */
[----:B------:R-:W-:Y:S01]  /*cbc0*/  FFMA.FTZ R57, R9, R46, R57 ;  /* 0x0000002e09397223 */ /* 0x000fe20000010039 */
[----:B------:R-:W-:Y:S01]  /*cbd0*/  F2FP.PACK_AB R9, R45, R50 ;  /* 0x000000322d09723e */ /* 0x000fe200000000ff */
[----:B------:R-:W-:Y:S01]  /*cbe0*/  FFMA.FTZ R28, R59, R10, R28 ;  /* 0x0000000a3b1c7223 */ /* 0x000fe2000001001c */
[----:B------:R-:W-:Y:S01]  /*cbf0*/  F2FP.PACK_AB R15, R34, R55 ;  /* 0x00000037220f723e */ /* 0x000fe200000000ff */
[----:B------:R-:W-:Y:S01]  /*cc00*/  FFMA.FTZ R11, R36, R11, R31 ;  /* 0x0000000b240b7223 */ /* 0x000fe2000001001f */
[----:B------:R-:W-:-:S03]  /*cc10*/  F2FP.PACK_AB R10, R57, R30 ;  /* 0x0000001e390a723e */ /* 0x000fc600000000ff */
[----:B------:R1:W-:Y:S01]  /*cc20*/  STS.128 [R37+0xc100], R12 ;  /* 0x00c1000c25007388 */ /* 0x0003e20000000c00 */
[----:B------:R-:W-:-:S05]  /*cc30*/  F2FP.PACK_AB R11, R11, R28 ;  /* 0x0000001c0b0b723e */ /* 0x000fca00000000ff */
[----:B------:R1:W-:Y:S02]  /*cc40*/  STS.128 [R29+0xc100], R8 ;  /* 0x00c100081d007388 */ /* 0x0003e40000000c00 */
.L_x_115:
[----:B------:R-:W-:Y:S05]  /*cc50*/  BSYNC B2 ;  /* 0x0000000000027941 */ /* 0x000fea0003800000 */
.L_x_99:
[----:B-1----:R-:W-:Y:S01]  /*cc60*/  IMAD R8, R25, c[0x0][0x208], RZ ;  /* 0x0000820019087a24 */ /* 0x002fe200078e02ff */
[----:B------:R-:W-:Y:S01]  /*cc70*/  SHF.R.S32.HI R9, RZ, 0x4, R22 ;  /* 0x00000004ff097819 */ /* 0x000fe20000011416 */
[----:B------:R-:W-:Y:S01]  /*cc80*/  IMAD.WIDE.U32 R10, R215, c[0x0][0x208], RZ ;  /* 0x00008200d70a7a25 */ /* 0x000fe200078e00ff */
[----:B------:R-:W-:Y:S01]  /*cc90*/  SHF.R.S32.HI R12, RZ, 0x1f, R17 ;  /* 0x0000001fff0c7819 */ /* 0x000fe20000011411 */
[----:B------:R-:W-:-:S04]  /*cca0*/  DEPBAR.LE SB0, 0x0 ;  /* 0x000080000000791a */ /* 0x000fc80000000000 */
[----:B------:R-:W-:Y:S01]  /*ccb0*/  IMAD R8, R215, c[0x0][0x20c], R8 ;  /* 0x00008300d7087a24 */ /* 0x000fe200078e0208 */
[----:B------:R-:W-:Y:S01]  /*ccc0*/  LEA.HI R145, R12, R17, RZ, 0x3 ;  /* 0x000000110c917211 */ /* 0x000fe200078f18ff */
[----:B------:R-:W-:Y:S01]  /*ccd0*/  IMAD R13, R24, c[0x0][0x218], RZ ;  /* 0x00008600180d7a24 */ /* 0x000fe200078e02ff */
[----:B------:R-:W-:Y:S01]  /*cce0*/  SHF.L.U32 R12, R18, 0x6, RZ ;  /* 0x00000006120c7819 */ /* 0x000fe200000006ff */
[----:B------:R-:W-:Y:S01]  /*ccf0*/  IMAD.IADD R11, R11, 0x1, R8 ;  /* 0x000000010b0b7824 */ /* 0x000fe200078e0208 */
[----:B------:R-:W-:Y:S01]  /*cd00*/  LOP3.LUT R145, R145, 0xfffffff8, RZ, 0xc0, !PT ;  /* 0xfffffff891917812 */ /* 0x000fe200078ec0ff */
[----:B------:R-:W-:Y:S01]  /*cd10*/  IMAD R13, R214, c[0x0][0x21c], R13 ;  /* 0x00008700d60d7a24 */ /* 0x000fe200078e020d */
[----:B------:R-:W-:Y:S01]  /*cd20*/  LOP3.LUT R12, R12, 0x1c0, RZ, 0xc0, !PT ;  /* 0x000001c00c0c7812 */ /* 0x000fe200078ec0ff */
[----:B------:R-:W-:Y:S01]  /*cd30*/  IMAD.WIDE.U32 R10, R214, c[0x0][0x218], R10 ;  /* 0x00008600d60a7a25 */ /* 0x000fe200078e000a */
[----:B------:R-:W-:Y:S01]  /*cd40*/  BAR.SYNC.DEFER_BLOCKING 0x0 ;  /* 0x0000000000007b1d */ /* 0x000fe20000010000 */
[----:B------:R-:W-:-:S02]  /*cd50*/  ISETP.GE.AND P2, PT, R134, c[0x0][0x1d4], PT ;  /* 0x0000750086007a0c */ /* 0x000fc40003f46270 */
[----:B------:R-:W-:Y:S01]  /*cd60*/  IMAD.SHL.U32 R8, R20, 0x40, RZ ;  /* 0x0000004014087824 */ /* 0x000fe200078e00ff */
[----:B------:R-:W-:Y:S01]  /*cd70*/  IADD3 R26, P0, R26, R10, RZ ;  /* 0x0000000a1a1a7210 */ /* 0x000fe20007f1e0ff */
[----:B------:R-:W-:Y:S01]  /*cd80*/  IMAD.SHL.U32 R70, R7, 0x40, RZ ;  /* 0x0000004007467824 */ /* 0x000fe200078e00ff */
[----:B------:R-:W-:Y:S02]  /*cd90*/  LEA.HI R10, R22, R9, RZ, 0x1 ;  /* 0x00000009160a7211 */ /* 0x000fe400078f08ff */
[----:B------:R-:W-:Y:S01]  /*cda0*/  IADD3.X R13, R210, R11, R13, P0, !PT ;  /* 0x0000000bd20d7210 */ /* 0x000fe200007fe40d */
[----:B------:R-:W-:Y:S01]  /*cdb0*/  IMAD.SHL.U32 R11, R23, 0x8, RZ ;  /* 0x00000008170b7824 */ /* 0x000fe200078e00ff */
[----:B------:R-:W-:Y:S01]  /*cdc0*/  LOP3.LUT R8, R8, 0x1c0, RZ, 0xc0, !PT ;  /* 0x000001c008087812 */ /* 0x000fe200078ec0ff */
[----:B------:R-:W-:Y:S01]  /*cdd0*/  IMAD.WIDE R22, R145, 0x2, RZ ;  /* 0x0000000291167825 */ /* 0x000fe200078e02ff */
[----:B------:R-:W-:Y:S02]  /*cde0*/  LEA R14, P0, R26, c[0x0][0x1f8], 0x1 ;  /* 0x00007e001a0e7a11 */ /* 0x000fe400078008ff */
[----:B------:R-:W-:-:S02]  /*cdf0*/  LOP3.LUT R11, R8, 0x8, R11, 0xf8, !PT ;  /* 0x00000008080b7812 */ /* 0x000fc400078ef80b */
[----:B------:R-:W-:Y:S01]  /*ce00*/  LOP3.LUT R10, R10, 0xfffffffe, RZ, 0xc0, !PT ;  /* 0xfffffffe0a0a7812 */ /* 0x000fe200078ec0ff */
[----:B------:R-:W1:Y:S01]  /*ce10*/  SHFL.IDX PT, R40, R14, RZ, 0x181f ;  /* 0x00181fff0e287589 */ /* 0x000e6200000e0000 */
[----:B------:R-:W-:Y:S02]  /*ce20*/  SHF.R.U32.HI R8, RZ, 0x3, R8 ;  /* 0x00000003ff087819 */ /* 0x000fe40000011608 */
[----:B------:R-:W-:Y:S01]  /*ce30*/  LEA.HI.X R13, R26, c[0x0][0x1fc], R13, 0x1, P0 ;  /* 0x00007f001a0d7a11 */ /* 0x000fe200000f0c0d */
[----:B------:R-:W-:Y:S01]  /*ce40*/  IMAD.IADD R10, R9, 0x1, -R10 ;  /* 0x00000001090a7824 */ /* 0x000fe200078e0a0a */
[----:B------:R-:W-:Y:S01]  /*ce50*/  LOP3.LUT R11, R11, R8, RZ, 0x3c, !PT ;  /* 0x000000080b0b7212 */ /* 0x000fe200078e3cff */
[----:B------:R2:W3:Y:S01]  /*ce60*/  SHFL.IDX PT, R56, R14, 0x1, 0x181f ;  /* 0x00381f000e387f89 */ /* 0x0004e200000e0000 */
[----:B------:R-:W-:Y:S02]  /*ce70*/  LOP3.LUT P0, RZ, R20, 0x2, RZ, 0xc0, !PT ;  /* 0x0000000214ff7812 */ /* 0x000fe4000780c0ff */
[----:B------:R-:W-:Y:S01]  /*ce80*/  LOP3.LUT R70, R70, 0xfffffe00, RZ, 0xc0, !PT ;  /* 0xfffffe0046467812 */ /* 0x000fe200078ec0ff */
[----:B------:R-:W4:Y:S01]  /*ce90*/  SHFL.IDX PT, R9, R13, RZ, 0x181f ;  /* 0x00181fff0d097589 */ /* 0x000f2200000e0000 */
[----:B------:R-:W-:Y:S01]  /*cea0*/  IMAD R205, R10, 0x200, R11 ;  /* 0x000002000acd7824 */ /* 0x000fe200078e020b */
[----:B------:R-:W-:-:S02]  /*ceb0*/  SHF.L.U32 R216, R2, 0x1, RZ ;  /* 0x0000000102d87819 */ /* 0x000fc400000006ff */
[----:B------:R-:W5:Y:S01]  /*cec0*/  SHFL.IDX PT, R8, R13, 0x1, 0x181f ;  /* 0x00381f000d087f89 */ /* 0x000f6200000e0000 */
[----:B------:R-:W-:Y:S01]  /*ced0*/  IMAD.SHL.U32 R205, R205, 0x2, RZ ;  /* 0x00000002cdcd7824 */ /* 0x000fe200078e00ff */
[----:B------:R-:W-:-:S04]  /*cee0*/  P2R R36, PR, RZ, 0x8 ;  /* 0x00000008ff247803 */ /* 0x000fc80000000000 */
[C---:B------:R-:W-:Y:S01]  /*cef0*/  IADD3 R11, R205.reuse, 0x6100, RZ ;  /* 0x00006100cd0b7810 */ /* 0x040fe20007ffe0ff */
[----:B------:R-:W-:Y:S01]  /*cf00*/  LDSM.16.M88.4 R28, [R205+0x6100] ;  /* 0x00610000cd1c783b */ /* 0x000fe20000000200 */
[----:B------:R-:W-:Y:S02]  /*cf10*/  IADD3 R204, R205, 0x6120, RZ ;  /* 0x00006120cdcc7810 */ /* 0x000fe40007ffe0ff */
[----:B------:R-:W-:Y:S01]  /*cf20*/  @P0 IADD3 R204, R11, -0x20, RZ ;  /* 0xffffffe00bcc0810 */ /* 0x000fe20007ffe0ff */
[----:B------:R-:W-:Y:S01]  /*cf30*/  LDSM.16.M88.4 R44, [R205+0x6900] ;  /* 0x00690000cd2c783b */ /* 0x000fe20000000200 */
[----:B------:R-:W-:Y:S02]  /*cf40*/  SHF.R.S32.HI R11, RZ, 0x1f, R16 ;  /* 0x0000001fff0b7819 */ /* 0x000fe40000011410 */
[----:B------:R-:W-:Y:S01]  /*cf50*/  IADD3 R195, R204, 0x800, RZ ;  /* 0x00000800ccc37810 */ /* 0x000fe20007ffe0ff */
[----:B--2---:R-:W-:Y:S01]  /*cf60*/  IMAD.WIDE R14, R134, 0x2, RZ ;  /* 0x00000002860e7825 */ /* 0x004fe200078e02ff */
[----:B------:R-:W-:Y:S01]  /*cf70*/  LEA.HI R144, R11, R16, RZ, 0x3 ;  /* 0x000000100b907211 */ /* 0x000fe200078f18ff */
[----:B------:R-:W-:Y:S01]  /*cf80*/  LDSM.16.M88.4 R80, [R205+0x7100] ;  /* 0x00710000cd50783b */ /* 0x000fe20000000200 */
[----:B------:R-:W-:Y:S01]  /*cf90*/  IADD3 R194, R204, 0x1000, RZ ;  /* 0x00001000ccc27810 */ /* 0x000fe20007ffe0ff */
[----:B------:R-:W-:Y:S01]  /*cfa0*/  IMAD.SHL.U32 R11, R10, 0x8, RZ ;  /* 0x000000080a0b7824 */ /* 0x000fe200078e00ff */
[----:B-1----:R-:W-:Y:S01]  /*cfb0*/  IADD3 R48, P1, R40, R14, RZ ;  /* 0x0000000e28307210 */ /* 0x002fe20007f3e0ff */
[----:B------:R-:W-:Y:S01]  /*cfc0*/  LDSM.16.M88.4 R32, [R205+0x7900] ;  /* 0x00790000cd20783b */ /* 0x000fe20000000200 */
[----:B---3--:R-:W-:-:S02]  /*cfd0*/  IADD3 R38, P0, R14, R56, RZ ;  /* 0x000000380e267210 */ /* 0x008fc40007f1e0ff */
[----:B------:R-:W-:Y:S01]  /*cfe0*/  LOP3.LUT R144, R144, 0xfffffff8, RZ, 0xc0, !PT ;  /* 0xfffffff890907812 */ /* 0x000fe200078ec0ff */
[----:B----4-:R-:W-:Y:S01]  /*cff0*/  IMAD.X R49, R9, 0x1, R15, P1 ;  /* 0x0000000109317824 */ /* 0x010fe200008e060f */
[----:B------:R-:W-:Y:S01]  /*d000*/  IADD3 R42, P1, R40, R22, RZ ;  /* 0x00000016282a7210 */ /* 0x000fe20007f3e0ff */
[----:B-----5:R-:W-:Y:S01]  /*d010*/  IMAD.X R39, R15, 0x1, R8, P0 ;  /* 0x000000010f277824 */ /* 0x020fe200000e0608 */
[----:B------:R-:W-:Y:S01]  /*d020*/  IADD3 R22, P0, R22, R56, RZ ;  /* 0x0000003816167210 */ /* 0x000fe20007f1e0ff */
[----:B------:R-:W-:Y:S01]  /*d030*/  IMAD.WIDE R14, R144, 0x2, RZ ;  /* 0x00000002900e7825 */ /* 0x000fe200078e02ff */
[----:B------:R-:W-:Y:S01]  /*d040*/  LOP3.LUT R11, R12, 0x8, R11, 0xf8, !PT ;  /* 0x000000080c0b7812 */ /* 0x000fe200078ef80b */
[----:B------:R-:W-:Y:S01]  /*d050*/  LDSM.16.M88.4 R88, [R204+0x1000] ;  /* 0x00100000cc58783b */ /* 0x000fe20000000200 */
[----:B------:R-:W-:Y:S01]  /*d060*/  SHF.R.U32.HI R10, RZ, 0x3, R12 ;  /* 0x00000003ff0a7819 */ /* 0x000fe2000001160c */
[----:B------:R-:W-:Y:S01]  /*d070*/  IMAD.X R43, R9, 0x1, R23, P1 ;  /* 0x00000001092b7824 */ /* 0x000fe200008e0617 */
[----:B------:R-:W-:Y:S01]  /*d080*/  IADD3.X R23, R23, R8, RZ, P0, !PT ;  /* 0x0000000817177210 */ /* 0x000fe200007fe4ff */
[----:B------:R-:W-:Y:S01]  /*d090*/  LDSM.16.M88.4 R84, [R204+0x1800] ;  /* 0x00180000cc54783b */ /* 0x000fe20000000200 */
[----:B------:R-:W-:-:S02]  /*d0a0*/  IADD3 R56, P0, R14, R56, RZ ;  /* 0x000000380e387210 */ /* 0x000fc40007f1e0ff */
[----:B------:R-:W-:Y:S02]  /*d0b0*/  LOP3.LUT R7, R11, R10, RZ, 0x3c, !PT ;  /* 0x0000000a0b077212 */ /* 0x000fe400078e3cff */
[----:B------:R-:W-:Y:S01]  /*d0c0*/  IADD3 R40, P1, R40, R14, RZ ;  /* 0x0000000e28287210 */ /* 0x000fe20007f3e0ff */
[----:B------:R-:W-:Y:S01]  /*d0d0*/  IMAD.X R57, R15, 0x1, R8, P0 ;  /* 0x000000010f397824 */ /* 0x000fe200000e0608 */
[----:B------:R-:W-:Y:S01]  /*d0e0*/  ISETP.LT.OR P0, PT, R21, 0x1, P2 ;  /* 0x000000011500780c */ /* 0x000fe20001701670 */
[----:B------:R-:W-:Y:S01]  /*d0f0*/  IMAD R8, R19, 0x400, R70 ;  /* 0x0000040013087824 */ /* 0x000fe200078e0246 */
[----:B------:R-:W-:Y:S01]  /*d100*/  ISETP.LT.OR P2, PT, R21, 0x21, P2 ;  /* 0x000000211500780c */ /* 0x000fe20001741670 */
[----:B------:R-:W-:Y:S01]  /*d110*/  IMAD.X R41, R9, 0x1, R15, P1 ;  /* 0x0000000109297824 */ /* 0x000fe200008e060f */
[----:B------:R-:W-:Y:S01]  /*d120*/  ISETP.GE.AND P1, PT, R17, c[0x0][0x1d4], PT ;  /* 0x0000750011007a0c */ /* 0x000fe20003f26270 */
[C---:B------:R-:W-:Y:S01]  /*d130*/  IMAD.IADD R2, R7.reuse, 0x1, R8 ;  /* 0x0000000107027824 */ /* 0x040fe200078e0208 */
[----:B------:R-:W-:Y:S01]  /*d140*/  LDSM.16.M88.4 R12, [R204] ;  /* 0x00000000cc0c783b */ /* 0x000fe20000000200 */
[----:B------:R-:W-:-:S02]  /*d150*/  LOP3.LUT R203, R7, R70, RZ, 0xfc, !PT ;  /* 0x0000004607cb7212 */ /* 0x000fc400078efcff */
[----:B------:R-:W-:Y:S01]  /*d160*/  IMAD.SHL.U32 R206, R2, 0x2, RZ ;  /* 0x0000000202ce7824 */ /* 0x000fe200078e00ff */
[----:B------:R-:W-:Y:S01]  /*d170*/  LDSM.16.M88.4 R8, [R204+0x800] ;  /* 0x00080000cc08783b */ /* 0x000fe20000000200 */
[----:B------:R-:W-:Y:S01]  /*d180*/  IMAD.MOV.U32 R2, RZ, RZ, 0x40 ;  /* 0x00000040ff027424 */ /* 0x000fe200078e00ff */
[----:B------:R-:W-:Y:S01]  /*d190*/  SHF.R.S32.HI R7, RZ, 0x1f, R144 ;  /* 0x0000001fff077819 */ /* 0x000fe20000011490 */
[----:B------:R-:W-:Y:S01]  /*d1a0*/  IMAD R202, R0, 0x2, R206 ;  /* 0x0000000200ca7824 */ /* 0x000fe200078e02ce */
[----:B------:R-:W1:Y:S01]  /*d1b0*/  LDSM.16.M88.4 R24, [R206+0xc100] ;  /* 0x00c10000ce18783b */ /* 0x000e620000000200 */
[C---:B------:R-:W-:Y:S02]  /*d1c0*/  LEA R201, R5.reuse, R206, 0x1 ;  /* 0x000000ce05c97211 */ /* 0x040fe400078e08ff */
[----:B------:R-:W-:Y:S01]  /*d1d0*/  IMAD R199, R5, 0x2, R202 ;  /* 0x0000000205c77824 */ /* 0x000fe200078e02ca */
[----:B------:R-:W2:Y:S01]  /*d1e0*/  LDSM.16.M88.4 R52, [R202+0xc100] ;  /* 0x00c10000ca34783b */ /* 0x000ea20000000200 */
[----:B------:R-:W-:-:S02]  /*d1f0*/  IADD3 R193, R204, 0x1800, RZ ;  /* 0x00001800ccc17810 */ /* 0x000fc40007ffe0ff */
[C---:B------:R-:W-:Y:S01]  /*d200*/  IADD3 R191, R204.reuse, 0x2000, RZ ;  /* 0x00002000ccbf7810 */ /* 0x040fe20007ffe0ff */
[----:B------:R-:W-:Y:S01]  /*d210*/  @!PT LDS RZ, [RZ] ;  /* 0x00000000fffff984 */ /* 0x000fe20000000800 */
[----:B------:R-:W-:Y:S01]  /*d220*/  @!PT LDS RZ, [RZ] ;  /* 0x00000000fffff984 */ /* 0x000fe20000000800 */
[----:B------:R-:W-:Y:S01]  /*d230*/  @!PT LDS RZ, [RZ] ;  /* 0x00000000fffff984 */ /* 0x000fe20000000800 */
[----:B------:R3:W-:Y:S01]  /*d240*/  LDGSTS.E.BYPASS.LTC128B.128 [R216+0x100], [R48.64], !P0 ;  /* 0x0010000030d87fae */ /* 0x0007e2000c101d46 */
[----:B------:R-:W-:Y:S02]  /*d250*/  ISETP.LT.OR P0, PT, R21, 0x1, P1 ;  /* 0x000000011500780c */ /* 0x000fe40000f01670 */
[C---:B------:R-:W-:Y:S02]  /*d260*/  IADD3 R190, R204.reuse, 0x2800, RZ ;  /* 0x00002800ccbe7810 */ /* 0x040fe40007ffe0ff */
[C---:B------:R-:W-:Y:S02]  /*d270*/  IADD3 R189, R204.reuse, 0x3000, RZ ;  /* 0x00003000ccbd7810 */ /* 0x040fe40007ffe0ff */
[C---:B------:R-:W-:Y:S02]  /*d280*/  IADD3 R188, R204.reuse, 0x3800, RZ ;  /* 0x00003800ccbc7810 */ /* 0x040fe40007ffe0ff */
[----:B------:R-:W-:-:S02]  /*d290*/  IADD3 R187, R204, 0x4000, RZ ;  /* 0x00004000ccbb7810 */ /* 0x000fc40007ffe0ff */
[C---:B------:R-:W-:Y:S02]  /*d2a0*/  IADD3 R186, R204.reuse, 0x4800, RZ ;  /* 0x00004800ccba7810 */ /* 0x040fe40007ffe0ff */
[----:B------:R-:W-:Y:S01]  /*d2b0*/  IADD3 R185, R204, 0x5000, RZ ;  /* 0x00005000ccb97810 */ /* 0x000fe20007ffe0ff */
[----:B------:R4:W-:Y:S01]  /*d2c0*/  LDGSTS.E.BYPASS.LTC128B.128 [R216+0x2100], [R42.64], !P0 ;  /* 0x021000002ad87fae */ /* 0x0009e2000c101d46 */
[----:B------:R-:W-:Y:S02]  /*d2d0*/  ISETP.GE.AND P0, PT, R16, c[0x0][0x1d4], PT ;  /* 0x0000750010007a0c */ /* 0x000fe40003f06270 */
[----:B------:R-:W-:Y:S02]  /*d2e0*/  IADD3 R184, R204, 0x5800, RZ ;  /* 0x00005800ccb87810 */ /* 0x000fe40007ffe0ff */
[----:B------:R-:W-:-:S13]  /*d2f0*/  ISETP.LT.OR P3, PT, R21, 0x1, P0 ;  /* 0x000000011500780c */ /* 0x000fda0000761670 */
[----:B------:R4:W-:Y:S01]  /*d300*/  LDGSTS.E.BYPASS.LTC128B.128 [R216+0x4100], [R40.64], !P3 ;  /* 0x0410000028d87fae */ /* 0x0009e2000d901d46 */
[C---:B-1----:R-:W-:Y:S01]  /*d310*/  HMMA.16816.F32 R16, R24.reuse, R28, RZ ;  /* 0x0000001c1810723c */ /* 0x042fe200000018ff */
[----:B------:R-:W-:Y:S02]  /*d320*/  ISETP.NE.AND P3, PT, R36, RZ, PT ;  /* 0x000000ff2400720c */ /* 0x000fe40003f65270 */
[----:B------:R1:W-:Y:S01]  /*d330*/  LDGSTS.E.BYPASS.LTC128B.128 [R216+0x1100], [R38.64], !P2 ;  /* 0x0110000026d87fae */ /* 0x0003e2000d101d46 */
[C---:B------:R-:W-:Y:S02]  /*d340*/  ISETP.LT.OR P2, PT, R21.reuse, 0x21, P1 ;  /* 0x000000211500780c */ /* 0x040fe40000f41670 */
[----:B------:R-:W-:Y:S02]  /*d350*/  ISETP.LT.OR P1, PT, R21, 0x21, P0 ;  /* 0x000000211500780c */ /* 0x000fe40000721670 */
[----:B------:R-:W-:Y:S01]  /*d360*/  LOP3.LUT P0, RZ, R20, 0x4, RZ, 0xc0, !PT ;  /* 0x0000000414ff7812 */ /* 0x000fe2000780c0ff */
[----:B---3--:R-:W-:Y:S03]  /*d370*/  HMMA.16816.F32 R48, R24, R44, RZ ;  /* 0x0000002c1830723c */ /* 0x008fe600000018ff */
[----:B------:R-:W-:-:S05]  /*d380*/  SEL R2, R2, 0xffffffc0, !P0 ;  /* 0xffffffc002027807 */ /* 0x000fca0004000000 */
[----:B------:R-:W-:Y:S01]  /*d390*/  IMAD.IADD R200, R205, 0x1, R2 ;  /* 0x00000001cdc87824 */ /* 0x000fe200078e0202 */
[----:B------:R3:W-:Y:S01]  /*d3a0*/  LDGSTS.E.BYPASS.LTC128B.128 [R216+0x3100], [R22.64], !P2 ;  /* 0x0310000016d87fae */ /* 0x0007e2000d101d46 */
[C---:B------:R-:W-:Y:S01]  /*d3b0*/  HMMA.16816.F32 R28, R24.reuse, R30, RZ ;  /* 0x0000001e181c723c */ /* 0x040fe200000018ff */
[----:B------:R-:W-:Y:S01]  /*d3c0*/  IMAD.IADD R192, R2, 0x1, R204 ;  /* 0x0000000102c07824 */ /* 0x000fe200078e02cc */
[----:B------:R-:W-:Y:S01]  /*d3d0*/  ISETP.GE.AND P2, PT, R77, 0x41, PT ;  /* 0x000000414d00780c */ /* 0x000fe20003f46270 */
[----:B------:R5:W-:Y:S04]  /*d3e0*/  LDGSTS.E.BYPASS.LTC128B.128 [R216+0x5100], [R56.64], !P1 ;  /* 0x0510000038d87fae */ /* 0x000be8000c901d46 */
[----:B------:R-:W-:Y:S01]  /*d3f0*/  LDSM.16.M88.4 R64, [R201+0xc100] ;  /* 0x00c10000c940783b */ /* 0x000fe20000000200 */
[----:B------:R-:W-:Y:S03]  /*d400*/  HMMA.16816.F32 R44, R24, R46, RZ ;  /* 0x0000002e182c723c */ /* 0x000fe600000018ff */
[----:B-1----:R-:W1:Y:S04]  /*d410*/  LDSM.16.M88.4 R36, [R200+0x6100] ;  /* 0x00610000c824783b */ /* 0x002e680000000200 */
[----:B------:R-:W-:Y:S01]  /*d420*/  LDSM.16.M88.4 R60, [R200+0x7100] ;  /* 0x00710000c83c783b */ /* 0x000fe20000000200 */
[----:B--2---:R-:W-:Y:S03]  /*d430*/  HMMA.16816.F32 R16, R52, R12, R16 ;  /* 0x0000000c3410723c */ /* 0x004fe60000001810 */
[----:B------:R-:W-:Y:S04]  /*d440*/  LDSM.16.M88.4 R92, [R192+0x1000] ;  /* 0x00100000c05c783b */ /* 0x000fe80000000200 */
[----:B------:R-:W-:Y:S01]  /*d450*/  LDSM.16.M88.4 R96, [R204+0x4000] ;  /* 0x00400000cc60783b */ /* 0x000fe20000000200 */
[C---:B----4-:R-:W-:Y:S03]  /*d460*/  HMMA.16816.F32 R40, R24.reuse, R80, RZ ;  /* 0x000000501828723c */ /* 0x050fe600000018ff */
[----:B---3--:R-:W2:Y:S04]  /*d470*/  LDSM.16.M88.4 R20, [R200+0x6900] ;  /* 0x00690000c814783b */ /* 0x008ea80000000200 */
[----:B-----5:R-:W-:Y:S01]  /*d480*/  LDSM.16.M88.4 R56, [R199+0xc100] ;  /* 0x00c10000c738783b */ /* 0x020fe20000000200 */
[C---:B------:R-:W-:Y:S03]  /*d490*/  HMMA.16816.F32 R80, R24.reuse, R82, RZ ;  /* 0x000000521850723c */ /* 0x040fe600000018ff */
[----:B------:R-:W0:Y:S05]  /*d4a0*/  LDGDEPBAR ;  /* 0x00000000000079af */ /* 0x000e2a0000000000 */
[C---:B------:R-:W-:Y:S08]  /*d4b0*/  HMMA.16816.F32 R72, R24.reuse, R32, RZ ;  /* 0x000000201848723c */ /* 0x040ff000000018ff */
[----:B------:R-:W-:Y:S01]  /*d4c0*/  HMMA.16816.F32 R24, R24, R34, RZ ;  /* 0x000000221818723c */ /* 0x000fe200000018ff */
[----:B------:R-:W-:Y:S07]  /*d4d0*/  LDSM.16.M88.4 R32, [R200+0x7900] ;  /* 0x00790000c820783b */ /* 0x000fee0000000200 */
        /* <DEDUP_REMOVED lines=88> */
[----:B------:R-:W-:Y:S08]  /*da60*/  HMMA.16816.F32 R48, R60, R56, R48 ;  /* 0x000000383c30723c */ /* 0x000ff00000001830 */
[----:B-1----:R-:W-:Y:S08]  /*da70*/  HMMA.16816.F32 R16, R24, R20, R16 ;  /* 0x000000141810723c */ /* 0x002ff00000001810 */
[----:B------:R-:W-:Y:S01]  /*da80*/  HMMA.16816.F32 R44, R60, R58, R44 ;  /* 0x0000003a3c2c723c */ /* 0x000fe2000000182c */
[----:B------:R-:W1:Y:S07]  /*da90*/  LDSM.16.M88.4 R56, [R204+0x5000] ;  /* 0x00500000cc38783b */ /* 0x000e6e0000000200 */
[----:B------:R-:W-:Y:S01]  /*daa0*/  HMMA.16816.F32 R28, R36, R98, R28 ;  /* 0x00000062241c723c */ /* 0x000fe2000000181c */
[----:B------:R-:W3:Y:S07]  /*dab0*/  LDSM.16.M88.4 R96, [R200+0xa900] ;  /* 0x00a90000c860783b */ /* 0x000eee0000000200 */
[----:B------:R-:W-:Y:S08]  /*dac0*/  HMMA.16816.F32 R40, R60, R52, R40 ;  /* 0x000000343c28723c */ /* 0x000ff00000001828 */
[----:B------:R-:W-:Y:S08]  /*dad0*/  HMMA.16816.F32 R80, R88, R94, R80 ;  /* 0x0000005e5850723c */ /* 0x000ff00000001850 */
[----:B------:R-:W-:Y:S08]  /*dae0*/  HMMA.16816.F32 R48, R36, R32, R48 ;  /* 0x000000202430723c */ /* 0x000ff00000001830 */
[----:B--2---:R-:W-:Y:S08]  /*daf0*/  HMMA.16816.F32 R16, R12, R8, R16 ;  /* 0x000000080c10723c */ /* 0x004ff00000001810 */
[----:B------:R-:W-:Y:S01]  /*db00*/  HMMA.16816.F32 R44, R36, R34, R44 ;  /* 0x00000022242c723c */ /* 0x000fe2000000182c */
[----:B------:R-:W2:Y:S07]  /*db10*/  LDSM.16.M88.4 R32, [R205+0xb900] ;  /* 0x00b90000cd20783b */ /* 0x000eae0000000200 */
[----:B------:R-:W-:Y:S01]  /*db20*/  HMMA.16816.F32 R28, R24, R22, R28 ;  /* 0x00000016181c723c */ /* 0x000fe2000000181c */
[----:B------:R-:W4:Y:S07]  /*db30*/  LDSM.16.M88.4 R20, [R192+0x4800] ;  /* 0x00480000c014783b */ /* 0x000f2e0000000200 */
[----:B------:R-:W-:Y:S01]  /*db40*/  HMMA.16816.F32 R72, R88, R84, R72 ;  /* 0x000000545848723c */ /* 0x000fe20000001848 */
[----:B------:R-:W-:-:S02]  /*db50*/  FMUL.FTZ R2, R16, c[0x0][0x320] ;  /* 0x0000c80010027a20 */ /* 0x000fc40000410000 */
[----:B------:R-:W-:-:S04]  /*db60*/  FMUL.FTZ R78, R19, c[0x0][0x320] ;  /* 0x0000c800134e7a20 */ /* 0x000fc80000410000 */
[----:B------:R-:W2:Y:S01]  /*db70*/  MUFU.TANH R2, R2 ;  /* 0x0000000200027308 */ /* 0x000ea20000002400 */
[----:B------:R-:W-:Y:S07]  /*db80*/  HMMA.16816.F32 R64, R88, R86, R64 ;  /* 0x000000565840723c */ /* 0x000fee0000001840 */
[----:B------:R-:W2:Y:S01]  /*db90*/  MUFU.TANH R78, R78 ;  /* 0x0000004e004e7308 */ /* 0x000ea20000002400 */
[----:B-1----:R-:W-:Y:S07]  /*dba0*/  HMMA.16816.F32 R40, R36, R56, R40 ;  /* 0x000000382428723c */ /* 0x002fee0000001828 */
[----:B------:R-:W-:Y:S01]  /*dbb0*/  FMUL.FTZ R56, R17, c[0x0][0x320] ;  /* 0x0000c80011387a20 */ /* 0x000fe20000410000 */
[----:B------:R-:W-:Y:S01]  /*dbc0*/  HMMA.16816.F32 R80, R60, R54, R80 ;  /* 0x000000363c50723c */ /* 0x000fe20000001850 */
[----:B------:R-:W-:Y:S01]  /*dbd0*/  FMUL.FTZ R57, R18, c[0x0][0x320] ;  /* 0x0000c80012397a20 */ /* 0x000fe20000410000 */
[----:B------:R-:W-:Y:S03]  /*dbe0*/  LDSM.16.M88.4 R52, [R192+0x5000] ;  /* 0x00500000c034783b */ /* 0x000fe60000000200 */
[----:B------:R-:W1:Y:S01]  /*dbf0*/  MUFU.TANH R56, R56 ;  /* 0x0000003800387308 */ /* 0x000e620000002400 */
[----:B------:R-:W5:Y:S02]  /*dc00*/  LDSM.16.M88.4 R16, [R204+0x5800] ;  /* 0x00580000cc10783b */ /* 0x000f640000000200 */
        /* <DEDUP_REMOVED lines=44> */
[----:B------:R-:W1:Y:S05]  /*ded0*/  MUFU.TANH R18, R18 ;  /* 0x0000001200127308 */ /* 0x000e6a0000002400 */
[----:B------:R-:W-:Y:S01]  /*dee0*/  SHF.R.S32.HI R9, RZ, 0x1f, R134 ;  /* 0x0000001fff097819 */ /* 0x000fe20000011486 */
[----:B------:R-:W-:Y:S01]  /*def0*/  HMMA.16816.F32 R64, R12, R10, R64 ;  /* 0x0000000a0c40723c */ /* 0x000fe20000001840 */
[----:B------:R-:W-:Y:S01]  /*df00*/  FMUL.FTZ R40, R40, c[0x0][0x320] ;  /* 0x0000c80028287a20 */ /* 0x000fe20000410000 */
[----:B------:R-:W1:Y:S01]  /*df10*/  MUFU.TANH R19, R19 ;  /* 0x0000001300137308 */ /* 0x000e620000002400 */
[----:B------:R-:W-:Y:S01]  /*df20*/  FMUL.FTZ R41, R41, c[0x0][0x320] ;  /* 0x0000c80029297a20 */ /* 0x000fe20000410000 */
[----:B------:R-:W-:Y:S01]  /*df30*/  SHF.R.S32.HI R8, RZ, 0x1f, R145 ;  /* 0x0000001fff087819 */ /* 0x000fe20000011491 */
[----:B------:R-:W-:-:S02]  /*df40*/  FMUL.FTZ R42, R42, c[0x0][0x320] ;  /* 0x0000c8002a2a7a20 */ /* 0x000fc40000410000 */
[----:B------:R-:W-:Y:S02]  /*df50*/  FMUL.FTZ R43, R43, c[0x0][0x320] ;  /* 0x0000c8002b2b7a20 */ /* 0x000fe40000410000 */
        /* <DEDUP_REMOVED lines=9> */
[----:B------:R-:W-:Y:S02]  /*dff0*/  FMUL.FTZ R75, R75, c[0x0][0x320] ;  /* 0x0000c8004b4b7a20 */ /* 0x000fe40000410000 */
[----:B------:R-:W-:Y:S01]  /*e000*/  FMUL.FTZ R64, R64, c[0x0][0x320] ;  /* 0x0000c80040407a20 */ /* 0x000fe20000410000 */
[----:B------:R1:W1:Y:S01]  /*e010*/  MUFU.TANH R164, R42 ;  /* 0x0000002a00a47308 */ /* 0x0002620000002400 */
[----:B------:R-:W-:Y:S02]  /*e020*/  FMUL.FTZ R65, R65, c[0x0][0x320] ;  /* 0x0000c80041417a20 */ /* 0x000fe40000410000 */
        /* <DEDUP_REMOVED lines=18> */
[----:B------:R-:W-:Y:S01]  /*e150*/  IMAD.MOV.U32 R214, RZ, RZ, RZ ;  /* 0x000000ffffd67224 */ /* 0x000fe200078e00ff */
[----:B------:R-:W-:-:S04]  /*e160*/  IADD3 R215, R217, R71, R208 ;  /* 0x00000047d9d77210 */ /* 0x000fc80007ffe0d0 */
[----:B------:R-:W-:-:S05]  /*e170*/  IADD3 R215, R215, -0x80, RZ ;  /* 0xffffff80d7d77810 */ /* 0x000fca0007ffe0ff */
[----:B------:R-:W-:Y:S02]  /*e180*/  IMAD.MOV.U32 R10, RZ, RZ, R215 ;  /* 0x000000ffff0a7224 */ /* 0x000fe400078e00d7 */
[----:B------:R-:W-:-:S05]  /*e190*/  @P0 IMAD.HI.U32 R11, R215, c[0x0][0x2bc], RZ ;  /* 0x0000af00d70b0a27 */ /* 0x000fca00078e00ff */
[----:B------:R-:W-:-:S04]  /*e1a0*/  @P0 SHF.R.U32.HI R10, RZ, c[0x0][0x2c0], R11 ;  /* 0x0000b000ff0a0a19 */ /* 0x000fc8000001160b */
[----:B------:R-:W-:-:S04]  /*e1b0*/  @!P3 IADD3 R12, P0, R10, R218, RZ ;  /* 0x000000da0a0cb210 */ /* 0x000fc80007f1e0ff */
[----:B------:R-:W-:Y:S02]  /*e1c0*/  @!P3 LEA.HI.X.SX32 R11, R10, R213, 0x1, P0 ;  /* 0x000000d50a0bb211 */ /* 0x000fe400000f0eff */
[----:B------:R-:W-:-:S04]  /*e1d0*/  @!P3 LEA R14, P0, R12, c[0x0][0x2a0], 0x2 ;  /* 0x0000a8000c0eba11 */ /* 0x000fc800078010ff */
[----:B------:R-:W-:-:S05]  /*e1e0*/  @!P3 LEA.HI.X R15, R12, c[0x0][0x2a4], R11, 0x2, P0 ;  /* 0x0000a9000c0fba11 */ /* 0x000fca00000f140b */
[----:B------:R2:W3:Y:S01]  /*e1f0*/  @!P3 LDG.E R214, [R14.64] ;  /* 0x000000060ed6b981 */ /* 0x0004e2000c1e1900 */
[----:B------:R-:W-:Y:S01]  /*e200*/  IMAD.MOV R10, RZ, RZ, -R10 ;  /* 0x000000ffff0a7224 */ /* 0x000fe200078e0a0a */
[----:B------:R-:W-:Y:S02]  /*e210*/  SHF.L.U64.HI R24, R144, 0x1, R7 ;  /* 0x0000000190187819 */ /* 0x000fe40000010207 */
[----:B------:R-:W-:Y:S01]  /*e220*/  IADD3 R21, -R6, 0x10, RZ ;  /* 0x0000001006157810 */ /* 0x000fe20007ffe1ff */
[----:B------:R-:W-:-:S03]  /*e230*/  IMAD R215, R10, c[0x0][0x2b8], R215 ;  /* 0x0000ae000ad77a24 */ /* 0x000fc600078e02d7 */
[----:B------:R-:W-:Y:S01]  /*e240*/  LOP3.LUT R21, R21, 0xf, RZ, 0xc0, !PT ;  /* 0x0000000f15157812 */ /* 0x000fe200078ec0ff */
[----:B------:R-:W-:Y:S01]  /*e250*/  IMAD.WIDE.U32 R12, R215, c[0x0][0x1e0], RZ ;  /* 0x00007800d70c7a25 */ /* 0x000fe200078e00ff */
[----:B------:R-:W-:-:S05]  /*e260*/  SHF.R.S32.HI R10, RZ, 0x1f, R215 ;  /* 0x0000001fff0a7819 */ /* 0x000fca00000114d7 */
[----:B------:R-:W-:-:S04]  /*e270*/  IMAD R10, R10, c[0x0][0x1e0], RZ ;  /* 0x000078000a0a7a24 */ /* 0x000fc800078e02ff */
[----:B------:R-:W-:-:S04]  /*e280*/  IMAD R10, R215, c[0x0][0x1e4], R10 ;  /* 0x00007900d70a7a24 */ /* 0x000fc800078e020a */
[----:B------:R-:W-:Y:S01]  /*e290*/  IMAD.IADD R13, R13, 0x1, R10 ;  /* 0x000000010d0d7824 */ /* 0x000fe200078e020a */
[----:B--2---:R-:W-:Y:S02]  /*e2a0*/  SHF.L.U64.HI R14, R134, 0x1, R9 ;  /* 0x00000001860e7819 */ /* 0x004fe40000010209 */
[----:B------:R-:W-:-:S04]  /*e2b0*/  SEL R9, RZ, 0x10, P5 ;  /* 0x00000010ff097807 */ /* 0x000fc80002800000 */
[----:B------:R-:W-:-:S04]  /*e2c0*/  IADD3 R27, -R9, 0x10, RZ ;  /* 0x00000010091b7810 */ /* 0x000fc80007ffe1ff */
[----:B------:R-:W-:Y:S02]  /*e2d0*/  LOP3.LUT R27, R27, 0xf, RZ, 0xc0, !PT ;  /* 0x0000000f1b1b7812 */ /* 0x000fe400078ec0ff */
[----:B---3--:R-:W-:Y:S01]  /*e2e0*/  SHF.R.S32.HI R10, RZ, 0x1f, R214 ;  /* 0x0000001fff0a7819 */ /* 0x008fe200000114d6 */
[----:B------:R-:W-:-:S04]  /*e2f0*/  IMAD.WIDE.U32 R12, R214, c[0x0][0x1f0], R12 ;  /* 0x00007c00d60c7a25 */ /* 0x000fc800078e000c */
[----:B------:R-:W-:Y:S01]  /*e300*/  IMAD R11, R10, c[0x0][0x1f0], RZ ;  /* 0x00007c000a0b7a24 */ /* 0x000fe200078e02ff */
[----:B------:R-:W-:Y:S02]  /*e310*/  IADD3 R15, P0, R68, R12, RZ ;  /* 0x0000000c440f7210 */ /* 0x000fe40007f1e0ff */
[----:B------:R-:W-:Y:S01]  /*e320*/  SEL R12, RZ, 0x10, P6 ;  /* 0x00000010ff0c7807 */ /* 0x000fe20003000000 */
[----:B------:R-:W-:Y:S01]  /*e330*/  IMAD R10, R214, c[0x0][0x1f4], R11 ;  /* 0x00007d00d60a7a24 */ /* 0x000fe200078e020b */
[----:B------:R-:W-:Y:S01]  /*e340*/  SHF.L.U64.HI R11, R145, 0x1, R8 ;  /* 0x00000001910b7819 */ /* 0x000fe20000010208 */
[----:B------:R-:W-:Y:S01]  /*e350*/  IMAD.SHL.U32 R8, R144, 0x2, RZ ;  /* 0x0000000290087824 */ /* 0x000fe200078e00ff */
[----:B------:R-:W-:Y:S02]  /*e360*/  IADD3 R36, -R12, 0x10, RZ ;  /* 0x000000100c247810 */ /* 0x000fe40007ffe1ff */
[----:B------:R-:W-:Y:S01]  /*e370*/  IADD3.X R10, R211, R13, R10, P0, !PT ;  /* 0x0000000dd30a7210 */ /* 0x000fe200007fe40a */
[----:B------:R-:W-:Y:S01]  /*e380*/  IMAD.SHL.U32 R13, R134, 0x2, RZ ;  /* 0x00000002860d7824 */ /* 0x000fe200078e00ff */
[----:B------:R-:W-:-:S02]  /*e390*/  LEA R20, P0, R15, c[0x0][0x1c8], 0x1 ;  /* 0x000072000f147a11 */ /* 0x000fc400078008ff */
[----:B------:R-:W-:Y:S02]  /*e3a0*/  LOP3.LUT R36, R36, 0xf, RZ, 0xc0, !PT ;  /* 0x0000000f24247812 */ /* 0x000fe400078ec0ff */
[----:B------:R-:W-:Y:S01]  /*e3b0*/  LEA.HI.X R15, R15, c[0x0][0x1cc], R10, 0x1, P0 ;  /* 0x000073000f0f7a11 */ /* 0x000fe200000f0c0a */
[----:B------:R-:W2:Y:S01]  /*e3c0*/  SHFL.IDX PT, R22, R20, 0x1, 0x181f ;  /* 0x00381f0014167f89 */ /* 0x000ea200000e0000 */
[----:B------:R-:W-:-:S03]  /*e3d0*/  IMAD.SHL.U32 R10, R145, 0x2, RZ ;  /* 0x00000002910a7824 */ /* 0x000fc600078e00ff */
[----:B------:R-:W3:Y:S04]  /*e3e0*/  SHFL.IDX PT, R23, R15, 0x1, 0x181f ;  /* 0x00381f000f177f89 */ /* 0x000ee800000e0000 */
        /* <DEDUP_REMOVED lines=23> */
.L_x_138:
        /* <DEDUP_REMOVED lines=29> */
[----:B------:R-:W-:Y:S01]  /*e730*/  LDSM.16.MT88.4 R136, [R198+0x900] ;  /* 0x00090000c688783b */ /* 0x000fe20000004200 */
[----:B------:R-:W-:-:S02]  /*e740*/  FMNMX.FTZ R6, R3, R15, !PT ;  /* 0x0000000f03067209 */ /* 0x000fc40007810000 */
[----:B------:R-:W-:Y:S01]  /*e750*/  FSEL R30, R30, -INF , P0 ;  /* 0xff8000001e1e7808 */ /* 0x000fe20000000000 */
[----:B------:R-:W-:Y:S01]  /*e760*/  LDSM.16.MT88.4 R24, [R198+0x2900] ;  /* 0x00290000c618783b */ /* 0x000fe20000004200 */
        /* <DEDUP_REMOVED lines=21> */
[----:B------:R-:W-:Y:S01]  /*e8c0*/  ISETP.GT.AND P0, PT, R4, 0x20, PT ;  /* 0x000000200400780c */ /* 0x000fe20003f04270 */
[----:B------:R-:W-:Y:S01]  /*e8d0*/  LDSM.16.MT88.4 R32, [R197+0x900] ;  /* 0x00090000c520783b */ /* 0x000fe20000004200 */
        /* <DEDUP_REMOVED lines=9> */
[----:B------:R-:W-:Y:S02]  /*e970*/  FMNMX.FTZ R17, R2, R17, !PT ;  /* 0x0000001102117209 */ /* 0x000fe40007810000 */
[----:B------:R-:W-:Y:S02]  /*e980*/  FSEL R166, R166, -INF , P0 ;  /* 0xff800000a6a67808 */ /* 0x000fe40000000000 */
[----:B------:R-:W-:Y:S02]  /*e990*/  FSEL R167, R167, -INF , P0 ;  /* 0xff800000a7a77808 */ /* 0x000fe40000000000 */
[----:B------:R-:W-:-:S02]  /*e9a0*/  ISETP.GT.AND P0, PT, R4, 0x29, PT ;  /* 0x000000290400780c */ /* 0x000fc40003f04270 */
[----:B------:R-:W-:Y:S02]  /*e9b0*/  FMNMX.FTZ R6, R169, R6, !PT ;  /* 0x00000006a9067209 */ /* 0x000fe40007810000 */
[----:B------:R-:W-:Y:S02]  /*e9c0*/  FMNMX.FTZ R17, R14, R17, !PT ;  /* 0x000000110e117209 */ /* 0x000fe40007810000 */
[----:B------:R-:W-:Y:S02]  /*e9d0*/  FSEL R172, R172, -INF , P0 ;  /* 0xff800000acac7808 */ /* 0x000fe40000000000 */
[----:B------:R-:W-:Y:S02]  /*e9e0*/  FSEL R163, R163, -INF , P0 ;  /* 0xff800000a3a37808 */ /* 0x000fe40000000000 */
[----:B------:R-:W-:Y:S02]  /*e9f0*/  FMNMX.FTZ R6, R161, R6, !PT ;  /* 0x00000006a1067209 */ /* 0x000fe40007810000 */
[----:B------:R-:W-:-:S02]  /*ea00*/  FMNMX.FTZ R17, R12, R17, !PT ;  /* 0x000000110c117209 */ /* 0x000fc40007810000 */
        /* <DEDUP_REMOVED lines=20> */
[----:B------:R-:W-:Y:S02]  /*eb50*/  FMNMX.FTZ R17, R166, R17, !PT ;  /* 0x00000011a6117209 */ /* 0x000fe40007810000 */
[----:B------:R-:W-:Y:S02]  /*eb60*/  FMNMX.FTZ R16, R141, R6, !PT ;  /* 0x000000068d107209 */ /* 0x000fe40007810000 */
[----:B------:R-:W-:Y:S02]  /*eb70*/  FMNMX.FTZ R17, R172, R17, !PT ;  /* 0x00000011ac117209 */ /* 0x000fe40007810000 */
[----:B------:R-:W-:Y:S01]  /*eb80*/  FSEL R162, R162, -INF , P0 ;  /* 0xff800000a2a27808 */ /* 0x000fe20000000000 */
[----:B------:R-:W1:Y:S01]  /*eb90*/  SHFL.BFLY PT, R19, R16, 0x2, 0x1f ;  /* 0x0c401f0010137f89 */ /* 0x000e6200000e0000 */
[----:B------:R-:W-:-:S04]  /*eba0*/  FMNMX.FTZ R17, R168, R17, !PT ;  /* 0x00000011a8117209 */ /* 0x000fc80007810000 */
[----:B------:R-:W-:-:S04]  /*ebb0*/  FMNMX.FTZ R17, R142, R17, !PT ;  /* 0x000000118e117209 */ /* 0x000fc80007810000 */
[----:B------:R-:W-:-:S04]  /*ebc0*/  FMNMX.FTZ R17, R140, R17, !PT ;  /* 0x000000118c117209 */ /* 0x000fc80007810000 */
        /* <DEDUP_REMOVED lines=8> */
[----:B------:R-:W-:-:S05]  /*ec50*/  FMUL.FTZ R170, R132, c[0x0][0x2d0] ;  /* 0x0000b40084aa7a20 */ /* 0x000fca0000410000 */
[----:B------:R-:W-:-:S05]  /*ec60*/  FSEL R170, R170, RZ, P0 ;  /* 0x000000ffaaaa7208 */ /* 0x000fca0000000000 */
[--C-:B------:R-:W-:Y:S02]  /*ec70*/  FFMA.FTZ R155, R3, c[0x0][0x2d0], -R170.reuse ;  /* 0x0000b400039b7a23 */ /* 0x100fe400000108aa */
[--C-:B------:R-:W-:Y:S01]  /*ec80*/  FFMA.FTZ R154, R15, c[0x0][0x2d0], -R170.reuse ;  /* 0x0000b4000f9a7a23 */ /* 0x100fe200000108aa */
[----:B--2---:R-:W-:Y:S01]  /*ec90*/  FMNMX.FTZ R3, R4, R17, !PT ;  /* 0x0000001104037209 */ /* 0x004fe20007810000 */
[--C-:B------:R-:W-:Y:S01]  /*eca0*/  FFMA.FTZ R152, R21, c[0x0][0x2d0], -R170.reuse ;  /* 0x0000b40015987a23 */ /* 0x100fe200000108aa */
[----:B------:R-:W-:Y:S01]  /*ecb0*/  LDSM.16.MT88.4 R16, [R197+0x2900] ;  /* 0x00290000c510783b */ /* 0x000fe20000004200 */
[--C-:B------:R-:W-:Y:S01]  /*ecc0*/  FFMA.FTZ R149, R29, c[0x0][0x2d0], -R170.reuse ;  /* 0x0000b4001d957a23 */ /* 0x100fe200000108aa */
[C---:B------:R-:W-:Y:S01]  /*ecd0*/  FSETP.NEU.FTZ.AND P0, PT, R3.reuse, -INF , PT ;  /* 0xff8000000300780b */ /* 0x040fe20003f1d000 */
[----:B------:R-:W-:Y:S01]  /*ece0*/  FMUL.FTZ R165, R3, c[0x0][0x2d0] ;  /* 0x0000b40003a57a20 */ /* 0x000fe20000410000 */
[----:B------:R-:W-:Y:S01]  /*ecf0*/  MUFU.EX2 R155, R155 ;  /* 0x0000009b009b7308 */ /* 0x000fe20000000800 */
[--C-:B------:R-:W-:Y:S01]  /*ed00*/  FFMA.FTZ R148, R11, c[0x0][0x2d0], -R170.reuse ;  /* 0x0000b4000b947a23 */ /* 0x100fe200000108aa */
[----:B------:R-:W-:Y:S01]  /*ed10*/  LDSM.16.MT88.4 R20, [R203+0x900] ;  /* 0x00090000cb14783b */ /* 0x000fe20000004200 */
[--C-:B------:R-:W-:Y:S01]  /*ed20*/  FFMA.FTZ R147, R9, c[0x0][0x2d0], -R170.reuse ;  /* 0x0000b40009937a23 */ /* 0x100fe200000108aa */
[----:B------:R-:W-:Y:S01]  /*ed30*/  FSEL R165, R165, RZ, P0 ;  /* 0x000000ffa5a57208 */ /* 0x000fe20000000000 */
[----:B------:R-:W-:-:S02]  /*ed40*/  FFMA.FTZ R153, R13, c[0x0][0x2d0], -R170 ;  /* 0x0000b4000d997a23 */ /* 0x000fc400000108aa */
[--C-:B------:R-:W-:Y:S01]  /*ed50*/  FFMA.FTZ R158, R169, c[0x0][0x2d0], -R170.reuse ;  /* 0x0000b400a99e7a23 */ /* 0x100fe200000108aa */
[----:B------:R-:W1:Y:S01]  /*ed60*/  MUFU.EX2 R154, R154 ;  /* 0x0000009a009a7308 */ /* 0x000e620000000800 */
[--C-:B------:R-:W-:Y:S02]  /*ed70*/  FFMA.FTZ R156, R57, c[0x0][0x2d0], -R165.reuse ;  /* 0x0000b400399c7a23 */ /* 0x100fe400000108a5 */
[----:B------:R-:W2:Y:S01]  /*ed80*/  LDSM.16.MT88.4 R56, [R197+0x2100] ;  /* 0x00210000c538783b */ /* 0x000ea20000004200 */
[--C-:B------:R-:W-:Y:S02]  /*ed90*/  FFMA.FTZ R157, R78, c[0x0][0x2d0], -R165.reuse ;  /* 0x0000b4004e9d7a23 */ /* 0x100fe400000108a5 */
[--C-:B------:R-:W-:Y:S02]  /*eda0*/  FFMA.FTZ R159, R30, c[0x0][0x2d0], -R165.reuse ;  /* 0x0000b4001e9f7a23 */ /* 0x100fe400000108a5 */
[--C-:B------:R-:W-:Y:S01]  /*edb0*/  FFMA.FTZ R150, R2, c[0x0][0x2d0], -R165.reuse ;  /* 0x0000b40002967a23 */ /* 0x100fe200000108a5 */
[----:B------:R-:W-:Y:S01]  /*edc0*/  MUFU.EX2 R152, R152 ;  /* 0x0000009800987308 */ /* 0x000fe20000000800 */
[----:B------:R-:W-:Y:S01]  /*edd0*/  FFMA.FTZ R2, R7, c[0x0][0x2d0], -R170 ;  /* 0x0000b40007027a23 */ /* 0x000fe200000108aa */
[----:B------:R-:W-:Y:S01]  /*ede0*/  LDSM.16.MT88.4 R28, [R196+0x900] ;  /* 0x00090000c41c783b */ /* 0x000fe20000004200 */
[----:B------:R-:W-:-:S02]  /*edf0*/  FFMA.FTZ R135, R10, c[0x0][0x2d0], -R165 ;  /* 0x0000b4000a877a23 */ /* 0x000fc400000108a5 */
[--C-:B------:R-:W-:Y:S01]  /*ee00*/  FFMA.FTZ R0, R8, c[0x0][0x2d0], -R165.reuse ;  /* 0x0000b40008007a23 */ /* 0x100fe200000108a5 */
[----:B------:R-:W3:Y:S01]  /*ee10*/  LDSM.16.MT88.4 R4, [R196+0x4100] ;  /* 0x00410000c404783b */ /* 0x000ee20000004200 */
[----:B-1----:R-:W-:Y:S01]  /*ee20*/  F2FP.PACK_AB R96, R154, R155 ;  /* 0x0000009b9a60723e */ /* 0x002fe200000000ff */
[----:B------:R-:W1:Y:S01]  /*ee30*/  MUFU.EX2 R149, R149 ;  /* 0x0000009500957308 */ /* 0x000e620000000800 */
[--C-:B------:R-:W-:Y:S01]  /*ee40*/  FFMA.FTZ R151, R14, c[0x0][0x2d0], -R165.reuse ;  /* 0x0000b4000e977a23 */ /* 0x100fe200000108a5 */
[----:B------:R-:W4:Y:S01]  /*ee50*/  LDSM.16.MT88.4 R8, [R203+0x2900] ;  /* 0x00290000cb08783b */ /* 0x000f220000004200 */
[----:B------:R-:W-:Y:S02]  /*ee60*/  FFMA.FTZ R146, R12, c[0x0][0x2d0], -R165 ;  /* 0x0000b4000c927a23 */ /* 0x000fe400000108a5 */
[--C-:B------:R-:W-:Y:S01]  /*ee70*/  FFMA.FTZ R160, R167, c[0x0][0x2d0], -R170.reuse ;  /* 0x0000b400a7a07a23 */ /* 0x100fe200000108aa */
[----:B------:R-:W5:Y:S01]  /*ee80*/  LDSM.16.MT88.4 R12, [R196+0x2900] ;  /* 0x00290000c40c783b */ /* 0x000f620000004200 */
[--C-:B------:R-:W-:Y:S01]  /*ee90*/  FFMA.FTZ R161, R161, c[0x0][0x2d0], -R170.reuse ;  /* 0x0000b400a1a17a23 */ /* 0x100fe200000108aa */
[----:B------:R-:W-:Y:S01]  /*eea0*/  MUFU.EX2 R156, R156 ;  /* 0x0000009c009c7308 */ /* 0x000fe20000000800 */
[----:B------:R-:W-:-:S02]  /*eeb0*/  FFMA.FTZ R163, R163, c[0x0][0x2d0], -R170 ;  /* 0x0000b400a3a37a23 */ /* 0x000fc400000108aa */
[--C-:B------:R-:W-:Y:S02]  /*eec0*/  FFMA.FTZ R164, R164, c[0x0][0x2d0], -R165.reuse ;  /* 0x0000b400a4a47a23 */ /* 0x100fe400000108a5 */
[--C-:B------:R-:W-:Y:S02]  /*eed0*/  FFMA.FTZ R167, R174, c[0x0][0x2d0], -R165.reuse ;  /* 0x0000b400aea77a23 */ /* 0x100fe400000108a5 */
[--C-:B------:R-:W-:Y:S01]  /*eee0*/  FFMA.FTZ R166, R166, c[0x0][0x2d0], -R165.reuse ;  /* 0x0000b400a6a67a23 */ /* 0x100fe200000108a5 */
[----:B------:R-:W2:Y:S01]  /*eef0*/  MUFU.EX2 R157, R157 ;  /* 0x0000009d009d7308 */ /* 0x000ea20000000800 */
[----:B-1----:R-:W-:Y:S01]  /*ef00*/  F2FP.PACK_AB R98, R149, R152 ;  /* 0x000000989562723e */ /* 0x002fe200000000ff */
[----:B------:R-:W-:Y:S02]  /*ef10*/  FFMA.FTZ R169, R172, c[0x0][0x2d0], -R165 ;  /* 0x0000b400aca97a23 */ /* 0x000fe400000108a5 */
[--C-:B------:R-:W-:Y:S02]  /*ef20*/  FFMA.FTZ R172, R173, c[0x0][0x2d0], -R170.reuse ;  /* 0x0000b400adac7a23 */ /* 0x100fe400000108aa */
[----:B------:R-:W-:-:S02]  /*ef30*/  FFMA.FTZ R171, R171, c[0x0][0x2d0], -R170 ;  /* 0x0000b400abab7a23 */ /* 0x000fc400000108aa */
[----:B------:R-:W-:Y:S01]  /*ef40*/  MUFU.EX2 R159, R159 ;  /* 0x0000009f009f7308 */ /* 0x000fe20000000800 */
[--C-:B------:R-:W-:Y:S02]  /*ef50*/  FFMA.FTZ R173, R143, c[0x0][0x2d0], -R170.reuse ;  /* 0x0000b4008fad7a23 */ /* 0x100fe400000108aa */
[----:B------:R-:W-:Y:S02]  /*ef60*/  FFMA.FTZ R170, R141, c[0x0][0x2d0], -R170 ;  /* 0x0000b4008daa7a23 */ /* 0x000fe400000108aa */
[--C-:B------:R-:W-:Y:S02]  /*ef70*/  FFMA.FTZ R168, R168, c[0x0][0x2d0], -R165.reuse ;  /* 0x0000b400a8a87a23 */ /* 0x100fe400000108a5 */
[--C-:B------:R-:W-:Y:S01]  /*ef80*/  FFMA.FTZ R175, R142, c[0x0][0x2d0], -R165.reuse ;  /* 0x0000b4008eaf7a23 */ /* 0x100fe200000108a5 */
[----:B------:R-:W1:Y:S01]  /*ef90*/  MUFU.EX2 R150, R150 ;  /* 0x0000009600967308 */ /* 0x000e620000000800 */
[----:B--2---:R-:W-:Y:S01]  /*efa0*/  F2FP.PACK_AB R97, R157, R156 ;  /* 0x0000009c9d61723e */ /* 0x004fe200000000ff */
        /* <DEDUP_REMOVED lines=8> */
[----:B-1----:R-:W-:Y:S01]  /*f030*/  F2FP.PACK_AB R99, R150, R159 ;  /* 0x0000009f9663723e */ /* 0x002fe200000000ff */
        /* <DEDUP_REMOVED lines=10> */
[----:B------:R-:W2:Y:S06]  /*f0e0*/  MUFU.EX2 R146, R146 ;  /* 0x0000009200927308 */ /* 0x000eac0000000800 */
        /* <DEDUP_REMOVED lines=35> */
[----:B------:R-:W4:Y:S06]  /*f320*/  MUFU.EX2 R231, R231 ;  /* 0x000000e700e77308 */ /* 0x000f2c0000000800 */
[C---:B---3--:R-:W-:Y:S07]  /*f330*/  HMMA.16816.F32 R92, R96.reuse, R4, RZ ;  /* 0x00000004605c723c */ /* 0x048fee00000018ff */
[----:B-1----:R-:W-:Y:S01]  /*f340*/  F2FP.PACK_AB R4, R148, R153 ;  /* 0x000000999404723e */ /* 0x002fe200000000ff */
[----:B------:R-:W-:Y:S01]  /*f350*/  HMMA.16816.F32 R96, R96, R6, RZ ;  /* 0x000000066060723c */ /* 0x000fe200000018ff */
[----:B--2---:R-:W-:Y:S01]  /*f360*/  F2FP.PACK_AB R5, R146, R151 ;  /* 0x000000979205723e */ /* 0x004fe200000000ff */
        /* <DEDUP_REMOVED lines=15> */
[----:B------:R-:W2:Y:S07]  /*f460*/  LDSM.16.MT88.4 R16, [R197+0x4900] ;  /* 0x00490000c510783b */ /* 0x000eae0000004200 */
[C---:B------:R-:W-:Y:S08]  /*f470*/  HMMA.16816.F32 R128, R4.reuse, R20, R128 ;  /* 0x000000140480723c */ /* 0x040ff00000001880 */
[C---:B------:R-:W-:Y:S01]  /*f480*/  HMMA.16816.F32 R124, R4.reuse, R22, R124 ;  /* 0x00000016047c723c */ /* 0x040fe2000000187c */
[----:B------:R-:W3:Y:S07]  /*f490*/  LDSM.16.MT88.4 R20, [R203+0x4900] ;  /* 0x00490000cb14783b */ /* 0x000eee0000004200 */
[C---:B-----5:R-:W-:Y:S08]  /*f4a0*/  HMMA.16816.F32 R60, R4.reuse, R12, R60 ;  /* 0x0000000c043c723c */ /* 0x060ff0000000183c */
[C---:B------:R-:W-:Y:S01]  /*f4b0*/  HMMA.16816.F32 R64, R4.reuse, R14, R64 ;  /* 0x0000000e0440723c */ /* 0x040fe20000001840 */
[----:B------:R-:W4:Y:S07]  /*f4c0*/  LDSM.16.MT88.4 R12, [R196+0x4900] ;  /* 0x00490000c40c783b */ /* 0x000f2e0000004200 */
[C---:B-1----:R-:W-:Y:S08]  /*f4d0*/  HMMA.16816.F32 R76, R4.reuse, R8, R76 ;  /* 0x00000008044c723c */ /* 0x042ff0000000184c */
[C---:B------:R-:W-:Y:S01]  /*f4e0*/  HMMA.16816.F32 R80, R4.reuse, R10, R80 ;  /* 0x0000000a0450723c */ /* 0x040fe20000001850 */
[----:B------:R-:W1:Y:S07]  /*f4f0*/  LDSM.16.MT88.4 R8, [R203+0x1100] ;  /* 0x00110000cb08783b */ /* 0x000e6e0000004200 */
[C---:B--2---:R-:W-:Y:S08]  /*f500*/  HMMA.16816.F32 R84, R4.reuse, R16, R84 ;  /* 0x000000100454723c */ /* 0x044ff00000001854 */
[C---:B------:R-:W-:Y:S01]  /*f510*/  HMMA.16816.F32 R88, R4.reuse, R18, R88 ;  /* 0x000000120458723c */ /* 0x040fe20000001858 */
[----:B------:R-:W2:Y:S07]  /*f520*/  LDSM.16.MT88.4 R16, [R198+0x1100] ;  /* 0x00110000c610783b */ /* 0x000eae0000004200 */
        /* <DEDUP_REMOVED lines=14> */
[----:B------:R-:W-:Y:S07]  /*f610*/  LDSM.16.MT88.4 R20, [R203+0x5100] ;  /* 0x00510000cb14783b */ /* 0x000fee0000004200 */
[C---:B----4-:R-:W-:Y:S08]  /*f620*/  HMMA.16816.F32 R92, R4.reuse, R12, R92 ;  /* 0x0000000c045c723c */ /* 0x050ff0000000185c */
        /* <DEDUP_REMOVED lines=17> */
[C---:B--2---:R-:W-:Y:S08]  /*f740*/  HMMA.16816.F32 R120, R4.reuse, R16, R120 ;  /* 0x000000100478723c */ /* 0x044ff00000001878 */
[C---:B------:R-:W-:Y:S01]  /*f750*/  HMMA.16816.F32 R116, R4.reuse, R18, R116 ;  /* 0x000000120474723c */ /* 0x040fe20000001874 */
[----:B------:R-:W2:Y:S07]  /*f760*/  LDSM.16.MT88.4 R16, [R196+0x3100] ;  /* 0x00310000c410783b */ /* 0x000eae0000004200 */
[C---:B---3--:R-:W-:Y:S08]  /*f770*/  HMMA.16816.F32 R36, R4.reuse, R12, R36 ;  /* 0x0000000c0424723c */ /* 0x048ff00000001824 */
[C---:B------:R-:W-:Y:S01]  /*f780*/  HMMA.16816.F32 R40, R4.reuse, R14, R40 ;  /* 0x0000000e0428723c */ /* 0x040fe20000001828 */
[----:B------:R-:W3:Y:S07]  /*f790*/  LDSM.16.MT88.4 R12, [R198+0x5100] ;  /* 0x00510000c60c783b */ /* 0x000eee0000004200 */
[C---:B------:R-:W-:Y:S08]  /*f7a0*/  HMMA.16816.F32 R68, R4.reuse, R20, R68 ;  /* 0x000000140444723c */ /* 0x040ff00000001844 */
[C---:B-1----:R-:W-:Y:S08]  /*f7b0*/  HMMA.16816.F32 R52, R4.reuse, R8, R52 ;  /* 0x000000080434723c */ /* 0x042ff00000001834 */
        /* <DEDUP_REMOVED lines=8> */
[C---:B------:R-:W-:Y:S01]  /*f840*/  HMMA.16816.F32 R72, R4.reuse, R22, R72 ;  /* 0x000000160448723c */ /* 0x040fe20000001848 */
[----:B------:R-:W-:Y:S07]  /*f850*/  LDSM.16.MT88.4 R20, [R196+0x3900] ;  /* 0x00390000c414783b */ /* 0x000fee0000004200 */
        /* <DEDUP_REMOVED lines=24> */
[----:B---3--:R-:W-:Y:S01]  /*f9e0*/  HMMA.16816.F32 R128, R4, R12, R128 ;  /* 0x0000000c0480723c */ /* 0x008fe20000001880 */
[----:B------:R-:W-:-:S02]  /*f9f0*/  FADD.FTZ R174, R174, R175 ;  /* 0x000000afaeae7221 */ /* 0x000fc40000010000 */
[----:B------:R-:W-:Y:S02]  /*fa00*/  FADD.FTZ R233, R170, R173 ;  /* 0x000000adaae97221 */ /* 0x000fe40000010000 */
[----:B------:R-:W-:-:S03]  /*fa10*/  FADD.FTZ R231, R231, R174 ;  /* 0x000000aee7e77221 */ /* 0x000fc60000010000 */
[C---:B------:R-:W-:Y:S01]  /*fa20*/  HMMA.16816.F32 R124, R4.reuse, R14, R124 ;  /* 0x0000000e047c723c */ /* 0x040fe2000000187c */
[----:B------:R-:W3:Y:S07]  /*fa30*/  LDSM.16.MT88.4 R12, [R198+0x5900] ;  /* 0x00590000c60c783b */ /* 0x000eee0000004200 */
[C---:B-1----:R-:W-:Y:S08]  /*fa40*/  HMMA.16816.F32 R36, R4.reuse, R8, R36 ;  /* 0x000000080424723c */ /* 0x042ff00000001824 */
[C---:B------:R-:W-:Y:S01]  /*fa50*/  HMMA.16816.F32 R40, R4.reuse, R10, R40 ;  /* 0x0000000a0428723c */ /* 0x040fe20000001828 */
[----:B------:R-:W1:Y:S07]  /*fa60*/  LDSM.16.MT88.4 R8, [R197+0x5900] ;  /* 0x00590000c508783b */ /* 0x000e6e0000004200 */
[C---:B--2---:R-:W-:Y:S08]  /*fa70*/  HMMA.16816.F32 R68, R4.reuse, R16, R68 ;  /* 0x000000100444723c */ /* 0x044ff00000001844 */
[C---:B------:R-:W-:Y:S01]  /*fa80*/  HMMA.16816.F32 R72, R4.reuse, R18, R72 ;  /* 0x000000120448723c */ /* 0x040fe20000001848 */
[----:B------:R-:W2:Y:S07]  /*fa90*/  LDSM.16.MT88.4 R16, [R196+0x5900] ;  /* 0x00590000c410783b */ /* 0x000eae0000004200 */
        /* <DEDUP_REMOVED lines=12> */
[C---:B---3--:R-:W-:Y:S08]  /*fb60*/  HMMA.16816.F32 R76, R4.reuse, R12, R76 ;  /* 0x0000000c044c723c */ /* 0x048ff0000000184c */
[C---:B------:R-:W-:Y:S08]  /*fb70*/  HMMA.16816.F32 R80, R4.reuse, R14, R80 ;  /* 0x0000000e0450723c */ /* 0x040ff00000001850 */
[C---:B-1----:R-:W-:Y:S08]  /*fb80*/  HMMA.16816.F32 R84, R4.reuse, R8, R84 ;  /* 0x000000080454723c */ /* 0x042ff00000001854 */
[C---:B------:R-:W-:Y:S08]  /*fb90*/  HMMA.16816.F32 R88, R4.reuse, R10, R88 ;  /* 0x0000000a0458723c */ /* 0x040ff00000001858 */
[C---:B--2---:R-:W-:Y:S08]  /*fba0*/  HMMA.16816.F32 R92, R4.reuse, R16, R92 ;  /* 0x00000010045c723c */ /* 0x044ff0000000185c */
[----:B------:R-:W-:Y:S01]  /*fbb0*/  HMMA.16816.F32 R96, R4, R18, R96 ;  /* 0x000000120460723c */ /* 0x000fe20000001860 */
[----:B------:R-:W-:Y:S07]  /*fbc0*/  @!P2 BRA `(.L_x_139) ;  /* 0x00002e300000a947 */ /* 0x000fee0003800000 */
[----:B------:R-:W-:Y:S01]  /*fbd0*/  SHF.R.S32.HI R227, RZ, 0x1f, R134 ;  /* 0x0000001fffe37819 */ /* 0x000fe20000011486 */
[----:B------:R-:W-:Y:S01]  /*fbe0*/  IMAD.MOV.U32 R0, RZ, RZ, R3 ;  /* 0x000000ffff007224 */ /* 0x000fe200078e0003 */
[----:B------:R-:W-:Y:S01]  /*fbf0*/  SHF.R.S32.HI R2, RZ, 0x1f, R145 ;  /* 0x0000001fff027819 */ /* 0x000fe20000011491 */
[----:B------:R-:W-:Y:S01]  /*fc00*/  IMAD.MOV.U32 R135, RZ, RZ, R132 ;  /* 0x000000ffff877224 */ /* 0x000fe200078e0084 */
[----:B------:R-:W-:Y:S01]  /*fc10*/  SHF.R.S32.HI R223, RZ, 0x1f, R144 ;  /* 0x0000001fffdf7819 */ /* 0x000fe20000011490 */
[C---:B------:R-:W-:Y:S01]  /*fc20*/  IMAD.SHL.U32 R226, R134.reuse, 0x2, RZ ;  /* 0x0000000286e27824 */ /* 0x040fe200078e00ff */
[----:B------:R-:W-:Y:S01]  /*fc30*/  LEA.HI.SX32 R229, R133, 0xfffffffe, 0x1a ;  /* 0xfffffffe85e57811 */ /* 0x000fe200078fd2ff */
[C---:B------:R-:W-:Y:S01]  /*fc40*/  IMAD.SHL.U32 R224, R145.reuse, 0x2, RZ ;  /* 0x0000000291e07824 */ /* 0x040fe200078e00ff */
[----:B------:R-:W-:Y:S01]  /*fc50*/  SHF.L.U64.HI R227, R134, 0x1, R227 ;  /* 0x0000000186e37819 */ /* 0x000fe200000102e3 */
[C---:B------:R-:W-:Y:S01]  /*fc60*/  IMAD.SHL.U32 R222, R144.reuse, 0x2, RZ ;  /* 0x0000000290de7824 */ /* 0x040fe200078e00ff */
[----:B------:R-:W-:Y:S01]  /*fc70*/  SHF.L.U64.HI R225, R145, 0x1, R2 ;  /* 0x0000000191e17819 */ /* 0x000fe20000010202 */
[----:B------:R-:W-:Y:S01]  /*fc80*/  IMAD R221, R207, c[0x0][0x210], RZ ;  /* 0x00008400cfdd7a24 */ /* 0x000fe200078e02ff */
[----:B------:R-:W-:Y:S01]  /*fc90*/  SHF.L.U64.HI R223, R144, 0x1, R223 ;  /* 0x0000000190df7819 */ /* 0x000fe200000102df */
[----:B------:R-:W-:Y:S01]  /*fca0*/  ULDC.64 UR4, c[0x0][0x118] ;  /* 0x0000460000047ab9 */ /* 0x000fe20000000a00 */
[----:B------:R-:W-:Y:S01]  /*fcb0*/  IADD3 R220, R216, 0x100, RZ ;  /* 0x00000100d8dc7810 */ /* 0x000fe20007ffe0ff */
[----:B------:R-:W-:Y:S05]  /*fcc0*/  BRA `(.L_x_140) ;  /* 0x0000033000007947 */ /* 0x000fea0003800000 */
.L_x_142:
[----:B------:R-:W-:Y:S01]  /*fcd0*/  ISETP.NE.AND P2, PT, R212, 0x1, PT ;  /* 0x00000001d400780c */ /* 0x000fe20003f45270 */
[----:B------:R-:W-:Y:S02]  /*fce0*/  IMAD R2, R229, 0x40, R208 ;  /* 0x00000040e5027824 */ /* 0x000fe400078e02d0 */
[----:B------:R-:W-:Y:S03]  /*fcf0*/  IMAD.MOV.U32 R214, RZ, RZ, RZ ;  /* 0x000000ffffd67224 */ /* 0x000fe600078e00ff */
[----:B------:R-:W-:Y:S05]  /*fd00*/  IADD3 R215, R2, -0x40, R217 ;  /* 0xffffffc002d77810 */ /* 0x000fea0007ffe0d9 */
[----:B------:R-:W-:Y:S02]  /*fd10*/  IMAD.MOV.U32 R2, RZ, RZ, R215 ;  /* 0x000000ffff027224 */ /* 0x000fe400078e00d7 */
[----:B------:R-:W-:Y:S05]  /*fd20*/  @P2 IMAD.HI.U32 R3, R215, c[0x0][0x2bc], RZ ;  /* 0x0000af00d7032a27 */ /* 0x000fea00078e00ff */
[----:B------:R-:W-:Y:S04]  /*fd30*/  @P2 SHF.R.U32.HI R2, RZ, c[0x0][0x2c0], R3 ;  /* 0x0000b000ff022a19 */ /* 0x000fe80000011603 */
[C---:B------:R-:W-:Y:S04]  /*fd40*/  @!P3 IADD3 R4, P0, R2.reuse, R218, RZ ;  /* 0x000000da0204b210 */ /* 0x040fe80007f1e0ff */
[----:B------:R-:W-:Y:S01]  /*fd50*/  @!P3 LEA.HI.X.SX32 R3, R2, R213, 0x1, P0 ;  /* 0x000000d50203b211 */ /* 0x000fe200000f0eff */
[----:B------:R-:W-:Y:S01]  /*fd60*/  IMAD.MOV R2, RZ, RZ, -R2 ;  /* 0x000000ffff027224 */ /* 0x000fe200078e0a02 */
[----:B------:R-:W-:Y:S03]  /*fd70*/  @!P3 LEA R8, P0, R4, c[0x0][0x2a0], 0x2 ;  /* 0x0000a8000408ba11 */ /* 0x000fe600078010ff */
[----:B------:R-:W-:Y:S01]  /*fd80*/  IMAD R215, R2, c[0x0][0x2b8], R215 ;  /* 0x0000ae0002d77a24 */ /* 0x000fe200078e02d7 */
[----:B------:R-:W-:Y:S01]  /*fd90*/  @!P3 LEA.HI.X R9, R4, c[0x0][0x2a4], R3, 0x2, P0 ;  /* 0x0000a9000409ba11 */ /* 0x000fe200000f1403 */
[----:B------:R-:W-:Y:S02]  /*fda0*/  IMAD R2, R207, c[0x0][0x1e8], RZ ;  /* 0x00007a00cf027a24 */ /* 0x000fe400078e02ff */
        /* <DEDUP_REMOVED lines=14> */
[----:B------:R-:W1:Y:S04]  /*fe90*/  SHFL.IDX PT, R5, R15, RZ, 0x181f ;  /* 0x00181fff0f057589 */ /* 0x000e6800000e0000 */
[----:B------:R-:W2:Y:S04]  /*fea0*/  SHFL.IDX PT, R4, R14, RZ, 0x181f ;  /* 0x00181fff0e047589 */ /* 0x000ea800000e0000 */
[----:B------:R-:W3:Y:S04]  /*feb0*/  SHFL.IDX PT, R3, R15, 0x1, 0x181f ;  /* 0x00381f000f037f89 */ /* 0x000ee800000e0000 */
[----:B------:R-:W4:Y:S01]  /*fec0*/  SHFL.IDX PT, R2, R14, 0x1, 0x181f ;  /* 0x00381f000e027f89 */ /* 0x000f2200000e0000 */
[C---:B-1----:R-:W-:Y:S02]  /*fed0*/  IADD3 R8, P0, R5.reuse, R226, RZ ;  /* 0x000000e205087210 */ /* 0x042fe40007f1e0ff */
[C---:B------:R-:W-:Y:S02]  /*fee0*/  IADD3 R6, P1, R5.reuse, R224, RZ ;  /* 0x000000e005067210 */ /* 0x040fe40007f3e0ff */
[C---:B--2---:R-:W-:Y:S02]  /*fef0*/  IADD3.X R9, R4.reuse, R227, RZ, P0, !PT ;  /* 0x000000e304097210 */ /* 0x044fe400007fe4ff */
[----:B------:R-:W-:Y:S01]  /*ff00*/  IADD3 R12, P0, R5, R222, RZ ;  /* 0x000000de050c7210 */ /* 0x000fe20007f1e0ff */
[C---:B------:R-:W-:Y:S01]  /*ff10*/  IMAD.X R7, R4.reuse, 0x1, R225, P1 ;  /* 0x0000000104077824 */ /* 0x040fe200008e06e1 */
[C---:B---3--:R-:W-:Y:S01]  /*ff20*/  IADD3 R10, P2, R3.reuse, R226, RZ ;  /* 0x000000e2030a7210 */ /* 0x048fe20007f5e0ff */
[----:B------:R1:W-:Y:S02]  /*ff30*/  LDGSTS.E.BYPASS.LTC128B.128 [R216+0x6100], [R8.64], !P6 ;  /* 0x0610000008d87fae */ /* 0x0003e4000f101d44 */
[----:B------:R-:W-:Y:S01]  /*ff40*/  IMAD.X R13, R4, 0x1, R223, P0 ;  /* 0x00000001040d7824 */ /* 0x000fe200000e06df */
[C---:B------:R-:W-:Y:S01]  /*ff50*/  IADD3 R4, P1, R3.reuse, R224, RZ ;  /* 0x000000e003047210 */ /* 0x040fe20007f3e0ff */
[----:B------:R1:W-:Y:S01]  /*ff60*/  LDGSTS.E.BYPASS.LTC128B.128 [R216+0x8100], [R6.64], !P5 ;  /* 0x0810000006d87fae */ /* 0x0003e2000e901d44 */
[C---:B----4-:R-:W-:Y:S01]  /*ff70*/  IMAD.X R11, R2.reuse, 0x1, R227, P2 ;  /* 0x00000001020b7824 */ /* 0x050fe200010e06e3 */
[----:B------:R-:W-:Y:S02]  /*ff80*/  IADD3 R14, P0, R3, R222, RZ ;  /* 0x000000de030e7210 */ /* 0x000fe40007f1e0ff */
[----:B------:R1:W-:Y:S01]  /*ff90*/  LDGSTS.E.BYPASS.LTC128B.128 [R216+0xa100], [R12.64], !P4 ;  /* 0x0a1000000cd87fae */ /* 0x0003e2000e101d44 */
[C---:B------:R-:W-:Y:S02]  /*ffa0*/  IADD3.X R5, R2.reuse, R225, RZ, P1, !PT ;  /* 0x000000e102057210 */ /* 0x040fe40000ffe4ff */
[----:B------:R-:W-:Y:S01]  /*ffb0*/  IMAD.X R15, R2, 0x1, R223, P0 ;  /* 0x00000001020f7824 */ /* 0x000fe200000e06df */
[----:B------:R1:W-:Y:S04]  /*ffc0*/  LDGSTS.E.BYPASS.LTC128B.128 [R216+0x7100], [R10.64], !P6 ;  /* 0x071000000ad87fae */ /* 0x0003e8000f101d44 */
[----:B------:R1:W-:Y:S04]  /*ffd0*/  LDGSTS.E.BYPASS.LTC128B.128 [R216+0x9100], [R4.64], !P5 ;  /* 0x0910000004d87fae */ /* 0x0003e8000e901d44 */
[----:B------:R1:W-:Y:S01]  /*ffe0*/  LDGSTS.E.BYPASS.LTC128B.128 [R216+0xb100], [R14.64], !P4 ;  /* 0x0b1000000ed87fae */ /* 0x0003e2000e101d44 */
[----:B------:R-:W-:-:S05]  /*fff0*/  BRA `(.L_x_141) ;  /* 0x0000109000007947 */ /* 0x000fca0003800000 */
.L_x_140:
[----:B------:R-:W-:Y:S01]  /*10000*/  SHF.R.S32.HI R9, RZ, 0x1f, R215 ;  /* 0x0000001fff097819 */ /* 0x000fe200000114d7 */
[----:B------:R-:W-:Y:S01]  /*10010*/  IMAD.WIDE.U32 R10, R215, c[0x0][0x208], RZ ;  /* 0x00008200d70a7a25 */ /* 0x000fe200078e00ff */
[----:B------:R-:W-:Y:S01]  /*10020*/  SHF.R.S32.HI R3, RZ, 0x1f, R214 ;  /* 0x0000001fff037819 */ /* 0x000fe200000114d6 */
[----:B------:R-:W-:Y:S04]  /*10030*/  DEPBAR.LE SB0, 0x0 ;  /* 0x000080000000791a */ /* 0x000fe80000000000 */
[----:B------:R-:W-:Y:S01]  /*10040*/  IMAD R9, R9, c[0x0][0x208], RZ ;  /* 0x0000820009097a24 */ /* 0x000fe200078e02ff */
[----:B------:R-:W-:Y:S01]  /*10050*/  BAR.SYNC.DEFER_BLOCKING 0x0 ;  /* 0x0000000000007b1d */ /* 0x000fe20000010000 */
[----:B------:R-:W-:Y:S02]  /*10060*/  IMAD R3, R3, c[0x0][0x218], RZ ;  /* 0x0000860003037a24 */ /* 0x000fe400078e02ff */
[----:B------:R-:W-:Y:S02]  /*10070*/  IMAD R9, R215, c[0x0][0x20c], R9 ;  /* 0x00008300d7097a24 */ /* 0x000fe400078e0209 */
[C---:B------:R-:W-:Y:S03]  /*10080*/  IMAD R3, R214.reuse, c[0x0][0x21c], R3 ;  /* 0x00008700d6037a24 */ /* 0x040fe600078e0203 */
[----:B------:R-:W-:Y:S05]  /*10090*/  IADD3 R11, R11, R9, RZ ;  /* 0x000000090b0b7210 */ /* 0x000fea0007ffe0ff */
[----:B------:R-:W-:Y:S05]  /*100a0*/  IMAD.WIDE.U32 R10, R214, c[0x0][0x218], R10 ;  /* 0x00008600d60a7a25 */ /* 0x000fea00078e000a */
[----:B------:R-:W-:Y:S04]  /*100b0*/  IADD3 R2, P0, R221, R10, RZ ;  /* 0x0000000add027210 */ /* 0x000fe80007f1e0ff */
[----:B------:R-:W-:Y:S02]  /*100c0*/  IADD3.X R3, R210, R11, R3, P0, !PT ;  /* 0x0000000bd2037210 */ /* 0x000fe400007fe403 */
[C---:B------:R-:W-:Y:S01]  /*100d0*/  LEA R14, P0, R2.reuse, c[0x0][0x1f8], 0x1 ;  /* 0x00007e00020e7a11 */ /* 0x040fe200078008ff */
[----:B------:R-:W-:Y:S03]  /*100e0*/  LDSM.16.M88.4 R136, [R206+0xc100] ;  /* 0x00c10000ce88783b */ /* 0x000fe60000000200 */
[----:B------:R-:W-:Y:S04]  /*100f0*/  LEA.HI.X R9, R2, c[0x0][0x1fc], R3, 0x1, P0 ;  /* 0x00007f0002097a11 */ /* 0x000fe800000f0c03 */
[----:B------:R-:W-:Y:S07]  /*10100*/  SHFL.IDX PT, R17, R14, RZ, 0x181f ;  /* 0x00181fff0e117589 */ /* 0x000fee00000e0000 */
[----:B------:R-:W-:Y:S07]  /*10110*/  SHFL.IDX PT, R2, R9, RZ, 0x181f ;  /* 0x00181fff09027589 */ /* 0x000fee00000e0000 */
[----:B------:R-:W1:Y:S07]  /*10120*/  LDSM.16.M88.4 R140, [R205+0x6100] ;  /* 0x00610000cd8c783b */ /* 0x000e6e0000000200 */
[----:B------:R-:W-:Y:S07]  /*10130*/  LDSM.16.M88.4 R144, [R205+0x6900] ;  /* 0x00690000cd90783b */ /* 0x000fee0000000200 */
[----:B------:R-:W-:Y:S07]  /*10140*/  LDSM.16.M88.4 R148, [R205+0x7100] ;  /* 0x00710000cd94783b */ /* 0x000fee0000000200 */
[----:B------:R-:W-:Y:S07]  /*10150*/  LDSM.16.M88.4 R152, [R205+0x7900] ;  /* 0x00790000cd98783b */ /* 0x000fee0000000200 */
[----:B------:R-:W-:Y:S07]  /*10160*/  LDSM.16.M88.4 R156, [R202+0xc100] ;  /* 0x00c10000ca9c783b */ /* 0x000fee0000000200 */
[----:B------:R-:W-:Y:S01]  /*10170*/  LDSM.16.M88.4 R160, [R204] ;  /* 0x00000000cca0783b */ /* 0x000fe20000000200 */
[C---:B-1----:R-:W-:Y:S06]  /*10180*/  HMMA.16816.F32 R4, R136.reuse, R140, RZ ;  /* 0x0000008c8804723c */ /* 0x042fec00000018ff */
[----:B------:R-:W-:Y:S01]  /*10190*/  LDSM.16.M88.4 R164, [R195] ;  /* 0x00000000c3a4783b */ /* 0x000fe20000000200 */
[C---:B------:R-:W-:Y:S02]  /*101a0*/  IADD3 R12, P0, R17.reuse, R226, RZ ;  /* 0x000000e2110c7210 */ /* 0x040fe40007f1e0ff */
[C---:B------:R-:W-:Y:S03]  /*101b0*/  IADD3 R10, P1, R17.reuse, R224, RZ ;  /* 0x000000e0110a7210 */ /* 0x040fe60007f3e0ff */
[C---:B------:R-:W-:Y:S01]  /*101c0*/  IADD3.X R13, R2.reuse, R227, RZ, P0, !PT ;  /* 0x000000e3020d7210 */ /* 0x040fe200007fe4ff */
[----:B------:R-:W-:Y:S01]  /*101d0*/  LDSM.16.M88.4 R168, [R194] ;  /* 0x00000000c2a8783b */ /* 0x000fe20000000200 */
[C---:B------:R-:W-:Y:S02]  /*101e0*/  IADD3.X R11, R2.reuse, R225, RZ, P1, !PT ;  /* 0x000000e1020b7210 */ /* 0x040fe40000ffe4ff */
[----:B------:R-:W-:Y:S04]  /*101f0*/  IADD3 R16, P0, R17, R222, RZ ;  /* 0x000000de11107210 */ /* 0x000fe80007f1e0ff */
[----:B------:R-:W-:Y:S01]  /*10200*/  LDSM.16.M88.4 R172, [R193] ;  /* 0x00000000c1ac783b */ /* 0x000fe20000000200 */
[----:B------:R-:W-:Y:S06]  /*10210*/  IADD3.X R17, R2, R223, RZ, P0, !PT ;  /* 0x000000df02117210 */ /* 0x000fec00007fe4ff */
[----:B------:R-:W-:Y:S01]  /*10220*/  @!PT LDS RZ, [RZ] ;  /* 0x00000000fffff984 */ /* 0x000fe20000000800 */
[----:B------:R-:W-:Y:S01]  /*10230*/  @!PT LDS RZ, [RZ] ;  /* 0x00000000fffff984 */ /* 0x000fe20000000800 */
[----:B------:R-:W-:Y:S01]  /*10240*/  @!PT LDS RZ, [RZ] ;  /* 0x00000000fffff984 */ /* 0x000fe20000000800 */
[----:B------:R1:W-:Y:S07]  /*10250*/  LDGSTS.E.BYPASS.LTC128B.128 [R220], [R12.64], !P6 ;  /* 0x000000000cdc7fae */ /* 0x0003ee000f101d44 */
[----:B------:R-:W2:Y:S07]  /*10260*/  SHFL.IDX PT, R3, R14, 0x1, 0x181f ;  /* 0x00381f000e037f89 */ /* 0x000eae00000e0000 */
[----:B------:R3:W-:Y:S07]  /*10270*/  LDGSTS.E.BYPASS.LTC128B.128 [R220+0x2000], [R10.64], !P5 ;  /* 0x020000000adc7fae */ /* 0x0007ee000e901d44 */
[----:B------:R-:W4:Y:S07]  /*10280*/  SHFL.IDX PT, R8, R9, 0x1, 0x181f ;  /* 0x00381f0009087f89 */ /* 0x000f2e00000e0000 */
[----:B------:R5:W-:Y:S01]  /*10290*/  LDGSTS.E.BYPASS.LTC128B.128 [R220+0x4000], [R16.64], !P4 ;  /* 0x0400000010dc7fae */ /* 0x000be2000e101d44 */
[C---:B--2---:R-:W-:Y:S02]  /*102a0*/  IADD3 R32, P2, R3.reuse, R226, RZ ;  /* 0x000000e203207210 */ /* 0x044fe40007f5e0ff */
[C---:B------:R-:W-:Y:S02]  /*102b0*/  IADD3 R132, P1, R3.reuse, R224, RZ ;  /* 0x000000e003847210 */ /* 0x040fe40007f3e0ff */
[----:B------:R-:W-:Y:S02]  /*102c0*/  IADD3 R2, P0, R3, R222, RZ ;  /* 0x000000de03027210 */ /* 0x000fe40007f1e0ff */
[C---:B----4-:R-:W-:Y:S02]  /*102d0*/  IADD3.X R33, R8.reuse, R227, RZ, P2, !PT ;  /* 0x000000e308217210 */ /* 0x050fe400017fe4ff */
[C---:B------:R-:W-:Y:S02]  /*102e0*/  IADD3.X R133, R8.reuse, R225, RZ, P1, !PT ;  /* 0x000000e108857210 */ /* 0x040fe40000ffe4ff */
[----:B------:R-:W-:Y:S01]  /*102f0*/  IADD3.X R3, R8, R223, RZ, P0, !PT ;  /* 0x000000df08037210 */ /* 0x000fe200007fe4ff */
[----:B------:R2:W-:Y:S01]  /*10300*/  LDGSTS.E.BYPASS.LTC128B.128 [R220+0x1000], [R32.64], !P6 ;  /* 0x0100000020dc7fae */ /* 0x0005e2000f101d44 */
[C---:B---3--:R-:W-:Y:S01]  /*10310*/  HMMA.16816.F32 R8, R136.reuse, R142, RZ ;  /* 0x0000008e8808723c */ /* 0x048fe200000018ff */
[----:B------:R-:W-:Y:S05]  /*10320*/  ISETP.GE.AND P0, PT, R229, 0x1, PT ;  /* 0x00000001e500780c */ /* 0x000fea0003f06270 */
[----:B------:R3:W-:Y:S02]  /*10330*/  LDGSTS.E.BYPASS.LTC128B.128 [R220+0x3000], [R132.64], !P5 ;  /* 0x0300000084dc7fae */ /* 0x0007e4000e901d44 */
[C---:B-1----:R-:W-:Y:S05]  /*10340*/  HMMA.16816.F32 R12, R136.reuse, R144, RZ ;  /* 0x00000090880c723c */ /* 0x042fea00000018ff */
[----:B------:R1:W-:Y:S03]  /*10350*/  LDGSTS.E.BYPASS.LTC128B.128 [R220+0x5000], [R2.64], !P4 ;  /* 0x0500000002dc7fae */ /* 0x0003e6000e101d44 */
[C---:B-----5:R-:W-:Y:S04]  /*10360*/  HMMA.16816.F32 R16, R136.reuse, R146, RZ ;  /* 0x000000928810723c */ /* 0x060fe800000018ff */
[----:B------:R-:W-:Y:S04]  /*10370*/  LDSM.16.M88.4 R176, [R201+0xc100] ;  /* 0x00c10000c9b0783b */ /* 0x000fe80000000200 */
[C---:B------:R-:W-:Y:S03]  /*10380*/  HMMA.16816.F32 R20, R136.reuse, R148, RZ ;  /* 0x000000948814723c */ /* 0x040fe600000018ff */
[----:B------:R-:W0:Y:S05]  /*10390*/  LDGDEPBAR ;  /* 0x00000000000079af */ /* 0x000e2a0000000000 */
[C---:B------:R-:W-:Y:S02]  /*103a0*/  HMMA.16816.F32 R24, R136.reuse, R150, RZ ;  /* 0x000000968818723c */ /* 0x040fe400000018ff */
[----:B------:R-:W4:Y:S06]  /*103b0*/  LDSM.16.M88.4 R180, [R200+0x6100] ;  /* 0x00610000c8b4783b */ /* 0x000f2c0000000200 */
[C---:B------:R-:W-:Y:S01]  /*103c0*/  HMMA.16816.F32 R28, R136.reuse, R152, RZ ;  /* 0x00000098881c723c */ /* 0x040fe200000018ff */
[----:B------:R-:W-:Y:S07]  /*103d0*/  LDSM.16.M88.4 R140, [R200+0x7100] ;  /* 0x00710000c88c783b */ /* 0x000fee0000000200 */
[----:B--2---:R-:W-:Y:S01]  /*103e0*/  HMMA.16816.F32 R32, R136, R154, RZ ;  /* 0x0000009a8820723c */ /* 0x004fe200000018ff */
[----:B------:R-:W2:Y:S07]  /*103f0*/  LDSM.16.M88.4 R136, [R200+0x6900] ;  /* 0x00690000c888783b */ /* 0x000eae0000000200 */
[C---:B------:R-:W-:Y:S01]  /*10400*/  HMMA.16816.F32 R4, R156.reuse, R160, R4 ;  /* 0x000000a09c04723c */ /* 0x040fe20000001804 */
[----:B------:R-:W5:Y:S07]  /*10410*/  LDSM.16.M88.4 R144, [R200+0x7900] ;  /* 0x00790000c890783b */ /* 0x000f6e0000000200 */
[C---:B------:R-:W-:Y:S01]  /*10420*/  HMMA.16816.F32 R8, R156.reuse, R162, R8 ;  /* 0x000000a29c08723c */ /* 0x040fe20000001808 */
[----:B------:R-:W-:Y:S07]  /*10430*/  LDSM.16.M88.4 R148, [R199+0xc100] ;  /* 0x00c10000c794783b */ /* 0x000fee0000000200 */
[C---:B------:R-:W-:Y:S01]  /*10440*/  HMMA.16816.F32 R12, R156.reuse, R164, R12 ;  /* 0x000000a49c0c723c */ /* 0x040fe2000000180c */
[----:B------:R-:W1:Y:S07]  /*10450*/  LDSM.16.M88.4 R152, [R192] ;  /* 0x00000000c098783b */ /* 0x000e6e0000000200 */
[C---:B------:R-:W-:Y:S01]  /*10460*/  HMMA.16816.F32 R16, R156.reuse, R166, R16 ;  /* 0x000000a69c10723c */ /* 0x040fe20000001810 */
[----:B------:R-:W-:Y:S07]  /*10470*/  LDSM.16.M88.4 R160, [R192+0x1000] ;  /* 0x00100000c0a0783b */ /* 0x000fee0000000200 */
[C---:B------:R-:W-:Y:S01]  /*10480*/  HMMA.16816.F32 R20, R156.reuse, R168, R20 ;  /* 0x000000a89c14723c */ /* 0x040fe20000001814 */
[----:B------:R-:W-:Y:S07]  /*10490*/  LDSM.16.M88.4 R164, [R192+0x1800] ;  /* 0x00180000c0a4783b */ /* 0x000fee0000000200 */
[C---:B------:R-:W-:Y:S01]  /*104a0*/  HMMA.16816.F32 R24, R156.reuse, R170, R24 ;  /* 0x000000aa9c18723c */ /* 0x040fe20000001818 */
[----:B------:R-:W-:Y:S07]  /*104b0*/  LDSM.16.M88.4 R168, [R206+0x10100] ;  /* 0x01010000cea8783b */ /* 0x000fee0000000200 */
[C---:B------:R-:W-:Y:S08]  /*104c0*/  HMMA.16816.F32 R28, R156.reuse, R172, R28 ;  /* 0x000000ac9c1c723c */ /* 0x040ff0000000181c */
[----:B------:R-:W-:Y:S01]  /*104d0*/  HMMA.16816.F32 R32, R156, R174, R32 ;  /* 0x000000ae9c20723c */ /* 0x000fe20000001820 */
[----:B------:R-:W1:Y:S07]  /*104e0*/  LDSM.16.M88.4 R156, [R192+0x800] ;  /* 0x00080000c09c783b */ /* 0x000e6e0000000200 */
[C---:B----4-:R-:W-:Y:S01]  /*104f0*/  HMMA.16816.F32 R4, R176.reuse, R180, R4 ;  /* 0x000000b4b004723c */ /* 0x050fe20000001804 */
[----:B------:R-:W4:Y:S07]  /*10500*/  LDSM.16.M88.4 R172, [R205+0x8100] ;  /* 0x00810000cdac783b */ /* 0x000f2e0000000200 */
        /* <DEDUP_REMOVED lines=11> */
[C---:B-1----:R-:W-:Y:S01]  /*105c0*/  HMMA.16816.F32 R4, R148.reuse, R152, R4 ;  /* 0x000000989404723c */ /* 0x042fe20000001804 */
[----:B------:R-:W1:Y:S07]  /*105d0*/  LDSM.16.M88.4 R176, [R202+0x10100] ;  /* 0x01010000cab0783b */ /* 0x000e6e0000000200 */
[C---:B------:R-:W-:Y:S01]  /*105e0*/  HMMA.16816.F32 R8, R148.reuse, R154, R8 ;  /* 0x0000009a9408723c */ /* 0x040fe20000001808 */
[----:B------:R-:W-:Y:S07]  /*105f0*/  LDSM.16.M88.4 R152, [R189] ;  /* 0x00000000bd98783b */ /* 0x000fee0000000200 */
[C---:B------:R-:W-:Y:S08]  /*10600*/  HMMA.16816.F32 R12, R148.reuse, R156, R12 ;  /* 0x0000009c940c723c */ /* 0x040ff0000000180c */
[C---:B------:R-:W-:Y:S01]  /*10610*/  HMMA.16816.F32 R16, R148.reuse, R158, R16 ;  /* 0x0000009e9410723c */ /* 0x040fe20000001810 */
[----:B------:R-:W-:Y:S07]  /*10620*/  LDSM.16.M88.4 R156, [R188] ;  /* 0x00000000bc9c783b */ /* 0x000fee0000000200 */
[C---:B------:R-:W-:Y:S08]  /*10630*/  HMMA.16816.F32 R20, R148.reuse, R160, R20 ;  /* 0x000000a09414723c */ /* 0x040ff00000001814 */
[C---:B------:R-:W-:Y:S01]  /*10640*/  HMMA.16816.F32 R24, R148.reuse, R162, R24 ;  /* 0x000000a29418723c */ /* 0x040fe20000001818 */
[----:B------:R-:W-:Y:S07]  /*10650*/  LDSM.16.M88.4 R160, [R201+0x10100] ;  /* 0x01010000c9a0783b */ /* 0x000fee0000000200 */
[C---:B------:R-:W-:Y:S08]  /*10660*/  HMMA.16816.F32 R28, R148.reuse, R164, R28 ;  /* 0x000000a4941c723c */ /* 0x040ff0000000181c */
[----:B------:R-:W-:Y:S01]  /*10670*/  HMMA.16816.F32 R32, R148, R166, R32 ;  /* 0x000000a69420723c */ /* 0x000fe20000001820 */
[----:B------:R-:W1:Y:S07]  /*10680*/  LDSM.16.M88.4 R148, [R190] ;  /* 0x00000000be94783b */ /* 0x000e6e0000000200 */
[C---:B----4-:R-:W-:Y:S01]  /*10690*/  HMMA.16816.F32 R4, R168.reuse, R172, R4 ;  /* 0x000000aca804723c */ /* 0x050fe20000001804 */
[----:B------:R-:W4:Y:S07]  /*106a0*/  LDSM.16.M88.4 R164, [R200+0x8100] ;  /* 0x00810000c8a4783b */ /* 0x000f2e0000000200 */
        /* <DEDUP_REMOVED lines=14> */
[----:B------:R-:W-:Y:S07]  /*10790*/  LDSM.16.M88.4 R180, [R205+0xa100] ;  /* 0x00a10000cdb4783b */ /* 0x000fee0000000200 */
[C---:B------:R-:W-:Y:S08]  /*107a0*/  HMMA.16816.F32 R12, R176.reuse, R148, R12 ;  /* 0x00000094b00c723c */ /* 0x040ff0000000180c */
        /* <DEDUP_REMOVED lines=47> */
[----:B------:R-:W2:Y:S01]  /*10aa0*/  LDSM.16.M88.4 R176, [R199+0x14100] ;  /* 0x01410000c7b0783b */ /* 0x000ea20000000200 */
[C---:B-1----:R-:W-:Y:S08]  /*10ab0*/  HMMA.16816.F32 R4, R160.reuse, R164, R4 ;  /* 0x000000a4a004723c */ /* 0x042ff00000001804 */
[C---:B------:R-:W-:Y:S08]  /*10ac0*/  HMMA.16816.F32 R8, R160.reuse, R166, R8 ;  /* 0x000000a6a008723c */ /* 0x040ff00000001808 */
[C---:B------:R-:W-:Y:S08]  /*10ad0*/  HMMA.16816.F32 R12, R160.reuse, R148, R12 ;  /* 0x00000094a00c723c */ /* 0x040ff0000000180c */
[C---:B------:R-:W-:Y:S08]  /*10ae0*/  HMMA.16816.F32 R16, R160.reuse, R150, R16 ;  /* 0x00000096a010723c */ /* 0x040ff00000001810 */
[C---:B------:R-:W-:Y:S08]  /*10af0*/  HMMA.16816.F32 R20, R160.reuse, R152, R20 ;  /* 0x00000098a014723c */ /* 0x040ff00000001814 */
[C---:B------:R-:W-:Y:S08]  /*10b00*/  HMMA.16816.F32 R24, R160.reuse, R154, R24 ;  /* 0x0000009aa018723c */ /* 0x040ff00000001818 */
[C---:B------:R-:W-:Y:S08]  /*10b10*/  HMMA.16816.F32 R28, R160.reuse, R156, R28 ;  /* 0x0000009ca01c723c */ /* 0x040ff0000000181c */
[----:B------:R-:W-:Y:S08]  /*10b20*/  HMMA.16816.F32 R32, R160, R158, R32 ;  /* 0x0000009ea020723c */ /* 0x000ff00000001820 */
[C---:B----4-:R-:W-:Y:S08]  /*10b30*/  HMMA.16816.F32 R4, R168.reuse, R172, R4 ;  /* 0x000000aca804723c */ /* 0x050ff00000001804 */
        /* <DEDUP_REMOVED lines=12> */
[C---:B------:R-:W-:Y:S04]  /*10c00*/  HMMA.16816.F32 R16, R176.reuse, R138, R16 ;  /* 0x0000008ab010723c */ /* 0x040fe80000001810 */
[----:B------:R-:W-:Y:S02]  /*10c10*/  FMUL.FTZ R244, R4, c[0x0][0x320] ;  /* 0x0000c80004f47a20 */ /* 0x000fe40000410000 */
[----:B------:R-:W-:Y:S02]  /*10c20*/  FMUL.FTZ R242, R5, c[0x0][0x320] ;  /* 0x0000c80005f27a20 */ /* 0x000fe40000410000 */
[----:B------:R-:W-:Y:S01]  /*10c30*/  FMUL.FTZ R9, R9, c[0x0][0x320] ;  /* 0x0000c80009097a20 */ /* 0x000fe20000410000 */
[C---:B--2---:R-:W-:Y:S01]  /*10c40*/  HMMA.16816.F32 R20, R176.reuse, R140, R20 ;  /* 0x0000008cb014723c */ /* 0x044fe20000001814 */
[----:B------:R-:W1:Y:S02]  /*10c50*/  MUFU.TANH R244, R244 ;  /* 0x000000f400f47308 */ /* 0x000e640000002400 */
[----:B------:R-:W-:Y:S02]  /*10c60*/  FMUL.FTZ R10, R10, c[0x0][0x320] ;  /* 0x0000c8000a0a7a20 */ /* 0x000fe40000410000 */
[----:B------:R-:W-:Y:S02]  /*10c70*/  FMUL.FTZ R11, R11, c[0x0][0x320] ;  /* 0x0000c8000b0b7a20 */ /* 0x000fe40000410000 */
[----:B------:R-:W-:Y:S01]  /*10c80*/  FMUL.FTZ R248, R8, c[0x0][0x320] ;  /* 0x0000c80008f87a20 */ /* 0x000fe20000410000 */
[C---:B------:R-:W-:Y:S03]  /*10c90*/  HMMA.16816.F32 R24, R176.reuse, R142, R24 ;  /* 0x0000008eb018723c */ /* 0x040fe60000001818 */
[----:B------:R-:W2:Y:S01]  /*10ca0*/  MUFU.TANH R252, R9 ;  /* 0x0000000900fc7308 */ /* 0x000ea20000002400 */
[----:B------:R-:W-:Y:S02]  /*10cb0*/  FMUL.FTZ R251, R6, c[0x0][0x320] ;  /* 0x0000c80006fb7a20 */ /* 0x000fe40000410000 */
[----:B------:R-:W-:Y:S02]  /*10cc0*/  FMUL.FTZ R183, R7, c[0x0][0x320] ;  /* 0x0000c80007b77a20 */ /* 0x000fe40000410000 */
[----:B------:R-:W-:Y:S04]  /*10cd0*/  FMUL.FTZ R182, R12, c[0x0][0x320] ;  /* 0x0000c8000cb67a20 */ /* 0x000fe80000410000 */
[----:B------:R-:W-:Y:S01]  /*10ce0*/  FMUL.FTZ R230, R16, c[0x0][0x320] ;  /* 0x0000c80010e67a20 */ /* 0x000fe20000410000 */
[----:B------:R-:W4:Y:S01]  /*10cf0*/  MUFU.TANH R250, R10 ;  /* 0x0000000a00fa7308 */ /* 0x000f220000002400 */
[----:B------:R-:W-:Y:S02]  /*10d00*/  FMUL.FTZ R13, R13, c[0x0][0x320] ;  /* 0x0000c8000d0d7a20 */ /* 0x000fe40000410000 */
[----:B------:R-:W-:Y:S02]  /*10d10*/  FMUL.FTZ R240, R20, c[0x0][0x320] ;  /* 0x0000c80014f07a20 */ /* 0x000fe40000410000 */
[----:B------:R-:W-:Y:S02]  /*10d20*/  FMUL.FTZ R14, R14, c[0x0][0x320] ;  /* 0x0000c8000e0e7a20 */ /* 0x000fe40000410000 */
[----:B------:R-:W-:Y:S02]  /*10d30*/  FMUL.FTZ R15, R15, c[0x0][0x320] ;  /* 0x0000c8000f0f7a20 */ /* 0x000fe40000410000 */
[----:B------:R-:W-:Y:S01]  /*10d40*/  FMUL.FTZ R17, R17, c[0x0][0x320] ;  /* 0x0000c80011117a20 */ /* 0x000fe20000410000 */
[----:B------:R5:W1:Y:S01]  /*10d50*/  MUFU.TANH R246, R11 ;  /* 0x0000000b00f67308 */ /* 0x000a620000002400 */
        /* <DEDUP_REMOVED lines=8> */
[----:B------:R-:W-:Y:S02]  /*10de0*/  FMUL.FTZ R26, R26, c[0x0][0x320] ;  /* 0x0000c8001a1a7a20 */ /* 0x000fe40000410000 */
[----:B------:R-:W-:Y:S03]  /*10df0*/  FMUL.FTZ R27, R27, c[0x0][0x320] ;  /* 0x0000c8001b1b7a20 */ /* 0x000fe60000410000 */
[----:B------:R-:W1:Y:S01]  /*10e00*/  MUFU.TANH R251, R251 ;  /* 0x000000fb00fb7308 */ /* 0x000e620000002400 */
[----:B-----5:R-:W5:Y:S01]  /*10e10*/  LDSM.16.M88.4 R8, [R192+0x5800] ;  /* 0x00580000c008783b */ /* 0x020f620000000200 */
[----:B------:R-:W-:Y:S08]  /*10e20*/  DEPBAR.LE SB0, 0x0 ;  /* 0x000080000000791a */ /* 0x000ff00000000000 */
[----:B------:R-:W1:Y:S01]  /*10e30*/  MUFU.TANH R183, R183 ;  /* 0x000000b700b77308 */ /* 0x000e620000002400 */
[----:B------:R-:W-:Y:S09]  /*10e40*/  BAR.SYNC.DEFER_BLOCKING 0x0 ;  /* 0x0000000000007b1d */ /* 0x000ff20000010000 */
[----:B------:R-:W1:Y:S10]  /*10e50*/  MUFU.TANH R248, R248 ;  /* 0x000000f800f87308 */ /* 0x000e740000002400 */
[----:B------:R-:W1:Y:S10]  /*10e60*/  MUFU.TANH R182, R182 ;  /* 0x000000b600b67308 */ /* 0x000e740000002400 */
[----:B------:R1:W1:Y:S01]  /*10e70*/  MUFU.TANH R228, R13 ;  /* 0x0000000d00e47308 */ /* 0x0002620000002400 */
[C---:B-----5:R-:W-:Y:S09]  /*10e80*/  HMMA.16816.F32 R28, R176.reuse, R8, R28 ;  /* 0x00000008b01c723c */ /* 0x060ff2000000181c */
[----:B------:R1:W1:Y:S01]  /*10e90*/  MUFU.TANH R237, R14 ;  /* 0x0000000e00ed7308 */ /* 0x0002620000002400 */
[----:B------:R-:W-:Y:S09]  /*10ea0*/  HMMA.16816.F32 R32, R176, R10, R32 ;  /* 0x0000000ab020723c */ /* 0x000ff20000001820 */
[----:B------:R1:W1:Y:S05]  /*10eb0*/  MUFU.TANH R235, R15 ;  /* 0x0000000f00eb7308 */ /* 0x00026a0000002400 */
[----:B------:R-:W-:Y:S05]  /*10ec0*/  FMUL.FTZ R180, R28, c[0x0][0x320] ;  /* 0x0000c8001cb47a20 */ /* 0x000fea0000410000 */
[----:B------:R-:W1:Y:S01]  /*10ed0*/  MUFU.TANH R230, R230 ;  /* 0x000000e600e67308 */ /* 0x000e620000002400 */
[----:B------:R-:W-:Y:S02]  /*10ee0*/  FMUL.FTZ R29, R29, c[0x0][0x320] ;  /* 0x0000c8001d1d7a20 */ /* 0x000fe40000410000 */
[----:B------:R-:W-:Y:S02]  /*10ef0*/  FMUL.FTZ R30, R30, c[0x0][0x320] ;  /* 0x0000c8001e1e7a20 */ /* 0x000fe40000410000 */
[----:B------:R-:W-:Y:S02]  /*10f00*/  FMUL.FTZ R31, R31, c[0x0][0x320] ;  /* 0x0000c8001f1f7a20 */ /* 0x000fe40000410000 */
[----:B------:R-:W-:Y:S02]  /*10f10*/  FMUL.FTZ R177, R32, c[0x0][0x320] ;  /* 0x0000c80020b17a20 */ /* 0x000fe40000410000 */
[----:B------:R-:W-:Y:S01]  /*10f20*/  FMUL.FTZ R33, R33, c[0x0][0x320] ;  /* 0x0000c80021217a20 */ /* 0x000fe20000410000 */
[----:B------:R1:W1:Y:S01]  /*10f30*/  MUFU.TANH R232, R17 ;  /* 0x0000001100e87308 */ /* 0x0002620000002400 */
[----:B------:R-:W-:Y:S02]  /*10f40*/  FMUL.FTZ R34, R34, c[0x0][0x320] ;  /* 0x0000c80022227a20 */ /* 0x000fe40000410000 */
[----:B------:R-:W-:Y:S07]  /*10f50*/  FMUL.FTZ R35, R35, c[0x0][0x320] ;  /* 0x0000c80023237a20 */ /* 0x000fee0000410000 */
[----:B------:R1:W1:Y:S10]  /*10f60*/  MUFU.TANH R249, R18 ;  /* 0x0000001200f97308 */ /* 0x0002740000002400 */
[----:B------:R1:W1:Y:S10]  /*10f70*/  MUFU.TANH R239, R19 ;  /* 0x0000001300ef7308 */ /* 0x0002740000002400 */
[----:B------:R-:W1:Y:S10]  /*10f80*/  MUFU.TANH R240, R240 ;  /* 0x000000f000f07308 */ /* 0x000e740000002400 */
[----:B------:R1:W1:Y:S10]  /*10f90*/  MUFU.TANH R238, R21 ;  /* 0x0000001500ee7308 */ /* 0x0002740000002400 */
        /* <DEDUP_REMOVED lines=13> */
[----:B---3--:R3:W1:Y:S02]  /*11070*/  MUFU.TANH R133, R35 ;  /* 0x0000002300857308 */ /* 0x0086640000002400 */
[----:B-1234-:R-:W-:-:S05]  /*11080*/  @P0 BRA `(.L_x_142) ;  /* 0xffffec4000000947 */ /* 0x01efca000383ffff */
.L_x_141:
        /* <DEDUP_REMOVED lines=33> */
[----:B------:R-:W-:Y:S02]  /*112a0*/  ISETP.GT.AND P0, PT, R229, RZ, PT ;  /* 0x000000ffe500720c */ /* 0x000fe40003f04270 */
[----:B------:R-:W-:Y:S02]  /*112b0*/  FMNMX.FTZ R4, R178, R3, !PT ;  /* 0x00000003b2047209 */ /* 0x000fe40007810000 */
[----:B------:R-:W-:Y:S01]  /*112c0*/  FMNMX.FTZ R3, R179, R2, !PT ;  /* 0x00000002b3037209 */ /* 0x000fe20007810000 */
[----:B------:R-:W-:Y:S01]  /*112d0*/  LDSM.16.MT88.4 R156, [R197+0x3900] ;  /* 0x00390000c59c783b */ /* 0x000fe20000004200 */
[----:B------:R-:W-:Y:S02]  /*112e0*/  FMNMX.FTZ R11, R177, R4, !PT ;  /* 0x00000004b10b7209 */ /* 0x000fe40007810000 */
[----:B------:R-:W-:Y:S02]  /*112f0*/  FMNMX.FTZ R2, R134, R3, !PT ;  /* 0x0000000386027209 */ /* 0x000fe40007810000 */
[----:B------:R-:W-:Y:S02]  /*11300*/  FMNMX.FTZ R5, R176, R11, !PT ;  /* 0x0000000bb0057209 */ /* 0x000fe40007810000 */
[----:B------:R-:W-:Y:S01]  /*11310*/  FMNMX.FTZ R7, R133, R2, !PT ;  /* 0x0000000285077209 */ /* 0x000fe20007810000 */
[----:B------:R-:W-:Y:S08]  /*11320*/  LDSM.16.MT88.4 R160, [R196+0x3900] ;  /* 0x00390000c4a0783b */ /* 0x000ff00000004200 */
[----:B------:R-:W1:Y:S08]  /*11330*/  SHFL.BFLY PT, R6, R5, 0x2, 0x1f ;  /* 0x0c401f0005067f89 */ /* 0x000e7000000e0000 */
[----:B------:R-:W2:Y:S08]  /*11340*/  SHFL.BFLY PT, R2, R7, 0x2, 0x1f ;  /* 0x0c401f0007027f89 */ /* 0x000eb000000e0000 */
[----:B------:R-:W-:Y:S08]  /*11350*/  LDSM.16.MT88.4 R164, [R203+0x5900] ;  /* 0x00590000cba4783b */ /* 0x000ff00000004200 */
[----:B------:R-:W0:Y:S01]  /*11360*/  LDGDEPBAR ;  /* 0x00000000000079af */ /* 0x000e220000000000 */
[----:B-1----:R-:W-:Y:S02]  /*11370*/  FMNMX.FTZ R9, R5, R6, !PT ;  /* 0x0000000605097209 */ /* 0x002fe40007810000 */
[----:B--2---:R-:W-:Y:S05]  /*11380*/  FMNMX.FTZ R4, R7, R2, !PT ;  /* 0x0000000207047209 */ /* 0x004fea0007810000 */
        /* <DEDUP_REMOVED lines=300> */
[C---:B------:R-:W-:Y:S01]  /*12650*/  F2FP.PACK_AB R138, R176.reuse, R177 ;  /* 0x000000b1b08a723e */ /* 0x040fe200000000ff */
        /* <DEDUP_REMOVED lines=58> */
.L_x_139:
        /* <DEDUP_REMOVED lines=10> */
[----:B-1----:R-:W-:Y:S02]  /*12aa0*/  FADD.FTZ R5, R6, R5 ;  /* 0x0000000506057221 */ /* 0x002fe40000010000 */
[----:B--2---:R-:W-:-:S03]  /*12ab0*/  FADD.FTZ R0, R0, R7 ;  /* 0x0000000700007221 */ /* 0x004fc60000010000 */
[----:B------:R-:W-:Y:S02]  /*12ac0*/  FSETP.NE.FTZ.AND P1, PT, R5, RZ, PT ;  /* 0x000000ff0500720b */ /* 0x000fe40003f35000 */
[----:B------:R-:W-:-:S11]  /*12ad0*/  FSETP.NE.FTZ.AND P0, PT, R0, RZ, PT ;  /* 0x000000ff0000720b */ /* 0x000fd60003f15000 */
[----:B------:R-:W1:Y:S01]  /*12ae0*/  @P1 MUFU.RCP R4, R5 ;  /* 0x0000000500041308 */ /* 0x000e620000001000 */
[----:B------:R-:W-:Y:S02]  /*12af0*/  @P1 MOV R14, 0x3f317218 ;  /* 0x3f317218000e1802 */ /* 0x000fe40000000f00 */
[----:B------:R-:W-:-:S03]  /*12b00*/  @P0 MOV R16, 0x3f317218 ;  /* 0x3f31721800100802 */ /* 0x000fc60000000f00 */
[----:B------:R-:W-:Y:S02]  /*12b10*/  @P1 FMUL.FTZ R14, R14, c[0x0][0x2d0] ;  /* 0x0000b4000e0e1a20 */ /* 0x000fe40000410000 */
[----:B------:R-:W2:Y:S08]  /*12b20*/  @P0 MUFU.LG2 R12, R0 ;  /* 0x00000000000c0308 */ /* 0x000eb00000000c00 */
[----:B------:R-:W3:Y:S01]  /*12b30*/  @P1 MUFU.LG2 R5, R5 ;  /* 0x0000000500051308 */ /* 0x000ee20000000c00 */
[----:B-1----:R-:W-:-:S02]  /*12b40*/  FMUL.FTZ R128, R4, R128 ;  /* 0x0000008004807220 */ /* 0x002fc40000410000 */
[C---:B------:R-:W-:Y:S02]  /*12b50*/  FMUL.FTZ R129, R4.reuse, R129 ;  /* 0x0000008104817220 */ /* 0x040fe40000410000 */
[C---:B------:R-:W-:Y:S02]  /*12b60*/  FMUL.FTZ R124, R4.reuse, R124 ;  /* 0x0000007c047c7220 */ /* 0x040fe40000410000 */
[----:B------:R-:W-:Y:S01]  /*12b70*/  FMUL.FTZ R125, R4, R125 ;  /* 0x0000007d047d7220 */ /* 0x000fe20000410000 */
[----:B------:R1:W4:Y:S01]  /*12b80*/  @P0 MUFU.RCP R2, R0 ;  /* 0x0000000000020308 */ /* 0x0003220000001000 */
[----:B--2---:R-:W-:Y:S02]  /*12b90*/  @P0 FMUL.FTZ R15, R12, 0.69314718246459960938 ;  /* 0x3f3172180c0f0820 */ /* 0x004fe40000410000 */
[----:B------:R-:W-:Y:S02]  /*12ba0*/  @P0 FMUL.FTZ R12, R16, c[0x0][0x2d0] ;  /* 0x0000b400100c0a20 */ /* 0x000fe40000410000 */
[----:B------:R-:W-:-:S02]  /*12bb0*/  FMUL.FTZ R120, R4, R120 ;  /* 0x0000007804787220 */ /* 0x000fc40000410000 */
[C---:B------:R-:W-:Y:S02]  /*12bc0*/  FMUL.FTZ R121, R4.reuse, R121 ;  /* 0x0000007904797220 */ /* 0x040fe40000410000 */
[----:B---3--:R-:W-:Y:S02]  /*12bd0*/  @P1 FMUL.FTZ R5, R5, 0.69314718246459960938 ;  /* 0x3f31721805051820 */ /* 0x008fe40000410000 */
[C---:B------:R-:W-:Y:S02]  /*12be0*/  FMUL.FTZ R116, R4.reuse, R116 ;  /* 0x0000007404747220 */ /* 0x040fe40000410000 */
[C---:B------:R-:W-:Y:S02]  /*12bf0*/  FMUL.FTZ R117, R4.reuse, R117 ;  /* 0x0000007504757220 */ /* 0x040fe40000410000 */
[C---:B------:R-:W-:Y:S01]  /*12c00*/  FMUL.FTZ R112, R4.reuse, R112 ;  /* 0x0000007004707220 */ /* 0x040fe20000410000 */
[----:B-1----:R-:W-:Y:S01]  /*12c10*/  MOV R0, 0xff800000 ;  /* 0xff80000000007802 */ /* 0x002fe20000000f00 */
        /* <DEDUP_REMOVED lines=39> */
[C---:B----4-:R-:W-:Y:S02]  /*12e90*/  FMUL.FTZ R130, R2.reuse, R130 ;  /* 0x0000008202827220 */ /* 0x050fe40000410000 */
        /* <DEDUP_REMOVED lines=49> */
.L_x_91:
[----:B------:R-:W-:Y:S01]  /*131b0*/  ULDC.64 UR4, c[0x0][0x118] ;  /* 0x0000460000047ab9 */ /* 0x000fe20000000a00 */
[----:B------:R-:W-:Y:S01]  /*131c0*/  SHF.R.S32.HI R2, RZ, 0x1f, R207 ;  /* 0x0000001fff027819 */ /* 0x000fe200000114cf */
[----:B------:R-:W-:Y:S05]  /*131d0*/  @P2 BRA `(.L_x_143) ;  /* 0x0000168000002947 */ /* 0x000fea0003800000 */
[----:B------:R-:W1:Y:S01]  /*131e0*/  S2R R3, SR_TID.X ;  /* 0x0000000000037919 */ /* 0x000e620000002100 */
[----:B------:R-:W-:Y:S02]  /*131f0*/  F2FP.PACK_AB R7, R7, R6 ;  /* 0x000000060707723e */ /* 0x000fe400000000ff */
[----:B------:R-:W-:Y:S01]  /*13200*/  F2FP.PACK_AB R4, R13, R4 ;  /* 0x000000040d04723e */ /* 0x000fe200000000ff */
[----:B------:R-:W-:Y:S01]  /*13210*/  BAR.SYNC.DEFER_BLOCKING 0x1, 0x100 ;  /* 0x0044000000007b1d */ /* 0x000fe20000010000 */
[----:B------:R-:W-:-:S02]  /*13220*/  F2FP.PACK_AB R13, R9, R8 ;  /* 0x00000008090d723e */ /* 0x000fc400000000ff */
[----:B------:R-:W-:Y:S02]  /*13230*/  F2FP.PACK_AB R128, R129, R128 ;  /* 0x000000808180723e */ /* 0x000fe400000000ff */
[----:B------:R-:W-:Y:S02]  /*13240*/  F2FP.PACK_AB R130, R131, R130 ;  /* 0x000000828382723e */ /* 0x000fe400000000ff */
[----:B------:R-:W-:Y:S02]  /*13250*/  F2FP.PACK_AB R124, R125, R124 ;  /* 0x0000007c7d7c723e */ /* 0x000fe400000000ff */
[----:B------:R-:W-:Y:S02]  /*13260*/  F2FP.PACK_AB R126, R127, R126 ;  /* 0x0000007e7f7e723e */ /* 0x000fe400000000ff */
[----:B------:R-:W-:Y:S02]  /*13270*/  F2FP.PACK_AB R120, R121, R120 ;  /* 0x000000787978723e */ /* 0x000fe400000000ff */
[----:B------:R-:W-:-:S02]  /*13280*/  F2FP.PACK_AB R122, R123, R122 ;  /* 0x0000007a7b7a723e */ /* 0x000fc400000000ff */
[----:B------:R-:W-:Y:S02]  /*13290*/  F2FP.PACK_AB R116, R117, R116 ;  /* 0x000000747574723e */ /* 0x000fe400000000ff */
[----:B------:R-:W-:Y:S02]  /*132a0*/  F2FP.PACK_AB R118, R119, R118 ;  /* 0x000000767776723e */ /* 0x000fe400000000ff */
[----:B------:R-:W-:Y:S02]  /*132b0*/  F2FP.PACK_AB R112, R113, R112 ;  /* 0x000000707170723e */ /* 0x000fe400000000ff */
[----:B-1----:R-:W-:Y:S02]  /*132c0*/  SHF.R.S32.HI R12, RZ, 0x1f, R3 ;  /* 0x0000001fff0c7819 */ /* 0x002fe40000011403 */
[----:B------:R-:W-:Y:S02]  /*132d0*/  F2FP.PACK_AB R114, R115, R114 ;  /* 0x000000727372723e */ /* 0x000fe400000000ff */
[----:B------:R-:W-:-:S02]  /*132e0*/  LEA.HI R5, R12, R3, RZ, 0x2 ;  /* 0x000000030c057211 */ /* 0x000fc400078f10ff */
[----:B------:R-:W-:Y:S02]  /*132f0*/  F2FP.PACK_AB R108, R109, R108 ;  /* 0x0000006c6d6c723e */ /* 0x000fe400000000ff */
[--C-:B------:R-:W-:Y:S02]  /*13300*/  SHF.R.S32.HI R15, RZ, 0x2, R5.reuse ;  /* 0x00000002ff0f7819 */ /* 0x100fe40000011405 */
[----:B------:R-:W-:Y:S02]  /*13310*/  SHF.R.S32.HI R14, RZ, 0x1f, R5 ;  /* 0x0000001fff0e7819 */ /* 0x000fe40000011405 */
[----:B------:R-:W-:Y:S02]  /*13320*/  LOP3.LUT R16, R5, 0xfffffffc, RZ, 0xc0, !PT ;  /* 0xfffffffc05107812 */ /* 0x000fe400078ec0ff */
[----:B------:R-:W-:Y:S02]  /*13330*/  LEA.HI R14, R14, R15, RZ, 0x3 ;  /* 0x0000000f0e0e7211 */ /* 0x000fe400078f18ff */
[----:B------:R-:W-:Y:S01]  /*13340*/  F2FP.PACK_AB R110, R111, R110 ;  /* 0x0000006e6f6e723e */ /* 0x000fe200000000ff */
[----:B------:R-:W-:Y:S01]  /*13350*/  IMAD.IADD R16, R3, 0x1, -R16 ;  /* 0x0000000103107824 */ /* 0x000fe200078e0a10 */
[----:B------:R-:W-:-:S02]  /*13360*/  LOP3.LUT R14, R14, 0xfffffff8, RZ, 0xc0, !PT ;  /* 0xfffffff80e0e7812 */ /* 0x000fc400078ec0ff */
[----:B------:R-:W-:Y:S02]  /*13370*/  F2FP.PACK_AB R104, R105, R104 ;  /* 0x000000686968723e */ /* 0x000fe400000000ff */
[----:B------:R-:W-:Y:S01]  /*13380*/  F2FP.PACK_AB R106, R107, R106 ;  /* 0x0000006a6b6a723e */ /* 0x000fe200000000ff */
[----:B------:R-:W-:Y:S01]  /*13390*/  IMAD.IADD R15, R15, 0x1, -R14 ;  /* 0x000000010f0f7824 */ /* 0x000fe200078e0a0e */
[----:B------:R-:W-:Y:S02]  /*133a0*/  LEA.HI R14, R12, R3, RZ, 0x5 ;  /* 0x000000030c0e7211 */ /* 0x000fe400078f28ff */
[----:B------:R-:W-:Y:S01]  /*133b0*/  F2FP.PACK_AB R100, R101, R100 ;  /* 0x000000646564723e */ /* 0x000fe200000000ff */
[C---:B------:R-:W-:Y:S01]  /*133c0*/  IMAD.SHL.U32 R6, R15.reuse, 0x40, RZ ;  /* 0x000000400f067824 */ /* 0x040fe200078e00ff */
[----:B------:R-:W-:Y:S02]  /*133d0*/  SHF.R.S32.HI R5, RZ, 0x5, R14 ;  /* 0x00000005ff057819 */ /* 0x000fe4000001140e */
[----:B------:R-:W-:-:S02]  /*133e0*/  LOP3.LUT R9, R15, 0x1, RZ, 0xc0, !PT ;  /* 0x000000010f097812 */ /* 0x000fc400078ec0ff */
[----:B------:R-:W-:Y:S01]  /*133f0*/  LOP3.LUT R6, R6, 0x1c0, RZ, 0xc0, !PT ;  /* 0x000001c006067812 */ /* 0x000fe200078ec0ff */
[----:B------:R-:W-:Y:S01]  /*13400*/  IMAD R8, R5, 0x200, R16 ;  /* 0x0000020005087824 */ /* 0x000fe200078e0210 */
[----:B------:R-:W-:Y:S02]  /*13410*/  ISETP.NE.U32.AND P0, PT, R9, 0x1, PT ;  /* 0x000000010900780c */ /* 0x000fe40003f05070 */
[----:B------:R-:W-:Y:S02]  /*13420*/  LEA.HI R17, R6, R6, RZ, 0x1d ;  /* 0x0000000606117211 */ /* 0x000fe400078fe8ff */
[----:B------:R-:W-:Y:S02]  /*13430*/  R2P PR, R15, 0x6 ;  /* 0x000000060f007804 */ /* 0x000fe40000000000 */
[----:B------:R-:W-:Y:S01]  /*13440*/  F2FP.PACK_AB R102, R103, R102 ;  /* 0x000000666766723e */ /* 0x000fe200000000ff */
[----:B------:R-:W-:Y:S01]  /*13450*/  IMAD.U32 R8, R8, 0x2, R17 ;  /* 0x0000000208087824 */ /* 0x000fe200078e0011 */
[----:B------:R-:W-:-:S02]  /*13460*/  F2FP.PACK_AB R36, R37, R36 ;  /* 0x000000242524723e */ /* 0x000fc400000000ff */
[----:B------:R-:W-:Y:S01]  /*13470*/  F2FP.PACK_AB R38, R39, R38 ;  /* 0x000000262726723e */ /* 0x000fe200000000ff */
[----:B------:R-:W-:Y:S01]  /*13480*/  IMAD.SHL.U32 R9, R8, 0x2, RZ ;  /* 0x0000000208097824 */ /* 0x000fe200078e00ff */
[----:B------:R-:W-:Y:S01]  /*13490*/  F2FP.PACK_AB R40, R41, R40 ;  /* 0x000000282928723e */ /* 0x000fe200000000ff */
[----:B------:R-:W-:Y:S01]  /*134a0*/  IMAD.MOV.U32 R8, RZ, RZ, 0x20 ;  /* 0x00000020ff087424 */ /* 0x000fe200078e00ff */
[----:B------:R-:W-:Y:S02]  /*134b0*/  F2FP.PACK_AB R42, R43, R42 ;  /* 0x0000002a2b2a723e */ /* 0x000fe400000000ff */
[C---:B------:R-:W-:Y:S01]  /*134c0*/  IADD3 R6, R9.reuse, 0x80, RZ ;  /* 0x0000008009067810 */ /* 0x040fe20007ffe0ff */
[----:B------:R-:W-:Y:S01]  /*134d0*/  STS [R9+0x80], R128 ;  /* 0x0000808009007388 */ /* 0x000fe20000000800 */
[----:B------:R-:W-:Y:S02]  /*134e0*/  IADD3 R17, R9, 0x70, RZ ;  /* 0x0000007009117810 */ /* 0x000fe40007ffe0ff */
[----:B------:R-:W-:Y:S01]  /*134f0*/  @P0 IADD3 R17, R6, 0x10, RZ ;  /* 0x0000001006110810 */ /* 0x000fe20007ffe0ff */
[----:B------:R-:W-:Y:S01]  /*13500*/  IMAD.MOV.U32 R6, RZ, RZ, 0x40 ;  /* 0x00000040ff067424 */ /* 0x000fe200078e00ff */
[----:B------:R-:W-:Y:S01]  /*13510*/  SEL R8, R8, 0xffffffe0, !P1 ;  /* 0xffffffe008087807 */ /* 0x000fe20004800000 */
[----:B------:R-:W-:Y:S01]  /*13520*/  STS [R9+0x480], R130 ;  /* 0x0004808209007388 */ /* 0x000fe20000000800 */
[----:B------:R-:W-:-:S02]  /*13530*/  F2FP.PACK_AB R44, R45, R44 ;  /* 0x0000002c2d2c723e */ /* 0x000fc400000000ff */
[----:B------:R-:W-:Y:S01]  /*13540*/  SEL R6, R6, 0xffffffc0, !P2 ;  /* 0xffffffc006067807 */ /* 0x000fe20005000000 */
[----:B------:R-:W-:Y:S01]  /*13550*/  IMAD.IADD R15, R9, 0x1, R8 ;  /* 0x00000001090f7824 */ /* 0x000fe200078e0208 */
[----:B------:R-:W-:Y:S01]  /*13560*/  STS [R17], R124 ;  /* 0x0000007c11007388 */ /* 0x000fe20000000800 */
[--C-:B------:R-:W-:Y:S01]  /*13570*/  IMAD.IADD R19, R8, 0x1, R17.reuse ;  /* 0x0000000108137824 */ /* 0x100fe200078e0211 */
[----:B------:R-:W-:Y:S01]  /*13580*/  F2FP.PACK_AB R46, R47, R46 ;  /* 0x0000002e2f2e723e */ /* 0x000fe200000000ff */
[--C-:B------:R-:W-:Y:S01]  /*13590*/  IMAD.IADD R21, R9, 0x1, R6.reuse ;  /* 0x0000000109157824 */ /* 0x100fe200078e0206 */
[----:B------:R-:W-:Y:S01]  /*135a0*/  STS [R17+0x400], R126 ;  /* 0x0004007e11007388 */ /* 0x000fe20000000800 */
[C---:B------:R-:W-:Y:S01]  /*135b0*/  IMAD.IADD R23, R6.reuse, 0x1, R17 ;  /* 0x0000000106177824 */ /* 0x040fe200078e0211 */
[----:B------:R-:W-:Y:S01]  /*135c0*/  F2FP.PACK_AB R48, R49, R48 ;  /* 0x000000303130723e */ /* 0x000fe200000000ff */
[----:B------:R-:W-:Y:S01]  /*135d0*/  IMAD.IADD R25, R6, 0x1, R15 ;  /* 0x0000000106197824 */ /* 0x000fe200078e020f */
[----:B------:R-:W-:Y:S01]  /*135e0*/  STS [R15+0x80], R120 ;  /* 0x000080780f007388 */ /* 0x000fe20000000800 */
[----:B------:R-:W-:Y:S01]  /*135f0*/  IMAD.IADD R27, R19, 0x1, R6 ;  /* 0x00000001131b7824 */ /* 0x000fe200078e0206 */
[----:B------:R-:W-:Y:S01]  /*13600*/  F2FP.PACK_AB R50, R51, R50 ;  /* 0x000000323332723e */ /* 0x000fe200000000ff */
[----:B------:R-:W-:Y:S01]  /*13610*/  IMAD.MOV.U32 R6, RZ, RZ, 0x4 ;  /* 0x00000004ff067424 */ /* 0x000fe200078e00ff */
        /* <DEDUP_REMOVED lines=24> */
[----:B------:R-:W-:Y:S01]  /*137a0*/  STS [R25+0x480], R106 ;  /* 0x0004806a19007388 */ /* 0x000fe20000000800 */
[----:B------:R-:W-:Y:S02]  /*137b0*/  F2FP.PACK_AB R90, R91, R90 ;  /* 0x0000005a5b5a723e */ /* 0x000fe400000000ff */
[----:B------:R-:W-:Y:S01]  /*137c0*/  F2FP.PACK_AB R92, R93, R92 ;  /* 0x0000005c5d5c723e */ /* 0x000fe200000000ff */
[----:B------:R-:W-:Y:S01]  /*137d0*/  STS [R27], R100 ;  /* 0x000000641b007388 */ /* 0x000fe20000000800 */
[----:B------:R-:W-:-:S02]  /*137e0*/  F2FP.PACK_AB R94, R95, R94 ;  /* 0x0000005e5f5e723e */ /* 0x000fc400000000ff */
[----:B------:R-:W-:Y:S01]  /*137f0*/  F2FP.PACK_AB R96, R97, R96 ;  /* 0x000000606160723e */ /* 0x000fe200000000ff */
[----:B------:R-:W-:Y:S01]  /*13800*/  STS [R27+0x400], R102 ;  /* 0x000400661b007388 */ /* 0x000fe20000000800 */
[----:B------:R-:W-:Y:S02]  /*13810*/  F2FP.PACK_AB R98, R99, R98 ;  /* 0x000000626362723e */ /* 0x000fe400000000ff */
[----:B------:R-:W-:Y:S01]  /*13820*/  ISETP.NE.U32.AND P1, PT, RZ, c[0x0][0x508], PT ;  /* 0x00014200ff007a0c */ /* 0x000fe20003f25070 */
[----:B------:R-:W-:Y:S01]  /*13830*/  STS [R9+0x4080], R36 ;  /* 0x0040802409007388 */ /* 0x000fe20000000800 */
[----:B------:R-:W-:Y:S02]  /*13840*/  ISETP.NE.U32.AND P0, PT, RZ, c[0x0][0x500], PT ;  /* 0x00014000ff007a0c */ /* 0x000fe40003f05070 */
[----:B------:R-:W-:Y:S01]  /*13850*/  ISETP.NE.AND.EX P1, PT, RZ, c[0x0][0x50c], PT, P1 ;  /* 0x00014300ff007a0c */ /* 0x000fe20003f25310 */
[----:B------:R-:W-:Y:S01]  /*13860*/  STS [R9+0x4480], R38 ;  /* 0x0044802609007388 */ /* 0x000fe20000000800 */
[----:B------:R-:W-:-:S03]  /*13870*/  ISETP.NE.AND.EX P0, PT, RZ, c[0x0][0x504], PT, P0 ;  /* 0x00014100ff007a0c */ /* 0x000fc60003f05300 */
        /* <DEDUP_REMOVED lines=20> */
[----:B------:R-:W-:Y:S04]  /*139c0*/  STS [R19+0x8000], R13 ;  /* 0x0080000d13007388 */ /* 0x000fe80000000800 */
[----:B------:R3:W-:Y:S01]  /*139d0*/  STS [R19+0x8400], R82 ;  /* 0x0084005213007388 */ /* 0x0007e20000000800 */
[----:B-1----:R-:W-:-:S03]  /*139e0*/  IMAD.WIDE R8, R209, R6, c[0x0][0x500] ;  /* 0x00014000d1087625 */ /* 0x002fc600078e0206 */
[----:B------:R1:W-:Y:S04]  /*139f0*/  STS [R21+0x8080], R84 ;  /* 0x0080805415007388 */ /* 0x0003e80000000800 */
[----:B------:R1:W-:Y:S04]  /*13a00*/  STS [R21+0x8480], R86 ;  /* 0x0084805615007388 */ /* 0x0003e80000000800 */
[----:B------:R1:W-:Y:S04]  /*13a10*/  STS [R23+0x8000], R88 ;  /* 0x0080005817007388 */ /* 0x0003e80000000800 */
[----:B------:R1:W-:Y:S04]  /*13a20*/  STS [R23+0x8400], R90 ;  /* 0x0084005a17007388 */ /* 0x0003e80000000800 */
[----:B------:R1:W-:Y:S04]  /*13a30*/  STS [R25+0x8080], R92 ;  /* 0x0080805c19007388 */ /* 0x0003e80000000800 */
[----:B------:R1:W-:Y:S04]  /*13a40*/  STS [R25+0x8480], R94 ;  /* 0x0084805e19007388 */ /* 0x0003e80000000800 */
[----:B------:R1:W-:Y:S04]  /*13a50*/  STS [R27+0x8000], R96 ;  /* 0x008000601b007388 */ /* 0x0003e80000000800 */
[----:B------:R1:W-:Y:S04]  /*13a60*/  STS [R27+0x8400], R98 ;  /* 0x008400621b007388 */ /* 0x0003e80000000800 */
[----:B------:R-:W-:Y:S01]  /*13a70*/  BAR.SYNC.DEFER_BLOCKING 0x1, 0x100 ;  /* 0x0044000000007b1d */ /* 0x000fe20000010000 */
[----:B--2---:R-:W-:-:S02]  /*13a80*/  IMAD.MOV.U32 R4, RZ, RZ, c[0x0][0x388] ;  /* 0x0000e200ff047624 */ /* 0x004fc400078e00ff */
[----:B---3--:R-:W-:-:S03]  /*13a90*/  @P1 IMAD.WIDE R18, R209, R6, c[0x0][0x508] ;  /* 0x00014200d1121625 */ /* 0x008fc600078e0206 */
[----:B------:R-:W2:Y:S04]  /*13aa0*/  @P0 LDG.E R11, [R8.64] ;  /* 0x00000004080b0981 */ /* 0x000ea8000c1e1900 */
[----:B------:R1:W5:Y:S01]  /*13ab0*/  @P1 LDG.E R4, [R18.64] ;  /* 0x0000000412041981 */ /* 0x000362000c1e1900 */
[----:B------:R-:W-:Y:S02]  /*13ac0*/  CS2R R6, SRZ ;  /* 0x0000000000067805 */ /* 0x000fe4000001ff00 */
[--C-:B--2---:R-:W-:Y:S01]  /*13ad0*/  @P0 SHF.R.S32.HI R7, RZ, 0x1f, R11.reuse ;  /* 0x0000001fff070819 */ /* 0x104fe2000001140b */
[----:B------:R-:W-:Y:S01]  /*13ae0*/  @P0 IMAD.MOV.U32 R6, RZ, RZ, R11 ;  /* 0x000000ffff060224 */ /* 0x000fe200078e000b */
[----:B------:R-:W-:Y:S05]  /*13af0*/  @P1 BRA `(.L_x_144) ;  /* 0x0000004000001947 */ /* 0x000fea0003800000 */
[----:B-1----:R-:W-:Y:S05]  /*13b00*/  @!P0 BRA `(.L_x_144) ;  /* 0x0000003000008947 */ /* 0x002fea0003800000 */
[----:B-----5:R-:W2:Y:S04]  /*13b10*/  LDG.E R4, [R8.64] ;  /* 0x0000000408047981 */ /* 0x020ea8000c1e1900 */
[----:B------:R-:W2:Y:S02]  /*13b20*/  LDG.E R11, [R8.64+0x4] ;  /* 0x00000404080b7981 */ /* 0x000ea4000c1e1900 */
[----:B--2---:R-:W-:-:S02]  /*13b30*/  IADD3 R4, -R4, R11, RZ ;  /* 0x0000000b04047210 */ /* 0x004fc40007ffe1ff */
.L_x_144:
[----:B-1----:R-:W-:Y:S01]  /*13b40*/  LOP3.LUT R8, R14, 0xffffffe0, RZ, 0xc0, !PT ;  /* 0xffffffe00e087812 */ /* 0x002fe200078ec0ff */
[----:B------:R-:W1:Y:S01]  /*13b50*/  S2R R54, SR_CTAID.X ;  /* 0x0000000000367919 */ /* 0x000e620000002500 */
[----:B------:R-:W-:Y:S01]  /*13b60*/  SHF.R.S32.HI R14, RZ, 0x1f, R5 ;  /* 0x0000001fff0e7819 */ /* 0x000fe20000011405 */
[----:B------:R-:W-:Y:S01]  /*13b70*/  IMAD.MOV.U32 R11, RZ, RZ, c[0x0][0x4e8] ;  /* 0x00013a00ff0b7624 */ /* 0x000fe200078e00ff */
[----:B------:R-:W-:Y:S01]  /*13b80*/  LEA.HI R13, R16, R16, RZ, 0x1 ;  /* 0x00000010100d7211 */ /* 0x000fe200078f08ff */
[----:B------:R-:W-:Y:S01]  /*13b90*/  IMAD.IADD R9, R3, 0x1, -R8 ;  /* 0x0000000103097824 */ /* 0x000fe200078e0a08 */
[----:B------:R-:W-:Y:S01]  /*13ba0*/  LEA.HI R14, R14, R5, RZ, 0x3 ;  /* 0x000000050e0e7211 */ /* 0x000fe200078f18ff */
[----:B------:R-:W-:Y:S01]  /*13bb0*/  IMAD.MOV.U32 R19, RZ, RZ, R7 ;  /* 0x000000ffff137224 */ /* 0x000fe200078e0007 */
[----:B------:R-:W-:Y:S01]  /*13bc0*/  LOP3.LUT R13, R13, 0x1ffffffe, RZ, 0xc0, !PT ;  /* 0x1ffffffe0d0d7812 */ /* 0x000fe200078ec0ff */
[----:B------:R-:W-:Y:S01]  /*13bd0*/  IMAD R15, R7, c[0x0][0x3a0], RZ ;  /* 0x0000e800070f7a24 */ /* 0x000fe200078e02ff */
[----:B------:R-:W-:Y:S01]  /*13be0*/  SHF.R.S32.HI R8, RZ, 0x1f, R9 ;  /* 0x0000001fff087819 */ /* 0x000fe20000011409 */
[----:B------:R-:W-:Y:S01]  /*13bf0*/  BSSY B0, `(.L_x_145) ;  /* 0x000007e000007945 */ /* 0x000fe20003800000 */
[----:B------:R-:W-:Y:S01]  /*13c00*/  LOP3.LUT R14, R14, 0xffffff8, RZ, 0xc0, !PT ;  /* 0x0ffffff80e0e7812 */ /* 0x000fe200078ec0ff */
[----:B------:R-:W-:Y:S01]  /*13c10*/  IMAD.IADD R16, R16, 0x1, -R13 ;  /* 0x0000000110107824 */ /* 0x000fe200078e0a0d */
[----:B------:R-:W-:Y:S01]  /*13c20*/  LEA.HI R8, R8, R9, RZ, 0x2 ;  /* 0x0000000908087211 */ /* 0x000fe200078f10ff */
[----:B------:R-:W-:Y:S01]  /*13c30*/  IMAD R7, R6, c[0x0][0x3a4], R15 ;  /* 0x0000e90006077a24 */ /* 0x000fe200078e020f */
[----:B------:R-:W-:Y:S01]  /*13c40*/  IADD3 R5, -R14, R5, RZ ;  /* 0x000000050e057210 */ /* 0x000fe20007ffe1ff */
[----:B------:R-:W-:Y:S01]  /*13c50*/  IMAD.WIDE.U32 R14, R6, c[0x0][0x3a0], RZ ;  /* 0x0000e800060e7a25 */ /* 0x000fe200078e00ff */
[----:B------:R-:W-:-:S02]  /*13c60*/  SHF.R.S32.HI R8, RZ, 0x2, R8 ;  /* 0x00000002ff087819 */ /* 0x000fc40000011408 */
[----:B------:R-:W-:Y:S02]  /*13c70*/  ISETP.NE.AND P1, PT, R11, 0x1, PT ;  /* 0x000000010b00780c */ /* 0x000fe40003f25270 */
[----:B------:R-:W-:Y:S01]  /*13c80*/  MOV R18, R6 ;  /* 0x0000000600127202 */ /* 0x000fe20000000f00 */
[----:B------:R-:W-:Y:S01]  /*13c90*/  IMAD R5, R5, 0x10, R8 ;  /* 0x0000001005057824 */ /* 0x000fe200078e0208 */
[----:B------:R-:W-:Y:S01]  /*13ca0*/  LOP3.LUT P2, RZ, R9, 0x3, RZ, 0xc0, !PT ;  /* 0x0000000309ff7812 */ /* 0x000fe2000784c0ff */
[----:B------:R-:W-:Y:S01]  /*13cb0*/  IMAD R8, R2, c[0x0][0x490], RZ ;  /* 0x0001240002087a24 */ /* 0x000fe200078e02ff */
[----:B------:R-:W-:Y:S01]  /*13cc0*/  LEA.HI R9, R12, R3, RZ, 0x3 ;  /* 0x000000030c097211 */ /* 0x000fe200078f18ff */
[----:B------:R-:W-:Y:S01]  /*13cd0*/  IMAD R13, R16, 0x8, R5 ;  /* 0x00000008100d7824 */ /* 0x000fe200078e0205 */
[----:B------:R-:W-:Y:S01]  /*13ce0*/  IADD3 R15, R15, R7, RZ ;  /* 0x000000070f0f7210 */ /* 0x000fe20007ffe0ff */
[----:B------:R-:W-:Y:S01]  /*13cf0*/  IMAD R11, R207, c[0x0][0x494], R8 ;  /* 0x00012500cf0b7a24 */ /* 0x000fe200078e0208 */
[----:B------:R-:W-:Y:S01]  /*13d00*/  LOP3.LUT R6, R9, 0xfffffff8, RZ, 0xc0, !PT ;  /* 0xfffffff809067812 */ /* 0x000fe200078ec0ff */
[----:B------:R-:W-:Y:S01]  /*13d10*/  IMAD.WIDE.U32 R18, R207, c[0x0][0x490], R18 ;  /* 0x00012400cf127a25 */ /* 0x000fe200078e0012 */
[----:B-1----:R-:W-:-:S02]  /*13d20*/  LEA R8, R54, R13, 0x7 ;  /* 0x0000000d36087211 */ /* 0x002fc400078e38ff */
[----:B------:R-:W-:Y:S01]  /*13d30*/  LEA.HI R12, R12, R3, RZ, 0x6 ;  /* 0x000000030c0c7211 */ /* 0x000fe200078f30ff */
[----:B------:R-:W-:Y:S01]  /*13d40*/  IMAD.IADD R19, R19, 0x1, R11 ;  /* 0x0000000113137824 */ /* 0x000fe200078e020b */
[----:B------:R-:W-:Y:S01]  /*13d50*/  SHF.R.S32.HI R9, RZ, 0x3, R9 ;  /* 0x00000003ff097819 */ /* 0x000fe20000011409 */
[----:B------:R-:W-:-:S04]  /*13d60*/  @P1 IMAD.HI.U32 R11, R8, c[0x0][0x4ec], RZ ;  /* 0x00013b00080b1a27 */ /* 0x000fc800078e00ff */
[----:B------:R-:W-:Y:S01]  /*13d70*/  IMAD.IADD R6, R3, 0x1, -R6 ;  /* 0x0000000103067824 */ /* 0x000fe200078e0a06 */
[----:B------:R-:W-:Y:S01]  /*13d80*/  SHF.R.S32.HI R3, RZ, 0x1f, R209 ;  /* 0x0000001fff037819 */ /* 0x000fe200000114d1 */
[----:B------:R-:W-:Y:S01]  /*13d90*/  IMAD.MOV.U32 R7, RZ, RZ, R8 ;  /* 0x000000ffff077224 */ /* 0x000fe200078e0008 */
[----:B------:R-:W-:Y:S01]  /*13da0*/  @P1 SHF.R.U32.HI R7, RZ, c[0x0][0x4f0], R11 ;  /* 0x00013c00ff071a19 */ /* 0x000fe2000001160b */
[----:B------:R-:W-:Y:S01]  /*13db0*/  IMAD R2, R2, c[0x0][0x3e8], RZ ;  /* 0x0000fa0002027a24 */ /* 0x000fe200078e02ff */
[----:B------:R-:W-:Y:S01]  /*13dc0*/  SEL R209, R209, RZ, !P0 ;  /* 0x000000ffd1d17207 */ /* 0x000fe20004000000 */
[----:B------:R-:W-:Y:S01]  /*13dd0*/  IMAD.WIDE.U32 R14, R207, c[0x0][0x3e8], R14 ;  /* 0x0000fa00cf0e7a25 */ /* 0x000fe200078e000e */
[----:B------:R-:W-:Y:S02]  /*13de0*/  SEL R3, R3, RZ, !P0 ;  /* 0x000000ff03037207 */ /* 0x000fe40004000000 */
[----:B------:R-:W-:Y:S01]  /*13df0*/  LEA R13, R6, R9, 0x5 ;  /* 0x00000009060d7211 */ /* 0x000fe200078e28ff */
[----:B------:R-:W-:-:S02]  /*13e00*/  IMAD.MOV R11, RZ, RZ, -R7 ;  /* 0x000000ffff0b7224 */ /* 0x000fc400078e0a07 */
[----:B------:R-:W-:-:S04]  /*13e10*/  IMAD.WIDE.U32 R18, R209, c[0x0][0x498], R18 ;  /* 0x00012600d1127a25 */ /* 0x000fc800078e0012 */
[----:B------:R-:W-:Y:S01]  /*13e20*/  IMAD R11, R11, c[0x0][0x4e8], R8 ;  /* 0x00013a000b0b7a24 */ /* 0x000fe200078e0208 */
[----:B------:R-:W-:Y:S01]  /*13e30*/  IADD3 R20, P0, R7, R18, RZ ;  /* 0x0000001207147210 */ /* 0x000fe20007f1e0ff */
[----:B------:R-:W-:Y:S02]  /*13e40*/  IMAD R16, R3, c[0x0][0x498], RZ ;  /* 0x0001260003107a24 */ /* 0x000fe400078e02ff */
[----:B------:R-:W-:Y:S01]  /*13e50*/  IMAD R8, R54, 0x80, R13 ;  /* 0x0000008036087824 */ /* 0x000fe200078e020d */
[----:B------:R-:W-:Y:S01]  /*13e60*/  SHF.R.S32.HI R18, RZ, 0x1f, R11 ;  /* 0x0000001fff127819 */ /* 0x000fe2000001140b */
[----:B------:R-:W-:Y:S01]  /*13e70*/  IMAD R13, R209, c[0x0][0x49c], R16 ;  /* 0x00012700d10d7a24 */ /* 0x000fe200078e0210 */
[----:B------:R-:W-:Y:S01]  /*13e80*/  SHF.R.S32.HI R16, RZ, 0x1f, R7 ;  /* 0x0000001fff107819 */ /* 0x000fe20000011407 */
[----:B------:R-:W-:Y:S02]  /*13e90*/  IMAD R17, R207, c[0x0][0x3ec], R2 ;  /* 0x0000fb00cf117a24 */ /* 0x000fe400078e0202 */
[----:B------:R-:W-:Y:S01]  /*13ea0*/  IMAD.SHL.U32 R2, R9, 0x40, RZ ;  /* 0x0000004009027824 */ /* 0x000fe200078e00ff */
[----:B------:R-:W-:Y:S01]  /*13eb0*/  IADD3.X R21, R16, R19, R13, P0, !PT ;  /* 0x0000001310157210 */ /* 0x000fe200007fe40d */
[----:B------:R-:W-:Y:S01]  /*13ec0*/  IMAD R18, R18, c[0x0][0x488], RZ ;  /* 0x0001220012127a24 */ /* 0x000fe200078e02ff */
[----:B------:R-:W-:Y:S01]  /*13ed0*/  IADD3 R15, R15, R17, RZ ;  /* 0x000000110f0f7210 */ /* 0x000fe20007ffe0ff */
[----:B------:R-:W-:Y:S01]  /*13ee0*/  @P1 IMAD.HI.U32 R17, R8, c[0x0][0x4ec], RZ ;  /* 0x00013b0008111a27 */ /* 0x000fe200078e00ff */
[----:B------:R-:W-:-:S03]  /*13ef0*/  LOP3.LUT R13, R2, 0x1c0, RZ, 0xc0, !PT ;  /* 0x000001c0020d7812 */ /* 0x000fc600078ec0ff */
[----:B------:R-:W-:Y:S02]  /*13f00*/  IMAD.SHL.U32 R2, R6, 0x8, RZ ;  /* 0x0000000806027824 */ /* 0x000fe400078e00ff */
[----:B------:R-:W-:-:S03]  /*13f10*/  IMAD.WIDE.U32 R20, R11, c[0x0][0x488], R20 ;  /* 0x000122000b147a25 */ /* 0x000fc600078e0014 */
[----:B------:R-:W-:Y:S01]  /*13f20*/  LOP3.LUT R16, R13, 0x38, R2, 0xf8, !PT ;  /* 0x000000380d107812 */ /* 0x000fe200078ef802 */
[----:B------:R-:W-:Y:S01]  /*13f30*/  IMAD R18, R11, c[0x0][0x48c], R18 ;  /* 0x000123000b127a24 */ /* 0x000fe200078e0212 */
[C---:B------:R-:W-:Y:S01]  /*13f40*/  LEA R11, P0, R20.reuse, c[0x0][0x450], 0x2 ;  /* 0x00011400140b7a11 */ /* 0x040fe200078010ff */
[----:B------:R-:W-:Y:S01]  /*13f50*/  IMAD R6, R3, c[0x0][0x3f0], RZ ;  /* 0x0000fc0003067a24 */ /* 0x000fe200078e02ff */
[----:B------:R-:W-:Y:S01]  /*13f60*/  SHF.R.U32.HI R3, RZ, 0x3, R13 ;  /* 0x00000003ff037819 */ /* 0x000fe2000001160d */
[----:B------:R-:W-:Y:S01]  /*13f70*/  IMAD.MOV.U32 R7, RZ, RZ, R8 ;  /* 0x000000ffff077224 */ /* 0x000fe200078e0008 */
[----:B------:R-:W-:Y:S01]  /*13f80*/  IADD3 R13, R21, R18, RZ ;  /* 0x00000012150d7210 */ /* 0x000fe20007ffe0ff */
[C---:B------:R-:W-:Y:S01]  /*13f90*/  IMAD R6, R209.reuse, c[0x0][0x3f4], R6 ;  /* 0x0000fd00d1067a24 */ /* 0x040fe200078e0206 */
[----:B------:R-:W-:Y:S01]  /*13fa0*/  @P1 SHF.R.U32.HI R7, RZ, c[0x0][0x4f0], R17 ;  /* 0x00013c00ff071a19 */ /* 0x000fe20000011611 */
[----:B------:R-:W-:Y:S01]  /*13fb0*/  IMAD.WIDE.U32 R14, R209, c[0x0][0x3f0], R14 ;  /* 0x0000fc00d10e7a25 */ /* 0x000fe200078e000e */
[----:B------:R-:W-:Y:S01]  /*13fc0*/  LEA.HI.X R13, R20, c[0x0][0x454], R13, 0x2, P0 ;  /* 0x00011500140d7a11 */ /* 0x000fe200000f140d */
[----:B------:R-:W-:Y:S01]  /*13fd0*/  SHFL.IDX PT, R32, R11, RZ, 0x1c1f ;  /* 0x001c1fff0b207589 */ /* 0x000fe200000e0000 */
[----:B------:R-:W-:Y:S01]  /*13fe0*/  LOP3.LUT R16, R16, R3, RZ, 0x3c, !PT ;  /* 0x0000000310107212 */ /* 0x000fe200078e3cff */
[--C-:B------:R-:W-:Y:S01]  /*13ff0*/  IMAD.MOV R3, RZ, RZ, -R7.reuse ;  /* 0x000000ffff037224 */ /* 0x100fe200078e0a07 */
[----:B------:R-:W-:Y:S01]  /*14000*/  IADD3 R15, R15, R6, RZ ;  /* 0x000000060f0f7210 */ /* 0x000fe20007ffe0ff */
[----:B------:R-:W1:Y:S01]  /*14010*/  SHFL.IDX PT, R33, R13, RZ, 0x1c1f ;  /* 0x001c1fff0d217589 */ /* 0x000e6200000e0000 */
[----:B------:R-:W-:Y:S01]  /*14020*/  SHF.R.S32.HI R17, RZ, 0x1f, R7 ;  /* 0x0000001fff117819 */ /* 0x000fe20000011407 */
[C---:B------:R-:W-:Y:S01]  /*14030*/  IMAD R6, R54.reuse, 0x80, R5 ;  /* 0x0000008036067824 */ /* 0x040fe200078e0205 */
[----:B------:R-:W-:Y:S01]  /*14040*/  LEA R54, R54, R9, 0x7 ;  /* 0x0000000936367211 */ /* 0x000fe200078e38ff */
[----:B------:R-:W-:Y:S01]  /*14050*/  SHFL.IDX PT, R34, R11, 0x1, 0x1c1f ;  /* 0x003c1f000b227f89 */ /* 0x000fe200000e0000 */
[----:B------:R-:W-:-:S02]  /*14060*/  IMAD R56, R3, c[0x0][0x4e8], R8 ;  /* 0x00013a0003387a24 */ /* 0x000fc400078e0208 */
[----:B-----5:R-:W-:Y:S01]  /*14070*/  IMAD R3, R4, c[0x0][0x4e8], RZ ;  /* 0x00013a0004037a24 */ /* 0x020fe200078e02ff */
[----:B------:R-:W2:Y:S01]  /*14080*/  SHFL.IDX PT, R35, R13, 0x1, 0x1c1f ;  /* 0x003c1f000d237f89 */ /* 0x000ea200000e0000 */
[----:B------:R-:W-:Y:S01]  /*14090*/  IMAD R8, R17, c[0x0][0x3e0], RZ ;  /* 0x0000f80011087a24 */ /* 0x000fe200078e02ff */
[C---:B------:R-:W-:Y:S01]  /*140a0*/  IADD3 R4, R6.reuse, 0x8, RZ ;  /* 0x0000000806047810 */ /* 0x040fe20007ffe0ff */
[C---:B------:R-:W-:Y:S01]  /*140b0*/  IMAD.WIDE.U32 R14, R7.reuse, c[0x0][0x3e0], R14 ;  /* 0x0000f800070e7a25 */ /* 0x040fe200078e000e */
[-C--:B------:R-:W-:Y:S02]  /*140c0*/  ISETP.GE.OR P1, PT, R6, R3.reuse, P2 ;  /* 0x000000030600720c */ /* 0x080fe40001726670 */
[----:B------:R-:W-:Y:S01]  /*140d0*/  ISETP.GE.OR P0, PT, R4, R3, P2 ;  /* 0x000000030400720c */ /* 0x000fe20001706670 */
[----:B------:R-:W-:Y:S01]  /*140e0*/  IMAD R8, R7, c[0x0][0x3e4], R8 ;  /* 0x0000f90007087a24 */ /* 0x000fe200078e0208 */
[----:B------:R-:W-:Y:S02]  /*140f0*/  SHF.L.U32 R7, R12, 0x3, RZ ;  /* 0x000000030c077819 */ /* 0x000fe400000006ff */
[----:B------:R-:W-:Y:S01]  /*14100*/  SHF.R.S32.HI R5, RZ, 0x1f, R56 ;  /* 0x0000001fff057819 */ /* 0x000fe20000011438 */
[----:B------:R-:W-:Y:S01]  /*14110*/  IMAD.IADD R15, R15, 0x1, R8 ;  /* 0x000000010f0f7824 */ /* 0x000fe200078e0208 */
[----:B------:R-:W-:-:S03]  /*14120*/  LOP3.LUT R7, R16, 0x7ffffe00, R7, 0xf8, !PT ;  /* 0x7ffffe0010077812 */ /* 0x000fc600078ef807 */
[----:B------:R-:W-:Y:S01]  /*14130*/  IMAD R5, R5, c[0x0][0x3d8], RZ ;  /* 0x0000f60005057a24 */ /* 0x000fe200078e02ff */
[----:B------:R-:W-:Y:S01]  /*14140*/  SHF.L.U32 R58, R7, 0x1, RZ ;  /* 0x00000001073a7819 */ /* 0x000fe200000006ff */
[----:B-1----:R1:W-:Y:S02]  /*14150*/  @!P1 ST.E [R32.64], R0 ;  /* 0x0000000020009985 */ /* 0x0023e4000c101904 */
[C---:B------:R-:W-:Y:S02]  /*14160*/  IMAD R8, R56.reuse, c[0x0][0x3dc], R5 ;  /* 0x0000f70038087a24 */ /* 0x040fe400078e0205 */
[----:B------:R-:W-:Y:S01]  /*14170*/  IMAD.WIDE.U32 R56, R56, c[0x0][0x3d8], R14 ;  /* 0x0000f60038387a25 */ /* 0x000fe200078e000e */
[----:B--2---:R1:W-:Y:S03]  /*14180*/  @!P0 ST.E [R34.64], R10 ;  /* 0x0000000a22008985 */ /* 0x0043e6000c101904 */
[----:B------:R-:W-:Y:S01]  /*14190*/  IMAD.IADD R8, R57, 0x1, R8 ;  /* 0x0000000139087824 */ /* 0x000fe200078e0208 */
[C---:B------:R-:W-:Y:S01]  /*141a0*/  LEA R57, P0, R56.reuse, c[0x0][0x380], 0x1 ;  /* 0x0000e00038397a11 */ /* 0x040fe200078008ff */
[----:B------:R1:W2:Y:S03]  /*141b0*/  LDS.128 R44, [R58+0x1080] ;  /* 0x001080003a2c7984 */ /* 0x0002a60000000c00 */
[----:B------:R-:W-:Y:S01]  /*141c0*/  LEA.HI.X R56, R56, c[0x0][0x384], R8, 0x1, P0 ;  /* 0x0000e10038387a11 */ /* 0x000fe200000f0c08 */
[----:B------:R1:W3:Y:S01]  /*141d0*/  LDS.128 R40, [R58+0x2080] ;  /* 0x002080003a287984 */ /* 0x0002e20000000c00 */
[----:B------:R-:W-:-:S03]  /*141e0*/  ISETP.GE.AND P0, PT, R54, R3, PT ;  /* 0x000000033600720c */ /* 0x000fc60003f06270 */
        /* <DEDUP_REMOVED lines=10> */
[----:B--2---:R-:W2:Y:S01]  /*14290*/  LDS.128 R48, [R58+0x80] ;  /* 0x000080003a307984 */ /* 0x004ea20000000c00 */
[----:B------:R-:W-:-:S02]  /*142a0*/  IADD3 R55, R2, 0x40, RZ ;  /* 0x0000004002377810 */ /* 0x000fc40007ffe0ff */
[C---:B------:R-:W-:Y:S01]  /*142b0*/  IADD3 R53, R2.reuse, 0x80, RZ ;  /* 0x0000008002357810 */ /* 0x040fe20007ffe0ff */
[----:B-1----:R-:W1:Y:S01]  /*142c0*/  LDS.128 R32, [R58+0x4080] ;  /* 0x004080003a207984 */ /* 0x002e620000000c00 */
        /* <DEDUP_REMOVED lines=13> */
[----:B--2---:R2:W-:Y:S04]  /*143a0*/  @!P2 ST.E.128 [R58.64], R48 ;  /* 0x000000303a00a985 */ /* 0x0045e8000c101d04 */
[----:B-1----:R2:W-:Y:S04]  /*143b0*/  @!P1 ST.E.128 [R52.64], R32 ;  /* 0x0000002034009985 */ /* 0x0025e8000c101d04 */
[----:B----4-:R2:W-:Y:S02]  /*143c0*/  @!P0 ST.E.128 [R60.64], R8 ;  /* 0x000000083c008985 */ /* 0x0105e4000c101d04 */
.L_x_146:
[----:B--2---:R-:W-:Y:S05]  /*143d0*/  BSYNC B0 ;  /* 0x0000000000007941 */ /* 0x004fea0003800000 */
.L_x_145:
[----:B-1----:R-:W-:Y:S01]  /*143e0*/  IADD3 R0, R54, 0x20, RZ ;  /* 0x0000002036007810 */ /* 0x002fe20007ffe0ff */
[----:B------:R1:W2:Y:S01]  /*143f0*/  SHFL.IDX PT, R33, R56, 0x1, 0x181f ;  /* 0x00381f0038217f89 */ /* 0x0002a200000e0000 */
[----:B------:R-:W-:Y:S02]  /*14400*/  BSSY B0, `(.L_x_147) ;  /* 0x0000015000007945 */ /* 0x000fe40003800000 */
[----:B------:R-:W-:Y:S01]  /*14410*/  ISETP.GE.AND P0, PT, R0, R3, PT ;  /* 0x000000030000720c */ /* 0x000fe20003f06270 */
[----:B------:R1:W4:-:S12]  /*14420*/  SHFL.IDX PT, R32, R57, 0x1, 0x181f ;  /* 0x00381f0039207f89 */ /* 0x00031800000e0000 */
[----:B------:R-:W-:Y:S05]  /*14430*/  @P0 BRA `(.L_x_148) ;  /* 0x0000011000000947 */ /* 0x000fea0003800000 */
[C---:B------:R-:W-:Y:S02]  /*14440*/  IADD3 R11, R2.reuse, 0x40, RZ ;  /* 0x00000040020b7810 */ /* 0x040fe40007ffe0ff */
[C---:B------:R-:W-:Y:S02]  /*14450*/  IADD3 R9, R2.reuse, 0x80, RZ ;  /* 0x0000008002097810 */ /* 0x040fe40007ffe0ff */
        /* <DEDUP_REMOVED lines=15> */
.L_x_148:
[----:B------:R-:W-:Y:S05]  /*14550*/  BSYNC B0 ;  /* 0x0000000000007941 */ /* 0x000fea0003800000 */
.L_x_147:
[----:B------:R-:W-:Y:S01]  /*14560*/  IADD3 R0, R54, 0x40, RZ ;  /* 0x0000004036007810 */ /* 0x000fe20007ffe0ff */
[----:B--2---:R2:W1:Y:S01]  /*14570*/  SHFL.IDX PT, R17, R56, 0x2, 0x181f ;  /* 0x00581f0038117f89 */ /* 0x00446200000e0000 */
        /* <DEDUP_REMOVED lines=21> */
.L_x_150:
[----:B------:R-:W-:Y:S05]  /*146d0*/  BSYNC B0 ;  /* 0x0000000000007941 */ /* 0x000fea0003800000 */
.L_x_149:
[----:B------:R-:W-:Y:S01]  /*146e0*/  IADD3 R54, R54, 0x60, RZ ;  /* 0x0000006036367810 */ /* 0x000fe20007ffe0ff */
[----:B-1----:R1:W2:Y:S03]  /*146f0*/  SHFL.IDX PT, R9, R56, 0x3, 0x181f ;  /* 0x00781f0038097f89 */ /* 0x0022a600000e0000 */
[----:B------:R-:W-:Y:S01]  /*14700*/  ISETP.GE.AND P0, PT, R54, R3, PT ;  /* 0x000000033600720c */ /* 0x000fe20003f06270 */
[----:B------:R1:W4:-:S12]  /*14710*/  SHFL.IDX PT, R8, R57, 0x3, 0x181f ;  /* 0x00781f0039087f89 */ /* 0x00031800000e0000 */
[----:B------:R-:W-:Y:S05]  /*14720*/  @P0 EXIT ;  /* 0x000000000000094d */ /* 0x000fea0003800000 */
[C---:B------:R-:W-:Y:S02]  /*14730*/  IADD3 R3, R2.reuse, 0x40, RZ ;  /* 0x0000004002037810 */ /* 0x040fe40007ffe0ff */
[----:B------:R-:W-:Y:S02]  /*14740*/  ISETP.GE.AND P1, PT, R2, c[0x0][0x3c8], PT ;  /* 0x0000f20002007a0c */ /* 0x000fe40003f26270 */
[----:B------:R-:W-:-:S11]  /*14750*/  ISETP.GE.AND P0, PT, R3, c[0x0][0x3c8], PT ;  /* 0x0000f20003007a0c */ /* 0x000fd60003f06270 */
[----:B--2-4-:R-:W-:Y:S02]  /*14760*/  @!P1 IMAD.WIDE R10, R2, 0x2, R8 ;  /* 0x00000002020a9825 */ /* 0x014fe400078e0208 */
[----:B------:R-:W-:-:S03]  /*14770*/  @!P0 SHF.R.S32.HI R0, RZ, 0x1f, R3 ;  /* 0x0000001fff008819 */ /* 0x000fc60000011403 */
[----:B------:R2:W-:Y:S01]  /*14780*/  @!P1 ST.E.128 [R10.64], R36 ;  /* 0x000000240a009985 */ /* 0x0005e2000c101d04 */
[----:B------:R-:W-:Y:S02]  /*14790*/  @!P0 LEA.HI R0, R0, R3, RZ, 0x3 ;  /* 0x0000000300008211 */ /* 0x000fe400078f18ff */
[----:B------:R-:W-:Y:S02]  /*147a0*/  IADD3 R3, R2, 0x80, RZ ;  /* 0x0000008002037810 */ /* 0x000fe40007ffe0ff */
[----:B------:R-:W-:-:S05]  /*147b0*/  @!P0 LOP3.LUT R0, R0, 0xfffffff8, RZ, 0xc0, !PT ;  /* 0xfffffff800008812 */ /* 0x000fca00078ec0ff */
[----:B------:R-:W-:-:S05]  /*147c0*/  @!P0 IMAD.WIDE R12, R0, 0x2, R8 ;  /* 0x00000002000c8825 */ /* 0x000fca00078e0208 */
[----:B------:R2:W-:Y:S01]  /*147d0*/  @!P0 ST.E.128 [R12.64], R20 ;  /* 0x000000140c008985 */ /* 0x0005e2000c101d04 */
[----:B------:R-:W-:-:S13]  /*147e0*/  ISETP.GE.AND P0, PT, R3, c[0x0][0x3c8], PT ;  /* 0x0000f20003007a0c */ /* 0x000fda0003f06270 */
[----:B------:R-:W-:Y:S05]  /*147f0*/  @P0 EXIT ;  /* 0x000000000000094d */ /* 0x000fea0003800000 */
[----:B------:R-:W-:-:S04]  /*14800*/  SHF.R.S32.HI R0, RZ, 0x1f, R3 ;  /* 0x0000001fff007819 */ /* 0x000fc80000011403 */
[----:B------:R-:W-:-:S04]  /*14810*/  LEA.HI R3, R0, R3, RZ, 0x3 ;  /* 0x0000000300037211 */ /* 0x000fc800078f18ff */
[----:B------:R-:W-:-:S05]  /*14820*/  LOP3.LUT R3, R3, 0xfffffff8, RZ, 0xc0, !PT ;  /* 0xfffffff803037812 */ /* 0x000fca00078ec0ff */
[----:B------:R-:W-:-:S05]  /*14830*/  IMAD.WIDE R8, R3, 0x2, R8 ;  /* 0x0000000203087825 */ /* 0x000fca00078e0208 */
[----:B------:R-:W-:Y:S01]  /*14840*/  ST.E.128 [R8.64], R4 ;  /* 0x0000000408007985 */ /* 0x000fe2000c101d04 */
[----:B------:R-:W-:Y:S05]  /*14850*/  EXIT ;  /* 0x000000000000794d */ /* 0x000fea0003800000 */
.L_x_143:
[----:B------:R-:W-:Y:S01]  /*14860*/  ISETP.NE.U32.AND P1, PT, RZ, c[0x0][0x508], PT ;  /* 0x00014200ff007a0c */ /* 0x000fe20003f25070 */
[----:B------:R-:W-:Y:S01]  /*14870*/  IMAD.MOV.U32 R0, RZ, RZ, 0x4 ;  /* 0x00000004ff007424 */ /* 0x000fe200078e00ff */
[----:B------:R-:W-:Y:S02]  /*14880*/  ISETP.NE.U32.AND P0, PT, RZ, c[0x0][0x500], PT ;  /* 0x00014000ff007a0c */ /* 0x000fe40003f05070 */
[----:B------:R-:W-:Y:S01]  /*14890*/  ISETP.NE.AND.EX P1, PT, RZ, c[0x0][0x50c], PT, P1 ;  /* 0x00014300ff007a0c */ /* 0x000fe20003f25310 */
[----:B------:R-:W-:Y:S01]  /*148a0*/  IMAD.WIDE R6, R209, R0, c[0x0][0x500] ;  /* 0x00014000d1067625 */ /* 0x000fe200078e0200 */
[----:B------:R-:W-:-:S03]  /*148b0*/  ISETP.NE.AND.EX P0, PT, RZ, c[0x0][0x504], PT, P0 ;  /* 0x00014100ff007a0c */ /* 0x000fc60003f05300 */
[----:B------:R-:W-:-:S08]  /*148c0*/  IMAD.MOV.U32 R3, RZ, RZ, c[0x0][0x388] ;  /* 0x0000e200ff037624 */ /* 0x000fd000078e00ff */
[----:B------:R-:W-:Y:S02]  /*148d0*/  @P1 IMAD.WIDE R8, R209, R0, c[0x0][0x508] ;  /* 0x00014200d1081625 */ /* 0x000fe400078e0200 */
        /* <DEDUP_REMOVED lines=10> */
.L_x_151:
[----:B-1----:R-:W1:Y:S01]  /*14980*/  S2R R0, SR_TID.X ;  /* 0x0000000000007919 */ /* 0x002e620000002100 */
[----:B------:R-:W-:Y:S01]  /*14990*/  SHF.R.S32.HI R5, RZ, 0x1f, R209 ;  /* 0x0000001fff057819 */ /* 0x000fe200000114d1 */
[----:B------:R-:W-:Y:S01]  /*149a0*/  BSSY B0, `(.L_x_152) ;  /* 0x0000026000007945 */ /* 0x000fe20003800000 */
[----:B------:R-:W-:-:S02]  /*149b0*/  SEL R209, R209, RZ, !P0 ;  /* 0x000000ffd1d17207 */ /* 0x000fc40004000000 */
[----:B------:R-:W-:Y:S02]  /*149c0*/  SEL R5, R5, RZ, !P0 ;  /* 0x000000ff05057207 */ /* 0x000fe40004000000 */
[----:B-1----:R-:W-:-:S13]  /*149d0*/  ISETP.GE.AND P1, PT, R0, 0x80, PT ;  /* 0x000000800000780c */ /* 0x002fda0003f26270 */
[----:B------:R-:W-:Y:S05]  /*149e0*/  @P1 BRA `(.L_x_153) ;  /* 0x0000021000001947 */ /* 0x000fea0003800000 */
[----:B------:R-:W1:Y:S01]  /*149f0*/  S2R R9, SR_CTAID.X ;  /* 0x0000000000097919 */ /* 0x000e620000002500 */
[----:B-----5:R-:W-:Y:S01]  /*14a00*/  IMAD R7, R3, c[0x0][0x4e8], RZ ;  /* 0x00013a0003077a24 */ /* 0x020fe200078e02ff */
[----:B-1----:R-:W-:-:S04]  /*14a10*/  LEA R8, R9, R0, 0x7 ;  /* 0x0000000009087211 */ /* 0x002fc800078e38ff */
[----:B------:R-:W-:-:S13]  /*14a20*/  ISETP.GE.AND P0, PT, R8, R7, PT ;  /* 0x000000070800720c */ /* 0x000fda0003f06270 */
[----:B------:R-:W-:Y:S05]  /*14a30*/  @P0 BRA `(.L_x_153) ;  /* 0x000001c000000947 */ /* 0x000fea0003800000 */
[----:B------:R-:W-:Y:S01]  /*14a40*/  MOV R4, c[0x0][0x4e8] ;  /* 0x00013a0000047a02 */ /* 0x000fe20000000f00 */
[----:B------:R-:W-:Y:S01]  /*14a50*/  IMAD.MOV.U32 R13, RZ, RZ, R11 ;  /* 0x000000ffff0d7224 */ /* 0x000fe200078e000b */
[----:B------:R-:W-:Y:S02]  /*14a60*/  MOV R12, R10 ;  /* 0x0000000a000c7202 */ /* 0x000fe40000000f00 */
[----:B------:R-:W-:Y:S01]  /*14a70*/  ISETP.NE.AND P0, PT, R4, 0x1, PT ;  /* 0x000000010400780c */ /* 0x000fe20003f05270 */
[----:B------:R-:W-:Y:S01]  /*14a80*/  IMAD R4, R2, c[0x0][0x490], RZ ;  /* 0x0001240002047a24 */ /* 0x000fe200078e02ff */
[----:B------:R-:W-:Y:S01]  /*14a90*/  MOV R7, R8 ;  /* 0x0000000800077202 */ /* 0x000fe20000000f00 */
[----:B------:R-:W-:-:S04]  /*14aa0*/  IMAD.WIDE.U32 R12, R207, c[0x0][0x490], R12 ;  /* 0x00012400cf0c7a25 */ /* 0x000fc800078e000c */
[----:B------:R-:W-:-:S05]  /*14ab0*/  IMAD R4, R207, c[0x0][0x494], R4 ;  /* 0x00012500cf047a24 */ /* 0x000fca00078e0204 */
[----:B------:R-:W-:Y:S01]  /*14ac0*/  IADD3 R13, R4, R13, RZ ;  /* 0x0000000d040d7210 */ /* 0x000fe20007ffe0ff */
[----:B------:R-:W-:-:S04]  /*14ad0*/  @P0 IMAD.HI.U32 R6, R8, c[0x0][0x4ec], RZ ;  /* 0x00013b0008060a27 */ /* 0x000fc800078e00ff */
[----:B------:R-:W-:Y:S01]  /*14ae0*/  IMAD R4, R5, c[0x0][0x498], RZ ;  /* 0x0001260005047a24 */ /* 0x000fe200078e02ff */
[----:B------:R-:W-:Y:S01]  /*14af0*/  @P0 SHF.R.U32.HI R7, RZ, c[0x0][0x4f0], R6 ;  /* 0x00013c00ff070a19 */ /* 0x000fe20000011606 */
[----:B------:R-:W-:-:S04]  /*14b00*/  IMAD.WIDE.U32 R12, R209, c[0x0][0x498], R12 ;  /* 0x00012600d10c7a25 */ /* 0x000fc800078e000c */
[--C-:B------:R-:W-:Y:S01]  /*14b10*/  IMAD.MOV R9, RZ, RZ, -R7.reuse ;  /* 0x000000ffff097224 */ /* 0x100fe200078e0a07 */
[----:B------:R-:W-:Y:S01]  /*14b20*/  IADD3 R12, P0, R7, R12, RZ ;  /* 0x0000000c070c7210 */ /* 0x000fe20007f1e0ff */
[----:B------:R-:W-:Y:S01]  /*14b30*/  IMAD R15, R209, c[0x0][0x49c], R4 ;  /* 0x00012700d10f7a24 */ /* 0x000fe200078e0204 */
[----:B------:R-:W-:Y:S01]  /*14b40*/  SHF.R.S32.HI R4, RZ, 0x1f, R7 ;  /* 0x0000001fff047819 */ /* 0x000fe20000011407 */
[----:B------:R-:W-:-:S03]  /*14b50*/  IMAD R9, R9, c[0x0][0x4e8], R8 ;  /* 0x00013a0009097a24 */ /* 0x000fc600078e0208 */
[----:B------:R-:W-:Y:S02]  /*14b60*/  IADD3.X R13, R4, R13, R15, P0, !PT ;  /* 0x0000000d040d7210 */ /* 0x000fe400007fe40f */
[----:B------:R-:W-:Y:S02]  /*14b70*/  SHF.R.S32.HI R6, RZ, 0x1f, R9 ;  /* 0x0000001fff067819 */ /* 0x000fe40000011409 */
[----:B------:R-:W-:Y:S01]  /*14b80*/  MOV R4, 0xff800000 ;  /* 0xff80000000047802 */ /* 0x000fe20000000f00 */
[----:B------:R-:W-:-:S04]  /*14b90*/  IMAD.WIDE.U32 R12, R9, c[0x0][0x488], R12 ;  /* 0x00012200090c7a25 */ /* 0x000fc800078e000c */
[----:B------:R-:W-:-:S04]  /*14ba0*/  IMAD R6, R6, c[0x0][0x488], RZ ;  /* 0x0001220006067a24 */ /* 0x000fc800078e02ff */
[----:B------:R-:W-:Y:S01]  /*14bb0*/  IMAD R7, R9, c[0x0][0x48c], R6 ;  /* 0x0001230009077a24 */ /* 0x000fe200078e0206 */
[----:B------:R-:W-:-:S04]  /*14bc0*/  LEA R6, P0, R12, c[0x0][0x450], 0x2 ;  /* 0x000114000c067a11 */ /* 0x000fc800078010ff */
[----:B------:R-:W-:-:S04]  /*14bd0*/  IADD3 R7, R13, R7, RZ ;  /* 0x000000070d077210 */ /* 0x000fc80007ffe0ff */
[----:B------:R-:W-:-:S05]  /*14be0*/  LEA.HI.X R7, R12, c[0x0][0x454], R7, 0x2, P0 ;  /* 0x000115000c077a11 */ /* 0x000fca00000f1407 */
[----:B------:R1:W-:Y:S02]  /*14bf0*/  STG.E [R6.64], R4 ;  /* 0x0000000406007986 */ /* 0x0003e4000c101904 */
.L_x_153:
[----:B------:R-:W-:Y:S05]  /*14c00*/  BSYNC B0 ;  /* 0x0000000000007941 */ /* 0x000fea0003800000 */
.L_x_152:
[----:B-1----:R-:W1:Y:S01]  /*14c10*/  S2R R6, SR_CTAID.X ;  /* 0x0000000000067919 */ /* 0x002e620000002500 */
[----:B------:R-:W-:Y:S01]  /*14c20*/  SHF.R.S32.HI R9, RZ, 0x1f, R0 ;  /* 0x0000001fff097819 */ /* 0x000fe20000011400 */
[----:B------:R-:W-:Y:S01]  /*14c30*/  IMAD R7, R11, c[0x0][0x3a0], RZ ;  /* 0x0000e8000b077a24 */ /* 0x000fe200078e02ff */
[----:B------:R-:W-:Y:S01]  /*14c40*/  MOV R8, c[0x0][0x4e8] ;  /* 0x00013a0000087a02 */ /* 0x000fe20000000f00 */
[----:B------:R-:W-:Y:S01]  /*14c50*/  IMAD R2, R2, c[0x0][0x3e8], RZ ;  /* 0x0000fa0002027a24 */ /* 0x000fe200078e02ff */
[----:B------:R-:W-:Y:S01]  /*14c60*/  LEA.HI R4, R9, R0, RZ, 0x3 ;  /* 0x0000000009047211 */ /* 0x000fe200078f18ff */
[----:B------:R-:W-:Y:S01]  /*14c70*/  IMAD R7, R10, c[0x0][0x3a4], R7 ;  /* 0x0000e9000a077a24 */ /* 0x000fe200078e0207 */
[----:B------:R-:W-:Y:S01]  /*14c80*/  ISETP.NE.AND P0, PT, R8, 0x1, PT ;  /* 0x000000010800780c */ /* 0x000fe20003f05270 */
[----:B------:R-:W-:Y:S01]  /*14c90*/  IMAD.WIDE.U32 R10, R10, c[0x0][0x3a0], RZ ;  /* 0x0000e8000a0a7a25 */ /* 0x000fe200078e00ff */
[----:B------:R-:W-:Y:S01]  /*14ca0*/  LOP3.LUT R9, R4, 0xfffffff8, RZ, 0xc0, !PT ;  /* 0xfffffff804097812 */ /* 0x000fe200078ec0ff */
[----:B------:R-:W-:Y:S01]  /*14cb0*/  BSSY B0, `(.L_x_154) ;  /* 0x0000036000007945 */ /* 0x000fe20003800000 */
[----:B------:R-:W-:Y:S01]  /*14cc0*/  SHF.R.S32.HI R4, RZ, 0x3, R4 ;  /* 0x00000003ff047819 */ /* 0x000fe20000011404 */
[----:B------:R-:W-:Y:S01]  /*14cd0*/  IMAD R2, R207, c[0x0][0x3ec], R2 ;  /* 0x0000fb00cf027a24 */ /* 0x000fe200078e0202 */
[----:B------:R-:W-:Y:S01]  /*14ce0*/  IADD3 R11, R11, R7, RZ ;  /* 0x000000070b0b7210 */ /* 0x000fe20007ffe0ff */
[----:B------:R-:W-:-:S02]  /*14cf0*/  IMAD.IADD R9, R0, 0x1, -R9 ;  /* 0x0000000100097824 */ /* 0x000fc400078e0a09 */
[----:B-----5:R-:W-:Y:S02]  /*14d00*/  IMAD R3, R3, c[0x0][0x4e8], RZ ;  /* 0x00013a0003037a24 */ /* 0x020fe400078e02ff */
[----:B------:R-:W-:Y:S01]  /*14d10*/  IMAD.WIDE.U32 R10, R207, c[0x0][0x3e8], R10 ;  /* 0x0000fa00cf0a7a25 */ /* 0x000fe200078e000a */
[CC--:B------:R-:W-:Y:S02]  /*14d20*/  LEA R7, R9.reuse, R4.reuse, 0x5 ;  /* 0x0000000409077211 */ /* 0x0c0fe400078e28ff */
[----:B------:R-:W-:Y:S02]  /*14d30*/  SHF.L.U32 R9, R9, 0x3, RZ ;  /* 0x0000000309097819 */ /* 0x000fe400000006ff */
[----:B------:R-:W-:Y:S01]  /*14d40*/  IADD3 R11, R2, R11, RZ ;  /* 0x0000000b020b7210 */ /* 0x000fe20007ffe0ff */
[C---:B-1----:R-:W-:Y:S01]  /*14d50*/  IMAD R7, R6.reuse, 0x80, R7 ;  /* 0x0000008006077824 */ /* 0x042fe200078e0207 */
[----:B------:R-:W-:Y:S01]  /*14d60*/  LEA R4, R6, R4, 0x7 ;  /* 0x0000000406047211 */ /* 0x000fe200078e38ff */
[----:B------:R-:W-:Y:S01]  /*14d70*/  IMAD R2, R5, c[0x0][0x3f0], RZ ;  /* 0x0000fc0005027a24 */ /* 0x000fe200078e02ff */
[----:B------:R-:W-:Y:S01]  /*14d80*/  IADD3 R6, R9, 0x40, RZ ;  /* 0x0000004009067810 */ /* 0x000fe20007ffe0ff */
[----:B------:R-:W-:Y:S01]  /*14d90*/  @P0 IMAD.HI.U32 R0, R7, c[0x0][0x4ec], RZ ;  /* 0x00013b0007000a27 */ /* 0x000fe200078e00ff */
[----:B------:R-:W-:-:S03]  /*14da0*/  MOV R5, R7 ;  /* 0x0000000700057202 */ /* 0x000fc60000000f00 */
[C---:B------:R-:W-:Y:S01]  /*14db0*/  IMAD R2, R209.reuse, c[0x0][0x3f4], R2 ;  /* 0x0000fd00d1027a24 */ /* 0x040fe200078e0202 */
[----:B------:R-:W-:Y:S01]  /*14dc0*/  @P0 SHF.R.U32.HI R5, RZ, c[0x0][0x4f0], R0 ;  /* 0x00013c00ff050a19 */ /* 0x000fe20000011600 */
[----:B------:R-:W-:-:S03]  /*14dd0*/  IMAD.WIDE.U32 R10, R209, c[0x0][0x3f0], R10 ;  /* 0x0000fc00d10a7a25 */ /* 0x000fc600078e000a */
[--C-:B------:R-:W-:Y:S01]  /*14de0*/  SHF.R.S32.HI R8, RZ, 0x1f, R5.reuse ;  /* 0x0000001fff087819 */ /* 0x100fe20000011405 */
[----:B------:R-:W-:Y:S01]  /*14df0*/  IMAD.MOV R0, RZ, RZ, -R5 ;  /* 0x000000ffff007224 */ /* 0x000fe200078e0a05 */
[----:B------:R-:W-:-:S03]  /*14e00*/  IADD3 R11, R11, R2, RZ ;  /* 0x000000020b0b7210 */ /* 0x000fc60007ffe0ff */
[----:B------:R-:W-:Y:S02]  /*14e10*/  IMAD R8, R8, c[0x0][0x3e0], RZ ;  /* 0x0000f80008087a24 */ /* 0x000fe400078e02ff */
[----:B------:R-:W-:Y:S02]  /*14e20*/  IMAD R0, R0, c[0x0][0x4e8], R7 ;  /* 0x00013a0000007a24 */ /* 0x000fe400078e0207 */
[----:B------:R-:W-:-:S03]  /*14e30*/  IMAD.WIDE.U32 R10, R5, c[0x0][0x3e0], R10 ;  /* 0x0000f800050a7a25 */ /* 0x000fc600078e000a */
[----:B------:R-:W-:Y:S01]  /*14e40*/  SHF.R.S32.HI R2, RZ, 0x1f, R0 ;  /* 0x0000001fff027819 */ /* 0x000fe20000011400 */
[----:B------:R-:W-:-:S05]  /*14e50*/  IMAD R5, R5, c[0x0][0x3e4], R8 ;  /* 0x0000f90005057a24 */ /* 0x000fca00078e0208 */
[----:B------:R-:W-:Y:S01]  /*14e60*/  IADD3 R11, R11, R5, RZ ;  /* 0x000000050b0b7210 */ /* 0x000fe20007ffe0ff */
[----:B------:R-:W-:-:S04]  /*14e70*/  IMAD R5, R2, c[0x0][0x3d8], RZ ;  /* 0x0000f60002057a24 */ /* 0x000fc800078e02ff */
[C---:B------:R-:W-:Y:S02]  /*14e80*/  IMAD R5, R0.reuse, c[0x0][0x3dc], R5 ;  /* 0x0000f70000057a24 */ /* 0x040fe400078e0205 */
[----:B------:R-:W-:-:S04]  /*14e90*/  IMAD.WIDE.U32 R10, R0, c[0x0][0x3d8], R10 ;  /* 0x0000f600000a7a25 */ /* 0x000fc800078e000a */
[----:B------:R-:W-:Y:S01]  /*14ea0*/  IMAD.IADD R5, R11, 0x1, R5 ;  /* 0x000000010b057824 */ /* 0x000fe200078e0205 */
[----:B------:R-:W-:-:S04]  /*14eb0*/  LEA R2, P0, R10, c[0x0][0x380], 0x1 ;  /* 0x0000e0000a027a11 */ /* 0x000fc800078008ff */
[----:B------:R-:W-:Y:S02]  /*14ec0*/  LEA.HI.X R0, R10, c[0x0][0x384], R5, 0x1, P0 ;  /* 0x0000e1000a007a11 */ /* 0x000fe400000f0c05 */
[----:B------:R-:W-:Y:S01]  /*14ed0*/  ISETP.GE.AND P0, PT, R4, R3, PT ;  /* 0x000000030400720c */ /* 0x000fe20003f06270 */
[----:B------:R1:W2:Y:S01]  /*14ee0*/  SHFL.IDX PT, R10, R2, RZ, 0x181f ;  /* 0x00181fff020a7589 */ /* 0x0002a200000e0000 */
[----:B------:R-:W-:-:S03]  /*14ef0*/  IADD3 R5, R9, 0x80, RZ ;  /* 0x0000008009057810 */ /* 0x000fc60007ffe0ff */
[----:B------:R1:W3:Y:S08]  /*14f00*/  SHFL.IDX PT, R11, R0, RZ, 0x181f ;  /* 0x00181fff000b7589 */ /* 0x0002f000000e0000 */
        /* <DEDUP_REMOVED lines=16> */
.L_x_155:
[----:B------:R-:W-:Y:S05]  /*15010*/  BSYNC B0 ;  /* 0x0000000000007941 */ /* 0x000fea0003800000 */
.L_x_154:
[----:B------:R-:W-:Y:S01]  /*15020*/  IADD3 R8, R4, 0x20, RZ ;  /* 0x0000002004087810 */ /* 0x000fe20007ffe0ff */
[----:B--23--:R2:W3:Y:S01]  /*15030*/  SHFL.IDX PT, R11, R0, 0x1, 0x181f ;  /* 0x00381f00000b7f89 */ /* 0x00c4e200000e0000 */
        /* <DEDUP_REMOVED lines=14> */
[----:B------:R3:W-:Y:S01]  /*15120*/  @!P2 ST.E.128 [R12.64], RZ ;  /* 0x000000ff0c00a985 */ /* 0x0007e2000c101d04 */
[----:B------:R-:W-:-:S04]  /*15130*/  @!P1 IMAD.WIDE R14, R8, 0x2, R10 ;  /* 0x00000002080e9825 */ /* 0x000fc800078e020a */
[----:B------:R-:W-:Y:S01]  /*15140*/  @!P0 IMAD.WIDE R10, R7, 0x2, R10 ;  /* 0x00000002070a8825 */ /* 0x000fe200078e020a */
[----:B------:R3:W-:Y:S04]  /*15150*/  @!P1 ST.E.128 [R14.64], RZ ;  /* 0x000000ff0e009985 */ /* 0x0007e8000c101d04 */
[----:B------:R3:W-:Y:S02]  /*15160*/  @!P0 ST.E.128 [R10.64], RZ ;  /* 0x000000ff0a008985 */ /* 0x0007e4000c101d04 */
.L_x_157:
[----:B------:R-:W-:Y:S05]  /*15170*/  BSYNC B0 ;  /* 0x0000000000007941 */ /* 0x000fea0003800000 */
.L_x_156:
[----:B------:R-:W-:Y:S01]  /*15180*/  IADD3 R8, R4, 0x40, RZ ;  /* 0x0000004004087810 */ /* 0x000fe20007ffe0ff */
[----:B---3--:R3:W1:Y:S01]  /*15190*/  SHFL.IDX PT, R11, R0, 0x2, 0x181f ;  /* 0x00581f00000b7f89 */ /* 0x00866200000e0000 */
        /* <DEDUP_REMOVED lines=14> */
[----:B------:R1:W-:Y:S01]  /*15280*/  @!P2 ST.E.128 [R12.64], RZ ;  /* 0x000000ff0c00a985 */ /* 0x0003e2000c101d04 */
[----:B------:R-:W-:-:S04]  /*15290*/  @!P1 IMAD.WIDE R14, R8, 0x2, R10 ;  /* 0x00000002080e9825 */ /* 0x000fc800078e020a */
[----:B------:R-:W-:Y:S01]  /*152a0*/  @!P0 IMAD.WIDE R10, R7, 0x2, R10 ;  /* 0x00000002070a8825 */ /* 0x000fe200078e020a */
[----:B------:R1:W-:Y:S04]  /*152b0*/  @!P1 ST.E.128 [R14.64], RZ ;  /* 0x000000ff0e009985 */ /* 0x0003e8000c101d04 */
[----:B------:R1:W-:Y:S02]  /*152c0*/  @!P0 ST.E.128 [R10.64], RZ ;  /* 0x000000ff0a008985 */ /* 0x0003e4000c101d04 */
.L_x_159:
[----:B------:R-:W-:Y:S05]  /*152d0*/  BSYNC B0 ;  /* 0x0000000000007941 */ /* 0x000fea0003800000 */
.L_x_158:
        /* <DEDUP_REMOVED lines=12> */
[----:B-1-3--:R-:W-:-:S05]  /*153a0*/  @!P0 IMAD.WIDE R2, R3, 0x2, R10 ;  /* 0x0000000203028825 */ /* 0x00afca00078e020a */
        /* <DEDUP_REMOVED lines=9> */
.L_x_160:
        /* <DEDUP_REMOVED lines=12> */
.L_x_1496:


//--------------------- .text._ZN7cutlass13device_kernelIN5flash19enable_sm80_to_sm89INS1_16FlashAttnFwdSm80INS1_25CollectiveMainloopFwdSm80ILi8ELi1ELb0EN4cute5tupleIJNS5_1CILi128EEENS7_ILi64EEENS7_ILi192EEEEEELi192ENS_6half_tEfNS_4arch4Sm80ELb0ELb1ELb1ELb0ELb1ELb0ELb1ELb0EEENS1_21CollectiveEpilogueFwdINS6_IJS8_SA_S9_EEENS6_IJNS7_ILi1EEESI_SI_EEESC_SE_Li256ELb0ELb1ELb0ELb0EEENS1_19SingleTileSchedulerILb0ELb0ELb1ELi128EEEEEEEEEvNT_6ParamsE --------------------------
	.section	.text._ZN7cutlass13device_kernelIN5flash19enable_sm80_to_sm89INS1_16FlashAttnFwdSm80INS1_25CollectiveMainloopFwdSm80ILi8ELi1ELb0EN4cute5tupleIJNS5_1CILi128EEENS7_ILi64EEENS7_ILi192EEEEEELi192ENS_6half_tEfNS_4arch4Sm80ELb0ELb1ELb1ELb0ELb1ELb0ELb1ELb0EEENS1_21CollectiveEpilogueFwdINS6_IJS8_SA_S9_EEENS6_IJNS7_ILi1EEESI_SI_EEESC_SE_Li256ELb0ELb1ELb0ELb0EEENS1_19SingleTileSchedulerILb0ELb0ELb1ELi128EEEEEEEEEvNT_6ParamsE,"ax",@progbits
	.sectioninfo	@"SHI_REGISTERS=255"
	.align	128
.text._ZN7cutlass13device_kernelIN5flash19enable_sm80_to_sm89INS1_16FlashAttnFwdSm80INS1_25CollectiveMainloopFwdSm80ILi8ELi1ELb0EN4cute5tupleIJNS5_1CILi128EEENS7_ILi64EEENS7_ILi192EEEEEELi192ENS_6half_tEfNS_4arch4Sm80ELb0ELb1ELb1ELb0ELb1ELb0ELb1ELb0EEENS1_21CollectiveEpilogueFwdINS6_IJS8_SA_S9_EEENS6_IJNS7_ILi1EEESI_SI_EEESC_SE_Li256ELb0ELb1ELb0ELb0EEENS1_19SingleTileSchedulerILb0ELb0ELb1ELi128EEEEEEEEEvNT_6ParamsE:
        .type           _ZN7cutlass13device_kernelIN5flash19enable_sm80_to_sm89INS1_16FlashAttnFwdSm80INS1_25CollectiveMainloopFwdSm80ILi8ELi1ELb0EN4cute5tupleIJNS5_1CILi128EEENS7_ILi64EEENS7_ILi192EEEEEELi192ENS_6half_tEfNS_4arch4Sm80ELb0ELb1ELb1ELb0ELb1ELb0ELb1ELb0EEENS1_21CollectiveEpilogueFwdINS6_IJS8_SA_S9_EEENS6_IJNS7_ILi1EEESI_SI_EEESC_SE_Li256ELb0ELb1ELb0ELb0EEENS1_19SingleTileSchedulerILb0ELb0ELb1ELi128EEEEEEEEEvNT_6ParamsE,@function
        .size           _ZN7cutlass13device_kernelIN5flash19enable_sm80_to_sm89INS1_16FlashAttnFwdSm80INS1_25CollectiveMainloopFwdSm80ILi8ELi1ELb0EN4cute5tupleIJNS5_1CILi128EEENS7_ILi64EEENS7_ILi192EEEEEELi192ENS_6half_tEfNS_4arch4Sm80ELb0ELb1ELb1ELb0ELb1ELb0ELb1ELb0EEENS1_21CollectiveEpilogueFwdINS6_IJS8_SA_S9_EEENS6_IJNS7_ILi1EEESI_SI_EEESC_SE_Li256ELb0ELb1ELb0ELb0EEENS1_19SingleTileSchedulerILb0ELb0ELb1ELi128EEEEEEEEEvNT_6ParamsE,(.L_x_1497 - _ZN7cutlass13device_kernelIN5flash19enable_sm80_to_sm89INS1_16FlashAttnFwdSm80INS1_25CollectiveMainloopFwdSm80ILi8ELi1ELb0EN4cute5tupleIJNS5_1CILi128EEENS7_ILi64EEENS7_ILi192EEEEEELi192ENS_6half_tEfNS_4arch4Sm80ELb0ELb1ELb1ELb0ELb1ELb0ELb1ELb0EEENS1_21CollectiveEpilogueFwdINS6_IJS8_SA_S9_EEENS6_IJNS7_ILi1EEESI_SI_EEESC_SE_Li256ELb0ELb1ELb0ELb0EEENS1_19SingleTileSchedulerILb0ELb0ELb1ELi128EEEEEEEEEvNT_6ParamsE)
        .other          _ZN7cutlass13device_kernelIN5flash19enable_sm80_to_sm89INS1_16FlashAttnFwdSm80INS1_25CollectiveMainloopFwdSm80ILi8ELi1ELb0EN4cute5tupleIJNS5_1CILi128EEENS7_ILi64EEENS7_ILi192EEEEEELi192ENS_6half_tEfNS_4arch4Sm80ELb0ELb1ELb1ELb0ELb1ELb0ELb1ELb0EEENS1_21CollectiveEpilogueFwdINS6_IJS8_SA_S9_EEENS6_IJNS7_ILi1EEESI_SI_EEESC_SE_Li256ELb0ELb1ELb0ELb0EEENS1_19SingleTileSchedulerILb0ELb0ELb1ELi128EEEEEEEEEvNT_6ParamsE,@"STO_CUDA_ENTRY STV_DEFAULT"
_ZN7cutlass13device_kernelIN5flash19enable_sm80_to_sm89INS1_16FlashAttnFwdSm80INS1_25CollectiveMainloopFwdSm80ILi8ELi1ELb0EN4cute5tupleIJNS5_1CILi128EEENS7_ILi64EEENS7_ILi192EEEEEELi192ENS_6half_tEfNS_4arch4Sm80ELb0ELb1ELb1ELb0ELb1ELb0ELb1ELb0EEENS1_21CollectiveEpilogueFwdINS6_IJS8_SA_S9_EEENS6_IJNS7_ILi1EEESI_SI_EEESC_SE_Li256ELb0ELb1ELb0ELb0EEENS1_19SingleTileSchedulerILb0ELb0ELb1ELi128EEEEEEEEEvNT_6ParamsE:
        /* <DEDUP_REMOVED lines=8> */
[----:B------:R-:W-:-:S04]  /*0080*/  ULDC.64 UR22, c[0x0][0x118] ;  /* 0x0000460000167ab9 */ /* 0x000fc80000000a00 */
[----:B------:R-:W-:-:S05]  /*0090*/  PLOP3.LUT P0, PT, PT, PT, UP0, 0x80, 0x0 ;  /* 0x000000000000781c */ /* 0x000fca0003f0f008 */
[----:B------:R-:W-:Y:S02]  /*00a0*/  @UP0 UMOV UR4, 0x4 ;  /* 0x0000000400040882 */ /* 0x000fe40000000000 */
[----:B------:R-:W-:-:S06]  /*00b0*/  @UP0 UIMAD.WIDE UR4, UR6, UR4, UR8 ;  /* 0x00000004060402a5 */ /* 0x000fcc000f8e0208 */
[----:B------:R-:W-:Y:S02]  /*00c0*/  IMAD.U32 R2, RZ, RZ, UR4 ;  /* 0x00000004ff027e24 */ /* 0x000fe4000f8e00ff */
[----:B------:R-:W-:Y:S01]  /*00d0*/  IMAD.U32 R3, RZ, RZ, UR5 ;  /* 0x00000005ff037e24 */ /* 0x000fe2000f8e00ff */
[----:B------:R-:W1:Y:S01]  /*00e0*/  S2UR UR25, SR_CTAID.X ;  /* 0x00000000001979c3 */ /* 0x000e620000002500 */
[----:B------:R-:W-:Y:S02]  /*00f0*/  ULDC UR9, c[0x0][0x2c4] ;  /* 0x0000b10000097ab9 */ /* 0x000fe40000000800 */
[----:B------:R-:W-:Y:S01]  /*0100*/  ULDC.64 UR4, c[0x0][0x2c8] ;  /* 0x0000b20000047ab9 */ /* 0x000fe20000000a00 */
[----:B------:R-:W2:Y:S01]  /*0110*/  @P0 LDG.E R2, [R2.64] ;  /* 0x0000001602020981 */ /* 0x000ea2000c1e1900 */
[----:B------:R-:W-:Y:S02]  /*0120*/  UISETP.NE.AND UP2, UPT, UR9, 0x1, UPT ;  /* 0x000000010900788c */ /* 0x000fe4000bf45270 */
[----:B------:R-:W-:Y:S01]  /*0130*/  ULDC UR20, c[0x0][0x2ac] ;  /* 0x0000ab0000147ab9 */ /* 0x000fe20000000800 */
[----:B------:R-:W3:Y:S01]  /*0140*/  S2UR UR11, SR_CTAID.Y ;  /* 0x00000000000b79c3 */ /* 0x000ee20000002600 */
[----:B------:R-:W4:Y:S01]  /*0150*/  S2R R82, SR_TID.X ;  /* 0x0000000000527919 */ /* 0x000f220000002100 */
[----:B------:R-:W-:-:S02]  /*0160*/  ULDC UR10, c[0x0][0x1d0] ;  /* 0x00007400000a7ab9 */ /* 0x000fc40000000800 */
[----:B------:R-:W-:Y:S02]  /*0170*/  UIMAD UR10, UR20, UR10, URZ ;  /* 0x0000000a140a72a4 */ /* 0x000fe4000f8e023f */
[----:B------:R-:W-:Y:S02]  /*0180*/  ULDC UR8, c[0x0][0x168] ;  /* 0x00005a0000087ab9 */ /* 0x000fe40000000800 */
[----:B-1----:R-:W-:-:S04]  /*0190*/  USHF.L.U32 UR25, UR25, 0x7, URZ ;  /* 0x0000000719197899 */ /* 0x002fc8000800063f */
[----:B------:R-:W-:Y:S02]  /*01a0*/  @UP2 UIADD3 UR12, UR25, 0x7f, URZ ;  /* 0x0000007f190c2890 */ /* 0x000fe4000fffe03f */
[----:B------:R-:W-:Y:S02]  /*01b0*/  UIADD3 UR7, UR25, 0x7f, URZ ;  /* 0x0000007f19077890 */ /* 0x000fe4000fffe03f */
[----:B------:R-:W-:-:S04]  /*01c0*/  UIMAD.WIDE.U32 UR12, UR12, UR4, URZ ;  /* 0x000000040c0c72a5 */ /* 0x000fc8000f8e003f */
[----:B------:R-:W-:-:S03]  /*01d0*/  @UP2 USHF.R.U32.HI UR7, URZ, UR5, UR13 ;  /* 0x000000053f072299 */ /* 0x000fc6000801160d */
[----:B------:R-:W-:Y:S02]  /*01e0*/  UMOV UR12, 0x1 ;  /* 0x00000001000c7882 */ /* 0x000fe40000000000 */
[----:B------:R-:W-:Y:S02]  /*01f0*/  ULDC.64 UR4, c[0x0][0x328] ;  /* 0x0000ca0000047ab9 */ /* 0x000fe40000000a00 */
[----:B------:R-:W-:Y:S02]  /*0200*/  UISETP.LE.AND UP1, UPT, UR12, UR5, UPT ;  /* 0x000000050c00728c */ /* 0x000fe4000bf23270 */
[----:B------:R-:W-:Y:S02]  /*0210*/  UMOV UR13, URZ ;  /* 0x0000003f000d7c82 */ /* 0x000fe40008000000 */
[----:B------:R-:W-:-:S04]  /*0220*/  UIADD3 UR8, UR10, -UR8, UR12 ;  /* 0x800000080a087290 */ /* 0x000fc8000fffe00c */
[----:B------:R-:W-:Y:S02]  /*0230*/  UIADD3 UR5, UR8, UR7, URZ ;  /* 0x0000000708057290 */ /* 0x000fe4000fffe03f */
[----:B---3--:R-:W-:Y:S02]  /*0240*/  USHF.R.S32.HI UR8, URZ, 0x1f, UR11 ;  /* 0x0000001f3f087899 */ /* 0x008fe4000801140b */
[----:B------:R-:W-:Y:S01]  /*0250*/  UIADD3 UR7, UR5, UR4, URZ ;  /* 0x0000000405077290 */ /* 0x000fe2000fffe03f */
[----:B--2---:R1:W2:Y:S01]  /*0260*/  @P0 R2UR UR13, R2 ;  /* 0x00000000020d03c2 */ /* 0x0042a200000e0000 */
[----:B------:R-:W-:-:S13]  /*0270*/  PLOP3.LUT P0, PT, PT, PT, UP1, 0x40, 0x0 ;  /* 0x000000000000781c */ /* 0x000fda0003f0e818 */
[----:B------:R-:W-:Y:S05]  /*0280*/  @P0 BRA `(.L_x_161) ;  /* 0x0000016000000947 */ /* 0x000fea0003800000 */
[----:B----4-:R-:W-:Y:S01]  /*0290*/  ISETP.LT.AND P0, PT, RZ, UR5, PT ;  /* 0x00000005ff007c0c */ /* 0x010fe2000bf01270 */
[----:B------:R-:W-:-:S12]  /*02a0*/  UIADD3 UR14, UR5, -0x1, URZ ;  /* 0xffffffff050e7890 */ /* 0x000fd8000fffe03f */
[----:B------:R-:W-:Y:S05]  /*02b0*/  @P0 BRA `(.L_x_162) ;  /* 0x0000009000000947 */ /* 0x000fea0003800000 */
[----:B------:R-:W-:Y:S02]  /*02c0*/  ULDC UR4, c[0x0][0x32c] ;  /* 0x0000cb0000047ab9 */ /* 0x000fe40000000800 */
[----:B------:R-:W-:Y:S02]  /*02d0*/  UISETP.NE.AND UP0, UPT, UR12, UR4, UPT ;  /* 0x000000040c00728c */ /* 0x000fe4000bf05270 */
[----:B------:R-:W-:-:S03]  /*02e0*/  UIADD3 UR14, -UR5, URZ, URZ ;  /* 0x0000003f050e7290 */ /* 0x000fc6000fffe13f */
[----:B------:R-:W-:Y:S02]  /*02f0*/  ULDC.64 UR4, c[0x0][0x330] ;  /* 0x0000cc0000047ab9 */ /* 0x000fe40000000a00 */
[----:B------:R-:W-:-:S07]  /*0300*/  UIMAD.WIDE.U32 UR16, UR14, UR4, URZ ;  /* 0x000000040e1072a5 */ /* 0x000fce000f8e003f */
[----:B------:R-:W-:Y:S02]  /*0310*/  @UP0 UMOV UR15, UR17 ;  /* 0x00000011000f0c82 */ /* 0x000fe40008000000 */
[----:B------:R-:W-:-:S04]  /*0320*/  @UP0 USHF.R.U32.HI UR14, URZ, UR5, UR15 ;  /* 0x000000053f0e0299 */ /* 0x000fc8000801160f */
[----:B------:R-:W-:Y:S01]  /*0330*/  ULOP3.LUT UR14, URZ, UR14, URZ, 0x33, !UPT ;  /* 0x0000000e3f0e7292 */ /* 0x000fe2000f8e333f */
[----:B------:R-:W-:Y:S05]  /*0340*/  BRA `(.L_x_163) ;  /* 0x0000006000007947 */ /* 0x000fea0003800000 */
.L_x_162:
[----:B------:R-:W-:Y:S02]  /*0350*/  ULDC UR4, c[0x0][0x32c] ;  /* 0x0000cb0000047ab9 */ /* 0x000fe40000000800 */
[----:B------:R-:W-:-:S03]  /*0360*/  UISETP.NE.AND UP0, UPT, UR12, UR4, UPT ;  /* 0x000000040c00728c */ /* 0x000fc6000bf05270 */
[----:B------:R-:W-:Y:S02]  /*0370*/  ULDC.64 UR4, c[0x0][0x330] ;  /* 0x0000cc0000047ab9 */ /* 0x000fe40000000a00 */
[----:B------:R-:W-:-:S07]  /*0380*/  UIMAD.WIDE.U32 UR16, UR14, UR4, URZ ;  /* 0x000000040e1072a5 */ /* 0x000fce000f8e003f */
[----:B------:R-:W-:Y:S02]  /*0390*/  @UP0 UMOV UR15, UR17 ;  /* 0x00000011000f0c82 */ /* 0x000fe40008000000 */
[----:B------:R-:W-:Y:S02]  /*03a0*/  @UP0 USHF.R.U32.HI UR14, URZ, UR5, UR15 ;  /* 0x000000053f0e0299 */ /* 0x000fe4000801160f */
.L_x_163:
[----:B------:R-:W-:Y:S02]  /*03b0*/  ULDC UR4, c[0x0][0x32c] ;  /* 0x0000cb0000047ab9 */ /* 0x000fe40000000800 */
[----:B------:R-:W-:-:S04]  /*03c0*/  UIMAD UR4, UR14, UR4, UR4 ;  /* 0x000000040e0472a4 */ /* 0x000fc8000f8e0204 */
[----:B------:R-:W-:-:S04]  /*03d0*/  UISETP.LT.AND UP0, UPT, UR7, UR4, UPT ;  /* 0x000000040700728c */ /* 0x000fc8000bf01270 */
[----:B------:R-:W-:Y:S02]  /*03e0*/  USEL UR7, UR7, UR4, UP0 ;  /* 0x0000000407077287 */ /* 0x000fe40008000000 */
.L_x_161:
[----:B----4-:R-:W-:Y:S01]  /*03f0*/  UIADD3 UR12, UR10, 0x3f, URZ ;  /* 0x0000003f0a0c7890 */ /* 0x010fe2000fffe03f */
[----:B------:R-:W-:Y:S01]  /*0400*/  PLOP3.LUT P0, PT, PT, PT, UP1, 0x40, 0x0 ;  /* 0x000000000000781c */ /* 0x000fe20003f0e818 */
[----:B------:R-:W-:Y:S02]  /*0410*/  UIADD3 UR14, UR7, 0x3f, URZ ;  /* 0x0000003f070e7890 */ /* 0x000fe4000fffe03f */
[----:B------:R-:W-:Y:S02]  /*0420*/  ULDC.64 UR4, c[0x0][0x2c8] ;  /* 0x0000b20000047ab9 */ /* 0x000fe40000000a00 */
[----:B------:R-:W-:Y:S02]  /*0430*/  UIMAD.WIDE.U32 UR16, UR25, UR4, URZ ;  /* 0x00000004191072a5 */ /* 0x000fe4000f8e003f */
[----:B------:R-:W-:Y:S02]  /*0440*/  USHF.R.S32.HI UR15, URZ, 0x1f, UR12 ;  /* 0x0000001f3f0f7899 */ /* 0x000fe4000801140c */
[----:B------:R-:W-:-:S02]  /*0450*/  USHF.R.S32.HI UR7, URZ, 0x1f, UR14 ;  /* 0x0000001f3f077899 */ /* 0x000fc4000801140e */
[----:B------:R-:W-:Y:S02]  /*0460*/  UMOV UR4, UR25 ;  /* 0x0000001900047c82 */ /* 0x000fe40008000000 */
[----:B------:R-:W-:Y:S02]  /*0470*/  @UP2 USHF.R.U32.HI UR4, URZ, UR5, UR17 ;  /* 0x000000053f042299 */ /* 0x000fe40008011611 */
[----:B------:R-:W-:Y:S02]  /*0480*/  ULEA.HI UR5, UR15, UR12, URZ, 0x6 ;  /* 0x0000000c0f057291 */ /* 0x000fe4000f8f303f */
[----:B------:R-:W-:Y:S02]  /*0490*/  ULEA.HI UR21, UR7, UR14, URZ, 0x6 ;  /* 0x0000000e07157291 */ /* 0x000fe4000f8f303f */
[----:B------:R-:W-:Y:S02]  /*04a0*/  ULDC UR24, c[0x0][0x168] ;  /* 0x00005a0000187ab9 */ /* 0x000fe40000000800 */
[----:B------:R-:W-:-:S02]  /*04b0*/  USHF.R.S32.HI UR5, URZ, 0x6, UR5 ;  /* 0x000000063f057899 */ /* 0x000fc40008011405 */
[----:B------:R-:W-:Y:S02]  /*04c0*/  USHF.R.S32.HI UR21, URZ, 0x6, UR21 ;  /* 0x000000063f157899 */ /* 0x000fe40008011415 */
[----:B------:R-:W-:Y:S02]  /*04d0*/  UIADD3 UR24, UR10, -UR24, URZ ;  /* 0x800000180a187290 */ /* 0x000fe4000fffe03f */
[----:B------:R-:W-:Y:S02]  /*04e0*/  UISETP.LT.AND UP0, UPT, UR5, UR21, UPT ;  /* 0x000000150500728c */ /* 0x000fe4000bf01270 */
[----:B------:R-:W-:Y:S02]  /*04f0*/  UIADD3 UR4, UR24, UR4, URZ ;  /* 0x0000000418047290 */ /* 0x000fe4000fffe03f */
[----:B------:R-:W-:Y:S02]  /*0500*/  ULDC UR7, c[0x0][0x324] ;  /* 0x0000c90000077ab9 */ /* 0x000fe40000000800 */
[----:B------:R-:W-:-:S02]  /*0510*/  USEL UR21, UR5, UR21, UP0 ;  /* 0x0000001505157287 */ /* 0x000fc40008000000 */
[----:B------:R-:W-:Y:S01]  /*0520*/  UIADD3 UR7, UR4, -UR7, URZ ;  /* 0x8000000704077290 */ /* 0x000fe2000fffe03f */
[----:B------:R-:W-:Y:S05]  /*0530*/  @P0 BRA `(.L_x_164) ;  /* 0x0000015000000947 */ /* 0x000fea0003800000 */
[----:B------:R-:W-:Y:S02]  /*0540*/  UMOV UR12, UR4 ;  /* 0x00000004000c7c82 */ /* 0x000fe40008000000 */
[----:B------:R-:W-:-:S06]  /*0550*/  UISETP.GT.AND UP0, UPT, UR12, -0x1, UPT ;  /* 0xffffffff0c00788c */ /* 0x000fcc000bf04270 */
[----:B------:R-:W-:-:S13]  /*0560*/  PLOP3.LUT P0, PT, PT, PT, UP0, 0x80, 0x0 ;  /* 0x000000000000781c */ /* 0x000fda0003f0f008 */
[----:B------:R-:W-:Y:S05]  /*0570*/  @P0 BRA `(.L_x_165) ;  /* 0x0000008000000947 */ /* 0x000fea0003800000 */
[----:B------:R-:W-:Y:S02]  /*0580*/  ULDC UR4, c[0x0][0x32c] ;  /* 0x0000cb0000047ab9 */ /* 0x000fe40000000800 */
[----:B------:R-:W-:Y:S02]  /*0590*/  UISETP.NE.AND UP0, UPT, UR4, 0x1, UPT ;  /* 0x000000010400788c */ /* 0x000fe4000bf05270 */
[----:B------:R-:W-:Y:S02]  /*05a0*/  ULOP3.LUT UR12, URZ, UR12, URZ, 0x33, !UPT ;  /* 0x0000000c3f0c7292 */ /* 0x000fe4000f8e333f */
[----:B------:R-:W-:Y:S02]  /*05b0*/  ULDC.64 UR4, c[0x0][0x330] ;  /* 0x0000cc0000047ab9 */ /* 0x000fe40000000a00 */
[----:B------:R-:W-:-:S05]  /*05c0*/  UIMAD.WIDE.U32 UR14, UR12, UR4, URZ ;  /* 0x000000040c0e72a5 */ /* 0x000fca000f8e003f */
[----:B------:R-:W-:-:S04]  /*05d0*/  @UP0 USHF.R.U32.HI UR12, URZ, UR5, UR15 ;  /* 0x000000053f0c0299 */ /* 0x000fc8000801160f */
[----:B------:R-:W-:Y:S01]  /*05e0*/  ULOP3.LUT UR12, URZ, UR12, URZ, 0x33, !UPT ;  /* 0x0000000c3f0c7292 */ /* 0x000fe2000f8e333f */
[----:B------:R-:W-:Y:S05]  /*05f0*/  BRA `(.L_x_166) ;  /* 0x0000005000007947 */ /* 0x000fea0003800000 */
.L_x_165:
[----:B------:R-:W-:Y:S02]  /*0600*/  ULDC UR4, c[0x0][0x32c] ;  /* 0x0000cb0000047ab9 */ /* 0x000fe40000000800 */
[----:B------:R-:W-:-:S03]  /*0610*/  UISETP.NE.AND UP0, UPT, UR4, 0x1, UPT ;  /* 0x000000010400788c */ /* 0x000fc6000bf05270 */
[----:B------:R-:W-:Y:S02]  /*0620*/  ULDC.64 UR4, c[0x0][0x330] ;  /* 0x0000cc0000047ab9 */ /* 0x000fe40000000a00 */
[----:B------:R-:W-:-:S06]  /*0630*/  UIMAD.WIDE.U32 UR14, UR12, UR4, URZ ;  /* 0x000000040c0e72a5 */ /* 0x000fcc000f8e003f */
[----:B------:R-:W-:Y:S02]  /*0640*/  @UP0 USHF.R.U32.HI UR12, URZ, UR5, UR15 ;  /* 0x000000053f0c0299 */ /* 0x000fe4000801160f */
.L_x_166:
[----:B------:R-:W-:Y:S02]  /*0650*/  ULDC UR4, c[0x0][0x32c] ;  /* 0x0000cb0000047ab9 */ /* 0x000fe40000000800 */
[----:B------:R-:W-:-:S04]  /*0660*/  UIMAD UR4, UR12, UR4, URZ ;  /* 0x000000040c0472a4 */ /* 0x000fc8000f8e023f */
[----:B------:R-:W-:-:S04]  /*0670*/  UISETP.LT.AND UP0, UPT, UR7, UR4, UPT ;  /* 0x000000040700728c */ /* 0x000fc8000bf01270 */
[----:B------:R-:W-:-:S04]  /*0680*/  USEL UR7, UR7, UR4, !UP0 ;  /* 0x0000000407077287 */ /* 0x000fc8000c000000 */
.L_x_164:
[----:B------:R-:W-:Y:S01]  /*0690*/  USHF.R.S32.HI UR4, URZ, 0x1f, UR7 ;  /* 0x0000001f3f047899 */ /* 0x000fe20008011407 */
[----:B------:R-:W-:Y:S01]  /*06a0*/  PLOP3.LUT P2, PT, PT, PT, PT, 0x80, 0x0 ;  /* 0x000000000000781c */ /* 0x000fe20003f4f070 */
[----:B------:R-:W-:Y:S01]  /*06b0*/  CS2R R98, SRZ ;  /* 0x0000000000627805 */ /* 0x000fe2000001ff00 */
[----:B------:R-:W-:Y:S01]  /*06c0*/  IMAD.MOV.U32 R5, RZ, RZ, RZ ;  /* 0x000000ffff057224 */ /* 0x000fe200078e00ff */
[----:B------:R-:W-:Y:S01]  /*06d0*/  ULEA.HI UR7, UR4, UR7, URZ, 0x6 ;  /* 0x0000000704077291 */ /* 0x000fe2000f8f303f */
[----:B------:R-:W-:Y:S01]  /*06e0*/  IMAD.MOV.U32 R96, RZ, RZ, RZ ;  /* 0x000000ffff607224 */ /* 0x000fe200078e00ff */
[----:B------:R-:W-:Y:S01]  /*06f0*/  CS2R R94, SRZ ;  /* 0x00000000005e7805 */ /* 0x000fe2000001ff00 */
[----:B------:R-:W-:Y:S01]  /*0700*/  CS2R R92, SRZ ;  /* 0x00000000005c7805 */ /* 0x000fe2000001ff00 */
[----:B------:R-:W-:Y:S01]  /*0710*/  USHF.R.S32.HI UR7, URZ, 0x6, UR7 ;  /* 0x000000063f077899 */ /* 0x000fe20008011407 */
[----:B------:R-:W-:Y:S01]  /*0720*/  CS2R R90, SRZ ;  /* 0x00000000005a7805 */ /* 0x000fe2000001ff00 */
[----:B------:R-:W-:Y:S01]  /*0730*/  CS2R R88, SRZ ;  /* 0x0000000000587805 */ /* 0x000fe2000001ff00 */
[----:B------:R-:W-:Y:S01]  /*0740*/  CS2R R86, SRZ ;  /* 0x0000000000567805 */ /* 0x000fe2000001ff00 */
[----:B------:R-:W-:Y:S01]  /*0750*/  UISETP.LT.AND UP0, UPT, URZ, UR7, UPT ;  /* 0x000000073f00728c */ /* 0x000fe2000bf01270 */
[----:B------:R-:W-:Y:S01]  /*0760*/  CS2R R84, SRZ ;  /* 0x0000000000547805 */ /* 0x000fe2000001ff00 */
[----:B------:R-:W-:Y:S01]  /*0770*/  MOV R83, RZ ;  /* 0x000000ff00537202 */ /* 0x000fe20000000f00 */
[----:B------:R-:W-:Y:S01]  /*0780*/  CS2R R6, SRZ ;  /* 0x0000000000067805 */ /* 0x000fe2000001ff00 */
[----:B------:R-:W-:Y:S01]  /*0790*/  USEL UR7, URZ, UR7, !UP0 ;  /* 0x000000073f077287 */ /* 0x000fe2000c000000 */
[----:B------:R-:W-:Y:S01]  /*07a0*/  CS2R R80, SRZ ;  /* 0x0000000000507805 */ /* 0x000fe2000001ff00 */
[----:B------:R-:W-:Y:S01]  /*07b0*/  CS2R R78, SRZ ;  /* 0x00000000004e7805 */ /* 0x000fe2000001ff00 */
[----:B------:R-:W-:Y:S01]  /*07c0*/  CS2R R76, SRZ ;  /* 0x00000000004c7805 */ /* 0x000fe2000001ff00 */
[----:B------:R-:W-:Y:S01]  /*07d0*/  UISETP.GT.AND UP0, UPT, UR21, UR7, UPT ;  /* 0x000000071500728c */ /* 0x000fe2000bf04270 */
[----:B------:R-:W-:Y:S01]  /*07e0*/  CS2R R74, SRZ ;  /* 0x00000000004a7805 */ /* 0x000fe2000001ff00 */
[----:B------:R-:W-:Y:S01]  /*07f0*/  CS2R R72, SRZ ;  /* 0x0000000000487805 */ /* 0x000fe2000001ff00 */
[----:B------:R-:W-:Y:S01]  /*0800*/  CS2R R70, SRZ ;  /* 0x0000000000467805 */ /* 0x000fe2000001ff00 */
[----:B------:R-:W-:Y:S01]  /*0810*/  CS2R R68, SRZ ;  /* 0x0000000000447805 */ /* 0x000fe2000001ff00 */
[----:B------:R-:W-:Y:S01]  /*0820*/  CS2R R66, SRZ ;  /* 0x0000000000427805 */ /* 0x000fe2000001ff00 */
[----:B------:R-:W-:Y:S01]  /*0830*/  PLOP3.LUT P0, PT, PT, PT, UP0, 0x80, 0x0 ;  /* 0x000000000000781c */ /* 0x000fe20003f0f008 */
        /* <DEDUP_REMOVED lines=33> */
[----:B------:R-:W-:Y:S02]  /*0a50*/  ULDC.64 UR4, c[0x0][0x340] ;  /* 0x0000d00000047ab9 */ /* 0x000fe40000000a00 */
[----:B------:R-:W-:-:S02]  /*0a60*/  UISETP.NE.U32.AND UP0, UPT, URZ, UR4, UPT ;  /* 0x000000043f00728c */ /* 0x000fc4000bf05070 */
[----:B------:R-:W-:Y:S02]  /*0a70*/  ULDC.64 UR14, c[0x0][0x340] ;  /* 0x0000d000000e7ab9 */ /* 0x000fe40000000a00 */
[----:B------:R-:W-:-:S06]  /*0a80*/  UISETP.NE.AND.EX UP0, UPT, URZ, UR5, UPT, UP0 ;  /* 0x000000053f00728c */ /* 0x000fcc000bf05300 */
[----:B------:R-:W-:-:S05]  /*0a90*/  PLOP3.LUT P0, PT, PT, PT, UP0, 0x80, 0x0 ;  /* 0x000000000000781c */ /* 0x000fca0003f0f008 */
[----:B------:R-:W-:Y:S02]  /*0aa0*/  @UP0 UMOV UR4, 0x4 ;  /* 0x0000000400040882 */ /* 0x000fe40000000000 */
[----:B------:R-:W-:-:S06]  /*0ab0*/  @UP0 UIMAD.WIDE UR4, UR6, UR4, UR14 ;  /* 0x00000004060402a5 */ /* 0x000fcc000f8e020e */
[----:B------:R-:W-:Y:S02]  /*0ac0*/  IMAD.U32 R14, RZ, RZ, UR4 ;  /* 0x00000004ff0e7e24 */ /* 0x000fe4000f8e00ff */
[----:B------:R-:W-:Y:S01]  /*0ad0*/  IMAD.U32 R15, RZ, RZ, UR5 ;  /* 0x00000005ff0f7e24 */ /* 0x000fe2000f8e00ff */
[----:B------:R-:W-:Y:S01]  /*0ae0*/  SHF.R.S32.HI R85, RZ, 0x1f, R82 ;  /* 0x0000001fff557819 */ /* 0x000fe20000011452 */
[----:B------:R-:W-:-:S03]  /*0af0*/  ULDC.64 UR4, c[0x0][0x1b8] ;  /* 0x00006e0000047ab9 */ /* 0x000fc60000000a00 */
[----:B------:R-:W-:Y:S01]  /*0b00*/  LEA.HI R0, R85, R82, RZ, 0x3 ;  /* 0x0000005255007211 */ /* 0x000fe200078f18ff */
[----:B------:R-:W3:Y:S01]  /*0b10*/  @P0 LDG.E R14, [R14.64] ;  /* 0x000000160e0e0981 */ /* 0x000ee2000c1e1900 */
[----:B------:R-:W-:Y:S01]  /*0b20*/  PLOP3.LUT P2, PT, PT, PT, UP2, 0x80, 0x0 ;  /* 0x000000000000781c */ /* 0x000fe20003f4f028 */
[----:B------:R-:W-:Y:S01]  /*0b30*/  UIMAD UR12, UR8, UR4, URZ ;  /* 0x00000004080c72a4 */ /* 0x000fe2000f8e023f */
[----:B------:R-:W-:Y:S01]  /*0b40*/  LOP3.LUT R5, R0, 0xfffffff8, RZ, 0xc0, !PT ;  /* 0xfffffff800057812 */ /* 0x000fe200078ec0ff */
[----:B------:R-:W-:Y:S01]  /*0b50*/  UIMAD.WIDE.U32 UR16, UR11, UR4, URZ ;  /* 0x000000040b1072a5 */ /* 0x000fe2000f8e003f */
[----:B------:R-:W-:Y:S01]  /*0b60*/  SHF.R.S32.HI R0, RZ, 0x3, R0 ;  /* 0x00000003ff007819 */ /* 0x000fe20000011400 */
[----:B------:R-:W-:Y:S01]  /*0b70*/  UIMAD UR12, UR11, UR5, UR12 ;  /* 0x000000050b0c72a4 */ /* 0x000fe2000f8e020c */
[----:B------:R-:W-:Y:S01]  /*0b80*/  PLOP3.LUT P1, PT, PT, PT, UP2, 0x80, 0x0 ;  /* 0x000000000000781c */ /* 0x000fe20003f2f028 */
[----:B------:R-:W-:Y:S01]  /*0b90*/  IMAD.IADD R5, R82, 0x1, -R5 ;  /* 0x0000000152057824 */ /* 0x000fe200078e0a05 */
[----:B------:R-:W-:Y:S01]  /*0ba0*/  USHF.R.S32.HI UR14, URZ, 0x1f, UR6 ;  /* 0x0000001f3f0e7899 */ /* 0x000fe20008011406 */
[----:B------:R-:W-:Y:S01]  /*0bb0*/  IMAD.SHL.U32 R209, R0, 0x40, RZ ;  /* 0x0000004000d17824 */ /* 0x000fe200078e00ff */
[----:B------:R-:W-:Y:S01]  /*0bc0*/  ULDC.64 UR4, c[0x0][0x1c0] ;  /* 0x0000700000047ab9 */ /* 0x000fe20000000a00 */
[C---:B------:R-:W-:Y:S01]  /*0bd0*/  IMAD R210, R5.reuse, 0x20, R0 ;  /* 0x0000002005d27824 */ /* 0x040fe200078e0200 */
[----:B------:R-:W-:Y:S01]  /*0be0*/  UIADD3 UR17, UR17, UR12, URZ ;  /* 0x0000000c11117290 */ /* 0x000fe2000fffe03f */
[----:B------:R-:W-:Y:S01]  /*0bf0*/  IMAD.SHL.U32 R218, R5, 0x8, RZ ;  /* 0x0000000805da7824 */ /* 0x000fe200078e00ff */
[----:B------:R-:W-:Y:S01]  /*0c00*/  UIMAD UR14, UR14, UR4, URZ ;  /* 0x000000040e0e72a4 */ /* 0x000fe2000f8e023f */
[----:B------:R-:W-:Y:S01]  /*0c10*/  LOP3.LUT R209, R209, 0x1c0, RZ, 0xc0, !PT ;  /* 0x000001c0d1d17812 */ /* 0x000fe200078ec0ff */
[----:B------:R-:W-:Y:S01]  /*0c20*/  UIMAD.WIDE.U32 UR16, UR6, UR4, UR16 ;  /* 0x00000004061072a5 */ /* 0x000fe2000f8e0010 */
[----:B-1----:R-:W-:Y:S01]  /*0c30*/  IADD3 R2, R210, UR25, RZ ;  /* 0x00000019d2027c10 */ /* 0x002fe2000fffe0ff */
[----:B------:R-:W-:Y:S01]  /*0c40*/  UIMAD UR5, UR6, UR5, UR14 ;  /* 0x00000005060572a4 */ /* 0x000fe2000f8e020e */
[----:B------:R-:W-:Y:S01]  /*0c50*/  SHF.R.U32.HI R10, RZ, 0x3, R209 ;  /* 0x00000003ff0a7819 */ /* 0x000fe200000116d1 */
[----:B------:R-:W-:Y:S01]  /*0c60*/  ULDC UR4, c[0x0][0x168] ;  /* 0x00005a0000047ab9 */ /* 0x000fe20000000800 */
[----:B------:R-:W-:Y:S01]  /*0c70*/  LOP3.LUT R209, R209, 0x38, R218, 0xf8, !PT ;  /* 0x00000038d1d17812 */ /* 0x000fe200078ef8da */
[----:B------:R-:W-:Y:S01]  /*0c80*/  @P2 IMAD.HI.U32 R3, R2, c[0x0][0x2c8], RZ ;  /* 0x0000b20002032a27 */ /* 0x000fe200078e00ff */
[----:B------:R-:W-:Y:S01]  /*0c90*/  UIADD3 UR5, UR17, UR5, URZ ;  /* 0x0000000511057290 */ /* 0x000fe2000fffe03f */
[----:B------:R-:W-:Y:S01]  /*0ca0*/  ISETP.GE.AND P4, PT, R218, c[0x0][0x198], PT ;  /* 0x00006600da007a0c */ /* 0x000fe20003f86270 */
[----:B------:R-:W-:Y:S01]  /*0cb0*/  UIMAD UR4, UR9, UR4, URZ ;  /* 0x00000004090472a4 */ /* 0x000fe2000f8e023f */
[----:B------:R-:W-:Y:S01]  /*0cc0*/  IMAD.MOV.U32 R7, RZ, RZ, R2 ;  /* 0x000000ffff077224 */ /* 0x000fe200078e0002 */
[----:B------:R-:W-:Y:S01]  /*0cd0*/  @P1 SHF.R.U32.HI R7, RZ, c[0x0][0x2cc], R3 ;  /* 0x0000b300ff071a19 */ /* 0x000fe20000011603 */
[----:B------:R-:W-:Y:S01]  /*0ce0*/  IMAD.U32 R9, RZ, RZ, UR17 ;  /* 0x00000011ff097e24 */ /* 0x000fe2000f8e00ff */
[----:B------:R-:W-:Y:S01]  /*0cf0*/  LOP3.LUT R209, R209, R10, RZ, 0x3c, !PT ;  /* 0x0000000ad1d17212 */ /* 0x000fe200078e3cff */
[----:B------:R-:W-:Y:S01]  /*0d00*/  IMAD.U32 R8, RZ, RZ, UR16 ;  /* 0x00000010ff087e24 */ /* 0x000fe2000f8e00ff */
[--C-:B------:R-:W-:Y:S01]  /*0d10*/  SHF.R.S32.HI R4, RZ, 0x1f, R7.reuse ;  /* 0x0000001fff047819 */ /* 0x100fe20000011407 */
[----:B------:R-:W-:Y:S01]  /*0d20*/  IMAD.MOV R3, RZ, RZ, -R7 ;  /* 0x000000ffff037224 */ /* 0x000fe200078e0a07 */
[----:B------:R-:W-:Y:S01]  /*0d30*/  UIADD3 UR26, UR21, -0x1, URZ ;  /* 0xffffffff151a7890 */ /* 0x000fe2000fffe03f */
[----:B------:R-:W-:-:S02]  /*0d40*/  IMAD.U32 R9, RZ, RZ, UR5 ;  /* 0x00000005ff097e24 */ /* 0x000fc4000f8e00ff */
[----:B------:R-:W-:Y:S01]  /*0d50*/  IMAD R3, R3, c[0x0][0x2c4], R2 ;  /* 0x0000b10003037a24 */ /* 0x000fe200078e0202 */
[----:B------:R-:W-:Y:S01]  /*0d60*/  USHF.L.U32 UR12, UR26, 0x6, URZ ;  /* 0x000000061a0c7899 */ /* 0x000fe2000800063f */
[----:B------:R-:W-:Y:S02]  /*0d70*/  IMAD R4, R4, c[0x0][0x1b0], RZ ;  /* 0x00006c0004047a24 */ /* 0x000fe400078e02ff */
[C---:B------:R-:W-:Y:S01]  /*0d80*/  IMAD.WIDE.U32 R8, R7.reuse, c[0x0][0x1b0], R8 ;  /* 0x00006c0007087a25 */ /* 0x040fe200078e0008 */
[----:B------:R-:W-:Y:S02]  /*0d90*/  SHF.R.S32.HI R2, RZ, 0x1f, R3 ;  /* 0x0000001fff027819 */ /* 0x000fe40000011403 */
[----:B------:R-:W-:Y:S01]  /*0da0*/  IADD3 R208, R210, UR12, RZ ;  /* 0x0000000cd2d07c10 */ /* 0x000fe2000fffe0ff */
[----:B------:R-:W-:Y:S02]  /*0db0*/  IMAD R7, R7, c[0x0][0x1b4], R4 ;  /* 0x00006d0007077a24 */ /* 0x000fe400078e0204 */
[----:B------:R-:W-:-:S02]  /*0dc0*/  IMAD R2, R2, c[0x0][0x1a8], RZ ;  /* 0x00006a0002027a24 */ /* 0x000fc400078e02ff */
[----:B------:R-:W-:Y:S02]  /*0dd0*/  IMAD.IADD R9, R9, 0x1, R7 ;  /* 0x0000000109097824 */ /* 0x000fe400078e0207 */
[C---:B------:R-:W-:Y:S02]  /*0de0*/  IMAD R2, R3.reuse, c[0x0][0x1ac], R2 ;  /* 0x00006b0003027a24 */ /* 0x040fe400078e0202 */
[----:B------:R-:W-:Y:S01]  /*0df0*/  IMAD.WIDE.U32 R6, R3, c[0x0][0x1a8], R8 ;  /* 0x00006a0003067a25 */ /* 0x000fe200078e0008 */
[----:B------:R-:W-:-:S03]  /*0e00*/  LEA.HI R8, R85, R82, RZ, 0x6 ;  /* 0x0000005255087211 */ /* 0x000fc600078f30ff */
[----:B------:R-:W-:Y:S01]  /*0e10*/  IMAD.IADD R3, R7, 0x1, R2 ;  /* 0x0000000107037824 */ /* 0x000fe200078e0202 */
[----:B------:R-:W-:Y:S01]  /*0e20*/  LEA R7, P1, R6, c[0x0][0x160], 0x1 ;  /* 0x0000580006077a11 */ /* 0x000fe200078208ff */
[----:B------:R-:W-:Y:S01]  /*0e30*/  IMAD.SHL.U32 R8, R8, 0x8, RZ ;  /* 0x0000000808087824 */ /* 0x000fe200078e00ff */
[----:B------:R-:W-:Y:S01]  /*0e40*/  IADD3 R2, R0, UR25, RZ ;  /* 0x0000001900027c10 */ /* 0x000fe2000fffe0ff */
[----:B------:R-:W-:Y:S01]  /*0e50*/  IMAD.MOV.U32 R207, RZ, RZ, RZ ;  /* 0x000000ffffcf7224 */ /* 0x000fe200078e00ff */
[----:B------:R-:W-:Y:S01]  /*0e60*/  LEA.HI.X R6, R6, c[0x0][0x164], R3, 0x1, P1 ;  /* 0x0000590006067a11 */ /* 0x000fe200008f0c03 */
[----:B------:R-:W-:Y:S01]  /*0e70*/  SHFL.IDX PT, R12, R7, RZ, 0x181f ;  /* 0x00181fff070c7589 */ /* 0x000fe200000e0000 */
[----:B------:R-:W-:Y:S01]  /*0e80*/  LOP3.LUT R209, R209, 0xfffffe00, R8, 0xf8, !PT ;  /* 0xfffffe00d1d17812 */ /* 0x000fe200078ef808 */
[----:B------:R-:W-:Y:S01]  /*0e90*/  IMAD.MOV.U32 R3, RZ, RZ, c[0x0][0x2b8] ;  /* 0x0000ae00ff037624 */ /* 0x000fe200078e00ff */
[C---:B------:R-:W-:Y:S01]  /*0ea0*/  IADD3 R4, R2.reuse, 0x20, RZ ;  /* 0x0000002002047810 */ /* 0x040fe20007ffe0ff */
[----:B------:R-:W1:Y:S01]  /*0eb0*/  SHFL.IDX PT, R13, R6, RZ, 0x181f ;  /* 0x00181fff060d7589 */ /* 0x000e6200000e0000 */
[----:B------:R-:W-:Y:S01]  /*0ec0*/  ISETP.GE.AND P1, PT, R2, UR4, PT ;  /* 0x0000000402007c0c */ /* 0x000fe2000bf26270 */
[----:B------:R-:W-:Y:S01]  /*0ed0*/  IMAD.SHL.U32 R209, R209, 0x2, RZ ;  /* 0x00000002d1d17824 */ /* 0x000fe200078e00ff */
[----:B------:R-:W-:Y:S01]  /*0ee0*/  ISETP.NE.AND P3, PT, R3, 0x1, PT ;  /* 0x000000010300780c */ /* 0x000fe20003f65270 */
[----:B------:R-:W-:Y:S01]  /*0ef0*/  SHFL.IDX PT, R8, R7, 0x1, 0x181f ;  /* 0x00381f0007087f89 */ /* 0x000fe200000e0000 */
[----:B------:R-:W-:-:S02]  /*0f00*/  ISETP.GE.AND P6, PT, R4, UR4, PT ;  /* 0x0000000404007c0c */ /* 0x000fc4000bfc6270 */
[C---:B------:R-:W-:Y:S01]  /*0f10*/  IADD3 R3, R218.reuse, 0x40, RZ ;  /* 0x00000040da037810 */ /* 0x040fe20007ffe0ff */
[----:B------:R-:W4:Y:S01]  /*0f20*/  SHFL.IDX PT, R9, R6, 0x1, 0x181f ;  /* 0x00381f0006097f89 */ /* 0x000f2200000e0000 */
[----:B------:R-:W-:Y:S02]  /*0f30*/  IADD3 R4, R218, 0x80, RZ ;  /* 0x00000080da047810 */ /* 0x000fe40007ffe0ff */
[----:B------:R-:W-:Y:S02]  /*0f40*/  SHF.R.S32.HI R10, RZ, 0x1f, R3 ;  /* 0x0000001fff0a7819 */ /* 0x000fe40000011403 */
[----:B------:R-:W-:Y:S02]  /*0f50*/  SHF.R.S32.HI R11, RZ, 0x1f, R4 ;  /* 0x0000001fff0b7819 */ /* 0x000fe40000011404 */
[----:B------:R-:W-:Y:S02]  /*0f60*/  LEA.HI R217, R10, R3, RZ, 0x3 ;  /* 0x000000030ad97211 */ /* 0x000fe400078f18ff */
[----:B------:R-:W-:-:S02]  /*0f70*/  LEA.HI R216, R11, R4, RZ, 0x3 ;  /* 0x000000040bd87211 */ /* 0x000fc400078f18ff */
[----:B------:R-:W-:Y:S01]  /*0f80*/  IADD3 R10, R2, 0x40, RZ ;  /* 0x00000040020a7810 */ /* 0x000fe20007ffe0ff */
[----:B------:R-:W-:Y:S01]  /*0f90*/  SHFL.IDX PT, R11, R6, 0x2, 0x181f ;  /* 0x00581f00060b7f89 */ /* 0x000fe200000e0000 */
[----:B------:R-:W-:Y:S02]  /*0fa0*/  LOP3.LUT R217, R217, 0xfffffff8, RZ, 0xc0, !PT ;  /* 0xfffffff8d9d97812 */ /* 0x000fe400078ec0ff */
[----:B------:R-:W-:Y:S01]  /*0fb0*/  LOP3.LUT R216, R216, 0xfffffff8, RZ, 0xc0, !PT ;  /* 0xfffffff8d8d87812 */ /* 0x000fe200078ec0ff */
[--C-:B-1----:R-:W-:Y:S01]  /*0fc0*/  @!P1 IMAD.WIDE R16, R218, 0x2, R12.reuse ;  /* 0x00000002da109825 */ /* 0x102fe200078e020c */
[----:B------:R-:W-:Y:S02]  /*0fd0*/  ISETP.GE.AND P5, PT, R3, c[0x0][0x198], PT ;  /* 0x0000660003007a0c */ /* 0x000fe40003fa6270 */
[----:B------:R-:W-:Y:S01]  /*0fe0*/  ISETP.GE.AND P2, PT, R4, c[0x0][0x198], PT ;  /* 0x0000660004007a0c */ /* 0x000fe20003f46270 */
[----:B------:R-:W-:Y:S01]  /*0ff0*/  @!P1 IMAD.WIDE R22, R216, 0x2, R12 ;  /* 0x00000002d8169825 */ /* 0x000fe200078e020c */
[----:B------:R1:W-:Y:S01]  /*1000*/  @!P1 LDGSTS.E.BYPASS.LTC128B.128 [R209+0xc100], [R16.64], !P4 ;  /* 0x0c10000010d19fae */ /* 0x0003e2000e101d56 */
[----:B------:R-:W-:-:S02]  /*1010*/  IADD3 R2, R2, 0x60, RZ ;  /* 0x0000006002027810 */ /* 0x000fc40007ffe0ff */
[----:B----4-:R-:W-:-:S04]  /*1020*/  @!P6 IMAD.WIDE R20, R218, 0x2, R8 ;  /* 0x00000002da14e825 */ /* 0x010fc800078e0208 */
[----:B------:R-:W-:Y:S01]  /*1030*/  @!P6 IMAD.WIDE R18, R216, 0x2, R8 ;  /* 0x00000002d812e825 */ /* 0x000fe200078e0208 */
[----:B---3--:R3:W4:Y:S01]  /*1040*/  @P0 R2UR UR9, R14 ;  /* 0x000000000e0903c2 */ /* 0x00872200000e0000 */
[----:B------:R-:W-:Y:S01]  /*1050*/  ISETP.GE.AND P0, PT, R10, UR4, PT ;  /* 0x000000040a007c0c */ /* 0x000fe2000bf06270 */
[----:B----4-:R-:W-:Y:S01]  /*1060*/  @!UP0 UMOV UR9, UR6 ;  /* 0x0000000600098c82 */ /* 0x010fe20008000000 */
[----:B------:R-:W1:Y:S01]  /*1070*/  SHFL.IDX PT, R10, R7, 0x2, 0x181f ;  /* 0x00581f00070a7f89 */ /* 0x000e6200000e0000 */
[----:B------:R-:W-:Y:S01]  /*1080*/  USHF.R.S32.HI UR6, URZ, 0x1f, UR9 ;  /* 0x0000001f3f067899 */ /* 0x000fe20008011409 */
[----:B---3--:R-:W-:-:S04]  /*1090*/  @!P1 IMAD.WIDE R14, R217, 0x2, R12 ;  /* 0x00000002d90e9825 */ /* 0x008fc800078e020c */
[C---:B------:R-:W-:Y:S01]  /*10a0*/  @!P6 IMAD.WIDE R12, R217.reuse, 0x2, R8 ;  /* 0x00000002d90ce825 */ /* 0x040fe200078e0208 */
[----:B------:R3:W-:Y:S04]  /*10b0*/  @!P1 LDGSTS.E.BYPASS.LTC128B.128 [R209+0x10100], [R14.64], !P5 ;  /* 0x101000000ed19fae */ /* 0x0007e8000e901d56 */
[----:B-1----:R-:W-:Y:S01]  /*10c0*/  @!P0 IMAD.WIDE R16, R217, 0x2, R10 ;  /* 0x00000002d9108825 */ /* 0x002fe200078e020a */
[----:B------:R-:W-:Y:S04]  /*10d0*/  SHFL.IDX PT, R8, R7, 0x3, 0x181f ;  /* 0x00781f0007087f89 */ /* 0x000fe800000e0000 */
[----:B------:R-:W3:Y:S04]  /*10e0*/  SHFL.IDX PT, R9, R6, 0x3, 0x181f ;  /* 0x00781f0006097f89 */ /* 0x000ee800000e0000 */
[----:B------:R1:W-:Y:S01]  /*10f0*/  @!P1 LDGSTS.E.BYPASS.LTC128B.128 [R209+0x14100], [R22.64], !P2 ;  /* 0x1410000016d19fae */ /* 0x0003e2000d101d56 */
[----:B------:R-:W-:Y:S01]  /*1100*/  ISETP.GE.AND P1, PT, R2, UR4, PT ;  /* 0x0000000402007c0c */ /* 0x000fe2000bf26270 */
[----:B------:R-:W-:-:S02]  /*1110*/  ULDC.64 UR4, c[0x0][0x2b0] ;  /* 0x0000ac0000047ab9 */ /* 0x000fc40000000a00 */
[----:B------:R4:W-:Y:S01]  /*1120*/  @!P6 LDGSTS.E.BYPASS.LTC128B.128 [R209+0xd100], [R20.64], !P4 ;  /* 0x0d10000014d1efae */ /* 0x0009e2000e101d56 */
[----:B------:R-:W-:Y:S02]  /*1130*/  UIMAD UR6, UR6, UR4, URZ ;  /* 0x00000004060672a4 */ /* 0x000fe4000f8e023f */
[----:B------:R-:W-:Y:S01]  /*1140*/  UIMAD.WIDE.U32 UR14, UR9, UR4, URZ ;  /* 0x00000004090e72a5 */ /* 0x000fe2000f8e003f */
[----:B------:R5:W-:Y:S01]  /*1150*/  @!P6 LDGSTS.E.BYPASS.LTC128B.128 [R209+0x11100], [R12.64], !P5 ;  /* 0x111000000cd1efae */ /* 0x000be2000e901d56 */
[----:B------:R-:W-:-:S03]  /*1160*/  UIMAD UR6, UR9, UR5, UR6 ;  /* 0x00000005090672a4 */ /* 0x000fc6000f8e0206 */
[----:B------:R2:W-:Y:S01]  /*1170*/  @!P6 LDGSTS.E.BYPASS.LTC128B.128 [R209+0x15100], [R18.64], !P2 ;  /* 0x1510000012d1efae */ /* 0x0005e2000d101d56 */
[C---:B------:R-:W-:Y:S01]  /*1180*/  ISETP.GE.AND P6, PT, R208.reuse, UR10, PT ;  /* 0x0000000ad0007c0c */ /* 0x040fe2000bfc6270 */
[----:B------:R-:W-:Y:S01]  /*1190*/  UIADD3 UR6, UR15, UR6, URZ ;  /* 0x000000060f067290 */ /* 0x000fe2000fffe03f */
[----:B--2---:R-:W-:Y:S01]  /*11a0*/  IADD3 R208, R208, UR13, RZ ;  /* 0x0000000dd0d07c10 */ /* 0x004fe2000fffe0ff */
[----:B------:R-:W-:Y:S01]  /*11b0*/  ULDC.64 UR4, c[0x0][0x210] ;  /* 0x0000840000047ab9 */ /* 0x000fe20000000a00 */
[----:B------:R-:W-:-:S03]  /*11c0*/  ISETP.GT.OR P6, PT, R210, 0x3f, P6 ;  /* 0x0000003fd200780c */ /* 0x000fc600037c4670 */
[----:B------:R-:W-:Y:S02]  /*11d0*/  IMAD.MOV.U32 R2, RZ, RZ, R208 ;  /* 0x000000ffff027224 */ /* 0x000fe400078e00d0 */
[----:B---3--:R-:W-:-:S04]  /*11e0*/  @!P1 IMAD.WIDE R14, R218, 0x2, R8 ;  /* 0x00000002da0e9825 */ /* 0x008fc800078e0208 */
[----:B----4-:R-:W-:-:S04]  /*11f0*/  @!P0 IMAD.WIDE R20, R216, 0x2, R10 ;  /* 0x00000002d8148825 */ /* 0x010fc800078e020a */
[----:B-----5:R-:W-:-:S04]  /*1200*/  @P3 IMAD.HI.U32 R12, R208, c[0x0][0x2bc], RZ ;  /* 0x0000af00d00c3a27 */ /* 0x020fc800078e00ff */
[----:B------:R-:W-:Y:S01]  /*1210*/  @!P0 IMAD.WIDE R18, R218, 0x2, R10 ;  /* 0x00000002da128825 */ /* 0x000fe200078e020a */
[----:B------:R-:W-:-:S03]  /*1220*/  @P3 SHF.R.U32.HI R2, RZ, c[0x0][0x2c0], R12 ;  /* 0x0000b000ff023a19 */ /* 0x000fc6000001160c */
[--C-:B------:R-:W-:Y:S01]  /*1230*/  @!P1 IMAD.WIDE R12, R217, 0x2, R8.reuse ;  /* 0x00000002d90c9825 */ /* 0x100fe200078e0208 */
[----:B------:R2:W-:Y:S03]  /*1240*/  @!P0 LDGSTS.E.BYPASS.LTC128B.128 [R209+0xe100], [R18.64], !P4 ;  /* 0x0e10000012d18fae */ /* 0x0005e6000e101d56 */
[----:B------:R-:W-:Y:S01]  /*1250*/  @!P1 IMAD.WIDE R8, R216, 0x2, R8 ;  /* 0x00000002d8089825 */ /* 0x000fe200078e0208 */
[----:B------:R3:W-:Y:S04]  /*1260*/  @!P0 LDGSTS.E.BYPASS.LTC128B.128 [R209+0x12100], [R16.64], !P5 ;  /* 0x1210000010d18fae */ /* 0x0007e8000e901d56 */
[----:B------:R4:W-:Y:S01]  /*1270*/  @!P0 LDGSTS.E.BYPASS.LTC128B.128 [R209+0x16100], [R20.64], !P2 ;  /* 0x1610000014d18fae */ /* 0x0009e2000d101d56 */
[----:B------:R-:W-:-:S03]  /*1280*/  @!P6 IADD3 R7, P0, R2, UR14, RZ ;  /* 0x0000000e0207ec10 */ /* 0x000fc6000ff1e0ff */
[----:B------:R5:W-:Y:S01]  /*1290*/  @!P1 LDGSTS.E.BYPASS.LTC128B.128 [R209+0xf100], [R14.64], !P4 ;  /* 0x0f1000000ed19fae */ /* 0x000be2000e101d56 */
[----:B------:R-:W-:Y:S02]  /*12a0*/  @!P6 LEA.HI.X.SX32 R6, R2, UR6, 0x1, P0 ;  /* 0x000000060206ec11 */ /* 0x000fe400080f0eff */
[C---:B------:R-:W-:Y:S01]  /*12b0*/  @!P6 LEA R10, P0, R7.reuse, c[0x0][0x2a0], 0x2 ;  /* 0x0000a800070aea11 */ /* 0x040fe200078010ff */
[----:B------:R1:W-:Y:S03]  /*12c0*/  @!P1 LDGSTS.E.BYPASS.LTC128B.128 [R209+0x13100], [R12.64], !P5 ;  /* 0x131000000cd19fae */ /* 0x0003e6000e901d56 */
[----:B------:R-:W-:Y:S01]  /*12d0*/  @!P6 LEA.HI.X R11, R7, c[0x0][0x2a4], R6, 0x2, P0 ;  /* 0x0000a900070bea11 */ /* 0x000fe200000f1406 */
[----:B------:R1:W-:Y:S04]  /*12e0*/  @!P1 LDGSTS.E.BYPASS.LTC128B.128 [R209+0x17100], [R8.64], !P2 ;  /* 0x1710000008d19fae */ /* 0x0003e8000d101d56 */
[----:B------:R-:W0:Y:S04]  /*12f0*/  LDGDEPBAR ;  /* 0x00000000000079af */ /* 0x000e280000000000 */
[----:B------:R-:W-:Y:S06]  /*1300*/  BAR.SYNC.DEFER_BLOCKING 0x0 ;  /* 0x0000000000007b1d */ /* 0x000fec0000010000 */
[----:B------:R-:W2:Y:S01]  /*1310*/  @!P6 LDG.E R207, [R10.64] ;  /* 0x000000160acfe981 */ /* 0x000ea2000c1e1900 */
[----:B------:R-:W-:Y:S01]  /*1320*/  IMAD.MOV R7, RZ, RZ, -R2 ;  /* 0x000000ffff077224 */ /* 0x000fe200078e0a02 */
[----:B------:R-:W-:Y:S01]  /*1330*/  UIMAD UR9, UR8, UR4, URZ ;  /* 0x00000004080972a4 */ /* 0x000fe2000f8e023f */
[-C--:B------:R-:W-:Y:S01]  /*1340*/  LEA.HI R2, R85, R82.reuse, RZ, 0x4 ;  /* 0x0000005255027211 */ /* 0x080fe200078f20ff */
[----:B------:R-:W-:Y:S01]  /*1350*/  UIMAD.WIDE.U32 UR16, UR11, UR4, URZ ;  /* 0x000000040b1072a5 */ /* 0x000fe2000f8e003f */
[----:B------:R-:W-:Y:S01]  /*1360*/  IMAD R208, R7, c[0x0][0x2b8], R208 ;  /* 0x0000ae0007d07a24 */ /* 0x000fe200078e02d0 */
[----:B------:R-:W-:Y:S01]  /*1370*/  UIMAD UR9, UR11, UR5, UR9 ;  /* 0x000000050b0972a4 */ /* 0x000fe2000f8e0209 */
[----:B------:R-:W-:Y:S01]  /*1380*/  IMAD.SHL.U32 R6, R5, 0x40, RZ ;  /* 0x0000004005067824 */ /* 0x000fe200078e00ff */
[----:B------:R-:W-:Y:S01]  /*1390*/  ISETP.GE.AND P6, PT, R218, c[0x0][0x1d4], PT ;  /* 0x00007500da007a0c */ /* 0x000fe20003fc6270 */
[----:B-----5:R-:W-:Y:S01]  /*13a0*/  IMAD.WIDE.U32 R14, R208, c[0x0][0x208], RZ ;  /* 0x00008200d00e7a25 */ /* 0x020fe200078e00ff */
[----:B------:R-:W-:Y:S01]  /*13b0*/  SHF.R.S32.HI R7, RZ, 0x1f, R208 ;  /* 0x0000001fff077819 */ /* 0x000fe200000114d0 */
[----:B------:R-:W-:Y:S01]  /*13c0*/  ULDC.64 UR4, c[0x0][0x1e8] ;  /* 0x00007a0000047ab9 */ /* 0x000fe20000000a00 */
[----:B------:R-:W-:Y:S01]  /*13d0*/  LOP3.LUT R6, R6, 0x1c0, RZ, 0xc0, !PT ;  /* 0x000001c006067812 */ /* 0x000fe200078ec0ff */
[----:B-1----:R-:W-:Y:S01]  /*13e0*/  IMAD.MOV.U32 R12, RZ, RZ, R14 ;  /* 0x000000ffff0c7224 */ /* 0x002fe200078e000e */
[----:B------:R-:W-:Y:S01]  /*13f0*/  UIADD3 UR9, UR17, UR9, URZ ;  /* 0x0000000911097290 */ /* 0x000fe2000fffe03f */
[C---:B---3--:R-:W-:Y:S01]  /*1400*/  IMAD R17, R7.reuse, c[0x0][0x208], RZ ;  /* 0x0000820007117a24 */ /* 0x048fe200078e02ff */
[----:B------:R-:W-:Y:S01]  /*1410*/  UIMAD.WIDE.U32 UR18, UR11, UR4, URZ ;  /* 0x000000040b1272a5 */ /* 0x000fe2000f8e003f */
[----:B------:R-:W-:Y:S01]  /*1420*/  IMAD R7, R7, c[0x0][0x1e0], RZ ;  /* 0x0000780007077a24 */ /* 0x000fe200078e02ff */
[----:B------:R-:W-:Y:S01]  /*1430*/  UIMAD UR4, UR8, UR4, URZ ;  /* 0x00000004080472a4 */ /* 0x000fe2000f8e023f */
[C---:B------:R-:W-:Y:S01]  /*1440*/  IMAD R13, R208.reuse, c[0x0][0x20c], R17 ;  /* 0x00008300d00d7a24 */ /* 0x040fe200078e0211 */
[----:B------:R-:W-:Y:S01]  /*1450*/  ISETP.GE.AND P5, PT, R3, c[0x0][0x1d4], PT ;  /* 0x0000750003007a0c */ /* 0x000fe20003fa6270 */
[----:B------:R-:W-:Y:S01]  /*1460*/  IMAD.WIDE.U32 R8, R208, c[0x0][0x1e0], RZ ;  /* 0x00007800d0087a25 */ /* 0x000fe200078e00ff */
[----:B------:R-:W-:Y:S01]  /*1470*/  UIMAD UR4, UR11, UR5, UR4 ;  /* 0x000000050b0472a4 */ /* 0x000fe2000f8e0204 */
[----:B------:R-:W-:Y:S01]  /*1480*/  ISETP.GE.AND P4, PT, R4, c[0x0][0x1d4], PT ;  /* 0x0000750004007a0c */ /* 0x000fe20003f86270 */
[----:B------:R-:W-:Y:S01]  /*1490*/  UISETP.GT.AND UP0, UPT, UR26, UR7, UPT ;  /* 0x000000071a00728c */ /* 0x000fe2000bf04270 */
[----:B------:R-:W-:Y:S01]  /*14a0*/  IMAD.IADD R13, R15, 0x1, R13 ;  /* 0x000000010f0d7824 */ /* 0x000fe200078e020d */
[----:B------:R-:W-:Y:S01]  /*14b0*/  UIADD3 UR8, UR19, UR4, URZ ;  /* 0x0000000413087290 */ /* 0x000fe2000fffe03f */
[----:B------:R-:W-:Y:S01]  /*14c0*/  IMAD R7, R208, c[0x0][0x1e4], R7 ;  /* 0x00007900d0077a24 */ /* 0x000fe200078e0207 */
[----:B------:R-:W-:Y:S01]  /*14d0*/  LEA.HI R83, R85, R82, RZ, 0x5 ;  /* 0x0000005255537211 */ /* 0x000fe200078f28ff */
[----:B------:R-:W-:Y:S01]  /*14e0*/  IMAD.SHL.U32 R205, R0, 0x8, RZ ;  /* 0x0000000800cd7824 */ /* 0x000fe200078e00ff */
[----:B------:R-:W-:Y:S01]  /*14f0*/  SHF.R.S32.HI R133, RZ, 0x1f, R218 ;  /* 0x0000001fff857819 */ /* 0x000fe200000114da */
[----:B------:R-:W-:Y:S01]  /*1500*/  IMAD.IADD R9, R9, 0x1, R7 ;  /* 0x0000000109097824 */ /* 0x000fe200078e0207 */
[----:B------:R-:W-:Y:S01]  /*1510*/  SHF.R.S32.HI R80, RZ, 0x5, R83 ;  /* 0x00000005ff507819 */ /* 0x000fe20000011453 */
[----:B------:R-:W-:Y:S01]  /*1520*/  IMAD.WIDE R16, R218, 0x2, RZ ;  /* 0x00000002da107825 */ /* 0x000fe200078e02ff */
[----:B------:R-:W-:-:S02]  /*1530*/  LOP3.LUT R205, R6, 0x8, R205, 0xf8, !PT ;  /* 0x0000000806cd7812 */ /* 0x000fc400078ef8cd */
[----:B------:R-:W-:Y:S01]  /*1540*/  SHF.R.U32.HI R6, RZ, 0x3, R6 ;  /* 0x00000003ff067819 */ /* 0x000fe20000011606 */
[----:B------:R-:W-:Y:S01]  /*1550*/  IMAD.U32 R81, RZ, RZ, UR12 ;  /* 0x0000000cff517e24 */ /* 0x000fe2000f8e00ff */
[----:B------:R-:W-:Y:S02]  /*1560*/  SEL R221, RZ, 0x10, P4 ;  /* 0x00000010ffdd7807 */ /* 0x000fe40002000000 */
[----:B------:R-:W-:Y:S02]  /*1570*/  LOP3.LUT R205, R205, R6, RZ, 0x3c, !PT ;  /* 0x00000006cdcd7212 */ /* 0x000fe400078e3cff */
[----:B------:R-:W-:Y:S02]  /*1580*/  IADD3 R0, -R0, UR10, -R81 ;  /* 0x0000000a00007c10 */ /* 0x000fe4000fffe951 */
[----:B------:R-:W-:Y:S02]  /*1590*/  SHF.R.S32.HI R220, RZ, 0x1f, R217 ;  /* 0x0000001fffdc7819 */ /* 0x000fe400000114d9 */
[----:B------:R-:W-:-:S02]  /*15a0*/  ISETP.GE.AND P2, PT, R0, 0x1, PT ;  /* 0x000000010000780c */ /* 0x000fc40003f46270 */
[----:B------:R-:W-:Y:S02]  /*15b0*/  SHF.R.S32.HI R219, RZ, 0x1f, R216 ;  /* 0x0000001fffdb7819 */ /* 0x000fe400000114d8 */
[----:B------:R-:W-:Y:S02]  /*15c0*/  IADD3 R213, R209, 0x100, RZ ;  /* 0x00000100d1d57810 */ /* 0x000fe40007ffe0ff */
[----:B--2---:R-:W-:Y:S01]  /*15d0*/  SHF.R.S32.HI R18, RZ, 0x1f, R207 ;  /* 0x0000001fff127819 */ /* 0x004fe200000114cf */
[----:B------:R-:W-:Y:S01]  /*15e0*/  IMAD.WIDE.U32 R10, R207, c[0x0][0x218], R12 ;  /* 0x00008600cf0a7a25 */ /* 0x000fe200078e000c */
[----:B------:R-:W-:-:S03]  /*15f0*/  SHF.R.S32.HI R13, RZ, 0x4, R2 ;  /* 0x00000004ff0d7819 */ /* 0x000fc60000011402 */
[----:B------:R-:W-:Y:S01]  /*1600*/  IMAD R12, R18, c[0x0][0x218], RZ ;  /* 0x00008600120c7a24 */ /* 0x000fe200078e02ff */
[----:B------:R-:W-:Y:S01]  /*1610*/  IADD3 R7, P0, R10, UR16, RZ ;  /* 0x000000100a077c10 */ /* 0x000fe2000ff1e0ff */
[----:B------:R-:W-:Y:S01]  /*1620*/  IMAD.WIDE.U32 R8, R207, c[0x0][0x1f0], R8 ;  /* 0x00007c00cf087a25 */ /* 0x000fe200078e0008 */
[----:B------:R-:W-:-:S03]  /*1630*/  LEA.HI R10, R2, R13, RZ, 0x1 ;  /* 0x0000000d020a7211 */ /* 0x000fc600078f08ff */
[----:B------:R-:W-:Y:S01]  /*1640*/  IMAD R12, R207, c[0x0][0x21c], R12 ;  /* 0x00008700cf0c7a24 */ /* 0x000fe200078e020c */
[----:B------:R-:W-:Y:S01]  /*1650*/  LOP3.LUT R10, R10, 0xfffffffe, RZ, 0xc0, !PT ;  /* 0xfffffffe0a0a7812 */ /* 0x000fe200078ec0ff */
[----:B------:R-:W-:-:S03]  /*1660*/  IMAD R18, R18, c[0x0][0x1f0], RZ ;  /* 0x00007c0012127a24 */ /* 0x000fc600078e02ff */
[----:B------:R-:W-:Y:S01]  /*1670*/  IADD3.X R12, R11, UR9, R12, P0, !PT ;  /* 0x000000090b0c7c10 */ /* 0x000fe200087fe40c */
[----:B------:R-:W-:Y:S01]  /*1680*/  IMAD R18, R207, c[0x0][0x1f4], R18 ;  /* 0x00007d00cf127a24 */ /* 0x000fe200078e0212 */
[----:B------:R-:W-:Y:S01]  /*1690*/  LEA R14, P0, R7, c[0x0][0x1f8], 0x1 ;  /* 0x00007e00070e7a11 */ /* 0x000fe200078008ff */
[----:B------:R-:W-:Y:S01]  /*16a0*/  IMAD.IADD R10, R13, 0x1, -R10 ;  /* 0x000000010d0a7824 */ /* 0x000fe200078e0a0a */
[----:B------:R-:W-:Y:S02]  /*16b0*/  IADD3 R11, P1, R8, UR18, RZ ;  /* 0x00000012080b7c10 */ /* 0x000fe4000ff3e0ff */
[----:B------:R-:W-:Y:S01]  /*16c0*/  LEA.HI.X R12, R7, c[0x0][0x1fc], R12, 0x1, P0 ;  /* 0x00007f00070c7a11 */ /* 0x000fe200000f0c0c */
[----:B------:R-:W1:Y:S01]  /*16d0*/  SHFL.IDX PT, R24, R14, RZ, 0x181f ;  /* 0x00181fff0e187589 */ /* 0x000e6200000e0000 */
[----:B------:R-:W-:Y:S01]  /*16e0*/  IADD3.X R18, R9, UR8, R18, P1, !PT ;  /* 0x0000000809127c10 */ /* 0x000fe20008ffe412 */
[----:B------:R-:W-:Y:S01]  /*16f0*/  IMAD.SHL.U32 R84, R10, 0x8, RZ ;  /* 0x000000080a547824 */ /* 0x000fe200078e00ff */
[----:B------:R-:W-:Y:S01]  /*1700*/  LOP3.LUT R7, R2, 0xfffffff0, RZ, 0xc0, !PT ;  /* 0xfffffff002077812 */ /* 0x000fe200078ec0ff */
[----:B------:R-:W2:Y:S01]  /*1710*/  SHFL.IDX PT, R76, R14, 0x1, 0x181f ;  /* 0x00381f000e4c7f89 */ /* 0x000ea200000e0000 */
[----:B------:R-:W-:Y:S01]  /*1720*/  LEA R19, P0, R11, c[0x0][0x1c8], 0x1 ;  /* 0x000072000b137a11 */ /* 0x000fe200078008ff */
[----:B------:R-:W-:-:S02]  /*1730*/  IMAD R205, R10, 0x200, R205 ;  /* 0x000002000acd7824 */ /* 0x000fc400078e02cd */
[----:B------:R-:W3:Y:S01]  /*1740*/  SHFL.IDX PT, R9, R12, RZ, 0x181f ;  /* 0x00181fff0c097589 */ /* 0x000ee200000e0000 */
[----:B------:R-:W-:Y:S01]  /*1750*/  IMAD.IADD R7, R82, 0x1, -R7 ;  /* 0x0000000152077824 */ /* 0x000fe200078e0a07 */
[----:B------:R-:W-:Y:S01]  /*1760*/  LEA.HI.X R18, R11, c[0x0][0x1cc], R18, 0x1, P0 ;  /* 0x000073000b127a11 */ /* 0x000fe200000f0c12 */
[----:B------:R-:W-:Y:S01]  /*1770*/  IMAD.SHL.U32 R205, R205, 0x2, RZ ;  /* 0x00000002cdcd7824 */ /* 0x000fe200078e00ff */
[----:B------:R-:W5:Y:S02]  /*1780*/  SHFL.IDX PT, R8, R12, 0x1, 0x181f ;  /* 0x00381f000c087f89 */ /* 0x000f6400000e0000 */
[----:B------:R-:W-:Y:S02]  /*1790*/  SHF.R.S32.HI R2, RZ, 0x1f, R7 ;  /* 0x0000001fff027819 */ /* 0x000fe40000011407 */
[----:B------:R-:W-:Y:S01]  /*17a0*/  SHFL.IDX PT, R14, R19, RZ, 0x181f ;  /* 0x00181fff130e7589 */ /* 0x000fe200000e0000 */
[----:B------:R-:W-:Y:S02]  /*17b0*/  IADD3 R204, R205, 0x6120, RZ ;  /* 0x00006120cdcc7810 */ /* 0x000fe40007ffe0ff */
[----:B------:R-:W-:Y:S01]  /*17c0*/  LEA.HI R87, R2, R7, RZ, 0x3 ;  /* 0x0000000702577211 */ /* 0x000fe200078f18ff */
[----:B------:R-:W4:Y:S03]  /*17d0*/  SHFL.IDX PT, R15, R18, RZ, 0x181f ;  /* 0x00181fff120f7589 */ /* 0x000f2600000e0000 */
[C---:B------:R-:W-:Y:S01]  /*17e0*/  LOP3.LUT R2, R87.reuse, 0xfffffff8, RZ, 0xc0, !PT ;  /* 0xfffffff857027812 */ /* 0x040fe200078ec0ff */
[----:B------:R-:W-:Y:S01]  /*17f0*/  SHFL.IDX PT, R12, R19, 0x1, 0x181f ;  /* 0x00381f00130c7f89 */ /* 0x000fe200000e0000 */
[----:B-1----:R-:W-:Y:S01]  /*1800*/  IADD3 R6, P1, R24, R16, RZ ;  /* 0x0000001018067210 */ /* 0x002fe20007f3e0ff */
[----:B------:R-:W-:-:S02]  /*1810*/  IMAD.SHL.U32 R87, R87, 0x40, RZ ;  /* 0x0000004057577824 */ /* 0x000fc400078e00ff */
[----:B------:R1:W1:Y:S01]  /*1820*/  SHFL.IDX PT, R13, R18, 0x1, 0x181f ;  /* 0x00381f00120d7f89 */ /* 0x00026200000e0000 */
[----:B--2---:R-:W-:Y:S01]  /*1830*/  IADD3 R26, P0, R16, R76, RZ ;  /* 0x0000004c101a7210 */ /* 0x004fe20007f1e0ff */
[----:B------:R-:W-:Y:S01]  /*1840*/  IMAD.IADD R2, R7, 0x1, -R2 ;  /* 0x0000000107027824 */ /* 0x000fe200078e0a02 */
[----:B------:R-:W-:Y:S01]  /*1850*/  LOP3.LUT R87, R87, 0xfffffe00, RZ, 0xc0, !PT ;  /* 0xfffffe0057577812 */ /* 0x000fe200078ec0ff */
[----:B---3--:R-:W-:Y:S01]  /*1860*/  IMAD.X R7, R9, 0x1, R17, P1 ;  /* 0x0000000109077824 */ /* 0x008fe200008e0611 */
[----:B------:R-:W-:Y:S01]  /*1870*/  ISETP.GT.AND P1, PT, R0, 0x20, PT ;  /* 0x000000200000780c */ /* 0x000fe20003f24270 */
[----:B------:R-:W-:Y:S02]  /*1880*/  IMAD.SHL.U32 R11, R2, 0x40, RZ ;  /* 0x00000040020b7824 */ /* 0x000fe400078e00ff */
[----:B-----5:R-:W-:Y:S02]  /*1890*/  IMAD.X R27, R17, 0x1, R8, P0 ;  /* 0x00000001111b7824 */ /* 0x020fe400000e0608 */
[----:B------:R-:W-:Y:S01]  /*18a0*/  IMAD.WIDE R16, R217, 0x2, RZ ;  /* 0x00000002d9107825 */ /* 0x000fe200078e02ff */
[----:B------:R-:W-:-:S04]  /*18b0*/  LOP3.LUT R11, R11, 0x1c0, RZ, 0xc0, !PT ;  /* 0x000001c00b0b7812 */ /* 0x000fc800078ec0ff */
[----:B------:R-:W-:Y:S01]  /*18c0*/  IADD3 R28, P0, R24, R16, RZ ;  /* 0x00000010181c7210 */ /* 0x000fe20007f1e0ff */
[----:B----4-:R-:W-:Y:S01]  /*18d0*/  @P2 IMAD.WIDE R20, R217, 0x2, R14 ;  /* 0x00000002d9142825 */ /* 0x010fe200078e020e */
[----:B------:R-:W-:Y:S02]  /*18e0*/  LOP3.LUT R84, R11, 0x8, R84, 0xf8, !PT ;  /* 0x000000080b547812 */ /* 0x000fe400078ef854 */
[----:B------:R-:W-:Y:S01]  /*18f0*/  SHF.R.U32.HI R11, RZ, 0x3, R11 ;  /* 0x00000003ff0b7819 */ /* 0x000fe2000001160b */
[----:B------:R-:W-:Y:S01]  /*1900*/  IMAD.X R29, R9, 0x1, R17, P0 ;  /* 0x00000001091d7824 */ /* 0x000fe200000e0611 */
[----:B------:R-:W-:Y:S01]  /*1910*/  IADD3 R78, P0, R16, R76, RZ ;  /* 0x0000004c104e7210 */ /* 0x000fe20007f1e0ff */
[----:B------:R-:W-:Y:S01]  /*1920*/  @P2 IMAD.WIDE R22, R216, 0x2, R14 ;  /* 0x00000002d8162825 */ /* 0x000fe200078e020e */
[----:B------:R-:W-:-:S03]  /*1930*/  LOP3.LUT R84, R84, R11, RZ, 0x3c, !PT ;  /* 0x0000000b54547212 */ /* 0x000fc600078e3cff */
[----:B-1----:R-:W-:-:S04]  /*1940*/  @P2 IMAD.WIDE R18, R218, 0x2, R14 ;  /* 0x00000002da122825 */ /* 0x002fc800078e020e */
[----:B------:R-:W-:Y:S01]  /*1950*/  IMAD.X R79, R17, 0x1, R8, P0 ;  /* 0x00000001114f7824 */ /* 0x000fe200000e0608 */
[----:B------:R1:W-:Y:S01]  /*1960*/  @P2 LDGSTS.E.BYPASS.LTC128B.128 [R209+0x6100], [R18.64], !P6 ;  /* 0x0610000012d12fae */ /* 0x0003e2000f101d56 */
[--C-:B------:R-:W-:Y:S01]  /*1970*/  @P1 IMAD.WIDE R16, R218, 0x2, R12.reuse ;  /* 0x00000002da101825 */ /* 0x100fe200078e020c */
[----:B------:R-:W-:Y:S02]  /*1980*/  LOP3.LUT P0, RZ, R5, 0x2, RZ, 0xc0, !PT ;  /* 0x0000000205ff7812 */ /* 0x000fe4000780c0ff */
[----:B------:R2:W-:Y:S01]  /*1990*/  @P2 LDGSTS.E.BYPASS.LTC128B.128 [R209+0x8100], [R20.64], !P5 ;  /* 0x0810000014d12fae */ /* 0x0005e2000e901d56 */
[----:B------:R-:W-:-:S03]  /*19a0*/  @P1 IMAD.WIDE R14, R217, 0x2, R12 ;  /* 0x00000002d90e1825 */ /* 0x000fc600078e020c */
[----:B------:R2:W-:Y:S01]  /*19b0*/  @P2 LDGSTS.E.BYPASS.LTC128B.128 [R209+0xa100], [R22.64], !P4 ;  /* 0x0a10000016d12fae */ /* 0x0005e2000e101d56 */
[----:B------:R-:W-:-:S03]  /*19c0*/  @P1 IMAD.WIDE R12, R216, 0x2, R12 ;  /* 0x00000002d80c1825 */ /* 0x000fc600078e020c */
[----:B------:R1:W-:Y:S01]  /*19d0*/  @P1 LDGSTS.E.BYPASS.LTC128B.128 [R209+0x7100], [R16.64], !P6 ;  /* 0x0710000010d11fae */ /* 0x0003e2000f101d56 */
[----:B------:R-:W-:-:S03]  /*19e0*/  IMAD.WIDE R10, R216, 0x2, RZ ;  /* 0x00000002d80a7825 */ /* 0x000fc600078e02ff */
[----:B------:R3:W-:Y:S02]  /*19f0*/  @P1 LDGSTS.E.BYPASS.LTC128B.128 [R209+0x9100], [R14.64], !P5 ;  /* 0x091000000ed11fae */ /* 0x0007e4000e901d56 */
[----:B------:R-:W-:Y:S02]  /*1a00*/  IADD3 R24, P2, R24, R10, RZ ;  /* 0x0000000a18187210 */ /* 0x000fe40007f5e0ff */
[----:B------:R3:W-:Y:S01]  /*1a10*/  @P1 LDGSTS.E.BYPASS.LTC128B.128 [R209+0xb100], [R12.64], !P4 ;  /* 0x0b1000000cd11fae */ /* 0x0007e2000e101d56 */
[----:B------:R-:W-:Y:S02]  /*1a20*/  IADD3 R76, P1, R10, R76, RZ ;  /* 0x0000004c0a4c7210 */ /* 0x000fe40007f3e0ff */
[----:B------:R-:W-:Y:S01]  /*1a30*/  IMAD.X R25, R9, 0x1, R11, P2 ;  /* 0x0000000109197824 */ /* 0x000fe200010e060b */
[----:B------:R-:W0:Y:S01]  /*1a40*/  LDGDEPBAR ;  /* 0x00000000000079af */ /* 0x000e220000000000 */
[----:B------:R-:W-:Y:S02]  /*1a50*/  IMAD R9, R80, 0x400, R87 ;  /* 0x0000040050097824 */ /* 0x000fe400078e0257 */
[----:B------:R-:W-:Y:S01]  /*1a60*/  IMAD.X R77, R11, 0x1, R8, P1 ;  /* 0x000000010b4d7824 */ /* 0x000fe200008e0608 */
[----:B------:R-:W-:Y:S01]  /*1a70*/  IADD3 R8, R205, 0x6100, RZ ;  /* 0x00006100cd087810 */ /* 0x000fe20007ffe0ff */
[----:B------:R-:W-:Y:S01]  /*1a80*/  IMAD.IADD R206, R84, 0x1, R9 ;  /* 0x0000000154ce7824 */ /* 0x000fe200078e0209 */
[----:B------:R-:W-:Y:S01]  /*1a90*/  R2P PR, R2, 0x6 ;  /* 0x0000000602007804 */ /* 0x000fe20000000000 */
[----:B------:R-:W-:Y:S01]  /*1aa0*/  IMAD.MOV.U32 R2, RZ, RZ, 0x10 ;  /* 0x00000010ff027424 */ /* 0x000fe200078e00ff */
[----:B------:R-:W-:Y:S01]  /*1ab0*/  @P0 IADD3 R204, R8, -0x20, RZ ;  /* 0xffffffe008cc0810 */ /* 0x000fe20007ffe0ff */
[----:B------:R-:W-:Y:S01]  /*1ac0*/  IMAD.SHL.U32 R206, R206, 0x2, RZ ;  /* 0x00000002cece7824 */ /* 0x000fe200078e00ff */
[----:B------:R-:W-:-:S02]  /*1ad0*/  ISETP.GE.AND P0, PT, R218, c[0x0][0x1d4], PT ;  /* 0x00007500da007a0c */ /* 0x000fc40003f06270 */
[----:B------:R-:W-:Y:S02]  /*1ae0*/  SEL R2, R2, 0xfffffff0, !P1 ;  /* 0xfffffff002027807 */ /* 0x000fe40004800000 */
[C---:B------:R-:W-:Y:S02]  /*1af0*/  ISETP.LT.OR P1, PT, R0.reuse, 0x1, P0 ;  /* 0x000000010000780c */ /* 0x040fe40000721670 */
[----:B------:R-:W-:Y:S01]  /*1b00*/  ISETP.LT.OR P0, PT, R0, 0x21, P0 ;  /* 0x000000210000780c */ /* 0x000fe20000701670 */
[----:B------:R-:W-:Y:S01]  /*1b10*/  IMAD R202, R2, 0x2, R206 ;  /* 0x0000000202ca7824 */ /* 0x000fe200078e02ce */
[C---:B------:R-:W-:Y:S02]  /*1b20*/  IADD3 R195, R204.reuse, 0x800, RZ ;  /* 0x00000800ccc37810 */ /* 0x040fe40007ffe0ff */
[C---:B------:R-:W-:Y:S02]  /*1b30*/  IADD3 R194, R204.reuse, 0x1000, RZ ;  /* 0x00001000ccc27810 */ /* 0x040fe40007ffe0ff */
[----:B------:R-:W-:Y:S01]  /*1b40*/  IADD3 R193, R204, 0x1800, RZ ;  /* 0x00001800ccc17810 */ /* 0x000fe20007ffe0ff */
[----:B------:R-:W-:-:S04]  /*1b50*/  DEPBAR.LE SB0, 0x1 ;  /* 0x000080400000791a */ /* 0x000fc80000000000 */
[----:B------:R-:W-:-:S04]  /*1b60*/  DEPBAR.LE SB0, 0x0 ;  /* 0x000080000000791a */ /* 0x000fc80000000000 */
[----:B------:R-:W-:Y:S01]  /*1b70*/  BAR.SYNC.DEFER_BLOCKING 0x0 ;  /* 0x0000000000007b1d */ /* 0x000fe20000010000 */
[C---:B------:R-:W-:Y:S02]  /*1b80*/  IADD3 R191, R204.reuse, 0x2000, RZ ;  /* 0x00002000ccbf7810 */ /* 0x040fe40007ffe0ff */
[C---:B------:R-:W-:Y:S02]  /*1b90*/  IADD3 R190, R204.reuse, 0x2800, RZ ;  /* 0x00002800ccbe7810 */ /* 0x040fe40007ffe0ff */
[C---:B------:R-:W-:Y:S02]  /*1ba0*/  IADD3 R189, R204.reuse, 0x3000, RZ ;  /* 0x00003000ccbd7810 */ /* 0x040fe40007ffe0ff */
[C---:B------:R-:W-:Y:S02]  /*1bb0*/  IADD3 R188, R204.reuse, 0x3800, RZ ;  /* 0x00003800ccbc7810 */ /* 0x040fe40007ffe0ff */
[C---:B------:R-:W-:Y:S02]  /*1bc0*/  IADD3 R187, R204.reuse, 0x4000, RZ ;  /* 0x00004000ccbb7810 */ /* 0x040fe40007ffe0ff */
[----:B------:R-:W-:-:S02]  /*1bd0*/  IADD3 R186, R204, 0x4800, RZ ;  /* 0x00004800ccba7810 */ /* 0x000fc40007ffe0ff */
[C---:B------:R-:W-:Y:S02]  /*1be0*/  IADD3 R185, R204.reuse, 0x5000, RZ ;  /* 0x00005000ccb97810 */ /* 0x040fe40007ffe0ff */
[----:B------:R-:W-:Y:S01]  /*1bf0*/  IADD3 R184, R204, 0x5800, RZ ;  /* 0x00005800ccb87810 */ /* 0x000fe20007ffe0ff */
[----:B------:R-:W-:Y:S04]  /*1c00*/  LDSM.16.M88.4 R40, [R206+0xc100] ;  /* 0x00c10000ce28783b */ /* 0x000fe80000000200 */
[----:B------:R-:W-:Y:S04]  /*1c10*/  LDSM.16.M88.4 R52, [R202+0xc100] ;  /* 0x00c10000ca34783b */ /* 0x000fe80000000200 */
[----:B-1----:R-:W2:Y:S04]  /*1c20*/  LDSM.16.M88.4 R16, [R205+0x6100] ;  /* 0x00610000cd10783b */ /* 0x002ea80000000200 */
[----:B------:R-:W3:Y:S04]  /*1c30*/  LDSM.16.M88.4 R8, [R205+0x6900] ;  /* 0x00690000cd08783b */ /* 0x000ee80000000200 */
[----:B------:R-:W-:Y:S04]  /*1c40*/  LDSM.16.M88.4 R72, [R205+0x7100] ;  /* 0x00710000cd48783b */ /* 0x000fe80000000200 */
[----:B------:R-:W1:Y:S04]  /*1c50*/  LDSM.16.M88.4 R68, [R205+0x7900] ;  /* 0x00790000cd44783b */ /* 0x000e680000000200 */
[----:B------:R-:W4:Y:S04]  /*1c60*/  LDSM.16.M88.4 R64, [R204] ;  /* 0x00000000cc40783b */ /* 0x000f280000000200 */
[----:B------:R-:W5:Y:S04]  /*1c70*/  LDSM.16.M88.4 R60, [R204+0x800] ;  /* 0x00080000cc3c783b */ /* 0x000f680000000200 */
[----:B------:R-:W1:Y:S04]  /*1c80*/  LDSM.16.M88.4 R56, [R204+0x1000] ;  /* 0x00100000cc38783b */ /* 0x000e680000000200 */
[----:B------:R-:W1:Y:S04]  /*1c90*/  LDSM.16.M88.4 R48, [R204+0x1800] ;  /* 0x00180000cc30783b */ /* 0x000e680000000200 */
[----:B------:R-:W-:Y:S01]  /*1ca0*/  @!PT LDS RZ, [RZ] ;  /* 0x00000000fffff984 */ /* 0x000fe20000000800 */
[----:B------:R-:W-:Y:S01]  /*1cb0*/  @!PT LDS RZ, [RZ] ;  /* 0x00000000fffff984 */ /* 0x000fe20000000800 */
[----:B------:R-:W-:Y:S01]  /*1cc0*/  @!PT LDS RZ, [RZ] ;  /* 0x00000000fffff984 */ /* 0x000fe20000000800 */
[----:B------:R4:W-:Y:S01]  /*1cd0*/  LDGSTS.E.BYPASS.LTC128B.128 [R209+0x100], [R6.64], !P1 ;  /* 0x0010000006d17fae */ /* 0x0009e2000c901d56 */
[----:B------:R-:W-:-:S04]  /*1ce0*/  ISETP.GE.AND P1, PT, R3, c[0x0][0x1d4], PT ;  /* 0x0000750003007a0c */ /* 0x000fc80003f26270 */
[----:B------:R-:W-:Y:S01]  /*1cf0*/  ISETP.LT.OR P1, PT, R0, 0x1, P1 ;  /* 0x000000010000780c */ /* 0x000fe20000f21670 */
[C---:B--2---:R-:W-:Y:S08]  /*1d00*/  HMMA.16816.F32 R20, R40.reuse, R16, RZ ;  /* 0x000000102814723c */ /* 0x044ff000000018ff */
[----:B------:R-:W-:Y:S04]  /*1d10*/  HMMA.16816.F32 R16, R40, R18, RZ ;  /* 0x000000122810723c */ /* 0x000fe800000018ff */
[----:B------:R2:W-:Y:S01]  /*1d20*/  LDGSTS.E.BYPASS.LTC128B.128 [R209+0x2100], [R28.64], !P1 ;  /* 0x021000001cd17fae */ /* 0x0005e2000c901d56 */
[----:B------:R-:W-:-:S04]  /*1d30*/  ISETP.GE.AND P1, PT, R4, c[0x0][0x1d4], PT ;  /* 0x0000750004007a0c */ /* 0x000fc80003f26270 */
[----:B------:R-:W-:Y:S01]  /*1d40*/  ISETP.LT.OR P1, PT, R0, 0x1, P1 ;  /* 0x000000010000780c */ /* 0x000fe20000f21670 */
[----:B---3--:R-:W-:Y:S01]  /*1d50*/  HMMA.16816.F32 R12, R40, R8, RZ ;  /* 0x00000008280c723c */ /* 0x008fe200000018ff */
[----:B----4-:R-:W-:-:S07]  /*1d60*/  IMAD.MOV.U32 R6, RZ, RZ, 0x20 ;  /* 0x00000020ff067424 */ /* 0x010fce00078e00ff */
[C---:B------:R-:W-:Y:S04]  /*1d70*/  HMMA.16816.F32 R8, R40.reuse, R10, RZ ;  /* 0x0000000a2808723c */ /* 0x040fe800000018ff */
[----:B------:R3:W-:Y:S01]  /*1d80*/  LDGSTS.E.BYPASS.LTC128B.128 [R209+0x4100], [R24.64], !P1 ;  /* 0x0410000018d17fae */ /* 0x0007e2000c901d56 */
[----:B------:R-:W-:Y:S02]  /*1d90*/  ISETP.GE.AND P1, PT, R3, c[0x0][0x1d4], PT ;  /* 0x0000750003007a0c */ /* 0x000fe40003f26270 */
[----:B------:R-:W-:Y:S01]  /*1da0*/  SEL R3, R6, 0xffffffe0, !P2 ;  /* 0xffffffe006037807 */ /* 0x000fe20005000000 */
[----:B------:R4:W-:Y:S01]  /*1db0*/  LDGSTS.E.BYPASS.LTC128B.128 [R209+0x1100], [R26.64], !P0 ;  /* 0x011000001ad17fae */ /* 0x0009e2000c101d56 */
[----:B------:R-:W-:Y:S01]  /*1dc0*/  ISETP.GE.AND P2, PT, R4, c[0x0][0x1d4], PT ;  /* 0x0000750004007a0c */ /* 0x000fe20003f46270 */
[----:B-1----:R-:W-:Y:S01]  /*1dd0*/  HMMA.16816.F32 R44, R40, R68, RZ ;  /* 0x00000044282c723c */ /* 0x002fe200000018ff */
[C---:B------:R-:W-:Y:S01]  /*1de0*/  ISETP.LT.OR P1, PT, R0.reuse, 0x21, P1 ;  /* 0x000000210000780c */ /* 0x040fe20000f21670 */
[----:B------:R-:W-:Y:S01]  /*1df0*/  IMAD R201, R3, 0x2, R206 ;  /* 0x0000000203c97824 */ /* 0x000fe200078e02ce */
[----:B------:R-:W-:Y:S01]  /*1e00*/  LOP3.LUT P0, RZ, R5, 0x4, RZ, 0xc0, !PT ;  /* 0x0000000405ff7812 */ /* 0x000fe2000780c0ff */
[----:B------:R-:W-:Y:S01]  /*1e10*/  IMAD R199, R3, 0x2, R202 ;  /* 0x0000000203c77824 */ /* 0x000fe200078e02ca */
[----:B------:R-:W-:-:S03]  /*1e20*/  ISETP.LT.OR P2, PT, R0, 0x21, P2 ;  /* 0x000000210000780c */ /* 0x000fc60001741670 */
[C---:B------:R-:W-:Y:S06]  /*1e30*/  HMMA.16816.F32 R4, R40.reuse, R72, RZ ;  /* 0x000000482804723c */ /* 0x040fec00000018ff */
[----:B------:R1:W-:Y:S01]  /*1e40*/  LDGSTS.E.BYPASS.LTC128B.128 [R209+0x3100], [R78.64], !P1 ;  /* 0x031000004ed17fae */ /* 0x0003e2000c901d56 */
[----:B------:R-:W-:Y:S01]  /*1e50*/  ISETP.GT.AND P1, PT, R210, 0x3f, PT ;  /* 0x0000003fd200780c */ /* 0x000fe20003f24270 */
[----:B------:R-:W-:Y:S02]  /*1e60*/  HMMA.16816.F32 R72, R40, R74, RZ ;  /* 0x0000004a2848723c */ /* 0x000fe400000018ff */
[----:B------:R1:W-:Y:S01]  /*1e70*/  LDGSTS.E.BYPASS.LTC128B.128 [R209+0x5100], [R76.64], !P2 ;  /* 0x051000004cd17fae */ /* 0x0003e2000d101d56 */
[----:B---3--:R-:W-:-:S03]  /*1e80*/  IMAD.MOV.U32 R24, RZ, RZ, 0x40 ;  /* 0x00000040ff187424 */ /* 0x008fc600078e00ff */
[----:B------:R-:W-:Y:S02]  /*1e90*/  LDSM.16.M88.4 R36, [R201+0xc100] ;  /* 0x00c10000c924783b */ /* 0x000fe40000000200 */
[----:B------:R-:W-:Y:S01]  /*1ea0*/  HMMA.16816.F32 R40, R40, R70, RZ ;  /* 0x000000462828723c */ /* 0x000fe200000018ff */
[----:B------:R-:W-:Y:S01]  /*1eb0*/  SEL R0, R24, 0xffffffc0, !P0 ;  /* 0xffffffc018007807 */ /* 0x000fe20004000000 */
[----:B------:R-:W-:Y:S01]  /*1ec0*/  LDSM.16.M88.4 R68, [R199+0xc100] ;  /* 0x00c10000c744783b */ /* 0x000fe20000000200 */
[----:B------:R-:W-:-:S03]  /*1ed0*/  PLOP3.LUT P0, PT, PT, PT, UP0, 0x40, 0x0 ;  /* 0x000000000000781c */ /* 0x000fc60003f0e808 */
[----:B------:R-:W-:Y:S02]  /*1ee0*/  IMAD.IADD R200, R205, 0x1, R0 ;  /* 0x00000001cdc87824 */ /* 0x000fe400078e0200 */
[C---:B------:R-:W-:Y:S01]  /*1ef0*/  HMMA.16816.F32 R20, R52.reuse, R64, R20 ;  /* 0x000000403414723c */ /* 0x040fe20000001814 */
[----:B------:R-:W-:Y:S01]  /*1f00*/  IMAD.IADD R192, R0, 0x1, R204 ;  /* 0x0000000100c07824 */ /* 0x000fe200078e02cc */
[----:B------:R-:W0:Y:S04]  /*1f10*/  LDGDEPBAR ;  /* 0x00000000000079af */ /* 0x000e280000000000 */
[----:B------:R-:W3:Y:S02]  /*1f20*/  LDSM.16.M88.4 R32, [R200+0x6100] ;  /* 0x00610000c820783b */ /* 0x000ee40000000200 */
[C---:B------:R-:W-:Y:S02]  /*1f30*/  HMMA.16816.F32 R16, R52.reuse, R66, R16 ;  /* 0x000000423410723c */ /* 0x040fe40000001810 */
[----:B--2---:R-:W2:Y:S04]  /*1f40*/  LDSM.16.M88.4 R28, [R200+0x6900] ;  /* 0x00690000c81c783b */ /* 0x004ea80000000200 */
[----:B----4-:R-:W4:Y:S02]  /*1f50*/  LDSM.16.M88.4 R24, [R200+0x7100] ;  /* 0x00710000c818783b */ /* 0x010f240000000200 */
[C---:B-----5:R-:W-:Y:S02]  /*1f60*/  HMMA.16816.F32 R12, R52.reuse, R60, R12 ;  /* 0x0000003c340c723c */ /* 0x060fe4000000180c */
[----:B-1----:R-:W1:Y:S04]  /*1f70*/  LDSM.16.M88.4 R76, [R200+0x7900] ;  /* 0x00790000c84c783b */ /* 0x002e680000000200 */
[----:B------:R-:W5:Y:S02]  /*1f80*/  LDSM.16.M88.4 R64, [R192] ;  /* 0x00000000c040783b */ /* 0x000f640000000200 */
[C---:B------:R-:W-:Y:S02]  /*1f90*/  HMMA.16816.F32 R8, R52.reuse, R62, R8 ;  /* 0x0000003e3408723c */ /* 0x040fe40000001808 */
[----:B------:R-:W1:Y:S06]  /*1fa0*/  LDSM.16.M88.4 R60, [R192+0x800] ;  /* 0x00080000c03c783b */ /* 0x000e6c0000000200 */
[C---:B------:R-:W-:Y:S08]  /*1fb0*/  HMMA.16816.F32 R4, R52.reuse, R56, R4 ;  /* 0x000000383404723c */ /* 0x040ff00000001804 */
[C---:B------:R-:W-:Y:S01]  /*1fc0*/  HMMA.16816.F32 R72, R52.reuse, R58, R72 ;  /* 0x0000003a3448723c */ /* 0x040fe20000001848 */
[----:B------:R-:W1:Y:S07]  /*1fd0*/  LDSM.16.M88.4 R56, [R192+0x1000] ;  /* 0x00100000c038783b */ /* 0x000e6e0000000200 */
[C---:B------:R-:W-:Y:S08]  /*1fe0*/  HMMA.16816.F32 R44, R52.reuse, R48, R44 ;  /* 0x00000030342c723c */ /* 0x040ff0000000182c */
[----:B------:R-:W-:Y:S01]  /*1ff0*/  HMMA.16816.F32 R40, R52, R50, R40 ;  /* 0x000000323428723c */ /* 0x000fe20000001828 */
[----:B------:R-:W1:Y:S07]  /*2000*/  LDSM.16.M88.4 R52, [R192+0x1800] ;  /* 0x00180000c034783b */ /* 0x000e6e0000000200 */
[C---:B---3--:R-:W-:Y:S08]  /*2010*/  HMMA.16816.F32 R20, R36.reuse, R32, R20 ;  /* 0x000000202414723c */ /* 0x048ff00000001814 */
[C---:B------:R-:W-:Y:S01]  /*2020*/  HMMA.16816.F32 R16, R36.reuse, R34, R16 ;  /* 0x000000222410723c */ /* 0x040fe20000001810 */
[----:B------:R-:W-:Y:S07]  /*2030*/  LDSM.16.M88.4 R32, [R206+0x10100] ;  /* 0x01010000ce20783b */ /* 0x000fee0000000200 */
[C---:B--2---:R-:W-:Y:S08]  /*2040*/  HMMA.16816.F32 R12, R36.reuse, R28, R12 ;  /* 0x0000001c240c723c */ /* 0x044ff0000000180c */
[C---:B------:R-:W-:Y:S01]  /*2050*/  HMMA.16816.F32 R8, R36.reuse, R30, R8 ;  /* 0x0000001e2408723c */ /* 0x040fe20000001808 */
[----:B------:R-:W2:Y:S07]  /*2060*/  LDSM.16.M88.4 R28, [R205+0x8100] ;  /* 0x00810000cd1c783b */ /* 0x000eae0000000200 */
[C---:B----4-:R-:W-:Y:S01]  /*2070*/  HMMA.16816.F32 R48, R36.reuse, R24, R4 ;  /* 0x000000182430723c */ /* 0x050fe20000001804 */
[----:B------:R-:W3:Y:S07]  /*2080*/  LDSM.16.M88.4 R4, [R205+0x8900] ;  /* 0x00890000cd04783b */ /* 0x000eee0000000200 */
[C---:B-1----:R-:W-:Y:S08]  /*2090*/  HMMA.16816.F32 R44, R36.reuse, R76, R44 ;  /* 0x0000004c242c723c */ /* 0x042ff0000000182c */
[C---:B------:R-:W-:Y:S01]  /*20a0*/  HMMA.16816.F32 R40, R36.reuse, R78, R40 ;  /* 0x0000004e2428723c */ /* 0x040fe20000001828 */
[----:B------:R-:W1:Y:S07]  /*20b0*/  LDSM.16.M88.4 R76, [R205+0x9900] ;  /* 0x00990000cd4c783b */ /* 0x000e6e0000000200 */
[----:B------:R-:W-:Y:S01]  /*20c0*/  HMMA.16816.F32 R72, R36, R26, R72 ;  /* 0x0000001a2448723c */ /* 0x000fe20000001848 */
[----:B------:R-:W4:Y:S04]  /*20d0*/  LDSM.16.M88.4 R24, [R205+0x9100] ;  /* 0x00910000cd18783b */ /* 0x000f280000000200 */
[----:B------:R-:W-:Y:S03]  /*20e0*/  LDSM.16.M88.4 R36, [R204+0x2800] ;  /* 0x00280000cc24783b */ /* 0x000fe60000000200 */
[C---:B-----5:R-:W-:Y:S08]  /*20f0*/  HMMA.16816.F32 R20, R68.reuse, R64, R20 ;  /* 0x000000404414723c */ /* 0x060ff00000001814 */
[C---:B------:R-:W-:Y:S08]  /*2100*/  HMMA.16816.F32 R16, R68.reuse, R66, R16 ;  /* 0x000000424410723c */ /* 0x040ff00000001810 */
[C---:B------:R-:W-:Y:S08]  /*2110*/  HMMA.16816.F32 R12, R68.reuse, R60, R12 ;  /* 0x0000003c440c723c */ /* 0x040ff0000000180c */
[C---:B------:R-:W-:Y:S01]  /*2120*/  HMMA.16816.F32 R8, R68.reuse, R62, R8 ;  /* 0x0000003e4408723c */ /* 0x040fe20000001808 */
[----:B------:R-:W-:Y:S07]  /*2130*/  LDSM.16.M88.4 R60, [R202+0x10100] ;  /* 0x01010000ca3c783b */ /* 0x000fee0000000200 */
[C---:B------:R-:W-:Y:S01]  /*2140*/  HMMA.16816.F32 R64, R68.reuse, R56, R48 ;  /* 0x000000384440723c */ /* 0x040fe20000001830 */
[----:B------:R-:W5:Y:S07]  /*2150*/  LDSM.16.M88.4 R48, [R204+0x2000] ;  /* 0x00200000cc30783b */ /* 0x000f6e0000000200 */
[C---:B------:R-:W-:Y:S08]  /*2160*/  HMMA.16816.F32 R44, R68.reuse, R52, R44 ;  /* 0x00000034442c723c */ /* 0x040ff0000000182c */
[C---:B------:R-:W-:Y:S01]  /*2170*/  HMMA.16816.F32 R40, R68.reuse, R54, R40 ;  /* 0x000000364428723c */ /* 0x040fe20000001828 */
[----:B------:R-:W-:Y:S07]  /*2180*/  LDSM.16.M88.4 R52, [R201+0x10100] ;  /* 0x01010000c934783b */ /* 0x000fee0000000200 */
[----:B------:R-:W-:Y:S01]  /*2190*/  HMMA.16816.F32 R72, R68, R58, R72 ;  /* 0x0000003a4448723c */ /* 0x000fe20000001848 */
[----:B------:R-:W4:Y:S04]  /*21a0*/  LDSM.16.M88.4 R68, [R204+0x3800] ;  /* 0x00380000cc44783b */ /* 0x000f280000000200 */
[----:B------:R-:W4:Y:S03]  /*21b0*/  LDSM.16.M88.4 R56, [R204+0x3000] ;  /* 0x00300000cc38783b */ /* 0x000f260000000200 */
[C---:B--2---:R-:W-:Y:S08]  /*21c0*/  HMMA.16816.F32 R20, R32.reuse, R28, R20 ;  /* 0x0000001c2014723c */ /* 0x044ff00000001814 */
[C---:B------:R-:W-:Y:S01]  /*21d0*/  HMMA.16816.F32 R16, R32.reuse, R30, R16 ;  /* 0x0000001e2010723c */ /* 0x040fe20000001810 */
[----:B------:R-:W2:Y:S07]  /*21e0*/  LDSM.16.M88.4 R28, [R200+0x8100] ;  /* 0x00810000c81c783b */ /* 0x000eae0000000200 */
[C---:B---3--:R-:W-:Y:S08]  /*21f0*/  HMMA.16816.F32 R12, R32.reuse, R4, R12 ;  /* 0x00000004200c723c */ /* 0x048ff0000000180c */
[C---:B------:R-:W-:Y:S01]  /*2200*/  HMMA.16816.F32 R8, R32.reuse, R6, R8 ;  /* 0x000000062008723c */ /* 0x040fe20000001808 */
[----:B------:R-:W3:Y:S07]  /*2210*/  LDSM.16.M88.4 R4, [R200+0x8900] ;  /* 0x00890000c804783b */ /* 0x000eee0000000200 */
[C---:B-1----:R-:W-:Y:S08]  /*2220*/  HMMA.16816.F32 R44, R32.reuse, R76, R44 ;  /* 0x0000004c202c723c */ /* 0x042ff0000000182c */
[C---:B------:R-:W-:Y:S01]  /*2230*/  HMMA.16816.F32 R40, R32.reuse, R78, R40 ;  /* 0x0000004e2028723c */ /* 0x040fe20000001828 */
[----:B------:R-:W1:Y:S07]  /*2240*/  LDSM.16.M88.4 R76, [R200+0x9900] ;  /* 0x00990000c84c783b */ /* 0x000e6e0000000200 */
[C---:B----4-:R-:W-:Y:S08]  /*2250*/  HMMA.16816.F32 R64, R32.reuse, R24, R64 ;  /* 0x000000182040723c */ /* 0x050ff00000001840 */
[----:B------:R-:W-:Y:S01]  /*2260*/  HMMA.16816.F32 R72, R32, R26, R72 ;  /* 0x0000001a2048723c */ /* 0x000fe20000001848 */
[----:B------:R-:W4:Y:S04]  /*2270*/  LDSM.16.M88.4 R24, [R200+0x9100] ;  /* 0x00910000c818783b */ /* 0x000f280000000200 */
[----:B------:R-:W-:Y:S03]  /*2280*/  LDSM.16.M88.4 R32, [R192+0x2800] ;  /* 0x00280000c020783b */ /* 0x000fe60000000200 */
[C---:B-----5:R-:W-:Y:S08]  /*2290*/  HMMA.16816.F32 R20, R60.reuse, R48, R20 ;  /* 0x000000303c14723c */ /* 0x060ff00000001814 */
[C---:B------:R-:W-:Y:S01]  /*22a0*/  HMMA.16816.F32 R16, R60.reuse, R50, R16 ;  /* 0x000000323c10723c */ /* 0x040fe20000001810 */
[----:B------:R-:W-:Y:S07]  /*22b0*/  LDSM.16.M88.4 R48, [R199+0x10100] ;  /* 0x01010000c730783b */ /* 0x000fee0000000200 */
[C---:B------:R-:W-:Y:S08]  /*22c0*/  HMMA.16816.F32 R12, R60.reuse, R36, R12 ;  /* 0x000000243c0c723c */ /* 0x040ff0000000180c */
[C---:B------:R-:W-:Y:S01]  /*22d0*/  HMMA.16816.F32 R8, R60.reuse, R38, R8 ;  /* 0x000000263c08723c */ /* 0x040fe20000001808 */
[----:B------:R-:W5:Y:S07]  /*22e0*/  LDSM.16.M88.4 R36, [R192+0x2000] ;  /* 0x00200000c024783b */ /* 0x000f6e0000000200 */
[C---:B------:R-:W-:Y:S08]  /*22f0*/  HMMA.16816.F32 R44, R60.reuse, R68, R44 ;  /* 0x000000443c2c723c */ /* 0x040ff0000000182c */
[C---:B------:R-:W-:Y:S01]  /*2300*/  HMMA.16816.F32 R40, R60.reuse, R70, R40 ;  /* 0x000000463c28723c */ /* 0x040fe20000001828 */
[----:B------:R-:W1:Y:S07]  /*2310*/  LDSM.16.M88.4 R68, [R192+0x3800] ;  /* 0x00380000c044783b */ /* 0x000e6e0000000200 */
[C---:B------:R-:W-:Y:S08]  /*2320*/  HMMA.16816.F32 R64, R60.reuse, R56, R64 ;  /* 0x000000383c40723c */ /* 0x040ff00000001840 */
[----:B------:R-:W-:Y:S01]  /*2330*/  HMMA.16816.F32 R72, R60, R58, R72 ;  /* 0x0000003a3c48723c */ /* 0x000fe20000001848 */
[----:B------:R-:W4:Y:S04]  /*2340*/  LDSM.16.M88.4 R56, [R192+0x3000] ;  /* 0x00300000c038783b */ /* 0x000f280000000200 */
[----:B------:R-:W-:Y:S03]  /*2350*/  LDSM.16.M88.4 R60, [R206+0x14100] ;  /* 0x01410000ce3c783b */ /* 0x000fe60000000200 */
        /* <DEDUP_REMOVED lines=15> */
[----:B------:R-:W5:Y:S07]  /*2450*/  LDSM.16.M88.4 R36, [R204+0x4000] ;  /* 0x00400000cc24783b */ /* 0x000f6e0000000200 */
[C---:B------:R-:W-:Y:S08]  /*2460*/  HMMA.16816.F32 R12, R48.reuse, R32, R12 ;  /* 0x00000020300c723c */ /* 0x040ff0000000180c */
[C---:B------:R-:W-:Y:S01]  /*2470*/  HMMA.16816.F32 R8, R48.reuse, R34, R8 ;  /* 0x000000223008723c */ /* 0x040fe20000001808 */
[----:B------:R-:W1:Y:S07]  /*2480*/  LDSM.16.M88.4 R32, [R204+0x4800] ;  /* 0x00480000cc20783b */ /* 0x000e6e0000000200 */
[C---:B------:R-:W-:Y:S08]  /*2490*/  HMMA.16816.F32 R44, R48.reuse, R68, R44 ;  /* 0x00000044302c723c */ /* 0x040ff0000000182c */
[C---:B------:R-:W-:Y:S08]  /*24a0*/  HMMA.16816.F32 R40, R48.reuse, R70, R40 ;  /* 0x000000463028723c */ /* 0x040ff00000001828 */
[C---:B------:R-:W-:Y:S08]  /*24b0*/  HMMA.16816.F32 R64, R48.reuse, R56, R64 ;  /* 0x000000383040723c */ /* 0x040ff00000001840 */
[----:B------:R-:W-:Y:S01]  /*24c0*/  HMMA.16816.F32 R72, R48, R58, R72 ;  /* 0x0000003a3048723c */ /* 0x000fe20000001848 */
[----:B------:R-:W4:Y:S04]  /*24d0*/  LDSM.16.M88.4 R48, [R204+0x5800] ;  /* 0x00580000cc30783b */ /* 0x000f280000000200 */
[----:B------:R-:W4:Y:S03]  /*24e0*/  LDSM.16.M88.4 R56, [R204+0x5000] ;  /* 0x00500000cc38783b */ /* 0x000f260000000200 */
[C---:B--2---:R-:W-:Y:S08]  /*24f0*/  HMMA.16816.F32 R20, R60.reuse, R28, R20 ;  /* 0x0000001c3c14723c */ /* 0x044ff00000001814 */
[C---:B------:R-:W-:Y:S01]  /*2500*/  HMMA.16816.F32 R16, R60.reuse, R30, R16 ;  /* 0x0000001e3c10723c */ /* 0x040fe20000001810 */
[----:B------:R-:W-:Y:S07]  /*2510*/  LDSM.16.M88.4 R28, [R201+0x14100] ;  /* 0x01410000c91c783b */ /* 0x000fee0000000200 */
[C---:B---3--:R-:W-:Y:S08]  /*2520*/  HMMA.16816.F32 R12, R60.reuse, R4, R12 ;  /* 0x000000043c0c723c */ /* 0x048ff0000000180c */
[C---:B------:R-:W-:Y:S01]  /*2530*/  HMMA.16816.F32 R8, R60.reuse, R6, R8 ;  /* 0x000000063c08723c */ /* 0x040fe20000001808 */
[----:B------:R-:W2:Y:S07]  /*2540*/  LDSM.16.M88.4 R4, [R200+0xa100] ;  /* 0x00a10000c804783b */ /* 0x000eae0000000200 */
[C---:B-1----:R-:W-:Y:S08]  /*2550*/  HMMA.16816.F32 R44, R60.reuse, R76, R44 ;  /* 0x0000004c3c2c723c */ /* 0x042ff0000000182c */
[C---:B------:R-:W-:Y:S08]  /*2560*/  HMMA.16816.F32 R40, R60.reuse, R78, R40 ;  /* 0x0000004e3c28723c */ /* 0x040ff00000001828 */
[C---:B----4-:R-:W-:Y:S08]  /*2570*/  HMMA.16816.F32 R64, R60.reuse, R24, R64 ;  /* 0x000000183c40723c */ /* 0x050ff00000001840 */
[----:B------:R-:W-:Y:S01]  /*2580*/  HMMA.16816.F32 R72, R60, R26, R72 ;  /* 0x0000001a3c48723c */ /* 0x000fe20000001848 */
[----:B------:R-:W1:Y:S07]  /*2590*/  LDSM.16.M88.4 R24, [R200+0xa900] ;  /* 0x00a90000c818783b */ /* 0x000e6e0000000200 */
[C---:B-----5:R-:W-:Y:S08]  /*25a0*/  HMMA.16816.F32 R20, R52.reuse, R36, R20 ;  /* 0x000000243414723c */ /* 0x060ff00000001814 */
[C---:B------:R-:W-:Y:S08]  /*25b0*/  HMMA.16816.F32 R12, R52.reuse, R32, R12 ;  /* 0x00000020340c723c */ /* 0x040ff0000000180c */
[C---:B------:R-:W-:Y:S01]  /*25c0*/  HMMA.16816.F32 R16, R52.reuse, R38, R16 ;  /* 0x000000263410723c */ /* 0x040fe20000001810 */
[----:B------:R-:W-:Y:S07]  /*25d0*/  LDSM.16.M88.4 R36, [R200+0xb900] ;  /* 0x00b90000c824783b */ /* 0x000fee0000000200 */
[C---:B------:R-:W-:Y:S01]  /*25e0*/  HMMA.16816.F32 R8, R52.reuse, R34, R8 ;  /* 0x000000223408723c */ /* 0x040fe20000001808 */
[----:B------:R-:W3:Y:S07]  /*25f0*/  LDSM.16.M88.4 R32, [R200+0xb100] ;  /* 0x00b10000c820783b */ /* 0x000eee0000000200 */
[C---:B------:R-:W-:Y:S08]  /*2600*/  HMMA.16816.F32 R44, R52.reuse, R48, R44 ;  /* 0x00000030342c723c */ /* 0x040ff0000000182c */
[C---:B------:R-:W-:Y:S08]  /*2610*/  HMMA.16816.F32 R40, R52.reuse, R50, R40 ;  /* 0x000000323428723c */ /* 0x040ff00000001828 */
[C---:B------:R-:W-:Y:S08]  /*2620*/  HMMA.16816.F32 R64, R52.reuse, R56, R64 ;  /* 0x000000383440723c */ /* 0x040ff00000001840 */
[----:B------:R-:W-:Y:S01]  /*2630*/  HMMA.16816.F32 R72, R52, R58, R72 ;  /* 0x0000003a3448723c */ /* 0x000fe20000001848 */
[----:B------:R-:W-:Y:S04]  /*2640*/  LDSM.16.M88.4 R56, [R192+0x4000] ;  /* 0x00400000c038783b */ /* 0x000fe80000000200 */
[----:B------:R-:W-:Y:S03]  /*2650*/  LDSM.16.M88.4 R52, [R192+0x4800] ;  /* 0x00480000c034783b */ /* 0x000fe60000000200 */
[C---:B--2---:R-:W-:Y:S01]  /*2660*/  HMMA.16816.F32 R48, R28.reuse, R4, R20 ;  /* 0x000000041c30723c */ /* 0x044fe20000001814 */
[----:B------:R-:W2:Y:S07]  /*2670*/  LDSM.16.M88.4 R20, [R199+0x14100] ;  /* 0x01410000c714783b */ /* 0x000eae0000000200 */
[C---:B-1----:R-:W-:Y:S08]  /*2680*/  HMMA.16816.F32 R12, R28.reuse, R24, R12 ;  /* 0x000000181c0c723c */ /* 0x042ff0000000180c */
[C---:B------:R-:W-:Y:S01]  /*2690*/  HMMA.16816.F32 R16, R28.reuse, R6, R16 ;  /* 0x000000061c10723c */ /* 0x040fe20000001810 */
[----:B------:R-:W1:Y:S07]  /*26a0*/  LDSM.16.M88.4 R4, [R192+0x5000] ;  /* 0x00500000c004783b */ /* 0x000e6e0000000200 */
[----:B------:R-:W-:Y:S01]  /*26b0*/  HMMA.16816.F32 R24, R28, R26, R8 ;  /* 0x0000001a1c18723c */ /* 0x000fe20000001808 */
[----:B------:R-:W4:Y:S01]  /*26c0*/  LDSM.16.M88.4 R8, [R192+0x5800] ;  /* 0x00580000c008783b */ /* 0x000f220000000200 */
[----:B------:R-:W-:-:S06]  /*26d0*/  DEPBAR.LE SB0, 0x0 ;  /* 0x000080000000791a */ /* 0x000fcc0000000000 */
[C---:B---3--:R-:W-:Y:S08]  /*26e0*/  HMMA.16816.F32 R64, R28.reuse, R32, R64 ;  /* 0x000000201c40723c */ /* 0x048ff00000001840 */
[C---:B------:R-:W-:Y:S08]  /*26f0*/  HMMA.16816.F32 R72, R28.reuse, R34, R72 ;  /* 0x000000221c48723c */ /* 0x040ff00000001848 */
[C---:B------:R-:W-:Y:S08]  /*2700*/  HMMA.16816.F32 R44, R28.reuse, R36, R44 ;  /* 0x000000241c2c723c */ /* 0x040ff0000000182c */
[----:B------:R-:W-:Y:S08]  /*2710*/  HMMA.16816.F32 R40, R28, R38, R40 ;  /* 0x000000261c28723c */ /* 0x000ff00000001828 */
[C---:B--2---:R-:W-:Y:S08]  /*2720*/  HMMA.16816.F32 R48, R20.reuse, R56, R48 ;  /* 0x000000381430723c */ /* 0x044ff00000001830 */
[C---:B------:R-:W-:Y:S08]  /*2730*/  HMMA.16816.F32 R16, R20.reuse, R58, R16 ;  /* 0x0000003a1410723c */ /* 0x040ff00000001810 */
[C---:B------:R-:W-:Y:S08]  /*2740*/  HMMA.16816.F32 R12, R20.reuse, R52, R12 ;  /* 0x00000034140c723c */ /* 0x040ff0000000180c */
[----:B------:R-:W-:Y:S01]  /*2750*/  HMMA.16816.F32 R24, R20, R54, R24 ;  /* 0x000000361418723c */ /* 0x000fe20000001818 */
[----:B------:R-:W-:-:S06]  /*2760*/  FMUL.FTZ R0, R50, c[0x0][0x320] ;  /* 0x0000c80032007a20 */ /* 0x000fcc0000410000 */
[----:B------:R-:W2:Y:S01]  /*2770*/  MUFU.TANH R0, R0 ;  /* 0x0000000000007308 */ /* 0x000ea20000002400 */
[C---:B-1----:R-:W-:Y:S07]  /*2780*/  HMMA.16816.F32 R64, R20.reuse, R4, R64 ;  /* 0x000000041440723c */ /* 0x042fee0000001840 */
[----:B------:R-:W-:Y:S01]  /*2790*/  LOP3.LUT R4, R84, R87, RZ, 0xfc, !PT ;  /* 0x0000005754047212 */ /* 0x000fe200078efcff */
[C---:B------:R-:W-:Y:S07]  /*27a0*/  HMMA.16816.F32 R72, R20.reuse, R6, R72 ;  /* 0x000000061448723c */ /* 0x040fee0000001848 */
[----:B------:R-:W-:Y:S01]  /*27b0*/  FMUL.FTZ R7, R48, c[0x0][0x320] ;  /* 0x0000c80030077a20 */ /* 0x000fe20000410000 */
[C---:B----4-:R-:W-:Y:S05]  /*27c0*/  HMMA.16816.F32 R44, R20.reuse, R8, R44 ;  /* 0x00000008142c723c */ /* 0x050fea000000182c */
[----:B------:R-:W1:Y:S03]  /*27d0*/  MUFU.TANH R7, R7 ;  /* 0x0000000700077308 */ /* 0x000e660000002400 */
[----:B------:R-:W-:Y:S07]  /*27e0*/  HMMA.16816.F32 R40, R20, R10, R40 ;  /* 0x0000000a1428723c */ /* 0x000fee0000001828 */
[----:B------:R-:W-:-:S06]  /*27f0*/  FMUL.FTZ R20, R49, c[0x0][0x320] ;  /* 0x0000c80031147a20 */ /* 0x000fcc0000410000 */
[----:B------:R-:W3:Y:S01]  /*2800*/  MUFU.TANH R20, R20 ;  /* 0x0000001400147308 */ /* 0x000ee20000002400 */
[----:B------:R-:W-:Y:S06]  /*2810*/  BAR.SYNC.DEFER_BLOCKING 0x0 ;  /* 0x0000000000007b1d */ /* 0x000fec0000010000 */
[----:B------:R-:W-:Y:S05]  /*2820*/  @P0 BRA `(.L_x_168) ;  /* 0x0000041000000947 */ /* 0x000fea0003800000 */
[----:B-12---:R-:W-:Y:S01]  /*2830*/  IADD3 R208, R210, UR13, R81 ;  /* 0x0000000dd2d07c10 */ /* 0x006fe2000fffe051 */
[----:B------:R-:W-:-:S03]  /*2840*/  IMAD.MOV.U32 R207, RZ, RZ, RZ ;  /* 0x000000ffffcf7224 */ /* 0x000fc600078e00ff */
[----:B------:R-:W-:-:S05]  /*2850*/  IADD3 R208, R208, -0x40, RZ ;  /* 0xffffffc0d0d07810 */ /* 0x000fca0007ffe0ff */
        /* <DEDUP_REMOVED lines=10> */
[----:B------:R-:W-:Y:S01]  /*2900*/  SEL R23, RZ, 0x10, P5 ;  /* 0x00000010ff177807 */ /* 0x000fe20002800000 */
[----:B------:R-:W-:Y:S01]  /*2910*/  IMAD R208, R5, c[0x0][0x2b8], R208 ;  /* 0x0000ae0005d07a24 */ /* 0x000fe200078e02d0 */
[----:B------:R-:W-:Y:S02]  /*2920*/  IADD3 R34, -R28, 0x10, RZ ;  /* 0x000000101c227810 */ /* 0x000fe40007ffe1ff */
[----:B------:R-:W-:Y:S01]  /*2930*/  IADD3 R32, -R23, 0x10, RZ ;  /* 0x0000001017207810 */ /* 0x000fe20007ffe1ff */
[----:B------:R-:W-:Y:S01]  /*2940*/  IMAD.WIDE.U32 R10, R208, c[0x0][0x1e0], RZ ;  /* 0x00007800d00a7a25 */ /* 0x000fe200078e00ff */
[----:B------:R-:W-:-:S02]  /*2950*/  SHF.R.S32.HI R5, RZ, 0x1f, R208 ;  /* 0x0000001fff057819 */ /* 0x000fc400000114d0 */
[----:B------:R-:W-:Y:S02]  /*2960*/  LOP3.LUT R34, R34, 0xf, RZ, 0xc0, !PT ;  /* 0x0000000f22227812 */ /* 0x000fe400078ec0ff */
[----:B------:R-:W-:Y:S01]  /*2970*/  LOP3.LUT R32, R32, 0xf, RZ, 0xc0, !PT ;  /* 0x0000000f20207812 */ /* 0x000fe200078ec0ff */
[----:B------:R-:W-:-:S04]  /*2980*/  IMAD R5, R5, c[0x0][0x1e0], RZ ;  /* 0x0000780005057a24 */ /* 0x000fc800078e02ff */
[----:B------:R-:W-:-:S04]  /*2990*/  IMAD R5, R208, c[0x0][0x1e4], R5 ;  /* 0x00007900d0057a24 */ /* 0x000fc800078e0205 */
[----:B------:R-:W-:Y:S01]  /*29a0*/  IMAD.IADD R11, R11, 0x1, R5 ;  /* 0x000000010b0b7824 */ /* 0x000fe200078e0205 */
[----:B--2---:R-:W-:-:S03]  /*29b0*/  SHF.R.S32.HI R6, RZ, 0x1f, R207 ;  /* 0x0000001fff067819 */ /* 0x004fc600000114cf */
[----:B------:R-:W-:Y:S01]  /*29c0*/  IMAD.WIDE.U32 R8, R207, c[0x0][0x1f0], R10 ;  /* 0x00007c00cf087a25 */ /* 0x000fe200078e000a */
[----:B------:R-:W-:-:S03]  /*29d0*/  IADD3 R11, -R221, 0x10, RZ ;  /* 0x00000010dd0b7810 */ /* 0x000fc60007ffe1ff */
[----:B------:R-:W-:Y:S01]  /*29e0*/  IMAD R6, R6, c[0x0][0x1f0], RZ ;  /* 0x00007c0006067a24 */ /* 0x000fe200078e02ff */
[----:B------:R-:W-:Y:S02]  /*29f0*/  IADD3 R31, P0, R8, UR18, RZ ;  /* 0x00000012081f7c10 */ /* 0x000fe4000ff1e0ff */
[----:B------:R-:W-:Y:S01]  /*2a00*/  LOP3.LUT R11, R11, 0xf, RZ, 0xc0, !PT ;  /* 0x0000000f0b0b7812 */ /* 0x000fe200078ec0ff */
[----:B------:R-:W-:Y:S02]  /*2a10*/  IMAD R5, R207, c[0x0][0x1f4], R6 ;  /* 0x00007d00cf057a24 */ /* 0x000fe400078e0206 */
[----:B------:R-:W-:-:S03]  /*2a20*/  IMAD.SHL.U32 R6, R218, 0x2, RZ ;  /* 0x00000002da067824 */ /* 0x000fc600078e00ff */
[----:B------:R-:W-:Y:S01]  /*2a30*/  IADD3.X R8, R9, UR8, R5, P0, !PT ;  /* 0x0000000809087c10 */ /* 0x000fe200087fe405 */
[----:B------:R-:W-:Y:S01]  /*2a40*/  IMAD.SHL.U32 R9, R217, 0x2, RZ ;  /* 0x00000002d9097824 */ /* 0x000fe200078e00ff */
[C---:B------:R-:W-:Y:S02]  /*2a50*/  LEA R10, P0, R31.reuse, c[0x0][0x1c8], 0x1 ;  /* 0x000072001f0a7a11 */ /* 0x040fe400078008ff */
[----:B------:R-:W-:Y:S02]  /*2a60*/  SHF.L.U64.HI R5, R218, 0x1, R133 ;  /* 0x00000001da057819 */ /* 0x000fe40000010285 */
[----:B------:R-:W-:Y:S01]  /*2a70*/  LEA.HI.X R31, R31, c[0x0][0x1cc], R8, 0x1, P0 ;  /* 0x000073001f1f7a11 */ /* 0x000fe200000f0c08 */
[----:B------:R-:W1:Y:S01]  /*2a80*/  SHFL.IDX PT, R21, R10, 0x1, 0x181f ;  /* 0x00381f000a157f89 */ /* 0x000e6200000e0000 */
[----:B------:R-:W-:-:S03]  /*2a90*/  SHF.L.U64.HI R8, R217, 0x1, R220 ;  /* 0x00000001d9087819 */ /* 0x000fc600000102dc */
[----:B------:R-:W2:Y:S04]  /*2aa0*/  SHFL.IDX PT, R22, R31, 0x1, 0x181f ;  /* 0x00381f001f167f89 */ /* 0x000ea800000e0000 */
[----:B------:R4:W5:Y:S04]  /*2ab0*/  SHFL.IDX PT, R29, R10, RZ, 0x181f ;  /* 0x00181fff0a1d7589 */ /* 0x00096800000e0000 */
[----:B------:R-:W3:Y:S01]  /*2ac0*/  SHFL.IDX PT, R30, R31, RZ, 0x181f ;  /* 0x00181fff1f1e7589 */ /* 0x000ee200000e0000 */
[----:B-1----:R-:W-:-:S04]  /*2ad0*/  IADD3 R34, P2, P0, R34, R21, R6 ;  /* 0x0000001522227210 */ /* 0x002fc8000785e006 */
[----:B--2---:R-:W-:Y:S02]  /*2ae0*/  IADD3.X R35, RZ, R22, R5, P2, P0 ;  /* 0x00000016ff237210 */ /* 0x004fe400017e0405 */
[----:B------:R-:W-:Y:S01]  /*2af0*/  IADD3 R32, P2, P0, R32, R21, R9 ;  /* 0x0000001520207210 */ /* 0x000fe2000785e009 */
[----:B----4-:R-:W-:-:S03]  /*2b00*/  IMAD.SHL.U32 R10, R216, 0x2, RZ ;  /* 0x00000002d80a7824 */ /* 0x010fc600078e00ff */
[----:B------:R-:W-:Y:S02]  /*2b10*/  IADD3.X R33, RZ, R22, R8, P2, P0 ;  /* 0x00000016ff217210 */ /* 0x000fe400017e0408 */
[----:B------:R-:W-:Y:S02]  /*2b20*/  IADD3 R36, P2, P0, R11, R21, R10 ;  /* 0x000000150b247210 */ /* 0x000fe4000785e00a */
[----:B------:R-:W-:-:S04]  /*2b30*/  SHF.L.U64.HI R11, R216, 0x1, R219 ;  /* 0x00000001d80b7819 */ /* 0x000fc800000102db */
[----:B------:R-:W-:Y:S02]  /*2b40*/  IADD3.X R37, RZ, R22, R11, P2, P0 ;  /* 0x00000016ff257210 */ /* 0x000fe400017e040b */
[C---:B-----5:R-:W-:Y:S02]  /*2b50*/  IADD3 R38, P2, R29.reuse, R6, RZ ;  /* 0x000000061d267210 */ /* 0x060fe40007f5e0ff */
[----:B------:R-:W-:-:S03]  /*2b60*/  IADD3 R48, P0, R29, R9, RZ ;  /* 0x000000091d307210 */ /* 0x000fc60007f1e0ff */
[----:B---3--:R-:W-:Y:S01]  /*2b70*/  IMAD.X R39, R30, 0x1, R5, P2 ;  /* 0x000000011e277824 */ /* 0x008fe200010e0605 */
[----:B------:R-:W-:Y:S01]  /*2b80*/  ISETP.NE.U32.AND P2, PT, R28, RZ, PT ;  /* 0x000000ff1c00720c */ /* 0x000fe20003f45070 */
[C---:B------:R-:W-:Y:S01]  /*2b90*/  IMAD.X R49, R30.reuse, 0x1, R8, P0 ;  /* 0x000000011e317824 */ /* 0x040fe200000e0608 */
[----:B------:R-:W-:Y:S02]  /*2ba0*/  IADD3 R10, P0, R29, R10, RZ ;  /* 0x0000000a1d0a7210 */ /* 0x000fe40007f1e0ff */
[----:B------:R1:W-:Y:S03]  /*2bb0*/  LDGSTS.E.BYPASS.LTC128B.128 [R209+0x6100], [R38.64], !P6 ;  /* 0x0610000026d17fae */ /* 0x0003e6000f101d56 */
[----:B------:R-:W-:Y:S01]  /*2bc0*/  IMAD.X R11, R30, 0x1, R11, P0 ;  /* 0x000000011e0b7824 */ /* 0x000fe200000e060b */
[----:B------:R1:W-:Y:S01]  /*2bd0*/  LDGSTS.E.BYPASS.LTC128B.128 [R209+0x8100], [R48.64], !P5 ;  /* 0x0810000030d17fae */ /* 0x0003e2000e901d56 */
[----:B------:R-:W-:-:S03]  /*2be0*/  ISETP.NE.U32.AND P0, PT, R23, RZ, PT ;  /* 0x000000ff1700720c */ /* 0x000fc60003f05070 */
[----:B------:R1:W-:Y:S04]  /*2bf0*/  LDGSTS.E.BYPASS.LTC128B.128 [R209+0xa100], [R10.64], !P4 ;  /* 0x0a1000000ad17fae */ /* 0x0003e8000e101d56 */
[----:B------:R1:W-:Y:S01]  /*2c00*/  LDGSTS.E.BYPASS.LTC128B.128.ZFILL [R209+0x7100], [R34.64], P2 ;  /* 0x0710000022d17fae */ /* 0x0003e20009141d56 */
[----:B------:R-:W-:-:S05]  /*2c10*/  ISETP.NE.U32.AND P2, PT, R221, RZ, PT ;  /* 0x000000ffdd00720c */ /* 0x000fca0003f45070 */
[----:B------:R1:W-:Y:S08]  /*2c20*/  LDGSTS.E.BYPASS.LTC128B.128.ZFILL [R209+0x9100], [R32.64], P0 ;  /* 0x0910000020d17fae */ /* 0x0003f00008141d56 */
[----:B------:R1:W-:Y:S02]  /*2c30*/  LDGSTS.E.BYPASS.LTC128B.128.ZFILL [R209+0xb100], [R36.64], P2 ;  /* 0x0b10000024d17fae */ /* 0x0003e40009141d56 */
.L_x_168:
[----:B-12---:R-:W-:Y:S01]  /*2c40*/  FMUL.FTZ R10, R13, c[0x0][0x320] ;  /* 0x0000c8000d0a7a20 */ /* 0x006fe20000410000 */
[----:B------:R-:W-:Y:S01]  /*2c50*/  SHF.R.S32.HI R11, RZ, 0x1f, R80 ;  /* 0x0000001fff0b7819 */ /* 0x000fe20000011450 */
[----:B------:R-:W-:Y:S01]  /*2c60*/  FMUL.FTZ R5, R17, c[0x0][0x320] ;  /* 0x0000c80011057a20 */ /* 0x000fe20000410000 */
[----:B------:R-:W-:Y:S01]  /*2c70*/  LOP3.LUT R9, R83, 0xffffffe0, RZ, 0xc0, !PT ;  /* 0xffffffe053097812 */ /* 0x000fe200078ec0ff */
[----:B------:R-:W-:Y:S01]  /*2c80*/  FMUL.FTZ R8, R24, c[0x0][0x320] ;  /* 0x0000c80018087a20 */ /* 0x000fe20000410000 */
[----:B------:R-:W-:Y:S01]  /*2c90*/  LEA.HI R13, R85, R82, RZ, 0x2 ;  /* 0x00000052550d7211 */ /* 0x000fe200078f10ff */
[----:B------:R-:W-:Y:S01]  /*2ca0*/  UIADD3 UR4, UR10, 0x1, -UR12 ;  /* 0x000000010a047890 */ /* 0x000fe2000fffe80c */
[----:B------:R-:W-:Y:S01]  /*2cb0*/  LEA.HI R11, R11, R80, RZ, 0x3 ;  /* 0x000000500b0b7211 */ /* 0x000fe200078f18ff */
[----:B------:R-:W-:Y:S01]  /*2cc0*/  IMAD.IADD R9, R82, 0x1, -R9 ;  /* 0x0000000152097824 */ /* 0x000fe200078e0a09 */
[----:B------:R-:W-:Y:S01]  /*2cd0*/  LOP3.LUT R13, R13, 0xfffffffc, RZ, 0xc0, !PT ;  /* 0xfffffffc0d0d7812 */ /* 0x000fe200078ec0ff */
[----:B------:R-:W-:Y:S01]  /*2ce0*/  FMUL.FTZ R16, R16, c[0x0][0x320] ;  /* 0x0000c80010107a20 */ /* 0x000fe20000410000 */
[----:B------:R-:W-:Y:S01]  /*2cf0*/  LOP3.LUT R11, R11, 0xffffff8, RZ, 0xc0, !PT ;  /* 0x0ffffff80b0b7812 */ /* 0x000fe200078ec0ff */
[----:B------:R-:W-:Y:S01]  /*2d00*/  FMUL.FTZ R12, R12, c[0x0][0x320] ;  /* 0x0000c8000c0c7a20 */ /* 0x000fe20000410000 */
[----:B------:R-:W-:Y:S01]  /*2d10*/  SHF.R.S32.HI R22, RZ, 0x1f, R9 ;  /* 0x0000001fff167819 */ /* 0x000fe20000011409 */
[----:B------:R-:W-:Y:S01]  /*2d20*/  IMAD.IADD R82, R82, 0x1, -R13 ;  /* 0x0000000152527824 */ /* 0x000fe200078e0a0d */
[----:B------:R-:W-:Y:S01]  /*2d30*/  PLOP3.LUT P2, PT, PT, PT, UP2, 0x80, 0x0 ;  /* 0x000000000000781c */ /* 0x000fe20003f4f028 */
[----:B------:R-:W-:Y:S01]  /*2d40*/  IMAD.IADD R80, R80, 0x1, -R11 ;  /* 0x0000000150507824 */ /* 0x000fe200078e0a0b */
[----:B------:R-:W-:Y:S01]  /*2d50*/  LEA.HI R11, R22, R9, RZ, 0x2 ;  /* 0x00000009160b7211 */ /* 0x000fe200078f10ff */
[----:B------:R-:W-:Y:S01]  /*2d60*/  FMUL.FTZ R6, R25, c[0x0][0x320] ;  /* 0x0000c80019067a20 */ /* 0x000fe20000410000 */
[----:B------:R-:W-:Y:S01]  /*2d70*/  LEA.HI R13, R82, R82, RZ, 0x1 ;  /* 0x00000052520d7211 */ /* 0x000fe200078f08ff */
[----:B------:R-:W-:Y:S01]  /*2d80*/  FMUL.FTZ R64, R64, c[0x0][0x320] ;  /* 0x0000c80040407a20 */ /* 0x000fe20000410000 */
[----:B------:R-:W-:Y:S01]  /*2d90*/  LEA.HI.SX32 R17, R11, UR25, 0x1e ;  /* 0x000000190b117c11 */ /* 0x000fe2000f8ff2ff */
[----:B------:R-:W-:Y:S01]  /*2da0*/  FMUL.FTZ R72, R72, c[0x0][0x320] ;  /* 0x0000c80048487a20 */ /* 0x000fe20000410000 */
[----:B------:R-:W-:Y:S01]  /*2db0*/  LOP3.LUT R13, R13, 0x1ffffffe, RZ, 0xc0, !PT ;  /* 0x1ffffffe0d0d7812 */ /* 0x000fe200078ec0ff */
[----:B------:R-:W-:Y:S01]  /*2dc0*/  FMUL.FTZ R73, R73, c[0x0][0x320] ;  /* 0x0000c80049497a20 */ /* 0x000fe20000410000 */
[----:B------:R-:W-:Y:S01]  /*2dd0*/  LEA R17, R80, R17, 0x4 ;  /* 0x0000001150117211 */ /* 0x000fe200078e20ff */
[----:B------:R-:W-:Y:S01]  /*2de0*/  FMUL.FTZ R44, R44, c[0x0][0x320] ;  /* 0x0000c8002c2c7a20 */ /* 0x000fe20000410000 */
[----:B------:R-:W-:Y:S01]  /*2df0*/  PLOP3.LUT P0, PT, PT, PT, UP2, 0x80, 0x0 ;  /* 0x000000000000781c */ /* 0x000fe20003f0f028 */
[----:B------:R-:W-:Y:S01]  /*2e00*/  IMAD.IADD R82, R82, 0x1, -R13 ;  /* 0x0000000152527824 */ /* 0x000fe200078e0a0d */
[----:B------:R-:W-:Y:S01]  /*2e10*/  LOP3.LUT R212, R11, 0x7ffffffc, RZ, 0xc0, !PT ;  /* 0x7ffffffc0bd47812 */ /* 0x000fe200078ec0ff */
[----:B------:R-:W-:Y:S01]  /*2e20*/  IMAD.U32 R11, RZ, RZ, UR4 ;  /* 0x00000004ff0b7e24 */ /* 0x000fe2000f8e00ff */
[----:B------:R-:W-:Y:S01]  /*2e30*/  ULDC UR4, c[0x0][0x1d0] ;  /* 0x0000740000047ab9 */ /* 0x000fe20000000800 */
[----:B------:R-:W-:Y:S01]  /*2e40*/  IMAD R211, R82, 0x8, R17 ;  /* 0x0000000852d37824 */ /* 0x000fe200078e0211 */
[----:B------:R-:W1:Y:S01]  /*2e50*/  MUFU.TANH R16, R16 ;  /* 0x0000001000107308 */ /* 0x000e620000002400 */
[----:B------:R-:W-:Y:S01]  /*2e60*/  IMAD.IADD R212, R9, 0x1, -R212 ;  /* 0x0000000109d47824 */ /* 0x000fe200078e0ad4 */
[----:B------:R-:W-:Y:S01]  /*2e70*/  ULDC UR5, c[0x0][0x324] ;  /* 0x0000c90000057ab9 */ /* 0x000fe20000000800 */
[----:B------:R-:W-:Y:S01]  /*2e80*/  @P2 IMAD.HI.U32 R13, R211, c[0x0][0x2c8], RZ ;  /* 0x0000b200d30d2a27 */ /* 0x000fe200078e00ff */
[----:B------:R-:W-:Y:S01]  /*2e90*/  MOV R21, R211 ;  /* 0x000000d300157202 */ /* 0x000fe20000000f00 */
[----:B------:R-:W-:Y:S01]  /*2ea0*/  UIMAD UR4, UR20, UR4, -UR12 ;  /* 0x00000004140472a4 */ /* 0x000fe2000f8e0a0c */
[----:B------:R-:W-:Y:S01]  /*2eb0*/  SHF.L.U32 R212, R212, 0x1, RZ ;  /* 0x00000001d4d47819 */ /* 0x000fe200000006ff */
[----:B------:R-:W-:Y:S01]  /*2ec0*/  FMUL.FTZ R45, R45, c[0x0][0x320] ;  /* 0x0000c8002d2d7a20 */ /* 0x000fe20000410000 */
[----:B------:R-:W-:Y:S01]  /*2ed0*/  @P0 SHF.R.U32.HI R21, RZ, c[0x0][0x2cc], R13 ;  /* 0x0000b300ff150a19 */ /* 0x000fe2000001160d */
[----:B------:R-:W-:Y:S01]  /*2ee0*/  FMUL.FTZ R40, R40, c[0x0][0x320] ;  /* 0x0000c80028287a20 */ /* 0x000fe20000410000 */
[----:B------:R-:W-:Y:S01]  /*2ef0*/  PLOP3.LUT P0, PT, PT, PT, UP1, 0x40, 0x0 ;  /* 0x000000000000781c */ /* 0x000fe20003f0e818 */
[----:B------:R-:W-:Y:S01]  /*2f00*/  FMUL.FTZ R41, R41, c[0x0][0x320] ;  /* 0x0000c80029297a20 */ /* 0x000fe20000410000 */
[----:B------:R-:W-:Y:S01]  /*2f10*/  IADD3 R11, R11, -c[0x0][0x168], -R212 ;  /* 0x80005a000b0b7a10 */ /* 0x000fe20007ffe8d4 */
[----:B------:R-:W2:Y:S01]  /*2f20*/  SHFL.IDX PT, R24, R21, RZ, 0x1c1f ;  /* 0x001c1fff15187589 */ /* 0x000ea200000e0000 */
[----:B------:R-:W-:Y:S01]  /*2f30*/  FMUL.FTZ R65, R65, c[0x0][0x320] ;  /* 0x0000c80041417a20 */ /* 0x000fe20000410000 */
[----:B------:R-:W4:Y:S01]  /*2f40*/  MUFU.TANH R5, R5 ;  /* 0x0000000500057308 */ /* 0x000f220000002400 */
[----:B------:R-:W-:Y:S01]  /*2f50*/  ULOP3.LUT UR12, URZ, UR5, URZ, 0x33, !UPT ;  /* 0x000000053f0c7292 */ /* 0x000fe2000f8e333f */
[----:B------:R-:W-:Y:S01]  /*2f60*/  IADD3 R13, R11, c[0x0][0x328], RZ ;  /* 0x0000ca000b0d7a10 */ /* 0x000fe20007ffe0ff */
[----:B------:R-:W0:Y:S01]  /*2f70*/  LDGDEPBAR ;  /* 0x00000000000079af */ /* 0x000e220000000000 */
[----:B------:R-:W-:-:S03]  /*2f80*/  IADD3 R9, -R212, UR4, RZ ;  /* 0x00000004d4097c10 */ /* 0x000fc6000fffe1ff */
[----:B------:R-:W-:Y:S01]  /*2f90*/  IADD3 R11, R11, UR12, RZ ;  /* 0x0000000c0b0b7c10 */ /* 0x000fe2000fffe0ff */
[----:B------:R-:W3:Y:S08]  /*2fa0*/  MUFU.TANH R12, R12 ;  /* 0x0000000c000c7308 */ /* 0x000ef00000002400 */
[----:B------:R-:W1:Y:S01]  /*2fb0*/  MUFU.TANH R10, R10 ;  /* 0x0000000a000a7308 */ /* 0x000e620000002400 */
[----:B--2---:R-:W-:Y:S01]  /*2fc0*/  IMAD.IADD R28, R13, 0x1, R24 ;  /* 0x000000010d1c7824 */ /* 0x004fe200078e0218 */
[----:B------:R-:W-:-:S06]  /*2fd0*/  IADD3 R22, R11, R24, RZ ;  /* 0x000000180b167210 */ /* 0x000fcc0007ffe0ff */
[----:B------:R-:W2:Y:S01]  /*2fe0*/  MUFU.TANH R8, R8 ;  /* 0x0000000800087308 */ /* 0x000ea20000002400 */
[----:B------:R-:W-:-:S07]  /*2ff0*/  IMNMX R23, R28, R9, PT ;  /* 0x000000091c177217 */ /* 0x000fce0003800200 */
        /* <DEDUP_REMOVED lines=9> */
[----:B------:R-:W-:Y:S05]  /*3090*/  @P0 BRA `(.L_x_169) ;  /* 0x0000016000000947 */ /* 0x000fea0003800000 */
[----:B--234-:R-:W-:Y:S01]  /*30a0*/  IMAD.U32 R17, RZ, RZ, UR10 ;  /* 0x0000000aff117e24 */ /* 0x01cfe2000f8e00ff */
[----:B------:R-:W-:Y:S04]  /*30b0*/  BSSY B0, `(.L_x_170) ;  /* 0x000000f000007945 */ /* 0x000fe80003800000 */
[----:B------:R-:W-:-:S04]  /*30c0*/  IADD3 R24, R17, -c[0x0][0x168], R24 ;  /* 0x80005a0011187a10 */ /* 0x000fc80007ffe018 */
[----:B------:R-:W-:-:S13]  /*30d0*/  ISETP.GT.AND P0, PT, R24, -0x1, PT ;  /* 0xffffffff1800780c */ /* 0x000fda0003f04270 */
[----:B------:R-:W-:Y:S05]  /*30e0*/  @P0 BRA `(.L_x_171) ;  /* 0x0000007000000947 */ /* 0x000fea0003800000 */
[----:B------:R-:W-:Y:S01]  /*30f0*/  IMAD.MOV.U32 R17, RZ, RZ, c[0x0][0x32c] ;  /* 0x0000cb00ff117624 */ /* 0x000fe200078e00ff */
[----:B------:R-:W-:-:S04]  /*3100*/  LOP3.LUT R24, RZ, R24, RZ, 0x33, !PT ;  /* 0x00000018ff187212 */ /* 0x000fc800078e33ff */
[----:B------:R-:W-:-:S13]  /*3110*/  ISETP.NE.AND P0, PT, R17, 0x1, PT ;  /* 0x000000011100780c */ /* 0x000fda0003f05270 */
[----:B------:R-:W-:-:S05]  /*3120*/  @P0 IMAD.HI.U32 R17, R24, c[0x0][0x330], RZ ;  /* 0x0000cc0018110a27 */ /* 0x000fca00078e00ff */
[----:B------:R-:W-:-:S04]  /*3130*/  @P0 SHF.R.U32.HI R24, RZ, c[0x0][0x334], R17 ;  /* 0x0000cd00ff180a19 */ /* 0x000fc80000011611 */
[----:B------:R-:W-:Y:S01]  /*3140*/  LOP3.LUT R24, RZ, R24, RZ, 0x33, !PT ;  /* 0x00000018ff187212 */ /* 0x000fe200078e33ff */
[----:B------:R-:W-:Y:S05]  /*3150*/  BRA `(.L_x_172) ;  /* 0x0000004000007947 */ /* 0x000fea0003800000 */
.L_x_171:
[----:B------:R-:W-:-:S04]  /*3160*/  MOV R17, c[0x0][0x32c] ;  /* 0x0000cb0000117a02 */ /* 0x000fc80000000f00 */
[----:B------:R-:W-:-:S13]  /*3170*/  ISETP.NE.AND P0, PT, R17, 0x1, PT ;  /* 0x000000011100780c */ /* 0x000fda0003f05270 */
[----:B------:R-:W-:-:S05]  /*3180*/  @P0 IMAD.HI.U32 R17, R24, c[0x0][0x330], RZ ;  /* 0x0000cc0018110a27 */ /* 0x000fca00078e00ff */
[----:B------:R-:W-:Y:S02]  /*3190*/  @P0 SHF.R.U32.HI R24, RZ, c[0x0][0x334], R17 ;  /* 0x0000cd00ff180a19 */ /* 0x000fe40000011611 */
.L_x_172:
[----:B------:R-:W-:Y:S05]  /*31a0*/  BSYNC B0 ;  /* 0x0000000000007941 */ /* 0x000fea0003800000 */
.L_x_170:
[----:B------:R-:W-:-:S04]  /*31b0*/  IMAD R17, R24, c[0x0][0x32c], -R81 ;  /* 0x0000cb0018117a24 */ /* 0x000fc800078e0a51 */
[----:B------:R-:W-:-:S05]  /*31c0*/  IMAD.IADD R17, R17, 0x1, -R212 ;  /* 0x0000000111117824 */ /* 0x000fca00078e0ad4 */
[----:B------:R-:W-:Y:S02]  /*31d0*/  IADD3 R24, R17, c[0x0][0x32c], RZ ;  /* 0x0000cb0011187a10 */ /* 0x000fe40007ffe0ff */
[----:B------:R-:W-:Y:S02]  /*31e0*/  IMNMX R22, R22, R17, !PT ;  /* 0x0000001116167217 */ /* 0x000fe40007800200 */
[----:B------:R-:W-:Y:S02]  /*31f0*/  IMNMX R23, R23, R24, PT ;  /* 0x0000001817177217 */ /* 0x000fe40003800200 */
.L_x_169:
[----:B--234-:R-:W-:Y:S01]  /*3200*/  ISETP.LT.AND P2, PT, RZ, UR21, PT ;  /* 0x00000015ff007c0c */ /* 0x01cfe2000bf41270 */
[----:B------:R-:W-:Y:S01]  /*3210*/  FMUL.FTZ R24, R14, c[0x0][0x320] ;  /* 0x0000c8000e187a20 */ /* 0x000fe20000410000 */
[----:B------:R-:W2:Y:S01]  /*3220*/  SHFL.IDX PT, R28, R21, 0x1, 0x1c1f ;  /* 0x003c1f00151c7f89 */ /* 0x000ea200000e0000 */
[----:B------:R-:W-:Y:S01]  /*3230*/  FMUL.FTZ R26, R26, c[0x0][0x320] ;  /* 0x0000c8001a1a7a20 */ /* 0x000fe20000410000 */
[----:B------:R-:W-:Y:S01]  /*3240*/  ISETP.GT.AND P0, PT, R22, RZ, P2 ;  /* 0x000000ff1600720c */ /* 0x000fe20001704270 */
[----:B------:R-:W-:Y:S02]  /*3250*/  FMUL.FTZ R27, R27, c[0x0][0x320] ;  /* 0x0000c8001b1b7a20 */ /* 0x000fe40000410000 */
[----:B------:R-:W-:Y:S01]  /*3260*/  FMUL.FTZ R67, R67, c[0x0][0x320] ;  /* 0x0000c80043437a20 */ /* 0x000fe20000410000 */
[----:B------:R-:W-:Y:S01]  /*3270*/  ISETP.LT.OR P0, PT, R23, 0x1, P0 ;  /* 0x000000011700780c */ /* 0x000fe20000701670 */
[----:B------:R-:W-:Y:S01]  /*3280*/  FMUL.FTZ R15, R15, c[0x0][0x320] ;  /* 0x0000c8000f0f7a20 */ /* 0x000fe20000410000 */
[----:B------:R-:W3:Y:S01]  /*3290*/  MUFU.TANH R24, R24 ;  /* 0x0000001800187308 */ /* 0x000ee20000002400 */
[----:B------:R-:W-:Y:S01]  /*32a0*/  FMUL.FTZ R74, R74, c[0x0][0x320] ;  /* 0x0000c8004a4a7a20 */ /* 0x000fe20000410000 */
[----:B------:R-:W-:Y:S01]  /*32b0*/  FSEL R17, R7, -INF , !P0 ;  /* 0xff80000007117808 */ /* 0x000fe20004000000 */
[----:B------:R-:W-:Y:S01]  /*32c0*/  FMUL.FTZ R7, R18, c[0x0][0x320] ;  /* 0x0000c80012077a20 */ /* 0x000fe20000410000 */
[----:B------:R-:W-:Y:S01]  /*32d0*/  ISETP.GT.AND P0, PT, R22, 0x1, P2 ;  /* 0x000000011600780c */ /* 0x000fe20001704270 */
[----:B------:R-:W-:-:S02]  /*32e0*/  FMUL.FTZ R75, R75, c[0x0][0x320] ;  /* 0x0000c8004b4b7a20 */ /* 0x000fc40000410000 */
[----:B------:R-:W-:Y:S01]  /*32f0*/  FMUL.FTZ R46, R46, c[0x0][0x320] ;  /* 0x0000c8002e2e7a20 */ /* 0x000fe20000410000 */
[----:B------:R-:W-:Y:S01]  /*3300*/  ISETP.LT.OR P0, PT, R23, 0x2, P0 ;  /* 0x000000021700780c */ /* 0x000fe20000701670 */
[----:B------:R-:W-:Y:S01]  /*3310*/  FMUL.FTZ R47, R47, c[0x0][0x320] ;  /* 0x0000c8002f2f7a20 */ /* 0x000fe20000410000 */
[----:B------:R4:W1:Y:S01]  /*3320*/  MUFU.TANH R163, R67 ;  /* 0x0000004300a37308 */ /* 0x0008620000002400 */
[----:B------:R-:W-:Y:S01]  /*3330*/  FMUL.FTZ R42, R42, c[0x0][0x320] ;  /* 0x0000c8002a2a7a20 */ /* 0x000fe20000410000 */
[----:B------:R-:W-:Y:S01]  /*3340*/  FSEL R20, R20, -INF , !P0 ;  /* 0xff80000014147808 */ /* 0x000fe20004000000 */
[----:B------:R-:W-:Y:S01]  /*3350*/  FMUL.FTZ R43, R43, c[0x0][0x320] ;  /* 0x0000c8002b2b7a20 */ /* 0x000fe20000410000 */
[----:B------:R-:W-:Y:S01]  /*3360*/  ISETP.GT.AND P0, PT, R22, 0x8, P2 ;  /* 0x000000081600780c */ /* 0x000fe20001704270 */
[----:B------:R-:W-:Y:S02]  /*3370*/  FMUL.FTZ R66, R66, c[0x0][0x320] ;  /* 0x0000c80042427a20 */ /* 0x000fe40000410000 */
[----:B--2---:R-:W-:Y:S01]  /*3380*/  IMAD.IADD R18, R13, 0x1, R28 ;  /* 0x000000010d127824 */ /* 0x004fe200078e021c */
[----:B------:R-:W-:Y:S01]  /*3390*/  ISETP.LT.OR P0, PT, R23, 0x9, P0 ;  /* 0x000000091700780c */ /* 0x000fe20000701670 */
[----:B------:R4:W2:Y:S03]  /*33a0*/  MUFU.TANH R25, R15 ;  /* 0x0000000f00197308 */ /* 0x0008a60000002400 */
[----:B-1----:R-:W-:-:S02]  /*33b0*/  FSEL R16, R16, -INF , !P0 ;  /* 0xff80000010107808 */ /* 0x002fc40004000000 */
[----:B------:R-:W-:Y:S02]  /*33c0*/  ISETP.GT.AND P0, PT, R22, 0x9, P2 ;  /* 0x000000091600780c */ /* 0x000fe40001704270 */
[----:B------:R-:W-:Y:S01]  /*33d0*/  IMNMX R21, R18, R9, PT ;  /* 0x0000000912157217 */ /* 0x000fe20003800200 */
[----:B------:R4:W1:Y:S01]  /*33e0*/  MUFU.TANH R171, R74 ;  /* 0x0000004a00ab7308 */ /* 0x0008620000002400 */
[----:B------:R-:W-:-:S04]  /*33f0*/  ISETP.LT.OR P0, PT, R23, 0xa, P0 ;  /* 0x0000000a1700780c */ /* 0x000fc80000701670 */
[----:B------:R-:W-:Y:S01]  /*3400*/  FSEL R14, R5, -INF , !P0 ;  /* 0xff800000050e7808 */ /* 0x000fe20004000000 */
[----:B------:R-:W-:Y:S01]  /*3410*/  FMUL.FTZ R5, R19, c[0x0][0x320] ;  /* 0x0000c80013057a20 */ /* 0x000fe20000410000 */
[----:B------:R-:W-:Y:S01]  /*3420*/  ISETP.GT.AND P0, PT, R22, 0x10, P2 ;  /* 0x000000101600780c */ /* 0x000fe20001704270 */
[----:B------:R-:W-:Y:S01]  /*3430*/  FMUL.FTZ R19, R51, c[0x0][0x320] ;  /* 0x0000c80033137a20 */ /* 0x000fe20000410000 */
[----:B------:R4:W1:Y:S02]  /*3440*/  MUFU.TANH R165, R75 ;  /* 0x0000004b00a57308 */ /* 0x0008640000002400 */
[----:B------:R-:W-:-:S04]  /*3450*/  ISETP.LT.OR P0, PT, R23, 0x11, P0 ;  /* 0x000000111700780c */ /* 0x000fc80000701670 */
[----:B------:R-:W-:Y:S02]  /*3460*/  FSEL R12, R12, -INF , !P0 ;  /* 0xff8000000c0c7808 */ /* 0x000fe40004000000 */
[----:B------:R-:W-:Y:S01]  /*3470*/  ISETP.GT.AND P0, PT, R22, 0x11, P2 ;  /* 0x000000111600780c */ /* 0x000fe20001704270 */
[----:B------:R-:W1:Y:S03]  /*3480*/  MUFU.TANH R5, R5 ;  /* 0x0000000500057308 */ /* 0x000e660000002400 */
[----:B------:R-:W-:-:S04]  /*3490*/  ISETP.LT.OR P0, PT, R23, 0x12, P0 ;  /* 0x000000121700780c */ /* 0x000fc80000701670 */
[----:B------:R-:W-:Y:S01]  /*34a0*/  FSEL R10, R10, -INF , !P0 ;  /* 0xff8000000a0a7808 */ /* 0x000fe20004000000 */
[----:B------:R-:W1:Y:S01]  /*34b0*/  MUFU.TANH R19, R19 ;  /* 0x0000001300137308 */ /* 0x000e620000002400 */
[----:B------:R-:W-:-:S04]  /*34c0*/  ISETP.GT.AND P0, PT, R22, 0x18, P2 ;  /* 0x000000181600780c */ /* 0x000fc80001704270 */
[----:B------:R-:W-:-:S03]  /*34d0*/  ISETP.LT.OR P0, PT, R23, 0x19, P0 ;  /* 0x000000191700780c */ /* 0x000fc60000701670 */
[----:B------:R4:W1:Y:S01]  /*34e0*/  MUFU.TANH R167, R46 ;  /* 0x0000002e00a77308 */ /* 0x0008620000002400 */
[----:B------:R-:W-:Y:S02]  /*34f0*/  FSEL R8, R8, -INF , !P0 ;  /* 0xff80000008087808 */ /* 0x000fe40004000000 */
[----:B------:R-:W-:-:S04]  /*3500*/  ISETP.GT.AND P0, PT, R22, 0x19, P2 ;  /* 0x000000191600780c */ /* 0x000fc80001704270 */
[----:B------:R-:W-:Y:S01]  /*3510*/  ISETP.LT.OR P0, PT, R23, 0x1a, P0 ;  /* 0x0000001a1700780c */ /* 0x000fe20000701670 */
[----:B------:R4:W1:Y:S03]  /*3520*/  MUFU.TANH R143, R47 ;  /* 0x0000002f008f7308 */ /* 0x0008660000002400 */
[----:B------:R-:W-:Y:S02]  /*3530*/  FSEL R6, R6, -INF , !P0 ;  /* 0xff80000006067808 */ /* 0x000fe40004000000 */
[----:B------:R-:W-:-:S03]  /*3540*/  ISETP.GT.AND P0, PT, R22, 0x20, P2 ;  /* 0x000000201600780c */ /* 0x000fc60001704270 */
[----:B------:R-:W1:Y:S01]  /*3550*/  MUFU.TANH R26, R26 ;  /* 0x0000001a001a7308 */ /* 0x000e620000002400 */
[----:B------:R-:W-:-:S04]  /*3560*/  ISETP.LT.OR P0, PT, R23, 0x21, P0 ;  /* 0x000000211700780c */ /* 0x000fc80000701670 */
[----:B------:R-:W-:Y:S02]  /*3570*/  FSEL R156, R156, -INF , !P0 ;  /* 0xff8000009c9c7808 */ /* 0x000fe40004000000 */
[----:B------:R-:W-:Y:S01]  /*3580*/  ISETP.GT.AND P0, PT, R22, 0x21, P2 ;  /* 0x000000211600780c */ /* 0x000fe20001704270 */
[----:B------:R-:W1:Y:S03]  /*3590*/  MUFU.TANH R27, R27 ;  /* 0x0000001b001b7308 */ /* 0x000e660000002400 */
[----:B------:R-:W-:-:S04]  /*35a0*/  ISETP.LT.OR P0, PT, R23, 0x22, P0 ;  /* 0x000000221700780c */ /* 0x000fc80000701670 */
[----:B------:R-:W-:Y:S01]  /*35b0*/  FSEL R164, R164, -INF , !P0 ;  /* 0xff800000a4a47808 */ /* 0x000fe20004000000 */
[----:B------:R4:W1:Y:S01]  /*35c0*/  MUFU.TANH R141, R42 ;  /* 0x0000002a008d7308 */ /* 0x0008620000002400 */
[----:B------:R-:W-:-:S04]  /*35d0*/  ISETP.GT.AND P0, PT, R22, 0x28, P2 ;  /* 0x000000281600780c */ /* 0x000fc80001704270 */
[----:B------:R-:W-:-:S03]  /*35e0*/  ISETP.LT.OR P0, PT, R23, 0x29, P0 ;  /* 0x000000291700780c */ /* 0x000fc60000701670 */
[----:B------:R4:W1:Y:S01]  /*35f0*/  MUFU.TANH R161, R43 ;  /* 0x0000002b00a17308 */ /* 0x0008620000002400 */
[----:B------:R-:W-:Y:S02]  /*3600*/  FSEL R162, R162, -INF , !P0 ;  /* 0xff800000a2a27808 */ /* 0x000fe40004000000 */
[----:B------:R-:W-:-:S04]  /*3610*/  ISETP.GT.AND P0, PT, R22, 0x29, P2 ;  /* 0x000000291600780c */ /* 0x000fc80001704270 */
[----:B------:R-:W-:Y:S01]  /*3620*/  ISETP.LT.OR P0, PT, R23, 0x2a, P0 ;  /* 0x0000002a1700780c */ /* 0x000fe20000701670 */
[----:B------:R-:W1:Y:S03]  /*3630*/  MUFU.TANH R7, R7 ;  /* 0x0000000700077308 */ /* 0x000e660000002400 */
[----:B------:R-:W-:Y:S02]  /*3640*/  FSEL R158, R158, -INF , !P0 ;  /* 0xff8000009e9e7808 */ /* 0x000fe40004000000 */
[----:B------:R-:W-:-:S03]  /*3650*/  ISETP.GT.AND P0, PT, R22, 0x30, P2 ;  /* 0x000000301600780c */ /* 0x000fc60001704270 */
[----:B------:R4:W1:Y:S01]  /*3660*/  MUFU.TANH R173, R66 ;  /* 0x0000004200ad7308 */ /* 0x0008620000002400 */
[----:B------:R-:W-:-:S04]  /*3670*/  ISETP.LT.OR P0, PT, R23, 0x31, P0 ;  /* 0x000000311700780c */ /* 0x000fc80000701670 */
[----:B------:R-:W-:Y:S02]  /*3680*/  FSEL R168, R168, -INF , !P0 ;  /* 0xff800000a8a87808 */ /* 0x000fe40004000000 */
[----:B------:R-:W-:-:S04]  /*3690*/  ISETP.GT.AND P0, PT, R22, 0x31, P2 ;  /* 0x000000311600780c */ /* 0x000fc80001704270 */
[----:B------:R-:W-:-:S04]  /*36a0*/  ISETP.LT.OR P0, PT, R23, 0x32, P0 ;  /* 0x000000321700780c */ /* 0x000fc80000701670 */
[----:B------:R-:W-:Y:S02]  /*36b0*/  FSEL R166, R166, -INF , !P0 ;  /* 0xff800000a6a67808 */ /* 0x000fe40004000000 */
[----:B------:R-:W-:-:S04]  /*36c0*/  ISETP.GT.AND P0, PT, R22, 0x38, P2 ;  /* 0x000000381600780c */ /* 0x000fc80001704270 */
[----:B------:R-:W-:-:S04]  /*36d0*/  ISETP.LT.OR P0, PT, R23, 0x39, P0 ;  /* 0x000000391700780c */ /* 0x000fc80000701670 */
[----:B------:R-:W-:Y:S02]  /*36e0*/  FSEL R142, R142, -INF , !P0 ;  /* 0xff8000008e8e7808 */ /* 0x000fe40004000000 */
[----:B------:R-:W-:Y:S01]  /*36f0*/  ISETP.GT.AND P0, PT, R22, 0x39, P2 ;  /* 0x000000391600780c */ /* 0x000fe20001704270 */
[----:B------:R-:W-:-:S03]  /*3700*/  IMAD.IADD R22, R11, 0x1, R28 ;  /* 0x000000010b167824 */ /* 0x000fc600078e021c */
[----:B------:R-:W-:-:S04]  /*3710*/  ISETP.LT.OR P0, PT, R23, 0x3a, P0 ;  /* 0x0000003a1700780c */ /* 0x000fc80000701670 */
[----:B------:R-:W-:Y:S02]  /*3720*/  FSEL R140, R140, -INF , !P0 ;  /* 0xff8000008c8c7808 */ /* 0x000fe40004000000 */
[----:B------:R-:W-:-:S13]  /*3730*/  PLOP3.LUT P0, PT, PT, PT, UP1, 0x40, 0x0 ;  /* 0x000000000000781c */ /* 0x000fda0003f0e818 */
[----:B------:R-:W-:Y:S05]  /*3740*/  @P0 BRA `(.L_x_173) ;  /* 0x0000016000000947 */ /* 0x000fea0003800000 */
[----:B-1234-:R-:W-:Y:S01]  /*3750*/  IMAD.U32 R9, RZ, RZ, UR10 ;  /* 0x0000000aff097e24 */ /* 0x01efe2000f8e00ff */
        /* <DEDUP_REMOVED lines=11> */
.L_x_175:
[----:B------:R-:W-:-:S04]  /*3810*/  MOV R9, c[0x0][0x32c] ;  /* 0x0000cb0000097a02 */ /* 0x000fc80000000f00 */
[----:B------:R-:W-:-:S13]  /*3820*/  ISETP.NE.AND P0, PT, R9, 0x1, PT ;  /* 0x000000010900780c */ /* 0x000fda0003f05270 */
[----:B------:R-:W-:-:S05]  /*3830*/  @P0 IMAD.HI.U32 R9, R28, c[0x0][0x330], RZ ;  /* 0x0000cc001c090a27 */ /* 0x000fca00078e00ff */
[----:B------:R-:W-:Y:S02]  /*3840*/  @P0 SHF.R.U32.HI R28, RZ, c[0x0][0x334], R9 ;  /* 0x0000cd00ff1c0a19 */ /* 0x000fe40000011609 */
.L_x_176:
[----:B------:R-:W-:Y:S05]  /*3850*/  BSYNC B0 ;  /* 0x0000000000007941 */ /* 0x000fea0003800000 */
.L_x_174:
[----:B------:R-:W-:-:S04]  /*3860*/  IMAD R9, R28, c[0x0][0x32c], -R81 ;  /* 0x0000cb001c097a24 */ /* 0x000fc800078e0a51 */
[----:B------:R-:W-:-:S05]  /*3870*/  IMAD.IADD R9, R9, 0x1, -R212 ;  /* 0x0000000109097824 */ /* 0x000fca00078e0ad4 */
[----:B------:R-:W-:Y:S02]  /*3880*/  IADD3 R18, R9, c[0x0][0x32c], RZ ;  /* 0x0000cb0009127a10 */ /* 0x000fe40007ffe0ff */
[----:B------:R-:W-:Y:S02]  /*3890*/  IMNMX R22, R22, R9, !PT ;  /* 0x0000000916167217 */ /* 0x000fe40007800200 */
[----:B------:R-:W-:Y:S02]  /*38a0*/  IMNMX R21, R21, R18, PT ;  /* 0x0000001215157217 */ /* 0x000fe40003800200 */
.L_x_173:
[----:B-1234-:R-:W-:Y:S01]  /*38b0*/  ISETP.GT.AND P0, PT, R22, 0x1, P2 ;  /* 0x000000011600780c */ /* 0x01efe20001704270 */
[----:B------:R-:W-:Y:S01]  /*38c0*/  IMAD.SHL.U32 R203, R4, 0x2, RZ ;  /* 0x0000000204cb7824 */ /* 0x000fe200078e00ff */
[----:B------:R-:W-:Y:S01]  /*38d0*/  FMNMX.FTZ R23, R17, R20, !PT ;  /* 0x0000001411177209 */ /* 0x000fe20007810000 */
[----:B------:R-:W-:Y:S01]  /*38e0*/  ULDC.64 UR4, c[0x0][0x2c8] ;  /* 0x0000b20000047ab9 */ /* 0x000fe20000000a00 */
[----:B------:R-:W-:Y:S01]  /*38f0*/  ISETP.LT.OR P0, PT, R21, 0x2, P0 ;  /* 0x000000021500780c */ /* 0x000fe20000701670 */
[--C-:B------:R-:W-:Y:S01]  /*3900*/  IMAD R197, R3, 0x2, R203.reuse ;  /* 0x0000000203c57824 */ /* 0x100fe200078e02cb */
[----:B------:R-:W-:Y:S01]  /*3910*/  FMNMX.FTZ R23, R16, R23, !PT ;  /* 0x0000001710177209 */ /* 0x000fe20007810000 */
[----:B------:R-:W-:Y:S01]  /*3920*/  LDSM.16.MT88.4 R40, [R203+0x2100] ;  /* 0x00210000cb28783b */ /* 0x000fe20000004200 */
[----:B------:R-:W-:Y:S01]  /*3930*/  FSEL R19, R19, -INF , !P0 ;  /* 0xff80000013137808 */ /* 0x000fe20004000000 */
[----:B------:R-:W-:Y:S01]  /*3940*/  IMAD R198, R2, 0x2, R203 ;  /* 0x0000000202c67824 */ /* 0x000fe200078e02cb */
[----:B------:R-:W-:Y:S01]  /*3950*/  ISETP.GT.AND P0, PT, R22, 0x8, P2 ;  /* 0x000000081600780c */ /* 0x000fe20001704270 */
[----:B------:R-:W-:Y:S01]  /*3960*/  LDSM.16.MT88.4 R56, [R197+0x2100] ;  /* 0x00210000c538783b */ /* 0x000fe20000004200 */
[----:B------:R-:W-:Y:S01]  /*3970*/  FMNMX.FTZ R23, R14, R23, !PT ;  /* 0x000000170e177209 */ /* 0x000fe20007810000 */
[----:B------:R-:W-:Y:S01]  /*3980*/  IMAD R196, R3, 0x2, R198 ;  /* 0x0000000203c47824 */ /* 0x000fe200078e02c6 */
[----:B------:R-:W-:Y:S01]  /*3990*/  ISETP.LT.OR P0, PT, R21, 0x9, P0 ;  /* 0x000000091500780c */ /* 0x000fe20000701670 */
[----:B------:R-:W-:Y:S01]  /*39a0*/  LDSM.16.MT88.4 R124, [R203+0x100] ;  /* 0x00010000cb7c783b */ /* 0x000fe20000004200 */
[----:B------:R-:W-:Y:S01]  /*39b0*/  FMNMX.FTZ R23, R12, R23, !PT ;  /* 0x000000170c177209 */ /* 0x000fe20007810000 */
[----:B------:R-:W-:Y:S01]  /*39c0*/  UIMAD.WIDE.U32 UR26, UR25, UR4, URZ ;  /* 0x00000004191a72a5 */ /* 0x000fe2000f8e003f */
[----:B------:R-:W-:Y:S01]  /*39d0*/  FSEL R7, R7, -INF , !P0 ;  /* 0xff80000007077808 */ /* 0x000fe20004000000 */
[----:B------:R-:W-:Y:S01]  /*39e0*/  LDSM.16.MT88.4 R116, [R198+0x100] ;  /* 0x00010000c674783b */ /* 0x000fe20000004200 */
[----:B------:R-:W-:Y:S01]  /*39f0*/  ISETP.GT.AND P0, PT, R22, 0x9, P2 ;  /* 0x000000091600780c */ /* 0x000fe20001704270 */
[----:B------:R-:W-:Y:S01]  /*3a00*/  @UP2 USHF.R.U32.HI UR25, URZ, UR5, UR27 ;  /* 0x000000053f192299 */ /* 0x000fe2000801161b */
[----:B------:R-:W-:Y:S01]  /*3a10*/  FMNMX.FTZ R23, R10, R23, !PT ;  /* 0x000000170a177209 */ /* 0x000fe20007810000 */
[----:B------:R-:W-:Y:S01]  /*3a20*/  LDSM.16.MT88.4 R108, [R197+0x100] ;  /* 0x00010000c56c783b */ /* 0x000fe20000004200 */
[----:B------:R-:W-:Y:S01]  /*3a30*/  ISETP.LT.OR P0, PT, R21, 0xa, P0 ;  /* 0x0000000a1500780c */ /* 0x000fe20000701670 */
[----:B------:R-:W-:Y:S01]  /*3a40*/  UIADD3 UR4, UR24, UR25, URZ ;  /* 0x0000001918047290 */ /* 0x000fe2000fffe03f */
[----:B------:R-:W-:Y:S01]  /*3a50*/  FMNMX.FTZ R23, R8, R23, !PT ;  /* 0x0000001708177209 */ /* 0x000fe20007810000 */
[----:B------:R-:W-:Y:S01]  /*3a60*/  LDSM.16.MT88.4 R100, [R196+0x100] ;  /* 0x00010000c464783b */ /* 0x000fe20000004200 */
[----:B------:R-:W-:Y:S01]  /*3a70*/  FSEL R5, R5, -INF , !P0 ;  /* 0xff80000005057808 */ /* 0x000fe20004000000 */
[----:B------:R-:W-:Y:S01]  /*3a80*/  ULDC UR25, c[0x0][0x328] ;  /* 0x0000ca0000197ab9 */ /* 0x000fe20000000800 */
[----:B------:R-:W-:Y:S01]  /*3a90*/  ISETP.GT.AND P0, PT, R22, 0x10, P2 ;  /* 0x000000101600780c */ /* 0x000fe20001704270 */
[----:B------:R-:W-:Y:S01]  /*3aa0*/  LDSM.16.MT88.4 R48, [R198+0x2100] ;  /* 0x00210000c630783b */ /* 0x000fe20000004200 */
[----:B------:R-:W-:Y:S01]  /*3ab0*/  FMNMX.FTZ R23, R6, R23, !PT ;  /* 0x0000001706177209 */ /* 0x000fe20007810000 */
[----:B------:R-:W-:Y:S01]  /*3ac0*/  UIADD3 UR21, UR21, -0x2, URZ ;  /* 0xfffffffe15157890 */ /* 0x000fe2000fffe03f */
[----:B------:R-:W-:Y:S01]  /*3ad0*/  ISETP.LT.OR P0, PT, R21, 0x11, P0 ;  /* 0x000000111500780c */ /* 0x000fe20000701670 */
[----:B------:R-:W-:Y:S01]  /*3ae0*/  LDSM.16.MT88.4 R64, [R196+0x2100] ;  /* 0x00210000c440783b */ /* 0x000fe20000004200 */
[----:B------:R-:W-:Y:S01]  /*3af0*/  FMNMX.FTZ R23, R156, R23, !PT ;  /* 0x000000179c177209 */ /* 0x000fe20007810000 */
[----:B------:R-:W-:Y:S01]  /*3b00*/  UIADD3 UR25, UR4, UR25, URZ ;  /* 0x0000001904197290 */ /* 0x000fe2000fffe03f */
[----:B------:R-:W-:Y:S01]  /*3b10*/  FSEL R15, R24, -INF , !P0 ;  /* 0xff800000180f7808 */ /* 0x000fe20004000000 */
[----:B------:R-:W-:Y:S01]  /*3b20*/  LDSM.16.MT88.4 R72, [R203+0x4100] ;  /* 0x00410000cb48783b */ /* 0x000fe20000004200 */
[----:B------:R-:W-:-:S02]  /*3b30*/  ISETP.GT.AND P0, PT, R22, 0x11, P2 ;  /* 0x000000111600780c */ /* 0x000fc40001704270 */
[----:B------:R-:W-:Y:S01]  /*3b40*/  FMNMX.FTZ R23, R164, R23, !PT ;  /* 0x00000017a4177209 */ /* 0x000fe20007810000 */
[----:B------:R-:W-:Y:S01]  /*3b50*/  LDSM.16.MT88.4 R80, [R198+0x4100] ;  /* 0x00410000c650783b */ /* 0x000fe20000004200 */
[----:B------:R-:W-:Y:S02]  /*3b60*/  ISETP.LT.OR P0, PT, R21, 0x12, P0 ;  /* 0x000000121500780c */ /* 0x000fe40000701670 */
[----:B------:R-:W-:Y:S01]  /*3b70*/  FMNMX.FTZ R23, R162, R23, !PT ;  /* 0x00000017a2177209 */ /* 0x000fe20007810000 */
[----:B------:R-:W-:Y:S01]  /*3b80*/  LDSM.16.MT88.4 R88, [R197+0x4100] ;  /* 0x00410000c558783b */ /* 0x000fe20000004200 */
[----:B------:R-:W-:Y:S02]  /*3b90*/  FSEL R13, R25, -INF , !P0 ;  /* 0xff800000190d7808 */ /* 0x000fe40004000000 */
[----:B------:R-:W-:Y:S01]  /*3ba0*/  ISETP.GT.AND P0, PT, R22, 0x18, P2 ;  /* 0x000000181600780c */ /* 0x000fe20001704270 */
[----:B------:R-:W-:Y:S01]  /*3bb0*/  LDSM.16.MT88.4 R136, [R198+0x900] ;  /* 0x00090000c688783b */ /* 0x000fe20000004200 */
[----:B------:R-:W-:-:S02]  /*3bc0*/  FMNMX.FTZ R23, R158, R23, !PT ;  /* 0x000000179e177209 */ /* 0x000fc40007810000 */
[C---:B------:R-:W-:Y:S01]  /*3bd0*/  ISETP.LT.OR P0, PT, R21.reuse, 0x19, P0 ;  /* 0x000000191500780c */ /* 0x040fe20000701670 */
[----:B------:R-:W-:Y:S01]  /*3be0*/  LDSM.16.MT88.4 R32, [R197+0x900] ;  /* 0x00090000c520783b */ /* 0x000fe20000004200 */
[----:B------:R-:W-:Y:S02]  /*3bf0*/  FMNMX.FTZ R23, R168, R23, !PT ;  /* 0x00000017a8177209 */ /* 0x000fe40007810000 */
[----:B------:R-:W-:Y:S01]  /*3c00*/  FSEL R11, R26, -INF , !P0 ;  /* 0xff8000001a0b7808 */ /* 0x000fe20004000000 */
[----:B------:R-:W-:Y:S01]  /*3c10*/  LDSM.16.MT88.4 R28, [R196+0x900] ;  /* 0x00090000c41c783b */ /* 0x000fe20000004200 */
[----:B------:R-:W-:Y:S02]  /*3c20*/  ISETP.GT.AND P0, PT, R22, 0x19, P2 ;  /* 0x000000191600780c */ /* 0x000fe40001704270 */
[----:B------:R-:W-:Y:S02]  /*3c30*/  FMNMX.FTZ R23, R166, R23, !PT ;  /* 0x00000017a6177209 */ /* 0x000fe40007810000 */
[----:B------:R-:W-:-:S02]  /*3c40*/  ISETP.LT.OR P0, PT, R21, 0x1a, P0 ;  /* 0x0000001a1500780c */ /* 0x000fc40000701670 */
[----:B------:R-:W-:Y:S02]  /*3c50*/  FMNMX.FTZ R23, R142, R23, !PT ;  /* 0x000000178e177209 */ /* 0x000fe40007810000 */
[----:B------:R-:W-:Y:S02]  /*3c60*/  FSEL R9, R27, -INF , !P0 ;  /* 0xff8000001b097808 */ /* 0x000fe40004000000 */
[----:B------:R-:W-:Y:S02]  /*3c70*/  ISETP.GT.AND P0, PT, R22, 0x20, P2 ;  /* 0x000000201600780c */ /* 0x000fe40001704270 */
[----:B------:R-:W-:Y:S02]  /*3c80*/  FMNMX.FTZ R23, R140, R23, !PT ;  /* 0x000000178c177209 */ /* 0x000fe40007810000 */
[----:B------:R-:W-:-:S04]  /*3c90*/  ISETP.LT.OR P0, PT, R21, 0x21, P0 ;  /* 0x000000211500780c */ /* 0x000fc80000701670 */
[----:B------:R-:W-:Y:S02]  /*3ca0*/  FSEL R173, R173, -INF , !P0 ;  /* 0xff800000adad7808 */ /* 0x000fe40004000000 */
[----:B------:R-:W-:-:S04]  /*3cb0*/  ISETP.GT.AND P0, PT, R22, 0x21, P2 ;  /* 0x000000211600780c */ /* 0x000fc80001704270 */
[----:B------:R-:W-:-:S04]  /*3cc0*/  ISETP.LT.OR P0, PT, R21, 0x22, P0 ;  /* 0x000000221500780c */ /* 0x000fc80000701670 */
[----:B------:R-:W-:Y:S02]  /*3cd0*/  FSEL R163, R163, -INF , !P0 ;  /* 0xff800000a3a37808 */ /* 0x000fe40004000000 */
[----:B------:R-:W-:-:S04]  /*3ce0*/  ISETP.GT.AND P0, PT, R22, RZ, P2 ;  /* 0x000000ff1600720c */ /* 0x000fc80001704270 */
[----:B------:R-:W-:-:S04]  /*3cf0*/  ISETP.LT.OR P0, PT, R21, 0x1, P0 ;  /* 0x000000011500780c */ /* 0x000fc80000701670 */
[----:B------:R-:W-:Y:S02]  /*3d00*/  FSEL R18, R0, -INF , !P0 ;  /* 0xff80000000127808 */ /* 0x000fe40004000000 */
[----:B------:R-:W-:Y:S01]  /*3d10*/  ISETP.GT.AND P0, PT, R22, 0x28, P2 ;  /* 0x000000281600780c */ /* 0x000fe20001704270 */
[----:B------:R-:W1:Y:S01]  /*3d20*/  SHFL.BFLY PT, R0, R23, 0x2, 0x1f ;  /* 0x0c401f0017007f89 */ /* 0x000e6200000e0000 */
[----:B------:R-:W-:Y:S02]  /*3d30*/  FMNMX.FTZ R24, R18, R19, !PT ;  /* 0x0000001312187209 */ /* 0x000fe40007810000 */
[----:B------:R-:W-:Y:S02]  /*3d40*/  ISETP.LT.OR P0, PT, R21, 0x29, P0 ;  /* 0x000000291500780c */ /* 0x000fe40000701670 */
[----:B------:R-:W-:Y:S02]  /*3d50*/  FMNMX.FTZ R24, R7, R24, !PT ;  /* 0x0000001807187209 */ /* 0x000fe40007810000 */
[----:B------:R-:W-:-:S02]  /*3d60*/  FSEL R171, R171, -INF , !P0 ;  /* 0xff800000abab7808 */ /* 0x000fc40004000000 */
[----:B------:R-:W-:Y:S02]  /*3d70*/  FMNMX.FTZ R24, R5, R24, !PT ;  /* 0x0000001805187209 */ /* 0x000fe40007810000 */
[----:B------:R-:W-:Y:S02]  /*3d80*/  ISETP.GT.AND P0, PT, R22, 0x29, P2 ;  /* 0x000000291600780c */ /* 0x000fe40001704270 */
        /* <DEDUP_REMOVED lines=10> */
[C---:B------:R-:W-:Y:S02]  /*3e30*/  ISETP.GT.AND P0, PT, R22.reuse, 0x31, P2 ;  /* 0x000000311600780c */ /* 0x040fe40001704270 */
[----:B------:R-:W-:Y:S02]  /*3e40*/  FMNMX.FTZ R24, R163, R24, !PT ;  /* 0x00000018a3187209 */ /* 0x000fe40007810000 */
[----:B------:R-:W-:Y:S02]  /*3e50*/  ISETP.LT.OR P0, PT, R21, 0x32, P0 ;  /* 0x000000321500780c */ /* 0x000fe40000701670 */
[----:B------:R-:W-:Y:S02]  /*3e60*/  FMNMX.FTZ R24, R171, R24, !PT ;  /* 0x00000018ab187209 */ /* 0x000fe40007810000 */
[----:B------:R-:W-:Y:S02]  /*3e70*/  FSEL R143, R143, -INF , !P0 ;  /* 0xff8000008f8f7808 */ /* 0x000fe40004000000 */
[----:B------:R-:W-:-:S02]  /*3e80*/  ISETP.GT.AND P0, PT, R22, 0x38, P2 ;  /* 0x000000381600780c */ /* 0x000fc40001704270 */
[----:B------:R-:W-:Y:S02]  /*3e90*/  FMNMX.FTZ R24, R165, R24, !PT ;  /* 0x00000018a5187209 */ /* 0x000fe40007810000 */
[----:B------:R-:W-:Y:S02]  /*3ea0*/  ISETP.GT.AND P2, PT, R22, 0x39, P2 ;  /* 0x000000391600780c */ /* 0x000fe40001744270 */
[----:B------:R-:W-:Y:S02]  /*3eb0*/  ISETP.LT.OR P0, PT, R21, 0x39, P0 ;  /* 0x000000391500780c */ /* 0x000fe40000701670 */
[----:B------:R-:W-:Y:S02]  /*3ec0*/  FMNMX.FTZ R22, R167, R24, !PT ;  /* 0x00000018a7167209 */ /* 0x000fe40007810000 */
[----:B------:R-:W-:Y:S01]  /*3ed0*/  ISETP.LT.OR P2, PT, R21, 0x3a, P2 ;  /* 0x0000003a1500780c */ /* 0x000fe20001741670 */
[----:B------:R-:W-:Y:S01]  /*3ee0*/  LDSM.16.MT88.4 R24, [R198+0x2900] ;  /* 0x00290000c618783b */ /* 0x000fe20000004200 */
[----:B------:R-:W-:-:S02]  /*3ef0*/  FSEL R141, R141, -INF , !P0 ;  /* 0xff8000008d8d7808 */ /* 0x000fc40004000000 */
[----:B------:R-:W-:Y:S02]  /*3f00*/  FMNMX.FTZ R22, R143, R22, !PT ;  /* 0x000000168f167209 */ /* 0x000fe40007810000 */
[----:B------:R-:W-:Y:S02]  /*3f10*/  FSEL R161, R161, -INF , !P2 ;  /* 0xff800000a1a17808 */ /* 0x000fe40005000000 */
[----:B------:R-:W-:Y:S02]  /*3f20*/  FMNMX.FTZ R22, R141, R22, !PT ;  /* 0x000000168d167209 */ /* 0x000fe40007810000 */
[----:B-1----:R-:W-:Y:S02]  /*3f30*/  FMNMX.FTZ R23, R23, R0, !PT ;  /* 0x0000000017177209 */ /* 0x002fe40007810000 */
[----:B------:R-:W-:-:S03]  /*3f40*/  FMNMX.FTZ R22, R161, R22, !PT ;  /* 0x00000016a1167209 */ /* 0x000fc60007810000 */
[----:B------:R-:W1:Y:S04]  /*3f50*/  SHFL.BFLY PT, R0, R23, 0x1, 0x1f ;  /* 0x0c201f0017007f89 */ /* 0x000e6800000e0000 */
[----:B------:R-:W2:Y:S01]  /*3f60*/  SHFL.BFLY PT, R21, R22, 0x2, 0x1f ;  /* 0x0c401f0016157f89 */ /* 0x000ea200000e0000 */
[----:B-1----:R-:W-:Y:S02]  /*3f70*/  FMNMX.FTZ R0, R23, R0, !PT ;  /* 0x0000000017007209 */ /* 0x002fe40007810000 */
[----:B--2---:R-:W-:-:S03]  /*3f80*/  FMNMX.FTZ R21, R22, R21, !PT ;  /* 0x0000001516157209 */ /* 0x004fc60007810000 */
[C---:B------:R-:W-:Y:S01]  /*3f90*/  FMUL.FTZ R169, R0.reuse, c[0x0][0x2d0] ;  /* 0x0000b40000a97a20 */ /* 0x040fe20000410000 */
[----:B------:R-:W-:Y:S01]  /*3fa0*/  FSETP.NEU.FTZ.AND P0, PT, R0, -INF , PT ;  /* 0xff8000000000780b */ /* 0x000fe20003f1d000 */
[----:B------:R-:W1:Y:S03]  /*3fb0*/  SHFL.BFLY PT, R132, R21, 0x1, 0x1f ;  /* 0x0c201f0015847f89 */ /* 0x000e6600000e0000 */
[----:B------:R-:W-:-:S05]  /*3fc0*/  FSEL R169, R169, RZ, P0 ;  /* 0x000000ffa9a97208 */ /* 0x000fca0000000000 */
[--C-:B------:R-:W-:Y:S02]  /*3fd0*/  FFMA.FTZ R155, R17, c[0x0][0x2d0], -R169.reuse ;  /* 0x0000b400119b7a23 */ /* 0x100fe400000108a9 */
[--C-:B------:R-:W-:Y:S02]  /*3fe0*/  FFMA.FTZ R154, R20, c[0x0][0x2d0], -R169.reuse ;  /* 0x0000b400149a7a23 */ /* 0x100fe400000108a9 */
[--C-:B------:R-:W-:Y:S02]  /*3ff0*/  FFMA.FTZ R153, R16, c[0x0][0x2d0], -R169.reuse ;  /* 0x0000b40010997a23 */ /* 0x100fe400000108a9 */
[--C-:B------:R-:W-:Y:S01]  /*4000*/  FFMA.FTZ R148, R14, c[0x0][0x2d0], -R169.reuse ;  /* 0x0000b4000e947a23 */ /* 0x100fe200000108a9 */
[----:B------:R-:W-:Y:S01]  /*4010*/  MUFU.EX2 R155, R155 ;  /* 0x0000009b009b7308 */ /* 0x000fe20000000800 */
[--C-:B------:R-:W-:Y:S02]  /*4020*/  FFMA.FTZ R135, R6, c[0x0][0x2d0], -R169.reuse ;  /* 0x0000b40006877a23 */ /* 0x100fe400000108a9 */
[----:B------:R-:W-:-:S02]  /*4030*/  FFMA.FTZ R147, R10, c[0x0][0x2d0], -R169 ;  /* 0x0000b4000a937a23 */ /* 0x000fc400000108a9 */
[--C-:B------:R-:W-:Y:S02]  /*4040*/  FFMA.FTZ R146, R8, c[0x0][0x2d0], -R169.reuse ;  /* 0x0000b40008927a23 */ /* 0x100fe400000108a9 */
[--C-:B------:R-:W-:Y:S01]  /*4050*/  FFMA.FTZ R152, R12, c[0x0][0x2d0], -R169.reuse ;  /* 0x0000b4000c987a23 */ /* 0x100fe200000108a9 */
[----:B------:R-:W2:Y:S01]  /*4060*/  MUFU.EX2 R154, R154 ;  /* 0x0000009a009a7308 */ /* 0x000ea20000000800 */
[--C-:B------:R-:W-:Y:S01]  /*4070*/  FFMA.FTZ R159, R164, c[0x0][0x2d0], -R169.reuse ;  /* 0x0000b400a49f7a23 */ /* 0x100fe200000108a9 */
[----:B-1----:R-:W-:Y:S01]  /*4080*/  FMNMX.FTZ R132, R21, R132, !PT ;  /* 0x0000008415847209 */ /* 0x002fe20007810000 */
[--C-:B------:R-:W-:Y:S01]  /*4090*/  FFMA.FTZ R157, R162, c[0x0][0x2d0], -R169.reuse ;  /* 0x0000b400a29d7a23 */ /* 0x100fe200000108a9 */
[----:B------:R-:W-:Y:S01]  /*40a0*/  LDSM.16.MT88.4 R20, [R203+0x900] ;  /* 0x00090000cb14783b */ /* 0x000fe20000004200 */
[--C-:B------:R-:W-:Y:S01]  /*40b0*/  FFMA.FTZ R156, R156, c[0x0][0x2d0], -R169.reuse ;  /* 0x0000b4009c9c7a23 */ /* 0x100fe200000108a9 */
[C---:B------:R-:W-:Y:S01]  /*40c0*/  FSETP.NEU.FTZ.AND P0, PT, R132.reuse, -INF , PT ;  /* 0xff8000008400780b */ /* 0x040fe20003f1d000 */
[----:B------:R-:W-:Y:S01]  /*40d0*/  FMUL.FTZ R160, R132, c[0x0][0x2d0] ;  /* 0x0000b40084a07a20 */ /* 0x000fe20000410000 */
[----:B------:R-:W-:Y:S01]  /*40e0*/  MUFU.EX2 R153, R153 ;  /* 0x0000009900997308 */ /* 0x000fe20000000800 */
[----:B------:R-:W-:-:S02]  /*40f0*/  FFMA.FTZ R158, R158, c[0x0][0x2d0], -R169 ;  /* 0x0000b4009e9e7a23 */ /* 0x000fc400000108a9 */
[----:B------:R-:W-:Y:S01]  /*4100*/  FFMA.FTZ R168, R168, c[0x0][0x2d0], -R169 ;  /* 0x0000b400a8a87a23 */ /* 0x000fe200000108a9 */
[----:B------:R-:W-:Y:S02]  /*4110*/  FSEL R160, R160, RZ, P0 ;  /* 0x000000ffa0a07208 */ /* 0x000fe40000000000 */
[----:B------:R-:W-:Y:S02]  /*4120*/  PLOP3.LUT P0, PT, PT, PT, UP1, 0x40, 0x0 ;  /* 0x000000000000781c */ /* 0x000fe40003f0e818 */
[----:B------:R-:W1:Y:S01]  /*4130*/  MUFU.EX2 R148, R148 ;  /* 0x0000009400947308 */ /* 0x000e620000000800 */
[--C-:B------:R-:W-:Y:S01]  /*4140*/  FFMA.FTZ R149, R18, c[0x0][0x2d0], -R160.reuse ;  /* 0x0000b40012957a23 */ /* 0x100fe200000108a0 */
[----:B--2---:R-:W-:Y:S01]  /*4150*/  F2FP.PACK_AB R96, R154, R155 ;  /* 0x0000009b9a60723e */ /* 0x004fe200000000ff */
[--C-:B------:R-:W-:Y:S02]  /*4160*/  FFMA.FTZ R150, R19, c[0x0][0x2d0], -R160.reuse ;  /* 0x0000b40013967a23 */ /* 0x100fe400000108a0 */
[--C-:B------:R-:W-:Y:S01]  /*4170*/  FFMA.FTZ R151, R7, c[0x0][0x2d0], -R160.reuse ;  /* 0x0000b40007977a23 */ /* 0x100fe200000108a0 */
[----:B------:R-:W-:Y:S01]  /*4180*/  LDSM.16.MT88.4 R16, [R197+0x2900] ;  /* 0x00290000c510783b */ /* 0x000fe20000004200 */
[--C-:B------:R-:W-:Y:S01]  /*4190*/  FFMA.FTZ R144, R5, c[0x0][0x2d0], -R160.reuse ;  /* 0x0000b40005907a23 */ /* 0x100fe200000108a0 */
[----:B------:R-:W-:Y:S01]  /*41a0*/  MUFU.EX2 R149, R149 ;  /* 0x0000009500957308 */ /* 0x000fe20000000800 */
[--C-:B------:R-:W-:Y:S01]  /*41b0*/  FFMA.FTZ R3, R11, c[0x0][0x2d0], -R160.reuse ;  /* 0x0000b4000b037a23 */ /* 0x100fe200000108a0 */
[----:B------:R-:W2:Y:S01]  /*41c0*/  LDSM.16.MT88.4 R4, [R196+0x4100] ;  /* 0x00410000c404783b */ /* 0x000ea20000004200 */
[----:B------:R-:W-:-:S02]  /*41d0*/  FFMA.FTZ R2, R9, c[0x0][0x2d0], -R160 ;  /* 0x0000b40009027a23 */ /* 0x000fc400000108a0 */
[--C-:B------:R-:W-:Y:S01]  /*41e0*/  FFMA.FTZ R145, R15, c[0x0][0x2d0], -R160.reuse ;  /* 0x0000b4000f917a23 */ /* 0x100fe200000108a0 */
[----:B------:R-:W3:Y:S01]  /*41f0*/  LDSM.16.MT88.4 R8, [R203+0x2900] ;  /* 0x00290000cb08783b */ /* 0x000ee20000004200 */
[--C-:B------:R-:W-:Y:S01]  /*4200*/  FFMA.FTZ R134, R13, c[0x0][0x2d0], -R160.reuse ;  /* 0x0000b4000d867a23 */ /* 0x100fe200000108a0 */
[----:B------:R-:W4:Y:S01]  /*4210*/  MUFU.EX2 R150, R150 ;  /* 0x0000009600967308 */ /* 0x000f220000000800 */
[----:B-1----:R-:W-:Y:S01]  /*4220*/  F2FP.PACK_AB R98, R148, R153 ;  /* 0x000000999462723e */ /* 0x002fe200000000ff */
[----:B------:R-:W1:Y:S01]  /*4230*/  LDSM.16.MT88.4 R12, [R196+0x2900] ;  /* 0x00290000c40c783b */ /* 0x000e620000004200 */
[--C-:B------:R-:W-:Y:S02]  /*4240*/  FFMA.FTZ R162, R173, c[0x0][0x2d0], -R160.reuse ;  /* 0x0000b400ada27a23 */ /* 0x100fe400000108a0 */
[--C-:B------:R-:W-:Y:S02]  /*4250*/  FFMA.FTZ R163, R163, c[0x0][0x2d0], -R160.reuse ;  /* 0x0000b400a3a37a23 */ /* 0x100fe400000108a0 */
[--C-:B------:R-:W-:Y:S01]  /*4260*/  FFMA.FTZ R164, R171, c[0x0][0x2d0], -R160.reuse ;  /* 0x0000b400aba47a23 */ /* 0x100fe200000108a0 */
[----:B------:R-:W-:Y:S01]  /*4270*/  MUFU.EX2 R151, R151 ;  /* 0x0000009700977308 */ /* 0x000fe20000000800 */
[----:B------:R-:W-:-:S02]  /*4280*/  FFMA.FTZ R165, R165, c[0x0][0x2d0], -R160 ;  /* 0x0000b400a5a57a23 */ /* 0x000fc400000108a0 */
[--C-:B------:R-:W-:Y:S02]  /*4290*/  FFMA.FTZ R171, R166, c[0x0][0x2d0], -R169.reuse ;  /* 0x0000b400a6ab7a23 */ /* 0x100fe400000108a9 */
[--C-:B------:R-:W-:Y:S02]  /*42a0*/  FFMA.FTZ R166, R142, c[0x0][0x2d0], -R169.reuse ;  /* 0x0000b4008ea67a23 */ /* 0x100fe400000108a9 */
[----:B------:R-:W-:Y:S01]  /*42b0*/  FFMA.FTZ R169, R140, c[0x0][0x2d0], -R169 ;  /* 0x0000b4008ca97a23 */ /* 0x000fe200000108a9 */
[----:B------:R-:W5:Y:S01]  /*42c0*/  MUFU.EX2 R144, R144 ;  /* 0x0000009000907308 */ /* 0x000f620000000800 */
[----:B----4-:R-:W-:Y:S01]  /*42d0*/  F2FP.PACK_AB R97, R150, R149 ;  /* 0x000000959661723e */ /* 0x010fe200000000ff */
[--C-:B------:R-:W-:Y:S02]  /*42e0*/  FFMA.FTZ R167, R167, c[0x0][0x2d0], -R160.reuse ;  /* 0x0000b400a7a77a23 */ /* 0x100fe400000108a0 */
[--C-:B------:R-:W-:Y:S02]  /*42f0*/  FFMA.FTZ R170, R143, c[0x0][0x2d0], -R160.reuse ;  /* 0x0000b4008faa7a23 */ /* 0x100fe400000108a0 */
[----:B------:R-:W-:-:S02]  /*4300*/  FFMA.FTZ R172, R141, c[0x0][0x2d0], -R160 ;  /* 0x0000b4008dac7a23 */ /* 0x000fc400000108a0 */
[----:B------:R-:W-:Y:S01]  /*4310*/  MUFU.EX2 R152, R152 ;  /* 0x0000009800987308 */ /* 0x000fe20000000800 */
[----:B------:R-:W-:Y:S01]  /*4320*/  FFMA.FTZ R215, R161, c[0x0][0x2d0], -R160 ;  /* 0x0000b400a1d77a23 */ /* 0x000fe200000108a0 */
[----:B------:R-:W-:Y:S01]  /*4330*/  LDSM.16.MT88.4 R140, [R198+0x1900] ;  /* 0x00190000c68c783b */ /* 0x000fe20000004200 */
[----:B------:R-:W-:Y:S02]  /*4340*/  FADD.FTZ R154, R155, R154 ;  /* 0x0000009a9b9a7221 */ /* 0x000fe40000010000 */
[----:B------:R-:W-:Y:S02]  /*4350*/  FADD.FTZ R150, R149, R150 ;  /* 0x0000009695967221 */ /* 0x000fe40000010000 */
[----:B------:R-:W-:Y:S01]  /*4360*/  FADD.FTZ R153, R153, R154 ;  /* 0x0000009a99997221 */ /* 0x000fe20000010000 */
[----:B-----5:R-:W-:Y:S01]  /*4370*/  F2FP.PACK_AB R99, R144, R151 ;  /* 0x000000979063723e */ /* 0x020fe200000000ff */
[----:B------:R-:W4:Y:S01]  /*4380*/  MUFU.EX2 R147, R147 ;  /* 0x0000009300937308 */ /* 0x000f220000000800 */
[----:B------:R-:W-:-:S02]  /*4390*/  FADD.FTZ R151, R151, R150 ;  /* 0x0000009697977221 */ /* 0x000fc40000010000 */
        /* <DEDUP_REMOVED lines=46> */
[C---:B--2---:R-:W-:Y:S07]  /*4680*/  HMMA.16816.F32 R92, R96.reuse, R4, RZ ;  /* 0x00000004605c723c */ /* 0x044fee00000018ff */
[----:B----4-:R-:W-:Y:S01]  /*4690*/  F2FP.PACK_AB R4, R147, R152 ;  /* 0x000000989304723e */ /* 0x010fe200000000ff */
[----:B------:R-:W-:Y:S01]  /*46a0*/  HMMA.16816.F32 R96, R96, R6, RZ ;  /* 0x000000066060723c */ /* 0x000fe200000018ff */
[----:B-----5:R-:W-:Y:S01]  /*46b0*/  F2FP.PACK_AB R5, R134, R145 ;  /* 0x000000918605723e */ /* 0x020fe200000000ff */
[----:B------:R-:W-:-:S02]  /*46c0*/  FADD.FTZ R152, R152, R153 ;  /* 0x0000009998987221 */ /* 0x000fc40000010000 */
[----:B------:R-:W-:Y:S02]  /*46d0*/  FADD.FTZ R145, R145, R144 ;  /* 0x0000009091917221 */ /* 0x000fe40000010000 */
[----:B------:R-:W-:Y:S01]  /*46e0*/  FADD.FTZ R147, R147, R152 ;  /* 0x0000009893937221 */ /* 0x000fe20000010000 */
[----:B------:R-:W-:Y:S01]  /*46f0*/  F2FP.PACK_AB R6, R135, R146 ;  /* 0x000000928706723e */ /* 0x000fe200000000ff */
[----:B------:R-:W-:Y:S01]  /*4700*/  FADD.FTZ R134, R134, R145 ;  /* 0x0000009186867221 */ /* 0x000fe20000010000 */
[----:B-1----:R-:W-:Y:S01]  /*4710*/  F2FP.PACK_AB R7, R2, R3 ;  /* 0x000000030207723e */ /* 0x002fe200000000ff */
        /* <DEDUP_REMOVED lines=13> */
[C---:B------:R-:W-:Y:S08]  /*47f0*/  HMMA.16816.F32 R60, R4.reuse, R12, R60 ;  /* 0x0000000c043c723c */ /* 0x040ff0000000183c */
        /* <DEDUP_REMOVED lines=77> */
[C---:B------:R-:W-:Y:S01]  /*4cd0*/  F2FP.PACK_AB R5, R170.reuse, R167 ;  /* 0x000000a7aa05723e */ /* 0x040fe200000000ff */
        /* <DEDUP_REMOVED lines=35> */
[----:B------:R-:W-:Y:S07]  /*4f10*/  @P0 BRA `(.L_x_177) ;  /* 0x0000015000000947 */ /* 0x000fee0003800000 */
[----:B------:R-:W-:Y:S01]  /*4f20*/  ISETP.LT.AND P0, PT, RZ, UR4, PT ;  /* 0x00000004ff007c0c */ /* 0x000fe2000bf01270 */
[----:B------:R-:W-:-:S02]  /*4f30*/  UIADD3 UR26, UR4, -0x1, URZ ;  /* 0xffffffff041a7890 */ /* 0x000fc4000fffe03f */
[----:B------:R-:W-:-:S10]  /*4f40*/  ULDC UR24, c[0x0][0x32c] ;  /* 0x0000cb0000187ab9 */ /* 0x000fd40000000800 */
[----:B------:R-:W-:Y:S05]  /*4f50*/  @P0 BRA `(.L_x_178) ;  /* 0x0000008000000947 */ /* 0x000fea0003800000 */
[----:B------:R-:W-:Y:S02]  /*4f60*/  UISETP.NE.AND UP0, UPT, UR24, 0x1, UPT ;  /* 0x000000011800788c */ /* 0x000fe4000bf05270 */
[----:B------:R-:W-:-:S03]  /*4f70*/  UIADD3 UR26, -UR4, URZ, URZ ;  /* 0x0000003f041a7290 */ /* 0x000fc6000fffe13f */
[----:B------:R-:W-:Y:S02]  /*4f80*/  ULDC.64 UR4, c[0x0][0x330] ;  /* 0x0000cc0000047ab9 */ /* 0x000fe40000000a00 */
[----:B------:R-:W-:-:S07]  /*4f90*/  UIMAD.WIDE.U32 UR28, UR26, UR4, URZ ;  /* 0x000000041a1c72a5 */ /* 0x000fce000f8e003f */
[----:B------:R-:W-:Y:S02]  /*4fa0*/  @UP0 UMOV UR27, UR29 ;  /* 0x0000001d001b0c82 */ /* 0x000fe40008000000 */
[----:B------:R-:W-:-:S04]  /*4fb0*/  @UP0 USHF.R.U32.HI UR26, URZ, UR5, UR27 ;  /* 0x000000053f1a0299 */ /* 0x000fc8000801161b */
[----:B------:R-:W-:Y:S01]  /*4fc0*/  ULOP3.LUT UR26, URZ, UR26, URZ, 0x33, !UPT ;  /* 0x0000001a3f1a7292 */ /* 0x000fe2000f8e333f */
[----:B------:R-:W-:Y:S05]  /*4fd0*/  BRA `(.L_x_179) ;  /* 0x0000005000007947 */ /* 0x000fea0003800000 */
.L_x_178:
[----:B------:R-:W-:Y:S02]  /*4fe0*/  UISETP.NE.AND UP0, UPT, UR24, 0x1, UPT ;  /* 0x000000011800788c */ /* 0x000fe4000bf05270 */
[----:B------:R-:W-:Y:S02]  /*4ff0*/  ULDC.64 UR4, c[0x0][0x330] ;  /* 0x0000cc0000047ab9 */ /* 0x000fe40000000a00 */
[----:B------:R-:W-:-:S07]  /*5000*/  UIMAD.WIDE.U32 UR28, UR26, UR4, URZ ;  /* 0x000000041a1c72a5 */ /* 0x000fce000f8e003f */
[----:B------:R-:W-:Y:S02]  /*5010*/  @UP0 UMOV UR27, UR29 ;  /* 0x0000001d001b0c82 */ /* 0x000fe40008000000 */
[----:B------:R-:W-:Y:S02]  /*5020*/  @UP0 USHF.R.U32.HI UR26, URZ, UR5, UR27 ;  /* 0x000000053f1a0299 */ /* 0x000fe4000801161b */
.L_x_179:
[----:B------:R-:W-:Y:S02]  /*5030*/  ULDC UR4, c[0x0][0x32c] ;  /* 0x0000cb0000047ab9 */ /* 0x000fe40000000800 */
[----:B------:R-:W-:-:S04]  /*5040*/  UIMAD UR4, UR26, UR24, UR4 ;  /* 0x000000181a0472a4 */ /* 0x000fc8000f8e0204 */
[----:B------:R-:W-:-:S04]  /*5050*/  UISETP.LT.AND UP0, UPT, UR25, UR4, UPT ;  /* 0x000000041900728c */ /* 0x000fc8000bf01270 */
[----:B------:R-:W-:-:S04]  /*5060*/  USEL UR25, UR25, UR4, UP0 ;  /* 0x0000000419197287 */ /* 0x000fc80008000000 */
.L_x_177:
[----:B------:R-:W-:-:S04]  /*5070*/  USHF.R.S32.HI UR4, URZ, 0x1f, UR25 ;  /* 0x0000001f3f047899 */ /* 0x000fc80008011419 */
[----:B------:R-:W-:-:S04]  /*5080*/  ULEA.HI UR4, UR4, UR25, URZ, 0x6 ;  /* 0x0000001904047291 */ /* 0x000fc8000f8f303f */
[----:B------:R-:W-:-:S04]  /*5090*/  USHF.R.S32.HI UR4, URZ, 0x6, UR4 ;  /* 0x000000063f047899 */ /* 0x000fc80008011404 */
[----:B------:R-:W-:-:S04]  /*50a0*/  UISETP.LT.AND UP0, UPT, UR7, UR4, UPT ;  /* 0x000000040700728c */ /* 0x000fc8000bf01270 */
[----:B------:R-:W-:-:S04]  /*50b0*/  USEL UR4, UR7, UR4, !UP0 ;  /* 0x0000000407047287 */ /* 0x000fc8000c000000 */
[----:B------:R-:W-:-:S06]  /*50c0*/  UISETP.GE.AND UP0, UPT, UR21, UR4, UPT ;  /* 0x000000041500728c */ /* 0x000fcc000bf06270 */
[----:B------:R-:W-:-:S13]  /*50d0*/  PLOP3.LUT P0, PT, PT, PT, UP0, 0x40, 0x0 ;  /* 0x000000000000781c */ /* 0x000fda0003f0e808 */
[----:B------:R-:W-:Y:S05]  /*50e0*/  @P0 BRA `(.L_x_180) ;  /* 0x00003bb000000947 */ /* 0x000fea0003800000 */
[C---:B------:R-:W-:Y:S01]  /*50f0*/  SHF.L.U64.HI R224, R218.reuse, 0x1, R133 ;  /* 0x00000001dae07819 */ /* 0x040fe20000010285 */
[----:B------:R-:W-:Y:S01]  /*5100*/  IMAD.MOV.U32 R2, RZ, RZ, R132 ;  /* 0x000000ffff027224 */ /* 0x000fe200078e0084 */
[----:B------:R-:W-:Y:S01]  /*5110*/  SHF.L.U32 R223, R218, 0x1, RZ ;  /* 0x00000001dadf7819 */ /* 0x000fe200000006ff */
[----:B------:R-:W-:Y:S01]  /*5120*/  IMAD.MOV.U32 R3, RZ, RZ, R0 ;  /* 0x000000ffff037224 */ /* 0x000fe200078e0000 */
[C---:B------:R-:W-:Y:S01]  /*5130*/  SHF.L.U64.HI R222, R217.reuse, 0x1, R220 ;  /* 0x00000001d9de7819 */ /* 0x040fe200000102dc */
[----:B------:R-:W-:Y:S01]  /*5140*/  IMAD.SHL.U32 R183, R217, 0x2, RZ ;  /* 0x00000002d9b77824 */ /* 0x000fe200078e00ff */
[----:B------:R-:W-:Y:S02]  /*5150*/  SEL R182, RZ, 0x10, P5 ;  /* 0x00000010ffb67807 */ /* 0x000fe40002800000 */
[C---:B------:R-:W-:Y:S02]  /*5160*/  SHF.L.U64.HI R181, R216.reuse, 0x1, R219 ;  /* 0x00000001d8b57819 */ /* 0x040fe400000102db */
[----:B------:R-:W-:-:S02]  /*5170*/  SHF.L.U32 R180, R216, 0x1, RZ ;  /* 0x00000001d8b47819 */ /* 0x000fc400000006ff */
.L_x_191:
[----:B------:R-:W-:Y:S04]  /*5180*/  DEPBAR.LE SB0, 0x0 ;  /* 0x000080000000791a */ /* 0x000fe80000000000 */
[----:B------:R-:W-:Y:S01]  /*5190*/  BAR.SYNC.DEFER_BLOCKING 0x0 ;  /* 0x0000000000007b1d */ /* 0x000fe20000010000 */
[----:B------:R-:W-:Y:S06]  /*51a0*/  UISETP.GT.AND UP0, UPT, UR7, UR21, UPT ;  /* 0x000000150700728c */ /* 0x000fec000bf04270 */
[----:B------:R-:W-:Y:S01]  /*51b0*/  PLOP3.LUT P0, PT, PT, PT, UP0, 0x80, 0x0 ;  /* 0x000000000000781c */ /* 0x000fe20003f0f008 */
[----:B------:R1:W2:Y:S04]  /*51c0*/  LDSM.16.M88.4 R132, [R206+0xc100] ;  /* 0x00c10000ce84783b */ /* 0x0002a80000000200 */
[----:B------:R1:W3:Y:S04]  /*51d0*/  LDSM.16.M88.4 R136, [R205+0x6100] ;  /* 0x00610000cd88783b */ /* 0x0002e80000000200 */
[----:B------:R1:W4:Y:S04]  /*51e0*/  LDSM.16.M88.4 R140, [R205+0x6900] ;  /* 0x00690000cd8c783b */ /* 0x0003280000000200 */
[----:B------:R1:W1:Y:S04]  /*51f0*/  LDSM.16.M88.4 R144, [R205+0x7100] ;  /* 0x00710000cd90783b */ /* 0x0002680000000200 */
[----:B------:R1:W1:Y:S04]  /*5200*/  LDSM.16.M88.4 R148, [R205+0x7900] ;  /* 0x00790000cd94783b */ /* 0x0002680000000200 */
[----:B------:R1:W1:Y:S04]  /*5210*/  LDSM.16.M88.4 R152, [R202+0xc100] ;  /* 0x00c10000ca98783b */ /* 0x0002680000000200 */
[----:B------:R1:W1:Y:S04]  /*5220*/  LDSM.16.M88.4 R156, [R204] ;  /* 0x00000000cc9c783b */ /* 0x0002680000000200 */
[----:B------:R1:W1:Y:S04]  /*5230*/  LDSM.16.M88.4 R160, [R195] ;  /* 0x00000000c3a0783b */ /* 0x0002680000000200 */
[----:B------:R1:W1:Y:S04]  /*5240*/  LDSM.16.M88.4 R164, [R194] ;  /* 0x00000000c2a4783b */ /* 0x0002680000000200 */
[----:B------:R1:W1:Y:S01]  /*5250*/  LDSM.16.M88.4 R168, [R193] ;  /* 0x00000000c1a8783b */ /* 0x0002620000000200 */
[----:B------:R-:W-:-:S05]  /*5260*/  @P0 BRA `(.L_x_181) ;  /* 0x0000029000000947 */ /* 0x000fca0003800000 */
[----:B------:R-:W-:Y:S01]  /*5270*/  SHF.R.S32.HI R5, RZ, 0x1f, R208 ;  /* 0x0000001fff057819 */ /* 0x000fe200000114d0 */
[----:B------:R-:W-:Y:S01]  /*5280*/  IMAD.WIDE.U32 R8, R208, c[0x0][0x208], RZ ;  /* 0x00008200d0087a25 */ /* 0x000fe200078e00ff */
[----:B------:R-:W-:Y:S02]  /*5290*/  SHF.R.S32.HI R4, RZ, 0x1f, R207 ;  /* 0x0000001fff047819 */ /* 0x000fe400000114cf */
[----:B------:R-:W-:Y:S01]  /*52a0*/  IADD3 R10, -R182, 0x10, RZ ;  /* 0x00000010b60a7810 */ /* 0x000fe20007ffe1ff */
[----:B------:R-:W-:Y:S02]  /*52b0*/  IMAD R5, R5, c[0x0][0x208], RZ ;  /* 0x0000820005057a24 */ /* 0x000fe400078e02ff */
[----:B------:R-:W-:Y:S01]  /*52c0*/  IMAD R4, R4, c[0x0][0x218], RZ ;  /* 0x0000860004047a24 */ /* 0x000fe200078e02ff */
[----:B------:R-:W-:Y:S01]  /*52d0*/  LOP3.LUT R10, R10, 0xf, RZ, 0xc0, !PT ;  /* 0x0000000f0a0a7812 */ /* 0x000fe200078ec0ff */
[----:B------:R-:W-:Y:S02]  /*52e0*/  IMAD R5, R208, c[0x0][0x20c], R5 ;  /* 0x00008300d0057a24 */ /* 0x000fe400078e0205 */
[----:B------:R-:W-:Y:S02]  /*52f0*/  IMAD R4, R207, c[0x0][0x21c], R4 ;  /* 0x00008700cf047a24 */ /* 0x000fe400078e0204 */
[----:B------:R-:W-:Y:S04]  /*5300*/  IMAD.IADD R9, R9, 0x1, R5 ;  /* 0x0000000109097824 */ /* 0x000fe800078e0205 */
[----:B------:R-:W-:Y:S05]  /*5310*/  IMAD.WIDE.U32 R8, R207, c[0x0][0x218], R8 ;  /* 0x00008600cf087a25 */ /* 0x000fea00078e0008 */
[----:B------:R-:W-:Y:S04]  /*5320*/  IADD3 R0, P0, R8, UR16, RZ ;  /* 0x0000001008007c10 */ /* 0x000fe8000ff1e0ff */
[----:B------:R-:W-:Y:S02]  /*5330*/  IADD3.X R9, R9, UR9, R4, P0, !PT ;  /* 0x0000000909097c10 */ /* 0x000fe400087fe404 */
[C---:B------:R-:W-:Y:S04]  /*5340*/  LEA R12, P0, R0.reuse, c[0x0][0x1f8], 0x1 ;  /* 0x00007e00000c7a11 */ /* 0x040fe800078008ff */
[----:B------:R-:W-:Y:S01]  /*5350*/  LEA.HI.X R6, R0, c[0x0][0x1fc], R9, 0x1, P0 ;  /* 0x00007f0000067a11 */ /* 0x000fe200000f0c09 */
[----:B------:R-:W-:Y:S01]  /*5360*/  SHFL.IDX PT, R4, R12, RZ, 0x181f ;  /* 0x00181fff0c047589 */ /* 0x000fe200000e0000 */
[----:B------:R-:W-:Y:S03]  /*5370*/  IADD3 R9, -R221, 0x10, RZ ;  /* 0x00000010dd097810 */ /* 0x000fe60007ffe1ff */
[----:B------:R-:W5:Y:S01]  /*5380*/  SHFL.IDX PT, R0, R12, 0x1, 0x181f ;  /* 0x00381f000c007f89 */ /* 0x000f6200000e0000 */
[----:B------:R-:W-:Y:S03]  /*5390*/  LOP3.LUT R9, R9, 0xf, RZ, 0xc0, !PT ;  /* 0x0000000f09097812 */ /* 0x000fe600078ec0ff */
[----:B------:R-:W4:Y:S04]  /*53a0*/  SHFL.IDX PT, R5, R6, 0x1, 0x181f ;  /* 0x00381f0006057f89 */ /* 0x000f2800000e0000 */
[----:B------:R-:W3:Y:S01]  /*53b0*/  SHFL.IDX PT, R7, R6, RZ, 0x181f ;  /* 0x00181fff06077589 */ /* 0x000ee200000e0000 */
[-C--:B-----5:R-:W-:Y:S04]  /*53c0*/  IADD3 R10, P2, P0, R10, R0.reuse, R183 ;  /* 0x000000000a0a7210 */ /* 0x0a0fe8000785e0b7 */
[-C--:B----4-:R-:W-:Y:S02]  /*53d0*/  IADD3.X R11, RZ, R5.reuse, R222, P2, P0 ;  /* 0x00000005ff0b7210 */ /* 0x090fe400017e04de */
[----:B------:R-:W-:Y:S04]  /*53e0*/  IADD3 R8, P2, P0, R9, R0, R180 ;  /* 0x0000000009087210 */ /* 0x000fe8000785e0b4 */
[--C-:B------:R-:W-:Y:S02]  /*53f0*/  IADD3.X R9, RZ, R5, R181.reuse, P2, P0 ;  /* 0x00000005ff097210 */ /* 0x100fe400017e04b5 */
[C---:B------:R-:W-:Y:S02]  /*5400*/  IADD3 R14, P2, R4.reuse, R223, RZ ;  /* 0x000000df040e7210 */ /* 0x040fe40007f5e0ff */
[C---:B------:R-:W-:Y:S03]  /*5410*/  IADD3 R12, P0, R4.reuse, R183, RZ ;  /* 0x000000b7040c7210 */ /* 0x040fe60007f1e0ff */
[C---:B---3--:R-:W-:Y:S01]  /*5420*/  IMAD.X R15, R7.reuse, 0x1, R224, P2 ;  /* 0x00000001070f7824 */ /* 0x048fe200010e06e0 */
[----:B------:R-:W-:Y:S01]  /*5430*/  IADD3 R6, P2, R4, R180, RZ ;  /* 0x000000b404067210 */ /* 0x000fe20007f5e0ff */
[C---:B------:R-:W-:Y:S01]  /*5440*/  IMAD.X R13, R7.reuse, 0x1, R222, P0 ;  /* 0x00000001070d7824 */ /* 0x040fe200000e06de */
[----:B------:R-:W-:Y:S02]  /*5450*/  IADD3 R4, P0, R0, R223, RZ ;  /* 0x000000df00047210 */ /* 0x000fe40007f1e0ff */
[----:B------:R3:W-:Y:S01]  /*5460*/  LDGSTS.E.BYPASS.LTC128B.128 [R213], [R14.64], !P6 ;  /* 0x000000000ed57fae */ /* 0x0007e2000f101d56 */
[----:B------:R-:W-:Y:S01]  /*5470*/  IMAD.X R7, R7, 0x1, R181, P2 ;  /* 0x0000000107077824 */ /* 0x000fe200010e06b5 */
[----:B------:R-:W-:Y:S01]  /*5480*/  ISETP.NE.U32.AND P2, PT, R182, RZ, PT ;  /* 0x000000ffb600720c */ /* 0x000fe20003f45070 */
[----:B------:R-:W-:Y:S01]  /*5490*/  IMAD.X R5, R5, 0x1, R224, P0 ;  /* 0x0000000105057824 */ /* 0x000fe200000e06e0 */
[----:B------:R3:W-:Y:S01]  /*54a0*/  LDGSTS.E.BYPASS.LTC128B.128 [R213+0x2000], [R12.64], !P5 ;  /* 0x020000000cd57fae */ /* 0x0007e2000e901d56 */
[----:B------:R-:W-:Y:S03]  /*54b0*/  ISETP.NE.U32.AND P0, PT, R221, RZ, PT ;  /* 0x000000ffdd00720c */ /* 0x000fe60003f05070 */
[----:B------:R3:W-:Y:S04]  /*54c0*/  LDGSTS.E.BYPASS.LTC128B.128 [R213+0x4000], [R6.64], !P4 ;  /* 0x0400000006d57fae */ /* 0x0007e8000e101d56 */
[----:B------:R3:W-:Y:S04]  /*54d0*/  LDGSTS.E.BYPASS.LTC128B.128 [R213+0x1000], [R4.64], !P6 ;  /* 0x0100000004d57fae */ /* 0x0007e8000f101d56 */
[----:B------:R3:W-:Y:S04]  /*54e0*/  LDGSTS.E.BYPASS.LTC128B.128.ZFILL [R213+0x3000], [R10.64], P2 ;  /* 0x030000000ad57fae */ /* 0x0007e80009141d56 */
[----:B------:R3:W-:Y:S02]  /*54f0*/  LDGSTS.E.BYPASS.LTC128B.128.ZFILL [R213+0x5000], [R8.64], P0 ;  /* 0x0500000008d57fae */ /* 0x0007e40008141d56 */
.L_x_181:
[C---:B--23--:R-:W-:Y:S01]  /*5500*/  HMMA.16816.F32 R4, R132.reuse, R136, RZ ;  /* 0x000000888404723c */ /* 0x04cfe200000018ff */
[----:B------:R-:W-:Y:S01]  /*5510*/  LDSM.16.M88.4 R172, [R201+0xc100] ;  /* 0x00c10000c9ac783b */ /* 0x000fe20000000200 */
[----:B------:R-:W-:Y:S06]  /*5520*/  UISETP.GT.AND UP0, UPT, UR21, UR7, UPT ;  /* 0x000000071500728c */ /* 0x000fec000bf04270 */
[C---:B------:R-:W-:Y:S01]  /*5530*/  HMMA.16816.F32 R8, R132.reuse, R138, RZ ;  /* 0x0000008a8408723c */ /* 0x040fe200000018ff */
[----:B------:R-:W0:Y:S01]  /*5540*/  LDGDEPBAR ;  /* 0x00000000000079af */ /* 0x000e220000000000 */
[----:B------:R-:W-:Y:S06]  /*5550*/  PLOP3.LUT P0, PT, PT, PT, UP0, 0x40, 0x0 ;  /* 0x000000000000781c */ /* 0x000fec0003f0e808 */
[C---:B----4-:R-:W-:Y:S01]  /*5560*/  HMMA.16816.F32 R12, R132.reuse, R140, RZ ;  /* 0x0000008c840c723c */ /* 0x050fe200000018ff */
[----:B------:R-:W2:Y:S07]  /*5570*/  LDSM.16.M88.4 R176, [R200+0x6100] ;  /* 0x00610000c8b0783b */ /* 0x000eae0000000200 */
[C---:B------:R-:W-:Y:S01]  /*5580*/  HMMA.16816.F32 R16, R132.reuse, R142, RZ ;  /* 0x0000008e8410723c */ /* 0x040fe200000018ff */
[----:B------:R-:W-:Y:S07]  /*5590*/  LDSM.16.M88.4 R136, [R200+0x7100] ;  /* 0x00710000c888783b */ /* 0x000fee0000000200 */
[C---:B-1----:R-:W-:Y:S01]  /*55a0*/  HMMA.16816.F32 R20, R132.reuse, R144, RZ ;  /* 0x000000908414723c */ /* 0x042fe200000018ff */
[----:B------:R-:W-:Y:S07]  /*55b0*/  LDSM.16.M88.4 R140, [R200+0x7900] ;  /* 0x00790000c88c783b */ /* 0x000fee0000000200 */
[C---:B------:R-:W-:Y:S01]  /*55c0*/  HMMA.16816.F32 R24, R132.reuse, R146, RZ ;  /* 0x000000928418723c */ /* 0x040fe200000018ff */
[----:B------:R-:W-:Y:S07]  /*55d0*/  LDSM.16.M88.4 R144, [R199+0xc100] ;  /* 0x00c10000c790783b */ /* 0x000fee0000000200 */
[C---:B------:R-:W-:Y:S08]  /*55e0*/  HMMA.16816.F32 R28, R132.reuse, R148, RZ ;  /* 0x00000094841c723c */ /* 0x040ff000000018ff */
[----:B------:R-:W-:Y:S01]  /*55f0*/  HMMA.16816.F32 R32, R132, R150, RZ ;  /* 0x000000968420723c */ /* 0x000fe200000018ff */
[----:B------:R-:W1:Y:S07]  /*5600*/  LDSM.16.M88.4 R132, [R200+0x6900] ;  /* 0x00690000c884783b */ /* 0x000e6e0000000200 */
[C---:B------:R-:W-:Y:S01]  /*5610*/  HMMA.16816.F32 R4, R152.reuse, R156, R4 ;  /* 0x0000009c9804723c */ /* 0x040fe20000001804 */
[----:B------:R-:W3:Y:S07]  /*5620*/  LDSM.16.M88.4 R148, [R192] ;  /* 0x00000000c094783b */ /* 0x000eee0000000200 */
[C---:B------:R-:W-:Y:S01]  /*5630*/  HMMA.16816.F32 R8, R152.reuse, R158, R8 ;  /* 0x0000009e9808723c */ /* 0x040fe20000001808 */
[----:B------:R-:W-:Y:S07]  /*5640*/  LDSM.16.M88.4 R156, [R192+0x1000] ;  /* 0x00100000c09c783b */ /* 0x000fee0000000200 */
[C---:B------:R-:W-:Y:S08]  /*5650*/  HMMA.16816.F32 R12, R152.reuse, R160, R12 ;  /* 0x000000a0980c723c */ /* 0x040ff0000000180c */
[C---:B------:R-:W-:Y:S01]  /*5660*/  HMMA.16816.F32 R16, R152.reuse, R162, R16 ;  /* 0x000000a29810723c */ /* 0x040fe20000001810 */
[----:B------:R-:W-:Y:S07]  /*5670*/  LDSM.16.M88.4 R160, [R192+0x1800] ;  /* 0x00180000c0a0783b */ /* 0x000fee0000000200 */
[C---:B------:R-:W-:Y:S08]  /*5680*/  HMMA.16816.F32 R20, R152.reuse, R164, R20 ;  /* 0x000000a49814723c */ /* 0x040ff00000001814 */
[C---:B------:R-:W-:Y:S01]  /*5690*/  HMMA.16816.F32 R24, R152.reuse, R166, R24 ;  /* 0x000000a69818723c */ /* 0x040fe20000001818 */
[----:B------:R-:W-:Y:S07]  /*56a0*/  LDSM.16.M88.4 R164, [R206+0x10100] ;  /* 0x01010000cea4783b */ /* 0x000fee0000000200 */
[C---:B------:R-:W-:Y:S08]  /*56b0*/  HMMA.16816.F32 R28, R152.reuse, R168, R28 ;  /* 0x000000a8981c723c */ /* 0x040ff0000000181c */
[----:B------:R-:W-:Y:S01]  /*56c0*/  HMMA.16816.F32 R32, R152, R170, R32 ;  /* 0x000000aa9820723c */ /* 0x000fe20000001820 */
[----:B------:R-:W4:Y:S07]  /*56d0*/  LDSM.16.M88.4 R152, [R192+0x800] ;  /* 0x00080000c098783b */ /* 0x000f2e0000000200 */
[C---:B--2---:R-:W-:Y:S01]  /*56e0*/  HMMA.16816.F32 R4, R172.reuse, R176, R4 ;  /* 0x000000b0ac04723c */ /* 0x044fe20000001804 */
[----:B------:R-:W2:Y:S07]  /*56f0*/  LDSM.16.M88.4 R168, [R205+0x8100] ;  /* 0x00810000cda8783b */ /* 0x000eae0000000200 */
[C---:B------:R-:W-:Y:S01]  /*5700*/  HMMA.16816.F32 R8, R172.reuse, R178, R8 ;  /* 0x000000b2ac08723c */ /* 0x040fe20000001808 */
[----:B------:R-:W-:Y:S07]  /*5710*/  LDSM.16.M88.4 R176, [R191] ;  /* 0x00000000bfb0783b */ /* 0x000fee0000000200 */
[C---:B-1----:R-:W-:Y:S08]  /*5720*/  HMMA.16816.F32 R12, R172.reuse, R132, R12 ;  /* 0x00000084ac0c723c */ /* 0x042ff0000000180c */
[C---:B------:R-:W-:Y:S01]  /*5730*/  HMMA.16816.F32 R16, R172.reuse, R134, R16 ;  /* 0x00000086ac10723c */ /* 0x040fe20000001810 */
[----:B------:R-:W1:Y:S07]  /*5740*/  LDSM.16.M88.4 R132, [R205+0x8900] ;  /* 0x00890000cd84783b */ /* 0x000e6e0000000200 */
[C---:B------:R-:W-:Y:S08]  /*5750*/  HMMA.16816.F32 R20, R172.reuse, R136, R20 ;  /* 0x00000088ac14723c */ /* 0x040ff00000001814 */
[C---:B------:R-:W-:Y:S01]  /*5760*/  HMMA.16816.F32 R24, R172.reuse, R138, R24 ;  /* 0x0000008aac18723c */ /* 0x040fe20000001818 */
[----:B------:R-:W5:Y:S07]  /*5770*/  LDSM.16.M88.4 R136, [R205+0x9100] ;  /* 0x00910000cd88783b */ /* 0x000f6e0000000200 */
[C---:B------:R-:W-:Y:S08]  /*5780*/  HMMA.16816.F32 R28, R172.reuse, R140, R28 ;  /* 0x0000008cac1c723c */ /* 0x040ff0000000181c */
[----:B------:R-:W-:Y:S01]  /*5790*/  HMMA.16816.F32 R32, R172, R142, R32 ;  /* 0x0000008eac20723c */ /* 0x000fe20000001820 */
[----:B------:R-:W1:Y:S07]  /*57a0*/  LDSM.16.M88.4 R140, [R205+0x9900] ;  /* 0x00990000cd8c783b */ /* 0x000e6e0000000200 */
[C---:B---3--:R-:W-:Y:S01]  /*57b0*/  HMMA.16816.F32 R4, R144.reuse, R148, R4 ;  /* 0x000000949004723c */ /* 0x048fe20000001804 */
[----:B------:R-:W3:Y:S07]  /*57c0*/  LDSM.16.M88.4 R172, [R202+0x10100] ;  /* 0x01010000caac783b */ /* 0x000eee0000000200 */
[C---:B------:R-:W-:Y:S01]  /*57d0*/  HMMA.16816.F32 R8, R144.reuse, R150, R8 ;  /* 0x000000969008723c */ /* 0x040fe20000001808 */
[----:B------:R-:W-:Y:S07]  /*57e0*/  LDSM.16.M88.4 R148, [R189] ;  /* 0x00000000bd94783b */ /* 0x000fee0000000200 */
[C---:B----4-:R-:W-:Y:S08]  /*57f0*/  HMMA.16816.F32 R12, R144.reuse, R152, R12 ;  /* 0x00000098900c723c */ /* 0x050ff0000000180c */
[C---:B------:R-:W-:Y:S01]  /*5800*/  HMMA.16816.F32 R16, R144.reuse, R154, R16 ;  /* 0x0000009a9010723c */ /* 0x040fe20000001810 */
[----:B------:R-:W-:Y:S07]  /*5810*/  LDSM.16.M88.4 R152, [R188] ;  /* 0x00000000bc98783b */ /* 0x000fee0000000200 */
[C---:B------:R-:W-:Y:S08]  /*5820*/  HMMA.16816.F32 R20, R144.reuse, R156, R20 ;  /* 0x0000009c9014723c */ /* 0x040ff00000001814 */
[C---:B------:R-:W-:Y:S01]  /*5830*/  HMMA.16816.F32 R24, R144.reuse, R158, R24 ;  /* 0x0000009e9018723c */ /* 0x040fe20000001818 */
[----:B------:R-:W-:Y:S07]  /*5840*/  LDSM.16.M88.4 R156, [R201+0x10100] ;  /* 0x01010000c99c783b */ /* 0x000fee0000000200 */
[C---:B------:R-:W-:Y:S08]  /*5850*/  HMMA.16816.F32 R28, R144.reuse, R160, R28 ;  /* 0x000000a0901c723c */ /* 0x040ff0000000181c */
[----:B------:R-:W-:Y:S01]  /*5860*/  HMMA.16816.F32 R32, R144, R162, R32 ;  /* 0x000000a29020723c */ /* 0x000fe20000001820 */
[----:B------:R-:W4:Y:S07]  /*5870*/  LDSM.16.M88.4 R144, [R190] ;  /* 0x00000000be90783b */ /* 0x000f2e0000000200 */
[C---:B--2---:R-:W-:Y:S01]  /*5880*/  HMMA.16816.F32 R4, R164.reuse, R168, R4 ;  /* 0x000000a8a404723c */ /* 0x044fe20000001804 */
[----:B------:R-:W2:Y:S07]  /*5890*/  LDSM.16.M88.4 R160, [R200+0x8100] ;  /* 0x00810000c8a0783b */ /* 0x000eae0000000200 */
[C---:B------:R-:W-:Y:S01]  /*58a0*/  HMMA.16816.F32 R8, R164.reuse, R170, R8 ;  /* 0x000000aaa408723c */ /* 0x040fe20000001808 */
[----:B------:R-:W-:Y:S07]  /*58b0*/  LDSM.16.M88.4 R168, [R192+0x2000] ;  /* 0x00200000c0a8783b */ /* 0x000fee0000000200 */
[C---:B-1----:R-:W-:Y:S08]  /*58c0*/  HMMA.16816.F32 R12, R164.reuse, R132, R12 ;  /* 0x00000084a40c723c */ /* 0x042ff0000000180c */
[C---:B------:R-:W-:Y:S01]  /*58d0*/  HMMA.16816.F32 R16, R164.reuse, R134, R16 ;  /* 0x00000086a410723c */ /* 0x040fe20000001810 */
[----:B------:R-:W1:Y:S07]  /*58e0*/  LDSM.16.M88.4 R132, [R200+0x8900] ;  /* 0x00890000c884783b */ /* 0x000e6e0000000200 */
[C---:B-----5:R-:W-:Y:S08]  /*58f0*/  HMMA.16816.F32 R20, R164.reuse, R136, R20 ;  /* 0x00000088a414723c */ /* 0x060ff00000001814 */
        /* <DEDUP_REMOVED lines=8> */
[----:B------:R-:W-:Y:S07]  /*5980*/  LDSM.16.M88.4 R176, [R205+0xa100] ;  /* 0x00a10000cdb0783b */ /* 0x000fee0000000200 */
[C---:B----4-:R-:W-:Y:S08]  /*5990*/  HMMA.16816.F32 R12, R172.reuse, R144, R12 ;  /* 0x00000090ac0c723c */ /* 0x050ff0000000180c */
[C---:B------:R-:W-:Y:S01]  /*59a0*/  HMMA.16816.F32 R16, R172.reuse, R146, R16 ;  /* 0x00000092ac10723c */ /* 0x040fe20000001810 */
[----:B------:R-:W4:Y:S07]  /*59b0*/  LDSM.16.M88.4 R144, [R192+0x2800] ;  /* 0x00280000c090783b */ /* 0x000f2e0000000200 */
[C---:B------:R-:W-:Y:S08]  /*59c0*/  HMMA.16816.F32 R20, R172.reuse, R148, R20 ;  /* 0x00000094ac14723c */ /* 0x040ff00000001814 */
[C---:B------:R-:W-:Y:S01]  /*59d0*/  HMMA.16816.F32 R24, R172.reuse, R150, R24 ;  /* 0x00000096ac18723c */ /* 0x040fe20000001818 */
[----:B------:R-:W3:Y:S07]  /*59e0*/  LDSM.16.M88.4 R148, [R192+0x3000] ;  /* 0x00300000c094783b */ /* 0x000eee0000000200 */
[C---:B------:R-:W-:Y:S08]  /*59f0*/  HMMA.16816.F32 R28, R172.reuse, R152, R28 ;  /* 0x00000098ac1c723c */ /* 0x040ff0000000181c */
[----:B------:R-:W-:Y:S01]  /*5a00*/  HMMA.16816.F32 R32, R172, R154, R32 ;  /* 0x0000009aac20723c */ /* 0x000fe20000001820 */
[----:B------:R-:W3:Y:S07]  /*5a10*/  LDSM.16.M88.4 R152, [R192+0x3800] ;  /* 0x00380000c098783b */ /* 0x000eee0000000200 */
[C---:B--2---:R-:W-:Y:S01]  /*5a20*/  HMMA.16816.F32 R4, R156.reuse, R160, R4 ;  /* 0x000000a09c04723c */ /* 0x044fe20000001804 */
[----:B------:R-:W2:Y:S07]  /*5a30*/  LDSM.16.M88.4 R172, [R206+0x14100] ;  /* 0x01410000ceac783b */ /* 0x000eae0000000200 */
[C---:B------:R-:W-:Y:S01]  /*5a40*/  HMMA.16816.F32 R8, R156.reuse, R162, R8 ;  /* 0x000000a29c08723c */ /* 0x040fe20000001808 */
[----:B------:R-:W-:Y:S07]  /*5a50*/  LDSM.16.M88.4 R160, [R187] ;  /* 0x00000000bba0783b */ /* 0x000fee0000000200 */
        /* <DEDUP_REMOVED lines=15> */
[----:B------:R-:W4:Y:S07]  /*5b50*/  LDSM.16.M88.4 R144, [R186] ;  /* 0x00000000ba90783b */ /* 0x000f2e0000000200 */
[C---:B------:R-:W-:Y:S08]  /*5b60*/  HMMA.16816.F32 R20, R164.reuse, R148, R20 ;  /* 0x00000094a414723c */ /* 0x040ff00000001814 */
[C---:B------:R-:W-:Y:S01]  /*5b70*/  HMMA.16816.F32 R24, R164.reuse, R150, R24 ;  /* 0x00000096a418723c */ /* 0x040fe20000001818 */
[----:B------:R-:W3:Y:S07]  /*5b80*/  LDSM.16.M88.4 R148, [R185] ;  /* 0x00000000b994783b */ /* 0x000eee0000000200 */
[C---:B------:R-:W-:Y:S08]  /*5b90*/  HMMA.16816.F32 R28, R164.reuse, R152, R28 ;  /* 0x00000098a41c723c */ /* 0x040ff0000000181c */
[----:B------:R-:W-:Y:S01]  /*5ba0*/  HMMA.16816.F32 R32, R164, R154, R32 ;  /* 0x0000009aa420723c */ /* 0x000fe20000001820 */
[----:B------:R-:W3:Y:S07]  /*5bb0*/  LDSM.16.M88.4 R152, [R184] ;  /* 0x00000000b898783b */ /* 0x000eee0000000200 */
        /* <DEDUP_REMOVED lines=15> */
[C---:B------:R-:W-:Y:S08]  /*5cb0*/  HMMA.16816.F32 R8, R156.reuse, R162, R8 ;  /* 0x000000a29c08723c */ /* 0x040ff00000001808 */
[C---:B----4-:R-:W-:Y:S08]  /*5cc0*/  HMMA.16816.F32 R12, R156.reuse, R144, R12 ;  /* 0x000000909c0c723c */ /* 0x050ff0000000180c */
[C---:B------:R-:W-:Y:S08]  /*5cd0*/  HMMA.16816.F32 R16, R156.reuse, R146, R16 ;  /* 0x000000929c10723c */ /* 0x040ff00000001810 */
[C---:B------:R-:W-:Y:S08]  /*5ce0*/  HMMA.16816.F32 R20, R156.reuse, R148, R20 ;  /* 0x000000949c14723c */ /* 0x040ff00000001814 */
[C---:B------:R-:W-:Y:S08]  /*5cf0*/  HMMA.16816.F32 R24, R156.reuse, R150, R24 ;  /* 0x000000969c18723c */ /* 0x040ff00000001818 */
[C---:B------:R-:W-:Y:S08]  /*5d00*/  HMMA.16816.F32 R28, R156.reuse, R152, R28 ;  /* 0x000000989c1c723c */ /* 0x040ff0000000181c */
[----:B------:R-:W-:Y:S08]  /*5d10*/  HMMA.16816.F32 R32, R156, R154, R32 ;  /* 0x0000009a9c20723c */ /* 0x000ff00000001820 */
[C---:B--2---:R-:W-:Y:S08]  /*5d20*/  HMMA.16816.F32 R4, R164.reuse, R168, R4 ;  /* 0x000000a8a404723c */ /* 0x044ff00000001804 */
[C---:B------:R-:W-:Y:S08]  /*5d30*/  HMMA.16816.F32 R8, R164.reuse, R170, R8 ;  /* 0x000000aaa408723c */ /* 0x040ff00000001808 */
[C---:B-1----:R-:W-:Y:S08]  /*5d40*/  HMMA.16816.F32 R12, R164.reuse, R132, R12 ;  /* 0x00000084a40c723c */ /* 0x042ff0000000180c */
[C---:B------:R-:W-:Y:S01]  /*5d50*/  HMMA.16816.F32 R16, R164.reuse, R134, R16 ;  /* 0x00000086a410723c */ /* 0x040fe20000001810 */
[----:B------:R-:W1:Y:S07]  /*5d60*/  LDSM.16.M88.4 R132, [R192+0x4800] ;  /* 0x00480000c084783b */ /* 0x000e6e0000000200 */
[C---:B-----5:R-:W-:Y:S08]  /*5d70*/  HMMA.16816.F32 R20, R164.reuse, R136, R20 ;  /* 0x00000088a414723c */ /* 0x060ff00000001814 */
[C---:B------:R-:W-:Y:S01]  /*5d80*/  HMMA.16816.F32 R24, R164.reuse, R138, R24 ;  /* 0x0000008aa418723c */ /* 0x040fe20000001818 */
[----:B------:R-:W2:Y:S07]  /*5d90*/  LDSM.16.M88.4 R136, [R192+0x5000] ;  /* 0x00500000c088783b */ /* 0x000eae0000000200 */
[C---:B------:R-:W-:Y:S08]  /*5da0*/  HMMA.16816.F32 R28, R164.reuse, R140, R28 ;  /* 0x0000008ca41c723c */ /* 0x040ff0000000181c */
[----:B------:R-:W-:Y:S08]  /*5db0*/  HMMA.16816.F32 R32, R164, R142, R32 ;  /* 0x0000008ea420723c */ /* 0x000ff00000001820 */
[C---:B---3--:R-:W-:Y:S08]  /*5dc0*/  HMMA.16816.F32 R4, R172.reuse, R176, R4 ;  /* 0x000000b0ac04723c */ /* 0x048ff00000001804 */
[C---:B------:R-:W-:Y:S08]  /*5dd0*/  HMMA.16816.F32 R8, R172.reuse, R178, R8 ;  /* 0x000000b2ac08723c */ /* 0x040ff00000001808 */
[C---:B-1----:R-:W-:Y:S08]  /*5de0*/  HMMA.16816.F32 R12, R172.reuse, R132, R12 ;  /* 0x00000084ac0c723c */ /* 0x042ff0000000180c */
[C---:B------:R-:W-:Y:S01]  /*5df0*/  HMMA.16816.F32 R16, R172.reuse, R134, R16 ;  /* 0x00000086ac10723c */ /* 0x040fe20000001810 */
[----:B------:R-:W1:Y:S01]  /*5e00*/  LDSM.16.M88.4 R132, [R192+0x5800] ;  /* 0x00580000c084783b */ /* 0x000e620000000200 */
[----:B------:R-:W-:Y:S04]  /*5e10*/  DEPBAR.LE SB0, 0x0 ;  /* 0x000080000000791a */ /* 0x000fe80000000000 */
[----:B------:R-:W-:Y:S02]  /*5e20*/  FMUL.FTZ R227, R4, c[0x0][0x320] ;  /* 0x0000c80004e37a20 */ /* 0x000fe40000410000 */
[C---:B--2---:R-:W-:Y:S04]  /*5e30*/  HMMA.16816.F32 R20, R172.reuse, R136, R20 ;  /* 0x00000088ac14723c */ /* 0x044fe80000001814 */
        /* <DEDUP_REMOVED lines=10> */
[----:B------:R-:W4:Y:S01]  /*5ee0*/  MUFU.TANH R0, R0 ;  /* 0x0000000000007308 */ /* 0x000f220000002400 */
        /* <DEDUP_REMOVED lines=14> */
[----:B------:R-:W-:Y:S02]  /*5fd0*/  FMUL.FTZ R245, R21, c[0x0][0x320] ;  /* 0x0000c80015f57a20 */ /* 0x000fe40000410000 */
        /* <DEDUP_REMOVED lines=15> */
[----:B------:R-:W-:Y:S05]  /*60d0*/  FMUL.FTZ R249, R34, c[0x0][0x320] ;  /* 0x0000c80022f97a20 */ /* 0x000fea0000410000 */
[----:B------:R-:W1:Y:S01]  /*60e0*/  MUFU.TANH R228, R228 ;  /* 0x000000e400e47308 */ /* 0x000e620000002400 */
[----:B-----5:R-:W-:Y:S09]  /*60f0*/  FMUL.FTZ R248, R35, c[0x0][0x320] ;  /* 0x0000c80023f87a20 */ /* 0x020ff20000410000 */
        /* <DEDUP_REMOVED lines=22> */
[----:B------:R-:W1:Y:S01]  /*6260*/  MUFU.TANH R248, R248 ;  /* 0x000000f800f87308 */ /* 0x000e620000002400 */
[----:B------:R-:W-:-:S05]  /*6270*/  @P0 BRA `(.L_x_182) ;  /* 0x0000037000000947 */ /* 0x000fca0003800000 */
[----:B--234-:R-:W-:Y:S01]  /*6280*/  IADD3 R10, -R182, 0x10, RZ ;  /* 0x00000010b60a7810 */ /* 0x01cfe20007ffe1ff */
[----:B------:R-:W-:Y:S01]  /*6290*/  ULEA UR5, UR21, UR13, 0x6 ;  /* 0x0000000d15057291 */ /* 0x000fe2000f8e303f */
[----:B------:R-:W-:Y:S01]  /*62a0*/  IADD3 R9, -R221, 0x10, RZ ;  /* 0x00000010dd097810 */ /* 0x000fe20007ffe1ff */
[----:B------:R-:W-:Y:S01]  /*62b0*/  IMAD.MOV.U32 R207, RZ, RZ, RZ ;  /* 0x000000ffffcf7224 */ /* 0x000fe200078e00ff */
[----:B------:R-:W-:Y:S02]  /*62c0*/  LOP3.LUT R10, R10, 0xf, RZ, 0xc0, !PT ;  /* 0x0000000f0a0a7812 */ /* 0x000fe400078ec0ff */
[----:B------:R-:W-:Y:S01]  /*62d0*/  LOP3.LUT R9, R9, 0xf, RZ, 0xc0, !PT ;  /* 0x0000000f09097812 */ /* 0x000fe200078ec0ff */
[----:B------:R-:W-:Y:S05]  /*62e0*/  IMAD.U32 R5, RZ, RZ, UR5 ;  /* 0x00000005ff057e24 */ /* 0x000fea000f8e00ff */
[----:B------:R-:W-:Y:S05]  /*62f0*/  IADD3 R208, R5, -0x40, R210 ;  /* 0xffffffc005d07810 */ /* 0x000fea0007ffe0d2 */
[----:B------:R-:W-:Y:S04]  /*6300*/  @P3 IMAD.HI.U32 R5, R208, c[0x0][0x2bc], RZ ;  /* 0x0000af00d0053a27 */ /* 0x000fe800078e00ff */
[----:B------:R-:W-:Y:S01]  /*6310*/  IMAD.MOV.U32 R4, RZ, RZ, R208 ;  /* 0x000000ffff047224 */ /* 0x000fe200078e00d0 */
[----:B------:R-:W-:Y:S04]  /*6320*/  @P3 SHF.R.U32.HI R4, RZ, c[0x0][0x2c0], R5 ;  /* 0x0000b000ff043a19 */ /* 0x000fe80000011605 */
[C---:B------:R-:W-:Y:S04]  /*6330*/  @!P1 IADD3 R8, P0, R4.reuse, UR14, RZ ;  /* 0x0000000e04089c10 */ /* 0x040fe8000ff1e0ff */
[----:B------:R-:W-:Y:S02]  /*6340*/  @!P1 LEA.HI.X.SX32 R5, R4, UR6, 0x1, P0 ;  /* 0x0000000604059c11 */ /* 0x000fe400080f0eff */
[C---:B------:R-:W-:Y:S04]  /*6350*/  @!P1 LEA R6, P0, R8.reuse, c[0x0][0x2a0], 0x2 ;  /* 0x0000a80008069a11 */ /* 0x040fe800078010ff */
[----:B------:R-:W-:Y:S01]  /*6360*/  @!P1 LEA.HI.X R7, R8, c[0x0][0x2a4], R5, 0x2, P0 ;  /* 0x0000a90008079a11 */ /* 0x000fe200000f1405 */
[----:B------:R-:W-:Y:S04]  /*6370*/  IMAD.MOV R5, RZ, RZ, -R4 ;  /* 0x000000ffff057224 */ /* 0x000fe800078e0a04 */
[----:B------:R2:W3:Y:S01]  /*6380*/  @!P1 LDG.E R207, [R6.64] ;  /* 0x0000001606cf9981 */ /* 0x0004e2000c1e1900 */
[----:B------:R-:W-:Y:S05]  /*6390*/  IMAD R208, R5, c[0x0][0x2b8], R208 ;  /* 0x0000ae0005d07a24 */ /* 0x000fea00078e02d0 */
[----:B------:R-:W-:Y:S05]  /*63a0*/  SHF.R.S32.HI R5, RZ, 0x1f, R208 ;  /* 0x0000001fff057819 */ /* 0x000fea00000114d0 */
[----:B------:R-:W-:Y:S04]  /*63b0*/  IMAD R5, R5, c[0x0][0x1e0], RZ ;  /* 0x0000780005057a24 */ /* 0x000fe800078e02ff */
[C---:B------:R-:W-:Y:S02]  /*63c0*/  IMAD R5, R208.reuse, c[0x0][0x1e4], R5 ;  /* 0x00007900d0057a24 */ /* 0x040fe400078e0205 */
[----:B--2---:R-:W-:Y:S04]  /*63d0*/  IMAD.WIDE.U32 R6, R208, c[0x0][0x1e0], RZ ;  /* 0x00007800d0067a25 */ /* 0x004fe800078e00ff */
[----:B------:R-:W-:Y:S01]  /*63e0*/  IMAD.IADD R7, R7, 0x1, R5 ;  /* 0x0000000107077824 */ /* 0x000fe200078e0205 */
[----:B---3--:R-:W-:Y:S03]  /*63f0*/  SHF.R.S32.HI R4, RZ, 0x1f, R207 ;  /* 0x0000001fff047819 */ /* 0x008fe600000114cf */
[C---:B------:R-:W-:Y:S04]  /*6400*/  IMAD.WIDE.U32 R6, R207.reuse, c[0x0][0x1f0], R6 ;  /* 0x00007c00cf067a25 */ /* 0x040fe800078e0006 */
[----:B------:R-:W-:Y:S01]  /*6410*/  IMAD R4, R4, c[0x0][0x1f0], RZ ;  /* 0x00007c0004047a24 */ /* 0x000fe200078e02ff */
[----:B------:R-:W-:Y:S03]  /*6420*/  IADD3 R5, P0, R6, UR18, RZ ;  /* 0x0000001206057c10 */ /* 0x000fe6000ff1e0ff */
[----:B------:R-:W-:Y:S05]  /*6430*/  IMAD R4, R207, c[0x0][0x1f4], R4 ;  /* 0x00007d00cf047a24 */ /* 0x000fea00078e0204 */
[----:B------:R-:W-:Y:S02]  /*6440*/  IADD3.X R4, R7, UR8, R4, P0, !PT ;  /* 0x0000000807047c10 */ /* 0x000fe400087fe404 */
[C---:B------:R-:W-:Y:S04]  /*6450*/  LEA R12, P0, R5.reuse, c[0x0][0x1c8], 0x1 ;  /* 0x00007200050c7a11 */ /* 0x040fe800078008ff */
[----:B------:R-:W-:Y:S01]  /*6460*/  LEA.HI.X R16, R5, c[0x0][0x1cc], R4, 0x1, P0 ;  /* 0x0000730005107a11 */ /* 0x000fe200000f0c04 */
[----:B------:R-:W-:Y:S04]  /*6470*/  SHFL.IDX PT, R6, R12, RZ, 0x181f ;  /* 0x00181fff0c067589 */ /* 0x000fe800000e0000 */
[----:B------:R-:W2:Y:S04]  /*6480*/  SHFL.IDX PT, R4, R12, 0x1, 0x181f ;  /* 0x00381f000c047f89 */ /* 0x000ea800000e0000 */
[----:B------:R-:W3:Y:S04]  /*6490*/  SHFL.IDX PT, R5, R16, 0x1, 0x181f ;  /* 0x00381f0010057f89 */ /* 0x000ee800000e0000 */
[----:B------:R-:W4:Y:S01]  /*64a0*/  SHFL.IDX PT, R7, R16, RZ, 0x181f ;  /* 0x00181fff10077589 */ /* 0x000f2200000e0000 */
[-C--:B--2---:R-:W-:Y:S04]  /*64b0*/  IADD3 R10, P2, P0, R10, R4.reuse, R183 ;  /* 0x000000040a0a7210 */ /* 0x084fe8000785e0b7 */
[-C--:B---3--:R-:W-:Y:S02]  /*64c0*/  IADD3.X R11, RZ, R5.reuse, R222, P2, P0 ;  /* 0x00000005ff0b7210 */ /* 0x088fe400017e04de */
[----:B------:R-:W-:Y:S04]  /*64d0*/  IADD3 R8, P2, P0, R9, R4, R180 ;  /* 0x0000000409087210 */ /* 0x000fe8000785e0b4 */
[--C-:B------:R-:W-:Y:S02]  /*64e0*/  IADD3.X R9, RZ, R5, R181.reuse, P2, P0 ;  /* 0x00000005ff097210 */ /* 0x100fe400017e04b5 */
[C---:B------:R-:W-:Y:S02]  /*64f0*/  IADD3 R14, P2, R6.reuse, R223, RZ ;  /* 0x000000df060e7210 */ /* 0x040fe40007f5e0ff */
[C---:B------:R-:W-:Y:S03]  /*6500*/  IADD3 R12, P0, R6.reuse, R183, RZ ;  /* 0x000000b7060c7210 */ /* 0x040fe60007f1e0ff */
[C---:B----4-:R-:W-:Y:S01]  /*6510*/  IMAD.X R15, R7.reuse, 0x1, R224, P2 ;  /* 0x00000001070f7824 */ /* 0x050fe200010e06e0 */
[----:B------:R-:W-:Y:S01]  /*6520*/  IADD3 R6, P2, R6, R180, RZ ;  /* 0x000000b406067210 */ /* 0x000fe20007f5e0ff */
[C---:B------:R-:W-:Y:S01]  /*6530*/  IMAD.X R13, R7.reuse, 0x1, R222, P0 ;  /* 0x00000001070d7824 */ /* 0x040fe200000e06de */
[----:B------:R-:W-:Y:S02]  /*6540*/  IADD3 R4, P0, R4, R223, RZ ;  /* 0x000000df04047210 */ /* 0x000fe40007f1e0ff */
[----:B------:R2:W-:Y:S01]  /*6550*/  LDGSTS.E.BYPASS.LTC128B.128 [R209+0x6100], [R14.64], !P6 ;  /* 0x061000000ed17fae */ /* 0x0005e2000f101d56 */
        /* <DEDUP_REMOVED lines=9> */
.L_x_182:
[----:B--234-:R-:W-:Y:S01]  /*65f0*/  IMAD.MOV.U32 R11, RZ, RZ, R211 ;  /* 0x000000ffff0b7224 */ /* 0x01cfe200078e00d3 */
[----:B------:R-:W-:Y:S01]  /*6600*/  PLOP3.LUT P2, PT, PT, PT, UP2, 0x80, 0x0 ;  /* 0x000000000000781c */ /* 0x000fe20003f4f028 */
[----:B------:R-:W0:Y:S01]  /*6610*/  LDGDEPBAR ;  /* 0x00000000000079af */ /* 0x000e220000000000 */
[----:B------:R-:W-:Y:S01]  /*6620*/  PLOP3.LUT P0, PT, PT, PT, UP2, 0x80, 0x0 ;  /* 0x000000000000781c */ /* 0x000fe20003f0f028 */
[----:B------:R-:W-:Y:S06]  /*6630*/  USHF.L.U32 UR5, UR21, 0x6, URZ ;  /* 0x0000000615057899 */ /* 0x000fec000800063f */
[----:B------:R-:W-:Y:S04]  /*6640*/  IMAD.U32 R5, RZ, RZ, UR5 ;  /* 0x00000005ff057e24 */ /* 0x000fe8000f8e00ff */
[----:B------:R-:W-:Y:S01]  /*6650*/  @P2 IMAD.HI.U32 R4, R211, c[0x0][0x2c8], RZ ;  /* 0x0000b200d3042a27 */ /* 0x000fe200078e00ff */
[----:B------:R-:W-:Y:S04]  /*6660*/  IADD3 R5, -R212, 0x1, -R5 ;  /* 0x00000001d4057810 */ /* 0x000fe80007ffe905 */
[----:B------:R-:W-:Y:S01]  /*6670*/  @P0 SHF.R.U32.HI R11, RZ, c[0x0][0x2cc], R4 ;  /* 0x0000b300ff0b0a19 */ /* 0x000fe20000011604 */
[----:B------:R-:W-:Y:S01]  /*6680*/  IMAD.U32 R4, RZ, RZ, UR20 ;  /* 0x00000014ff047e24 */ /* 0x000fe2000f8e00ff */
[----:B------:R-:W-:Y:S03]  /*6690*/  PLOP3.LUT P0, PT, PT, PT, UP1, 0x40, 0x0 ;  /* 0x000000000000781c */ /* 0x000fe60003f0e818 */
[----:B------:R-:W2:Y:S01]  /*66a0*/  SHFL.IDX PT, R13, R11, RZ, 0x1c1f ;  /* 0x001c1fff0b0d7589 */ /* 0x000ea200000e0000 */
[----:B------:R-:W-:Y:S05]  /*66b0*/  IMAD R5, R4, c[0x0][0x1d0], R5 ;  /* 0x0000740004057a24 */ /* 0x000fea00078e0205 */
[----:B------:R-:W-:Y:S04]  /*66c0*/  IADD3 R4, R5, -c[0x0][0x168], RZ ;  /* 0x80005a0005047a10 */ /* 0x000fe80007ffe0ff */
[C---:B------:R-:W-:Y:S02]  /*66d0*/  IADD3 R5, R4.reuse, c[0x0][0x328], RZ ;  /* 0x0000ca0004057a10 */ /* 0x040fe40007ffe0ff */
[----:B------:R-:W-:Y:S03]  /*66e0*/  IADD3 R4, R4, UR12, RZ ;  /* 0x0000000c04047c10 */ /* 0x000fe6000fffe0ff */
[--C-:B--2---:R-:W-:Y:S02]  /*66f0*/  IMAD.IADD R9, R5, 0x1, R13.reuse ;  /* 0x0000000105097824 */ /* 0x104fe400078e020d */
[----:B------:R-:W-:Y:S01]  /*6700*/  IMAD.IADD R7, R4, 0x1, R13 ;  /* 0x0000000104077824 */ /* 0x000fe200078e020d */
[----:B------:R-:W-:-:S05]  /*6710*/  @P0 BRA `(.L_x_183) ;  /* 0x000001b000000947 */ /* 0x000fca0003800000 */
[----:B------:R-:W-:Y:S01]  /*6720*/  MOV R6, UR20 ;  /* 0x0000001400067c02 */ /* 0x000fe20008000f00 */
[----:B------:R-:W-:Y:S04]  /*6730*/  BSSY B0, `(.L_x_184) ;  /* 0x0000013000007945 */ /* 0x000fe80003800000 */
[----:B------:R-:W-:Y:S05]  /*6740*/  IMAD R13, R6, c[0x0][0x1d0], R13 ;  /* 0x00007400060d7a24 */ /* 0x000fea00078e020d */
[----:B------:R-:W-:Y:S04]  /*6750*/  IADD3 R13, R13, -c[0x0][0x168], RZ ;  /* 0x80005a000d0d7a10 */ /* 0x000fe80007ffe0ff */
[----:B------:R-:W-:Y:S11]  /*6760*/  ISETP.GT.AND P0, PT, R13, -0x1, PT ;  /* 0xffffffff0d00780c */ /* 0x000ff60003f04270 */
[----:B------:R-:W-:Y:S02]  /*6770*/  @!UPT UIADD3 URZ, URZ, URZ, URZ ;  /* 0x0000003f3f3ff290 */ /* 0x000fe4000fffe03f */
[----:B------:R-:W-:-:S05]  /*6780*/  @P0 BRA `(.L_x_185) ;  /* 0x0000008000000947 */ /* 0x000fca0003800000 */
[----:B------:R-:W-:Y:S01]  /*6790*/  LOP3.LUT R13, RZ, R13, RZ, 0x33, !PT ;  /* 0x0000000dff0d7212 */ /* 0x000fe200078e33ff */
[----:B------:R-:W-:Y:S05]  /*67a0*/  IMAD.MOV.U32 R6, RZ, RZ, c[0x0][0x32c] ;  /* 0x0000cb00ff067624 */ /* 0x000fea00078e00ff */
[----:B------:R-:W-:Y:S11]  /*67b0*/  ISETP.NE.AND P0, PT, R6, 0x1, PT ;  /* 0x000000010600780c */ /* 0x000ff60003f05270 */
[----:B------:R-:W-:Y:S02]  /*67c0*/  @!UPT UIADD3 URZ, URZ, URZ, URZ ;  /* 0x0000003f3f3ff290 */ /* 0x000fe4000fffe03f */
[----:B------:R-:W-:Y:S05]  /*67d0*/  @P0 IMAD.HI.U32 R6, R13, c[0x0][0x330], RZ ;  /* 0x0000cc000d060a27 */ /* 0x000fea00078e00ff */
[----:B------:R-:W-:Y:S04]  /*67e0*/  @P0 SHF.R.U32.HI R13, RZ, c[0x0][0x334], R6 ;  /* 0x0000cd00ff0d0a19 */ /* 0x000fe80000011606 */
[----:B------:R-:W-:Y:S01]  /*67f0*/  LOP3.LUT R13, RZ, R13, RZ, 0x33, !PT ;  /* 0x0000000dff0d7212 */ /* 0x000fe200078e33ff */
[----:B------:R-:W-:-:S05]  /*6800*/  BRA `(.L_x_186) ;  /* 0x0000005000007947 */ /* 0x000fca0003800000 */
.L_x_185:
[----:B------:R-:W-:Y:S04]  /*6810*/  MOV R6, c[0x0][0x32c] ;  /* 0x0000cb0000067a02 */ /* 0x000fe80000000f00 */
[----:B------:R-:W-:Y:S11]  /*6820*/  ISETP.NE.AND P0, PT, R6, 0x1, PT ;  /* 0x000000010600780c */ /* 0x000ff60003f05270 */
[----:B------:R-:W-:Y:S02]  /*6830*/  @!UPT UIADD3 URZ, URZ, URZ, URZ ;  /* 0x0000003f3f3ff290 */ /* 0x000fe4000fffe03f */
[----:B------:R-:W-:Y:S05]  /*6840*/  @P0 IMAD.HI.U32 R6, R13, c[0x0][0x330], RZ ;  /* 0x0000cc000d060a27 */ /* 0x000fea00078e00ff */
[----:B------:R-:W-:Y:S02]  /*6850*/  @P0 SHF.R.U32.HI R13, RZ, c[0x0][0x334], R6 ;  /* 0x0000cd00ff0d0a19 */ /* 0x000fe40000011606 */
.L_x_186:
[----:B------:R-:W-:Y:S05]  /*6860*/  BSYNC B0 ;  /* 0x0000000000007941 */ /* 0x000fea0003800000 */
.L_x_184:
[----:B------:R-:W-:Y:S04]  /*6870*/  IMAD.MOV.U32 R6, RZ, RZ, c[0x0][0x32c] ;  /* 0x0000cb00ff067624 */ /* 0x000fe800078e00ff */
[----:B------:R-:W-:Y:S04]  /*6880*/  IMAD R13, R13, R6, -UR5 ;  /* 0x800000050d0d7e24 */ /* 0x000fe8000f8e0206 */
[----:B------:R-:W-:Y:S05]  /*6890*/  IMAD.IADD R8, R13, 0x1, -R212 ;  /* 0x000000010d087824 */ /* 0x000fea00078e0ad4 */
[----:B------:R-:W-:Y:S02]  /*68a0*/  IADD3 R6, R8, c[0x0][0x32c], RZ ;  /* 0x0000cb0008067a10 */ /* 0x000fe40007ffe0ff */
[----:B------:R-:W-:Y:S02]  /*68b0*/  IMNMX R7, R7, R8, !PT ;  /* 0x0000000807077217 */ /* 0x000fe40007800200 */
[----:B------:R-:W-:Y:S02]  /*68c0*/  IMNMX R9, R9, R6, PT ;  /* 0x0000000609097217 */ /* 0x000fe40003800200 */
.L_x_183:
[----:B------:R-:W-:Y:S01]  /*68d0*/  UISETP.GT.AND UP0, UPT, UR21, -0x1, UPT ;  /* 0xffffffff1500788c */ /* 0x000fe2000bf04270 */
[----:B------:R-:W2:Y:S05]  /*68e0*/  SHFL.IDX PT, R11, R11, 0x1, 0x1c1f ;  /* 0x003c1f000b0b7f89 */ /* 0x000eaa00000e0000 */
[----:B------:R-:W-:Y:S02]  /*68f0*/  PLOP3.LUT P0, PT, PT, PT, UP0, 0x80, 0x0 ;  /* 0x000000000000781c */ /* 0x000fe40003f0f008 */
[----:B------:R-:W-:Y:S02]  /*6900*/  PLOP3.LUT P2, PT, PT, PT, UP0, 0x80, 0x0 ;  /* 0x000000000000781c */ /* 0x000fe40003f4f008 */
[C---:B------:R-:W-:Y:S02]  /*6910*/  ISETP.GT.AND P0, PT, R7.reuse, RZ, P0 ;  /* 0x000000ff0700720c */ /* 0x040fe40000704270 */
[----:B------:R-:W-:Y:S02]  /*6920*/  ISETP.GT.AND P2, PT, R7, 0x1, P2 ;  /* 0x000000010700780c */ /* 0x000fe40001744270 */
[C---:B------:R-:W-:Y:S02]  /*6930*/  ISETP.LT.OR P0, PT, R9.reuse, 0x1, P0 ;  /* 0x000000010900780c */ /* 0x040fe40000701670 */
[----:B------:R-:W-:Y:S02]  /*6940*/  ISETP.LT.OR P2, PT, R9, 0x2, P2 ;  /* 0x000000020900780c */ /* 0x000fe40001741670 */
[----:B------:R-:W-:Y:S02]  /*6950*/  FSEL R10, R227, -INF , !P0 ;  /* 0xff800000e30a7808 */ /* 0x000fe40004000000 */
[----:B------:R-:W-:Y:S02]  /*6960*/  PLOP3.LUT P0, PT, PT, PT, UP0, 0x80, 0x0 ;  /* 0x000000000000781c */ /* 0x000fe40003f0f008 */
[----:B------:R-:W-:Y:S02]  /*6970*/  FSEL R8, R229, -INF , !P2 ;  /* 0xff800000e5087808 */ /* 0x000fe40005000000 */
[----:B------:R-:W-:Y:S01]  /*6980*/  ISETP.GT.AND P0, PT, R7, 0x8, P0 ;  /* 0x000000080700780c */ /* 0x000fe20000704270 */
[--C-:B--2---:R-:W-:Y:S01]  /*6990*/  IMAD.IADD R5, R5, 0x1, R11.reuse ;  /* 0x0000000105057824 */ /* 0x104fe200078e020b */
[----:B------:R-:W-:Y:S01]  /*69a0*/  PLOP3.LUT P2, PT, PT, PT, UP0, 0x80, 0x0 ;  /* 0x000000000000781c */ /* 0x000fe20003f4f008 */
[----:B------:R-:W-:Y:S01]  /*69b0*/  IMAD.IADD R4, R4, 0x1, R11 ;  /* 0x0000000104047824 */ /* 0x000fe200078e020b */
[----:B------:R-:W-:Y:S02]  /*69c0*/  ISETP.LT.OR P0, PT, R9, 0x9, P0 ;  /* 0x000000090900780c */ /* 0x000fe40000701670 */
[----:B------:R-:W-:Y:S02]  /*69d0*/  ISETP.GT.AND P2, PT, R7, 0x9, P2 ;  /* 0x000000090700780c */ /* 0x000fe40001744270 */
[----:B-1----:R-:W-:Y:S02]  /*69e0*/  FSEL R230, R230, -INF , !P0 ;  /* 0xff800000e6e67808 */ /* 0x002fe40004000000 */
[----:B------:R-:W-:Y:S02]  /*69f0*/  PLOP3.LUT P0, PT, PT, PT, UP0, 0x80, 0x0 ;  /* 0x000000000000781c */ /* 0x000fe40003f0f008 */
[----:B------:R-:W-:Y:S02]  /*6a00*/  ISETP.LT.OR P2, PT, R9, 0xa, P2 ;  /* 0x0000000a0900780c */ /* 0x000fe40001741670 */
[----:B------:R-:W-:Y:S02]  /*6a10*/  ISETP.GT.AND P0, PT, R7, 0x10, P0 ;  /* 0x000000100700780c */ /* 0x000fe40000704270 */
[----:B------:R-:W-:Y:S02]  /*6a20*/  FSEL R6, R233, -INF , !P2 ;  /* 0xff800000e9067808 */ /* 0x000fe40005000000 */
[----:B------:R-:W-:Y:S02]  /*6a30*/  ISETP.LT.OR P0, PT, R9, 0x11, P0 ;  /* 0x000000110900780c */ /* 0x000fe40000701670 */
[----:B------:R-:W-:Y:S02]  /*6a40*/  PLOP3.LUT P2, PT, PT, PT, UP0, 0x80, 0x0 ;  /* 0x000000000000781c */ /* 0x000fe40003f4f008 */
[----:B------:R-:W-:Y:S02]  /*6a50*/  FSEL R164, R237, -INF , !P0 ;  /* 0xff800000eda47808 */ /* 0x000fe40004000000 */
[----:B------:R-:W-:Y:S02]  /*6a60*/  PLOP3.LUT P0, PT, PT, PT, UP0, 0x80, 0x0 ;  /* 0x000000000000781c */ /* 0x000fe40003f0f008 */
[C---:B------:R-:W-:Y:S02]  /*6a70*/  ISETP.GT.AND P2, PT, R7.reuse, 0x11, P2 ;  /* 0x000000110700780c */ /* 0x040fe40001744270 */
[----:B------:R-:W-:Y:S02]  /*6a80*/  ISETP.GT.AND P0, PT, R7, 0x18, P0 ;  /* 0x000000180700780c */ /* 0x000fe40000704270 */
[C---:B------:R-:W-:Y:S02]  /*6a90*/  ISETP.LT.OR P2, PT, R9.reuse, 0x12, P2 ;  /* 0x000000120900780c */ /* 0x040fe40001741670 */
[----:B------:R-:W-:Y:S02]  /*6aa0*/  ISETP.LT.OR P0, PT, R9, 0x19, P0 ;  /* 0x000000190900780c */ /* 0x000fe40000701670 */
[----:B------:R-:W-:Y:S02]  /*6ab0*/  FSEL R162, R236, -INF , !P2 ;  /* 0xff800000eca27808 */ /* 0x000fe40005000000 */
[----:B------:R-:W-:Y:S02]  /*6ac0*/  FSEL R142, R238, -INF , !P0 ;  /* 0xff800000ee8e7808 */ /* 0x000fe40004000000 */
[----:B------:R-:W-:Y:S02]  /*6ad0*/  PLOP3.LUT P0, PT, PT, PT, UP0, 0x80, 0x0 ;  /* 0x000000000000781c */ /* 0x000fe40003f0f008 */
[----:B------:R-:W-:Y:S02]  /*6ae0*/  PLOP3.LUT P2, PT, PT, PT, UP0, 0x80, 0x0 ;  /* 0x000000000000781c */ /* 0x000fe40003f4f008 */
[C---:B------:R-:W-:Y:S02]  /*6af0*/  ISETP.GT.AND P0, PT, R7.reuse, 0x20, P0 ;  /* 0x000000200700780c */ /* 0x040fe40000704270 */
[----:B------:R-:W-:Y:S02]  /*6b00*/  ISETP.GT.AND P2, PT, R7, 0x19, P2 ;  /* 0x000000190700780c */ /* 0x000fe40001744270 */
[C---:B------:R-:W-:Y:S02]  /*6b10*/  ISETP.LT.OR P0, PT, R9.reuse, 0x21, P0 ;  /* 0x000000210900780c */ /* 0x040fe40000701670 */
[----:B------:R-:W-:Y:S02]  /*6b20*/  ISETP.LT.OR P2, PT, R9, 0x1a, P2 ;  /* 0x0000001a0900780c */ /* 0x000fe40001741670 */
[----:B------:R-:W-:Y:S02]  /*6b30*/  FSEL R160, R242, -INF , !P0 ;  /* 0xff800000f2a07808 */ /* 0x000fe40004000000 */
        /* <DEDUP_REMOVED lines=26> */
[----:B------:R-:W-:Y:S04]  /*6ce0*/  PLOP3.LUT P2, PT, PT, PT, UP0, 0x80, 0x0 ;  /* 0x000000000000781c */ /* 0x000fe80003f4f008 */
[----:B------:R-:W-:Y:S04]  /*6cf0*/  ISETP.GT.AND P2, PT, R7, 0x39, P2 ;  /* 0x000000390700780c */ /* 0x000fe80001744270 */
[----:B------:R-:W-:Y:S04]  /*6d00*/  ISETP.LT.OR P2, PT, R9, 0x3a, P2 ;  /* 0x0000003a0900780c */ /* 0x000fe80001741670 */
[----:B------:R-:W-:Y:S01]  /*6d10*/  FSEL R146, R159, -INF , !P2 ;  /* 0xff8000009f927808 */ /* 0x000fe20005000000 */
        /* <DEDUP_REMOVED lines=16> */
.L_x_189:
[----:B------:R-:W-:Y:S04]  /*6e20*/  MOV R7, c[0x0][0x32c] ;  /* 0x0000cb0000077a02 */ /* 0x000fe80000000f00 */
[----:B------:R-:W-:Y:S11]  /*6e30*/  ISETP.NE.AND P0, PT, R7, 0x1, PT ;  /* 0x000000010700780c */ /* 0x000ff60003f05270 */
[----:B------:R-:W-:Y:S02]  /*6e40*/  @!UPT UIADD3 URZ, URZ, URZ, URZ ;  /* 0x0000003f3f3ff290 */ /* 0x000fe4000fffe03f */
[----:B------:R-:W-:Y:S05]  /*6e50*/  @P0 IMAD.HI.U32 R7, R12, c[0x0][0x330], RZ ;  /* 0x0000cc000c070a27 */ /* 0x000fea00078e00ff */
[----:B------:R-:W-:Y:S02]  /*6e60*/  @P0 SHF.R.U32.HI R12, RZ, c[0x0][0x334], R7 ;  /* 0x0000cd00ff0c0a19 */ /* 0x000fe40000011607 */
.L_x_190:
[----:B------:R-:W-:Y:S05]  /*6e70*/  BSYNC B0 ;  /* 0x0000000000007941 */ /* 0x000fea0003800000 */
.L_x_188:
[----:B------:R-:W-:Y:S04]  /*6e80*/  IMAD.MOV.U32 R7, RZ, RZ, c[0x0][0x32c] ;  /* 0x0000cb00ff077624 */ /* 0x000fe800078e00ff */
[----:B------:R-:W-:Y:S04]  /*6e90*/  IMAD R7, R12, R7, -UR5 ;  /* 0x800000050c077e24 */ /* 0x000fe8000f8e0207 */
[----:B------:R-:W-:Y:S05]  /*6ea0*/  IMAD.IADD R7, R7, 0x1, -R212 ;  /* 0x0000000107077824 */ /* 0x000fea00078e0ad4 */
[----:B------:R-:W-:Y:S02]  /*6eb0*/  IADD3 R12, R7, c[0x0][0x32c], RZ ;  /* 0x0000cb00070c7a10 */ /* 0x000fe40007ffe0ff */
[----:B------:R-:W-:Y:S02]  /*6ec0*/  IMNMX R4, R4, R7, !PT ;  /* 0x0000000704047217 */ /* 0x000fe40007800200 */
[----:B------:R-:W-:Y:S02]  /*6ed0*/  IMNMX R5, R5, R12, PT ;  /* 0x0000000c05057217 */ /* 0x000fe40003800200 */
.L_x_187:
[----:B------:R-:W-:Y:S01]  /*6ee0*/  PLOP3.LUT P2, PT, PT, PT, UP0, 0x80, 0x0 ;  /* 0x000000000000781c */ /* 0x000fe20003f4f008 */
[----:B------:R-:W-:Y:S01]  /*6ef0*/  LDSM.16.MT88.4 R20, [R198+0x100] ;  /* 0x00010000c614783b */ /* 0x000fe20000004200 */
[----:B------:R-:W-:Y:S02]  /*6f00*/  PLOP3.LUT P0, PT, PT, PT, UP0, 0x80, 0x0 ;  /* 0x000000000000781c */ /* 0x000fe40003f0f008 */
[----:B------:R-:W-:Y:S02]  /*6f10*/  ISETP.GT.AND P2, PT, R4, RZ, P2 ;  /* 0x000000ff0400720c */ /* 0x000fe40001744270 */
[----:B------:R-:W-:Y:S02]  /*6f20*/  FMNMX.FTZ R7, R10, R3, !PT ;  /* 0x000000030a077209 */ /* 0x000fe40007810000 */
[----:B------:R-:W-:Y:S01]  /*6f30*/  ISETP.GT.AND P0, PT, R4, 0x1, P0 ;  /* 0x000000010400780c */ /* 0x000fe20000704270 */
[----:B------:R-:W-:Y:S01]  /*6f40*/  LDSM.16.MT88.4 R28, [R197+0x100] ;  /* 0x00010000c51c783b */ /* 0x000fe20000004200 */
[C---:B------:R-:W-:Y:S02]  /*6f50*/  ISETP.LT.OR P2, PT, R5.reuse, 0x1, P2 ;  /* 0x000000010500780c */ /* 0x040fe40001741670 */
[----:B------:R-:W-:Y:S02]  /*6f60*/  FMNMX.FTZ R7, R8, R7, !PT ;  /* 0x0000000708077209 */ /* 0x000fe40007810000 */
[----:B------:R-:W-:Y:S02]  /*6f70*/  FSEL R13, R0, -INF , !P2 ;  /* 0xff800000000d7808 */ /* 0x000fe40005000000 */
[----:B------:R-:W-:Y:S02]  /*6f80*/  ISETP.LT.OR P0, PT, R5, 0x2, P0 ;  /* 0x000000020500780c */ /* 0x000fe40000701670 */
[----:B------:R-:W-:Y:S02]  /*6f90*/  PLOP3.LUT P2, PT, PT, PT, UP0, 0x80, 0x0 ;  /* 0x000000000000781c */ /* 0x000fe40003f4f008 */
[----:B------:R-:W-:Y:S02]  /*6fa0*/  FMNMX.FTZ R7, R230, R7, !PT ;  /* 0x00000007e6077209 */ /* 0x000fe40007810000 */
[----:B------:R-:W-:Y:S02]  /*6fb0*/  FSEL R225, R225, -INF , !P0 ;  /* 0xff800000e1e17808 */ /* 0x000fe40004000000 */
[----:B------:R-:W-:Y:S02]  /*6fc0*/  ISETP.GT.AND P2, PT, R4, 0x8, P2 ;  /* 0x000000080400780c */ /* 0x000fe40001744270 */
[----:B------:R-:W-:Y:S02]  /*6fd0*/  PLOP3.LUT P0, PT, PT, PT, UP0, 0x80, 0x0 ;  /* 0x000000000000781c */ /* 0x000fe40003f0f008 */
[----:B------:R-:W-:Y:S02]  /*6fe0*/  FMNMX.FTZ R7, R6, R7, !PT ;  /* 0x0000000706077209 */ /* 0x000fe40007810000 */
[----:B------:R-:W-:Y:S02]  /*6ff0*/  ISETP.GT.AND P0, PT, R4, 0x9, P0 ;  /* 0x000000090400780c */ /* 0x000fe40000704270 */
[C---:B------:R-:W-:Y:S02]  /*7000*/  ISETP.LT.OR P2, PT, R5.reuse, 0x9, P2 ;  /* 0x000000090500780c */ /* 0x040fe40001741670 */
[----:B------:R-:W-:Y:S02]  /*7010*/  FMNMX.FTZ R7, R164, R7, !PT ;  /* 0x00000007a4077209 */ /* 0x000fe40007810000 */
[----:B------:R-:W-:Y:S02]  /*7020*/  FSEL R11, R226, -INF , !P2 ;  /* 0xff800000e20b7808 */ /* 0x000fe40005000000 */
[C---:B------:R-:W-:Y:S02]  /*7030*/  ISETP.LT.OR P0, PT, R5.reuse, 0xa, P0 ;  /* 0x0000000a0500780c */ /* 0x040fe40000701670 */
        /* <DEDUP_REMOVED lines=17> */
[----:B------:R-:W-:Y:S02]  /*7150*/  FMNMX.FTZ R0, R13, R2, !PT ;  /* 0x000000020d007209 */ /* 0x000fe40007810000 */
[----:B------:R-:W-:Y:S02]  /*7160*/  ISETP.GT.AND P0, PT, R4, 0x19, P0 ;  /* 0x000000190400780c */ /* 0x000fe40000704270 */
[----:B------:R-:W-:Y:S02]  /*7170*/  ISETP.LT.OR P2, PT, R5, 0x19, P2 ;  /* 0x000000190500780c */ /* 0x000fe40001741670 */
[----:B------:R-:W-:Y:S02]  /*7180*/  FMNMX.FTZ R7, R156, R7, !PT ;  /* 0x000000079c077209 */ /* 0x000fe40007810000 */
[----:B------:R-:W-:Y:S02]  /*7190*/  FSEL R143, R235, -INF , !P2 ;  /* 0xff800000eb8f7808 */ /* 0x000fe40005000000 */
[----:B------:R-:W-:Y:S02]  /*71a0*/  ISETP.LT.OR P0, PT, R5, 0x1a, P0 ;  /* 0x0000001a0500780c */ /* 0x000fe40000701670 */
[----:B------:R-:W-:Y:S02]  /*71b0*/  FMNMX.FTZ R0, R225, R0, !PT ;  /* 0x00000000e1007209 */ /* 0x000fe40007810000 */
[----:B------:R-:W-:Y:S02]  /*71c0*/  PLOP3.LUT P2, PT, PT, PT, UP0, 0x80, 0x0 ;  /* 0x000000000000781c */ /* 0x000fe40003f4f008 */
[----:B------:R-:W-:Y:S02]  /*71d0*/  FMNMX.FTZ R7, R154, R7, !PT ;  /* 0x000000079a077209 */ /* 0x000fe40007810000 */
[----:B------:R-:W-:Y:S02]  /*71e0*/  FSEL R141, R234, -INF , !P0 ;  /* 0xff800000ea8d7808 */ /* 0x000fe40004000000 */
[----:B------:R-:W-:Y:S02]  /*71f0*/  ISETP.GT.AND P2, PT, R4, 0x20, P2 ;  /* 0x000000200400780c */ /* 0x000fe40001744270 */
[----:B------:R-:W-:Y:S02]  /*7200*/  FMNMX.FTZ R0, R11, R0, !PT ;  /* 0x000000000b007209 */ /* 0x000fe40007810000 */
[----:B------:R-:W-:Y:S02]  /*7210*/  PLOP3.LUT P0, PT, PT, PT, UP0, 0x80, 0x0 ;  /* 0x000000000000781c */ /* 0x000fe40003f0f008 */
[----:B------:R-:W-:Y:S02]  /*7220*/  FMNMX.FTZ R7, R152, R7, !PT ;  /* 0x0000000798077209 */ /* 0x000fe40007810000 */
[----:B------:R-:W-:Y:S02]  /*7230*/  ISETP.GT.AND P0, PT, R4, 0x21, P0 ;  /* 0x000000210400780c */ /* 0x000fe40000704270 */
[----:B------:R-:W-:Y:S02]  /*7240*/  ISETP.LT.OR P2, PT, R5, 0x21, P2 ;  /* 0x000000210500780c */ /* 0x000fe40001741670 */
[----:B------:R-:W-:Y:S02]  /*7250*/  FMNMX.FTZ R0, R9, R0, !PT ;  /* 0x0000000009007209 */ /* 0x000fe40007810000 */
[----:B------:R-:W-:Y:S02]  /*7260*/  FMNMX.FTZ R7, R150, R7, !PT ;  /* 0x0000000796077209 */ /* 0x000fe40007810000 */
[----:B------:R-:W-:Y:S02]  /*7270*/  FSEL R159, R240, -INF , !P2 ;  /* 0xff800000f09f7808 */ /* 0x000fe40005000000 */
[----:B------:R-:W-:Y:S02]  /*7280*/  FMNMX.FTZ R12, R163, R0, !PT ;  /* 0x00000000a30c7209 */ /* 0x000fe40007810000 */
[----:B------:R-:W-:Y:S02]  /*7290*/  ISETP.LT.OR P0, PT, R5, 0x22, P0 ;  /* 0x000000220500780c */ /* 0x000fe40000701670 */
[----:B------:R-:W-:Y:S02]  /*72a0*/  PLOP3.LUT P2, PT, PT, PT, UP0, 0x80, 0x0 ;  /* 0x000000000000781c */ /* 0x000fe40003f4f008 */
[----:B------:R-:W-:Y:S02]  /*72b0*/  FMNMX.FTZ R7, R148, R7, !PT ;  /* 0x0000000794077209 */ /* 0x000fe40007810000 */
[----:B------:R-:W-:Y:S02]  /*72c0*/  FSEL R157, R239, -INF , !P0 ;  /* 0xff800000ef9d7808 */ /* 0x000fe40004000000 */
[----:B------:R-:W-:Y:S02]  /*72d0*/  FMNMX.FTZ R12, R161, R12, !PT ;  /* 0x0000000ca10c7209 */ /* 0x000fe40007810000 */
[----:B------:R-:W-:Y:S02]  /*72e0*/  ISETP.GT.AND P2, PT, R4, 0x28, P2 ;  /* 0x000000280400780c */ /* 0x000fe40001744270 */
[----:B------:R-:W-:Y:S02]  /*72f0*/  PLOP3.LUT P0, PT, PT, PT, UP0, 0x80, 0x0 ;  /* 0x000000000000781c */ /* 0x000fe40003f0f008 */
[----:B------:R-:W-:Y:S02]  /*7300*/  FMNMX.FTZ R0, R146, R7, !PT ;  /* 0x0000000792007209 */ /* 0x000fe40007810000 */
[----:B------:R-:W-:Y:S02]  /*7310*/  FMNMX.FTZ R12, R143, R12, !PT ;  /* 0x0000000c8f0c7209 */ /* 0x000fe40007810000 */
[----:B------:R-:W-:Y:S01]  /*7320*/  ISETP.GT.AND P0, PT, R4, 0x29, P0 ;  /* 0x000000290400780c */ /* 0x000fe20000704270 */
[----:B------:R-:W1:Y:S01]  /*7330*/  SHFL.BFLY PT, R7, R0, 0x2, 0x1f ;  /* 0x0c401f0000077f89 */ /* 0x000e6200000e0000 */
[----:B------:R-:W-:Y:S02]  /*7340*/  ISETP.LT.OR P2, PT, R5, 0x29, P2 ;  /* 0x000000290500780c */ /* 0x000fe40001741670 */
[----:B------:R-:W-:Y:S02]  /*7350*/  FMNMX.FTZ R12, R141, R12, !PT ;  /* 0x0000000c8d0c7209 */ /* 0x000fe40007810000 */
[----:B------:R-:W-:Y:S02]  /*7360*/  FSEL R155, R244, -INF , !P2 ;  /* 0xff800000f49b7808 */ /* 0x000fe40005000000 */
[----:B------:R-:W-:Y:S02]  /*7370*/  ISETP.LT.OR P0, PT, R5, 0x2a, P0 ;  /* 0x0000002a0500780c */ /* 0x000fe40000701670 */
[----:B------:R-:W-:Y:S02]  /*7380*/  PLOP3.LUT P2, PT, PT, PT, UP0, 0x80, 0x0 ;  /* 0x000000000000781c */ /* 0x000fe40003f4f008 */
[----:B------:R-:W-:Y:S02]  /*7390*/  FSEL R153, R243, -INF , !P0 ;  /* 0xff800000f3997808 */ /* 0x000fe40004000000 */
[----:B------:R-:W-:Y:S02]  /*73a0*/  FMNMX.FTZ R12, R159, R12, !PT ;  /* 0x0000000c9f0c7209 */ /* 0x000fe40007810000 */
[C---:B------:R-:W-:Y:S02]  /*73b0*/  ISETP.GT.AND P2, PT, R4.reuse, 0x30, P2 ;  /* 0x000000300400780c */ /* 0x040fe40001744270 */
[----:B------:R-:W-:Y:S02]  /*73c0*/  PLOP3.LUT P0, PT, PT, PT, UP0, 0x80, 0x0 ;  /* 0x000000000000781c */ /* 0x000fe40003f0f008 */
[----:B------:R-:W-:Y:S02]  /*73d0*/  FMNMX.FTZ R12, R157, R12, !PT ;  /* 0x0000000c9d0c7209 */ /* 0x000fe40007810000 */
[----:B------:R-:W-:Y:S02]  /*73e0*/  ISETP.GT.AND P0, PT, R4, 0x31, P0 ;  /* 0x000000310400780c */ /* 0x000fe40000704270 */
        /* <DEDUP_REMOVED lines=8> */
[----:B------:R-:W-:Y:S01]  /*7470*/  PLOP3.LUT P0, PT, PT, PT, UP0, 0x80, 0x0 ;  /* 0x000000000000781c */ /* 0x000fe20003f0f008 */
[----:B------:R-:W-:Y:S01]  /*7480*/  UISETP.GT.AND UP0, UPT, UR21, UR4, UPT ;  /* 0x000000041500728c */ /* 0x000fe2000bf04270 */
[----:B------:R-:W-:Y:S01]  /*7490*/  ISETP.LT.OR P2, PT, R5, 0x39, P2 ;  /* 0x000000390500780c */ /* 0x000fe20001741670 */
[----:B------:R-:W-:Y:S01]  /*74a0*/  UIADD3 UR21, UR21, -0x1, URZ ;  /* 0xffffffff15157890 */ /* 0x000fe2000fffe03f */
[----:B------:R-:W-:Y:S02]  /*74b0*/  ISETP.GT.AND P0, PT, R4, 0x39, P0 ;  /* 0x000000390400780c */ /* 0x000fe40000704270 */
[----:B------:R-:W-:Y:S02]  /*74c0*/  FMNMX.FTZ R4, R149, R14, !PT ;  /* 0x0000000e95047209 */ /* 0x000fe40007810000 */
[----:B-1----:R-:W-:Y:S02]  /*74d0*/  FMNMX.FTZ R12, R0, R7, !PT ;  /* 0x00000007000c7209 */ /* 0x002fe40007810000 */
[----:B------:R-:W-:Y:S02]  /*74e0*/  FSEL R145, R249, -INF , !P2 ;  /* 0xff800000f9917808 */ /* 0x000fe40005000000 */
[----:B------:R-:W-:Y:S01]  /*74f0*/  FMNMX.FTZ R0, R147, R4, !PT ;  /* 0x0000000493007209 */ /* 0x000fe20007810000 */
[----:B------:R-:W1:Y:S01]  /*7500*/  SHFL.BFLY PT, R15, R12, 0x1, 0x1f ;  /* 0x0c201f000c0f7f89 */ /* 0x000e6200000e0000 */
[----:B------:R-:W-:Y:S02]  /*7510*/  ISETP.LT.OR P0, PT, R5, 0x3a, P0 ;  /* 0x0000003a0500780c */ /* 0x000fe40000701670 */
[----:B------:R-:W-:Y:S02]  /*7520*/  FMNMX.FTZ R0, R145, R0, !PT ;  /* 0x0000000091007209 */ /* 0x000fe40007810000 */
[----:B------:R-:W-:Y:S04]  /*7530*/  FSEL R133, R248, -INF , !P0 ;  /* 0xff800000f8857808 */ /* 0x000fe80004000000 */
[----:B------:R-:W-:Y:S05]  /*7540*/  FMNMX.FTZ R7, R133, R0, !PT ;  /* 0x0000000085077209 */ /* 0x000fea0007810000 */
[----:B------:R-:W2:Y:S01]  /*7550*/  SHFL.BFLY PT, R4, R7, 0x2, 0x1f ;  /* 0x0c401f0007047f89 */ /* 0x000ea200000e0000 */
[----:B-1----:R-:W-:Y:S04]  /*7560*/  FMNMX.FTZ R0, R12, R15, !PT ;  /* 0x0000000f0c007209 */ /* 0x002fe80007810000 */
[C---:B------:R-:W-:Y:S01]  /*7570*/  FSETP.NEU.FTZ.AND P0, PT, R0.reuse, -INF , PT ;  /* 0xff8000000000780b */ /* 0x040fe20003f1d000 */
[----:B------:R-:W-:Y:S05]  /*7580*/  FMUL.FTZ R151, R0, c[0x0][0x2d0] ;  /* 0x0000b40000977a20 */ /* 0x000fea0000410000 */
[----:B------:R-:W-:Y:S02]  /*7590*/  FSEL R151, R151, RZ, P0 ;  /* 0x000000ff97977208 */ /* 0x000fe40000000000 */
[----:B--2---:R-:W-:Y:S03]  /*75a0*/  FMNMX.FTZ R5, R7, R4, !PT ;  /* 0x0000000407057209 */ /* 0x004fe60007810000 */
[--C-:B------:R-:W-:Y:S01]  /*75b0*/  FFMA.FTZ R168, R10, c[0x0][0x2d0], -R151.reuse ;  /* 0x0000b4000aa87a23 */ /* 0x100fe20000010897 */
[----:B------:R-:W-:Y:S01]  /*75c0*/  FSEL R4, R0, RZ, P0 ;  /* 0x000000ff00047208 */ /* 0x000fe20000000000 */
[--C-:B------:R-:W-:Y:S01]  /*75d0*/  FFMA.FTZ R135, R8, c[0x0][0x2d0], -R151.reuse ;  /* 0x0000b40008877a23 */ /* 0x100fe20000010897 */
[----:B------:R-:W1:Y:S01]  /*75e0*/  SHFL.BFLY PT, R132, R5, 0x1, 0x1f ;  /* 0x0c201f0005847f89 */ /* 0x000e6200000e0000 */
[----:B------:R-:W-:Y:S02]  /*75f0*/  FFMA.FTZ R134, R230, c[0x0][0x2d0], -R151 ;  /* 0x0000b400e6867a23 */ /* 0x000fe40000010897 */
[----:B------:R-:W-:Y:S01]  /*7600*/  MUFU.EX2 R168, R168 ;  /* 0x000000a800a87308 */ /* 0x000fe20000000800 */
[----:B------:R-:W-:Y:S02]  /*7610*/  FADD.FTZ R3, -R4, R3 ;  /* 0x0000000304037221 */ /* 0x000fe40000010100 */
[--C-:B------:R-:W-:Y:S02]  /*7620*/  FFMA.FTZ R169, R6, c[0x0][0x2d0], -R151.reuse ;  /* 0x0000b40006a97a23 */ /* 0x100fe40000010897 */
[----:B------:R-:W-:Y:S02]  /*7630*/  FMUL.FTZ R6, R3, c[0x0][0x2d0] ;  /* 0x0000b40003067a20 */ /* 0x000fe40000410000 */
[--C-:B------:R-:W-:Y:S02]  /*7640*/  FFMA.FTZ R174, R164, c[0x0][0x2d0], -R151.reuse ;  /* 0x0000b400a4ae7a23 */ /* 0x100fe40000010897 */
[----:B------:R-:W-:Y:S01]  /*7650*/  LDSM.16.MT88.4 R164, [R203+0x5900] ;  /* 0x00590000cba4783b */ /* 0x000fe20000004200 */
[----:B------:R-:W2:Y:S01]  /*7660*/  MUFU.EX2 R135, R135 ;  /* 0x0000008700877308 */ /* 0x000ea20000000800 */
[--C-:B------:R-:W-:Y:S02]  /*7670*/  FFMA.FTZ R175, R162, c[0x0][0x2d0], -R151.reuse ;  /* 0x0000b400a2af7a23 */ /* 0x100fe40000010897 */
[--C-:B------:R-:W-:Y:S02]  /*7680*/  FFMA.FTZ R176, R142, c[0x0][0x2d0], -R151.reuse ;  /* 0x0000b4008eb07a23 */ /* 0x100fe40000010897 */
[--C-:B------:R-:W-:Y:S02]  /*7690*/  FFMA.FTZ R177, R140, c[0x0][0x2d0], -R151.reuse ;  /* 0x0000b4008cb17a23 */ /* 0x100fe40000010897 */
[--C-:B------:R-:W-:Y:S02]  /*76a0*/  FFMA.FTZ R227, R160, c[0x0][0x2d0], -R151.reuse ;  /* 0x0000b400a0e37a23 */ /* 0x100fe40000010897 */
[--C-:B------:R-:W-:Y:S01]  /*76b0*/  FFMA.FTZ R228, R158, c[0x0][0x2d0], -R151.reuse ;  /* 0x0000b4009ee47a23 */ /* 0x100fe20000010897 */
[----:B------:R-:W-:Y:S01]  /*76c0*/  MUFU.EX2 R134, R134 ;  /* 0x0000008600867308 */ /* 0x000fe20000000800 */
[--C-:B------:R-:W-:Y:S01]  /*76d0*/  FFMA.FTZ R229, R156, c[0x0][0x2d0], -R151.reuse ;  /* 0x0000b4009ce57a23 */ /* 0x100fe20000010897 */
[----:B-1----:R-:W-:Y:S01]  /*76e0*/  FMNMX.FTZ R132, R5, R132, !PT ;  /* 0x0000008405847209 */ /* 0x002fe20007810000 */
[--C-:B------:R-:W-:Y:S02]  /*76f0*/  FFMA.FTZ R230, R154, c[0x0][0x2d0], -R151.reuse ;  /* 0x0000b4009ae67a23 */ /* 0x100fe40000010897 */
[--C-:B------:R-:W-:Y:S01]  /*7700*/  FFMA.FTZ R235, R152, c[0x0][0x2d0], -R151.reuse ;  /* 0x0000b40098eb7a23 */ /* 0x100fe20000010897 */
[C---:B------:R-:W-:Y:S01]  /*7710*/  FSETP.NEU.FTZ.AND P0, PT, R132.reuse, -INF , PT ;  /* 0xff8000008400780b */ /* 0x040fe20003f1d000 */
[----:B------:R-:W-:Y:S02]  /*7720*/  FMUL.FTZ R144, R132, c[0x0][0x2d0] ;  /* 0x0000b40084907a20 */ /* 0x000fe40000410000 */
[--C-:B------:R-:W-:Y:S01]  /*7730*/  FFMA.FTZ R236, R150, c[0x0][0x2d0], -R151.reuse ;  /* 0x0000b40096ec7a23 */ /* 0x100fe20000010897 */
[----:B------:R-:W-:Y:S01]  /*7740*/  FSEL R5, R132, RZ, P0 ;  /* 0x000000ff84057208 */ /* 0x000fe20000000000 */
[----:B------:R-:W1:Y:S01]  /*7750*/  MUFU.EX2 R169, R169 ;  /* 0x000000a900a97308 */ /* 0x000e620000000800 */
[----:B------:R-:W-:Y:S01]  /*7760*/  FSEL R144, R144, RZ, P0 ;  /* 0x000000ff90907208 */ /* 0x000fe20000000000 */
[--C-:B------:R-:W-:Y:S01]  /*7770*/  FFMA.FTZ R237, R148, c[0x0][0x2d0], -R151.reuse ;  /* 0x0000b40094ed7a23 */ /* 0x100fe20000010897 */
[----:B--2---:R-:W-:Y:S01]  /*7780*/  F2FP.PACK_AB R136, R135, R168 ;  /* 0x000000a88788723e */ /* 0x004fe200000000ff */
[----:B------:R-:W-:Y:S01]  /*7790*/  FADD.FTZ R5, -R5, R2 ;  /* 0x0000000205057221 */ /* 0x000fe20000010100 */
[----:B------:R-:W-:Y:S01]  /*77a0*/  PLOP3.LUT P0, PT, PT, PT, UP0, 0x80, 0x0 ;  /* 0x000000000000781c */ /* 0x000fe20003f0f008 */
[--C-:B------:R-:W-:Y:S02]  /*77b0*/  FFMA.FTZ R173, R13, c[0x0][0x2d0], -R144.reuse ;  /* 0x0000b4000dad7a23 */ /* 0x100fe40000010890 */
[----:B------:R-:W2:Y:S01]  /*77c0*/  LDSM.16.MT88.4 R12, [R203+0x100] ;  /* 0x00010000cb0c783b */ /* 0x000ea20000004200 */
[--C-:B------:R-:W-:Y:S01]  /*77d0*/  FFMA.FTZ R172, R225, c[0x0][0x2d0], -R144.reuse ;  /* 0x0000b400e1ac7a23 */ /* 0x100fe20000010890 */
[----:B------:R-:W3:Y:S01]  /*77e0*/  MUFU.EX2 R3, R6 ;  /* 0x0000000600037308 */ /* 0x000ee20000000800 */
[--C-:B------:R-:W-:Y:S02]  /*77f0*/  FFMA.FTZ R171, R11, c[0x0][0x2d0], -R144.reuse ;  /* 0x0000b4000bab7a23 */ /* 0x100fe40000010890 */
[--C-:B------:R-:W-:Y:S02]  /*7800*/  FFMA.FTZ R170, R9, c[0x0][0x2d0], -R144.reuse ;  /* 0x0000b40009aa7a23 */ /* 0x100fe40000010890 */
[----:B------:R-:W-:Y:S02]  /*7810*/  FMUL.FTZ R2, R5, c[0x0][0x2d0] ;  /* 0x0000b40005027a20 */ /* 0x000fe40000410000 */
[--C-:B------:R-:W-:Y:S02]  /*7820*/  FFMA.FTZ R178, R163, c[0x0][0x2d0], -R144.reuse ;  /* 0x0000b400a3b27a23 */ /* 0x100fe40000010890 */
[--C-:B------:R-:W-:Y:S01]  /*7830*/  FFMA.FTZ R179, R161, c[0x0][0x2d0], -R144.reuse ;  /* 0x0000b400a1b37a23 */ /* 0x100fe20000010890 */
[----:B------:R-:W-:Y:S01]  /*7840*/  MUFU.EX2 R173, R173 ;  /* 0x000000ad00ad7308 */ /* 0x000fe20000000800 */
[----:B------:R-:W-:Y:S01]  /*7850*/  LDSM.16.MT88.4 R160, [R196+0x3900] ;  /* 0x00390000c4a0783b */ /* 0x000fe20000004200 */
[--C-:B------:R-:W-:Y:S01]  /*7860*/  FFMA.FTZ R225, R143, c[0x0][0x2d0], -R144.reuse ;  /* 0x0000b4008fe17a23 */ /* 0x100fe20000010890 */
[----:B-1----:R-:W-:Y:S01]  /*7870*/  F2FP.PACK_AB R138, R169, R134 ;  /* 0x00000086a98a723e */ /* 0x002fe200000000ff */
[--C-:B------:R-:W-:Y:S02]  /*7880*/  FFMA.FTZ R226, R141, c[0x0][0x2d0], -R144.reuse ;  /* 0x0000b4008de27a23 */ /* 0x100fe40000010890 */
[--C-:B------:R-:W-:Y:S03]  /*7890*/  FFMA.FTZ R231, R159, c[0x0][0x2d0], -R144.reuse ;  /* 0x0000b4009fe77a23 */ /* 0x100fe60000010890 */
[----:B------:R-:W-:Y:S01]  /*78a0*/  LDSM.16.MT88.4 R140, [R197+0x2900] ;  /* 0x00290000c58c783b */ /* 0x000fe20000004200 */
[----:B------:R-:W1:Y:S01]  /*78b0*/  MUFU.EX2 R172, R172 ;  /* 0x000000ac00ac7308 */ /* 0x000e620000000800 */
[--C-:B------:R-:W-:Y:S02]  /*78c0*/  FFMA.FTZ R232, R157, c[0x0][0x2d0], -R144.reuse ;  /* 0x0000b4009de87a23 */ /* 0x100fe40000010890 */
[--C-:B------:R-:W-:Y:S02]  /*78d0*/  FFMA.FTZ R233, R155, c[0x0][0x2d0], -R144.reuse ;  /* 0x0000b4009be97a23 */ /* 0x100fe40000010890 */
[C---:B---3--:R-:W-:Y:S02]  /*78e0*/  FMUL.FTZ R4, R3.reuse, R128 ;  /* 0x0000008003047220 */ /* 0x048fe40000410000 */
[C---:B------:R-:W-:Y:S01]  /*78f0*/  FMUL.FTZ R5, R3.reuse, R129 ;  /* 0x0000008103057220 */ /* 0x040fe20000410000 */
[----:B------:R-:W-:Y:S01]  /*7900*/  LDSM.16.MT88.4 R156, [R197+0x3900] ;  /* 0x00390000c59c783b */ /* 0x000fe20000004200 */
[C---:B------:R-:W-:Y:S01]  /*7910*/  FMUL.FTZ R8, R3.reuse, R124 ;  /* 0x0000007c03087220 */ /* 0x040fe20000410000 */
[----:B------:R-:W-:Y:S01]  /*7920*/  MUFU.EX2 R171, R171 ;  /* 0x000000ab00ab7308 */ /* 0x000fe20000000800 */
[C---:B------:R-:W-:Y:S02]  /*7930*/  FMUL.FTZ R9, R3.reuse, R125 ;  /* 0x0000007d03097220 */ /* 0x040fe40000410000 */
[C---:B------:R-:W-:Y:S02]  /*7940*/  FMUL.FTZ R16, R3.reuse, R116 ;  /* 0x0000007403107220 */ /* 0x040fe40000410000 */
[C---:B------:R-:W-:Y:S02]  /*7950*/  FMUL.FTZ R17, R3.reuse, R117 ;  /* 0x0000007503117220 */ /* 0x040fe40000410000 */
[C---:B------:R-:W-:Y:S02]  /*7960*/  FMUL.FTZ R24, R3.reuse, R108 ;  /* 0x0000006c03187220 */ /* 0x040fe40000410000 */
[C---:B------:R-:W-:Y:S01]  /*7970*/  FMUL.FTZ R25, R3.reuse, R109 ;  /* 0x0000006d03197220 */ /* 0x040fe20000410000 */
[----:B------:R-:W3:Y:S01]  /*7980*/  MUFU.EX2 R170, R170 ;  /* 0x000000aa00aa7308 */ /* 0x000ee20000000800 */
[C---:B------:R-:W-:Y:S02]  /*7990*/  FMUL.FTZ R32, R3.reuse, R100 ;  /* 0x0000006403207220 */ /* 0x040fe40000410000 */
[----:B------:R-:W-:Y:S01]  /*79a0*/  FMUL.FTZ R33, R3, R101 ;  /* 0x0000006503217220 */ /* 0x000fe20000410000 */
[----:B-1----:R-:W-:Y:S01]  /*79b0*/  F2FP.PACK_AB R137, R172, R173 ;  /* 0x000000adac89723e */ /* 0x002fe200000000ff */
[--C-:B------:R-:W-:Y:S02]  /*79c0*/  FFMA.FTZ R234, R153, c[0x0][0x2d0], -R144.reuse ;  /* 0x0000b40099ea7a23 */ /* 0x100fe40000010890 */
[----:B------:R-:W-:Y:S01]  /*79d0*/  LDSM.16.MT88.4 R152, [R198+0x3900] ;  /* 0x00390000c698783b */ /* 0x000fe20000004200 */
[--C-:B------:R-:W-:Y:S02]  /*79e0*/  FFMA.FTZ R239, R149, c[0x0][0x2d0], -R144.reuse ;  /* 0x0000b40095ef7a23 */ /* 0x100fe40000010890 */
[----:B------:R-:W1:Y:S01]  /*79f0*/  MUFU.EX2 R2, R2 ;  /* 0x0000000200027308 */ /* 0x000e620000000800 */
[--C-:B------:R-:W-:Y:S02]  /*7a00*/  FFMA.FTZ R240, R147, c[0x0][0x2d0], -R144.reuse ;  /* 0x0000b40093f07a23 */ /* 0x100fe40000010890 */
[--C-:B------:R-:W-:Y:S02]  /*7a10*/  FFMA.FTZ R241, R145, c[0x0][0x2d0], -R144.reuse ;  /* 0x0000b40091f17a23 */ /* 0x100fe40000010890 */
[----:B------:R-:W-:Y:S02]  /*7a20*/  FFMA.FTZ R151, R146, c[0x0][0x2d0], -R151 ;  /* 0x0000b40092977a23 */ /* 0x000fe40000010897 */
[----:B------:R-:W-:Y:S02]  /*7a30*/  FFMA.FTZ R144, R133, c[0x0][0x2d0], -R144 ;  /* 0x0000b40085907a23 */ /* 0x000fe40000010890 */
[C---:B------:R-:W-:Y:S01]  /*7a40*/  FMUL.FTZ R36, R3.reuse, R36 ;  /* 0x0000002403247220 */ /* 0x040fe20000410000 */
[----:B------:R-:W-:Y:S01]  /*7a50*/  MUFU.EX2 R238, R151 ;  /* 0x0000009700ee7308 */ /* 0x000fe20000000800 */
[C---:B------:R-:W-:Y:S02]  /*7a60*/  FMUL.FTZ R37, R3.reuse, R37 ;  /* 0x0000002503257220 */ /* 0x040fe40000410000 */
[C---:B------:R-:W-:Y:S01]  /*7a70*/  FMUL.FTZ R40, R3.reuse, R40 ;  /* 0x0000002803287220 */ /* 0x040fe20000410000 */
[----:B---3--:R-:W-:Y:S01]  /*7a80*/  F2FP.PACK_AB R139, R170, R171 ;  /* 0x000000abaa8b723e */ /* 0x008fe200000000ff */
[C---:B------:R-:W-:Y:S02]  /*7a90*/  FMUL.FTZ R41, R3.reuse, R41 ;  /* 0x0000002903297220 */ /* 0x040fe40000410000 */
[C---:B------:R-:W-:Y:S02]  /*7aa0*/  FMUL.FTZ R44, R3.reuse, R44 ;  /* 0x0000002c032c7220 */ /* 0x040fe40000410000 */
[C---:B------:R-:W-:Y:S01]  /*7ab0*/  FMUL.FTZ R45, R3.reuse, R45 ;  /* 0x0000002d032d7220 */ /* 0x040fe20000410000 */
[----:B------:R3:W-:Y:S01]  /*7ac0*/  MUFU.EX2 R242, R144 ;  /* 0x0000009000f27308 */ /* 0x0007e20000000800 */
[C---:B------:R-:W-:Y:S02]  /*7ad0*/  FMUL.FTZ R48, R3.reuse, R48 ;  /* 0x0000003003307220 */ /* 0x040fe40000410000 */
[C---:B------:R-:W-:Y:S02]  /*7ae0*/  FMUL.FTZ R49, R3.reuse, R49 ;  /* 0x0000003103317220 */ /* 0x040fe40000410000 */
[C---:B-1----:R-:W-:Y:S02]  /*7af0*/  FMUL.FTZ R6, R2.reuse, R130 ;  /* 0x0000008202067220 */ /* 0x042fe40000410000 */
[C---:B------:R-:W-:Y:S02]  /*7b00*/  FMUL.FTZ R7, R2.reuse, R131 ;  /* 0x0000008302077220 */ /* 0x040fe40000410000 */
[----:B------:R-:W-:Y:S01]  /*7b10*/  LDSM.16.MT88.4 R128, [R198+0x2900] ;  /* 0x00290000c680783b */ /* 0x000fe20000004200 */
[C---:B------:R-:W-:Y:S01]  /*7b20*/  FMUL.FTZ R10, R2.reuse, R126 ;  /* 0x0000007e020a7220 */ /* 0x040fe20000410000 */
[----:B------:R-:W-:Y:S01]  /*7b30*/  MUFU.EX2 R174, R174 ;  /* 0x000000ae00ae7308 */ /* 0x000fe20000000800 */
[C---:B------:R-:W-:Y:S02]  /*7b40*/  FMUL.FTZ R11, R2.reuse, R127 ;  /* 0x0000007f020b7220 */ /* 0x040fe40000410000 */
[C---:B--2---:R-:W-:Y:S03]  /*7b50*/  HMMA.16816.F32 R4, R136.reuse, R12, R4 ;  /* 0x0000000c8804723c */ /* 0x044fe60000001804 */
[----:B------:R-:W-:Y:S02]  /*7b60*/  LDSM.16.MT88.4 R124, [R203+0x2900] ;  /* 0x00290000cb7c783b */ /* 0x000fe40000004200 */
[C---:B------:R-:W-:Y:S02]  /*7b70*/  FMUL.FTZ R18, R2.reuse, R118 ;  /* 0x0000007602127220 */ /* 0x040fe40000410000 */
[C---:B------:R-:W-:Y:S01]  /*7b80*/  FMUL.FTZ R12, R3.reuse, R120 ;  /* 0x00000078030c7220 */ /* 0x040fe20000410000 */
[C---:B------:R-:W-:Y:S01]  /*7b90*/  HMMA.16816.F32 R8, R136.reuse, R14, R8 ;  /* 0x0000000e8808723c */ /* 0x040fe20000001808 */
[----:B------:R-:W1:Y:S02]  /*7ba0*/  MUFU.EX2 R175, R175 ;  /* 0x000000af00af7308 */ /* 0x000e640000000800 */
[----:B---3--:R-:W-:Y:S01]  /*7bb0*/  LDSM.16.MT88.4 R144, [R196+0x1900] ;  /* 0x00190000c490783b */ /* 0x008fe20000004200 */
[C---:B------:R-:W-:Y:S02]  /*7bc0*/  FMUL.FTZ R13, R3.reuse, R121 ;  /* 0x00000079030d7220 */ /* 0x040fe40000410000 */
[C---:B------:R-:W-:Y:S02]  /*7bd0*/  FMUL.FTZ R19, R2.reuse, R119 ;  /* 0x0000007702137220 */ /* 0x040fe40000410000 */
[C---:B------:R-:W-:Y:S03]  /*7be0*/  FMUL.FTZ R14, R2.reuse, R122 ;  /* 0x0000007a020e7220 */ /* 0x040fe60000410000 */
[----:B------:R-:W-:Y:S01]  /*7bf0*/  LDSM.16.MT88.4 R116, [R198+0x900] ;  /* 0x00090000c674783b */ /* 0x000fe20000004200 */
[C---:B------:R-:W-:Y:S01]  /*7c00*/  FMUL.FTZ R15, R2.reuse, R123 ;  /* 0x0000007b020f7220 */ /* 0x040fe20000410000 */
[----:B------:R-:W-:Y:S01]  /*7c10*/  MUFU.EX2 R176, R176 ;  /* 0x000000b000b07308 */ /* 0x000fe20000000800 */
[C---:B------:R-:W-:Y:S02]  /*7c20*/  FMUL.FTZ R26, R2.reuse, R110 ;  /* 0x0000006e021a7220 */ /* 0x040fe40000410000 */
[C---:B------:R-:W-:Y:S02]  /*7c30*/  FMUL.FTZ R27, R2.reuse, R111 ;  /* 0x0000006f021b7220 */ /* 0x040fe40000410000 */
[C---:B------:R-:W-:Y:S01]  /*7c40*/  FMUL.FTZ R34, R2.reuse, R102 ;  /* 0x0000006602227220 */ /* 0x040fe20000410000 */
[C---:B------:R-:W-:Y:S01]  /*7c50*/  HMMA.16816.F32 R12, R136.reuse, R20, R12 ;  /* 0x00000014880c723c */ /* 0x040fe2000000180c */
[----:B------:R-:W2:Y:S02]  /*7c60*/  LDSM.16.MT88.4 R120, [R196+0x100] ;  /* 0x00010000c478783b */ /* 0x000ea40000004200 */
[C---:B------:R-:W-:Y:S01]  /*7c70*/  FMUL.FTZ R35, R2.reuse, R103 ;  /* 0x0000006702237220 */ /* 0x040fe20000410000 */
[----:B------:R-:W-:Y:S01]  /*7c80*/  MUFU.EX2 R177, R177 ;  /* 0x000000b100b17308 */ /* 0x000fe20000000800 */
[C---:B------:R-:W-:Y:S02]  /*7c90*/  FMUL.FTZ R38, R2.reuse, R38 ;  /* 0x0000002602267220 */ /* 0x040fe40000410000 */
[C---:B------:R-:W-:Y:S01]  /*7ca0*/  FMUL.FTZ R20, R3.reuse, R112 ;  /* 0x0000007003147220 */ /* 0x040fe20000410000 */
[C---:B------:R-:W-:Y:S01]  /*7cb0*/  HMMA.16816.F32 R16, R136.reuse, R22, R16 ;  /* 0x000000168810723c */ /* 0x040fe20000001810 */
[----:B------:R-:W-:Y:S03]  /*7cc0*/  LDSM.16.MT88.4 R100, [R197+0x2100] ;  /* 0x00210000c564783b */ /* 0x000fe60000004200 */
[C---:B------:R-:W-:Y:S02]  /*7cd0*/  FMUL.FTZ R21, R3.reuse, R113 ;  /* 0x0000007103157220 */ /* 0x040fe40000410000 */
[C---:B------:R-:W-:Y:S01]  /*7ce0*/  FMUL.FTZ R39, R2.reuse, R39 ;  /* 0x0000002702277220 */ /* 0x040fe20000410000 */
[----:B------:R-:W-:Y:S01]  /*7cf0*/  MUFU.EX2 R178, R178 ;  /* 0x000000b200b27308 */ /* 0x000fe20000000800 */
[C---:B------:R-:W-:Y:S01]  /*7d00*/  FMUL.FTZ R22, R2.reuse, R114 ;  /* 0x0000007202167220 */ /* 0x040fe20000410000 */
[----:B------:R-:W-:Y:S03]  /*7d10*/  LDSM.16.MT88.4 R108, [R196+0x2100] ;  /* 0x00210000c46c783b */ /* 0x000fe60000004200 */
[C---:B------:R-:W-:Y:S02]  /*7d20*/  FMUL.FTZ R23, R2.reuse, R115 ;  /* 0x0000007302177220 */ /* 0x040fe40000410000 */
[C---:B------:R-:W-:Y:S02]  /*7d30*/  FMUL.FTZ R42, R2.reuse, R42 ;  /* 0x0000002a022a7220 */ /* 0x040fe40000410000 */
[C---:B------:R-:W-:Y:S01]  /*7d40*/  FMUL.FTZ R43, R2.reuse, R43 ;  /* 0x0000002b022b7220 */ /* 0x040fe20000410000 */
[----:B------:R-:W3:Y:S01]  /*7d50*/  LDSM.16.MT88.4 R112, [R203+0x2100] ;  /* 0x00210000cb70783b */ /* 0x000ee20000004200 */
[C---:B------:R-:W-:Y:S01]  /*7d60*/  FMUL.FTZ R46, R2.reuse, R46 ;  /* 0x0000002e022e7220 */ /* 0x040fe20000410000 */
[C---:B------:R-:W-:Y:S01]  /*7d70*/  HMMA.16816.F32 R20, R136.reuse, R28, R20 ;  /* 0x0000001c8814723c */ /* 0x040fe20000001814 */
[----:B------:R-:W4:Y:S02]  /*7d80*/  MUFU.EX2 R179, R179 ;  /* 0x000000b300b37308 */ /* 0x000f240000000800 */
[C---:B------:R-:W-:Y:S02]  /*7d90*/  FMUL.FTZ R47, R2.reuse, R47 ;  /* 0x0000002f022f7220 */ /* 0x040fe40000410000 */
[C---:B------:R-:W-:Y:S01]  /*7da0*/  FMUL.FTZ R50, R2.reuse, R50 ;  /* 0x0000003202327220 */ /* 0x040fe20000410000 */
[----:B------:R-:W-:Y:S01]  /*7db0*/  LDSM.16.MT88.4 R148, [R203+0x3900] ;  /* 0x00390000cb94783b */ /* 0x000fe20000004200 */
[C---:B------:R-:W-:Y:S01]  /*7dc0*/  FMUL.FTZ R28, R3.reuse, R104 ;  /* 0x00000068031c7220 */ /* 0x040fe20000410000 */
[C---:B------:R-:W-:Y:S03]  /*7dd0*/  HMMA.16816.F32 R24, R136.reuse, R30, R24 ;  /* 0x0000001e8818723c */ /* 0x040fe60000001818 */
[----:B------:R-:W-:Y:S01]  /*7de0*/  MUFU.EX2 R225, R225 ;  /* 0x000000e100e17308 */ /* 0x000fe20000000800 */
[C---:B------:R-:W-:Y:S02]  /*7df0*/  FMUL.FTZ R29, R3.reuse, R105 ;  /* 0x00000069031d7220 */ /* 0x040fe40000410000 */
[C---:B------:R-:W-:Y:S02]  /*7e00*/  FMUL.FTZ R51, R2.reuse, R51 ;  /* 0x0000003302337220 */ /* 0x040fe40000410000 */
[C---:B------:R-:W-:Y:S04]  /*7e10*/  FMUL.FTZ R30, R2.reuse, R106 ;  /* 0x0000006a021e7220 */ /* 0x040fe80000410000 */
[C---:B------:R-:W-:Y:S01]  /*7e20*/  FMUL.FTZ R31, R2.reuse, R107 ;  /* 0x0000006b021f7220 */ /* 0x040fe20000410000 */
[----:B------:R-:W5:Y:S01]  /*7e30*/  MUFU.EX2 R226, R226 ;  /* 0x000000e200e27308 */ /* 0x000f620000000800 */
[----:B------:R-:W1:Y:S01]  /*7e40*/  LDSM.16.MT88.4 R104, [R198+0x2100] ;  /* 0x00210000c668783b */ /* 0x000e620000004200 */
[C---:B------:R-:W-:Y:S02]  /*7e50*/  FMUL.FTZ R52, R3.reuse, R52 ;  /* 0x0000003403347220 */ /* 0x040fe40000410000 */
[C---:B------:R-:W-:Y:S02]  /*7e60*/  FMUL.FTZ R53, R3.reuse, R53 ;  /* 0x0000003503357220 */ /* 0x040fe40000410000 */
[C---:B--2---:R-:W-:Y:S03]  /*7e70*/  HMMA.16816.F32 R28, R136.reuse, R120, R28 ;  /* 0x00000078881c723c */ /* 0x044fe6000000181c */
        /* <DEDUP_REMOVED lines=8> */
[----:B------:R-:W2:Y:S01]  /*7f00*/  MUFU.EX2 R228, R228 ;  /* 0x000000e400e47308 */ /* 0x000ea20000000800 */
[C---:B---3--:R-:W-:Y:S04]  /*7f10*/  HMMA.16816.F32 R36, R136.reuse, R112, R36 ;  /* 0x000000708824723c */ /* 0x048fe80000001824 */
[C---:B------:R-:W-:Y:S02]  /*7f20*/  FMUL.FTZ R59, R2.reuse, R59 ;  /* 0x0000003b023b7220 */ /* 0x040fe40000410000 */
[C---:B------:R-:W-:Y:S02]  /*7f30*/  FMUL.FTZ R60, R3.reuse, R60 ;  /* 0x0000003c033c7220 */ /* 0x040fe40000410000 */
[C---:B------:R-:W-:Y:S01]  /*7f40*/  HMMA.16816.F32 R40, R136.reuse, R114, R40 ;  /* 0x000000728828723c */ /* 0x040fe20000001828 */
[----:B------:R-:W-:Y:S01]  /*7f50*/  LDSM.16.MT88.4 R112, [R203+0x900] ;  /* 0x00090000cb70783b */ /* 0x000fe20000004200 */
[----:B------:R-:W-:Y:S02]  /*7f60*/  MUFU.EX2 R229, R229 ;  /* 0x000000e500e57308 */ /* 0x000fe40000000800 */
[C---:B------:R-:W-:Y:S02]  /*7f70*/  FMUL.FTZ R61, R3.reuse, R61 ;  /* 0x0000003d033d7220 */ /* 0x040fe40000410000 */
[C---:B------:R-:W-:Y:S02]  /*7f80*/  FMUL.FTZ R62, R2.reuse, R62 ;  /* 0x0000003e023e7220 */ /* 0x040fe40000410000 */
[C---:B------:R-:W-:Y:S01]  /*7f90*/  FMUL.FTZ R63, R2.reuse, R63 ;  /* 0x0000003f023f7220 */ /* 0x040fe20000410000 */
[C---:B-1----:R-:W-:Y:S03]  /*7fa0*/  HMMA.16816.F32 R44, R136.reuse, R104, R44 ;  /* 0x00000068882c723c */ /* 0x042fe6000000182c */
[----:B------:R-:W1:Y:S01]  /*7fb0*/  MUFU.EX2 R230, R230 ;  /* 0x000000e600e67308 */ /* 0x000e620000000800 */
[C---:B------:R-:W-:Y:S02]  /*7fc0*/  FMUL.FTZ R64, R3.reuse, R64 ;  /* 0x0000004003407220 */ /* 0x040fe40000410000 */
[C---:B------:R-:W-:Y:S02]  /*7fd0*/  FMUL.FTZ R65, R3.reuse, R65 ;  /* 0x0000004103417220 */ /* 0x040fe40000410000 */
[C---:B------:R-:W-:Y:S01]  /*7fe0*/  FMUL.FTZ R66, R2.reuse, R66 ;  /* 0x0000004202427220 */ /* 0x040fe20000410000 */
[C---:B------:R-:W-:Y:S01]  /*7ff0*/  HMMA.16816.F32 R48, R136.reuse, R106, R48 ;  /* 0x0000006a8830723c */ /* 0x040fe20000001830 */
[----:B------:R-:W3:Y:S03]  /*8000*/  LDSM.16.MT88.4 R104, [R203+0x4100] ;  /* 0x00410000cb68783b */ /* 0x000ee60000004200 */
[----:B------:R-:W-:Y:S01]  /*8010*/  MUFU.EX2 R231, R231 ;  /* 0x000000e700e77308 */ /* 0x000fe20000000800 */
[C---:B------:R-:W-:Y:S02]  /*8020*/  FMUL.FTZ R67, R2.reuse, R67 ;  /* 0x0000004302437220 */ /* 0x040fe40000410000 */
[C---:B------:R-:W-:Y:S01]  /*8030*/  FMUL.FTZ R68, R3.reuse, R68 ;  /* 0x0000004403447220 */ /* 0x040fe20000410000 */
[C---:B------:R-:W-:Y:S04]  /*8040*/  HMMA.16816.F32 R52, R136.reuse, R100, R52 ;  /* 0x000000648834723c */ /* 0x040fe80000001834 */
[C---:B------:R-:W-:Y:S02]  /*8050*/  FMUL.FTZ R69, R3.reuse, R69 ;  /* 0x0000004503457220 */ /* 0x040fe40000410000 */
[----:B------:R-:W1:Y:S01]  /*8060*/  MUFU.EX2 R232, R232 ;  /* 0x000000e800e87308 */ /* 0x000e620000000800 */
[C---:B------:R-:W-:Y:S01]  /*8070*/  FMUL.FTZ R70, R2.reuse, R70 ;  /* 0x0000004602467220 */ /* 0x040fe20000410000 */
[C---:B------:R-:W-:Y:S01]  /*8080*/  HMMA.16816.F32 R56, R136.reuse, R102, R56 ;  /* 0x000000668838723c */ /* 0x040fe20000001838 */
[----:B------:R-:W1:Y:S03]  /*8090*/  LDSM.16.MT88.4 R100, [R198+0x4100] ;  /* 0x00410000c664783b */ /* 0x000e660000004200 */
[C---:B------:R-:W-:Y:S02]  /*80a0*/  FMUL.FTZ R71, R2.reuse, R71 ;  /* 0x0000004702477220 */ /* 0x040fe40000410000 */
[C---:B------:R-:W-:Y:S02]  /*80b0*/  FMUL.FTZ R72, R3.reuse, R72 ;  /* 0x0000004803487220 */ /* 0x040fe40000410000 */
[----:B------:R-:W-:Y:S01]  /*80c0*/  MUFU.EX2 R233, R233 ;  /* 0x000000e900e97308 */ /* 0x000fe20000000800 */
[C---:B------:R-:W-:Y:S03]  /*80d0*/  HMMA.16816.F32 R60, R136.reuse, R108, R60 ;  /* 0x0000006c883c723c */ /* 0x040fe6000000183c */
[C---:B------:R-:W-:Y:S02]  /*80e0*/  FMUL.FTZ R73, R3.reuse, R73 ;  /* 0x0000004903497220 */ /* 0x040fe40000410000 */
[C---:B------:R-:W-:Y:S03]  /*80f0*/  FMUL.FTZ R74, R2.reuse, R74 ;  /* 0x0000004a024a7220 */ /* 0x040fe60000410000 */
[C---:B------:R-:W-:Y:S01]  /*8100*/  HMMA.16816.F32 R64, R136.reuse, R110, R64 ;  /* 0x0000006e8840723c */ /* 0x040fe20000001840 */
[----:B------:R-:W2:Y:S01]  /*8110*/  LDSM.16.MT88.4 R108, [R197+0x4100] ;  /* 0x00410000c56c783b */ /* 0x000ea20000004200 */
[----:B------:R-:W2:Y:S02]  /*8120*/  MUFU.EX2 R234, R234 ;  /* 0x000000ea00ea7308 */ /* 0x000ea40000000800 */
[C---:B------:R-:W-:Y:S02]  /*8130*/  FMUL.FTZ R75, R2.reuse, R75 ;  /* 0x0000004b024b7220 */ /* 0x040fe40000410000 */
[C---:B------:R-:W-:Y:S02]  /*8140*/  FMUL.FTZ R76, R3.reuse, R76 ;  /* 0x0000004c034c7220 */ /* 0x040fe40000410000 */
[C---:B------:R-:W-:Y:S01]  /*8150*/  FMUL.FTZ R77, R3.reuse, R77 ;  /* 0x0000004d034d7220 */ /* 0x040fe20000410000 */
[C---:B---3--:R-:W-:Y:S03]  /*8160*/  HMMA.16816.F32 R68, R136.reuse, R104, R68 ;  /* 0x000000688844723c */ /* 0x048fe60000001844 */
[C---:B------:R-:W-:Y:S01]  /*8170*/  FMUL.FTZ R78, R2.reuse, R78 ;  /* 0x0000004e024e7220 */ /* 0x040fe20000410000 */
[----:B------:R-:W-:Y:S01]  /*8180*/  MUFU.EX2 R235, R235 ;  /* 0x000000eb00eb7308 */ /* 0x000fe20000000800 */
[C---:B------:R-:W-:Y:S02]  /*8190*/  FMUL.FTZ R79, R2.reuse, R79 ;  /* 0x0000004f024f7220 */ /* 0x040fe40000410000 */
[C---:B------:R-:W-:Y:S01]  /*81a0*/  FMUL.FTZ R80, R3.reuse, R80 ;  /* 0x0000005003507220 */ /* 0x040fe20000410000 */
[C---:B------:R-:W-:Y:S01]  /*81b0*/  HMMA.16816.F32 R72, R136.reuse, R106, R72 ;  /* 0x0000006a8848723c */ /* 0x040fe20000001848 */
[----:B------:R-:W3:Y:S03]  /*81c0*/  LDSM.16.MT88.4 R104, [R196+0x4100] ;  /* 0x00410000c468783b */ /* 0x000ee60000004200 */
[C---:B------:R-:W-:Y:S02]  /*81d0*/  FMUL.FTZ R81, R3.reuse, R81 ;  /* 0x0000005103517220 */ /* 0x040fe40000410000 */
[C---:B------:R-:W-:Y:S01]  /*81e0*/  FMUL.FTZ R82, R2.reuse, R82 ;  /* 0x0000005202527220 */ /* 0x040fe20000410000 */
[----:B------:R-:W2:Y:S01]  /*81f0*/  MUFU.EX2 R236, R236 ;  /* 0x000000ec00ec7308 */ /* 0x000ea20000000800 */
[C---:B-1----:R-:W-:Y:S04]  /*8200*/  HMMA.16816.F32 R76, R136.reuse, R100, R76 ;  /* 0x00000064884c723c */ /* 0x042fe8000000184c */
[C---:B------:R-:W-:Y:S02]  /*8210*/  FMUL.FTZ R83, R2.reuse, R83 ;  /* 0x0000005302537220 */ /* 0x040fe40000410000 */
[----:B------:R-:W-:Y:S01]  /*8220*/  FMUL.FTZ R84, R3, R84 ;  /* 0x0000005403547220 */ /* 0x000fe20000410000 */
[----:B------:R-:W-:Y:S01]  /*8230*/  F2FP.PACK_AB R100, R175, R174 ;  /* 0x000000aeaf64723e */ /* 0x000fe200000000ff */
[----:B------:R-:W-:Y:S01]  /*8240*/  FMUL.FTZ R85, R3, R85 ;  /* 0x0000005503557220 */ /* 0x000fe20000410000 */
[----:B----4-:R-:W-:Y:S01]  /*8250*/  F2FP.PACK_AB R101, R179, R178 ;  /* 0x000000b2b365723e */ /* 0x010fe200000000ff */
[----:B------:R-:W-:Y:S01]  /*8260*/  MUFU.EX2 R237, R237 ;  /* 0x000000ed00ed7308 */ /* 0x000fe20000000800 */
[C---:B------:R-:W-:Y:S03]  /*8270*/  HMMA.16816.F32 R80, R136.reuse, R102, R80 ;  /* 0x000000668850723c */ /* 0x040fe60000001850 */
[C---:B------:R-:W-:Y:S02]  /*8280*/  FMUL.FTZ R86, R2.reuse, R86 ;  /* 0x0000005602567220 */ /* 0x040fe40000410000 */
[C---:B------:R-:W-:Y:S02]  /*8290*/  FMUL.FTZ R87, R2.reuse, R87 ;  /* 0x0000005702577220 */ /* 0x040fe40000410000 */
[----:B------:R-:W-:Y:S01]  /*82a0*/  FMUL.FTZ R88, R3, R88 ;  /* 0x0000005803587220 */ /* 0x000fe20000410000 */
[----:B------:R-:W-:Y:S01]  /*82b0*/  F2FP.PACK_AB R102, R177, R176 ;  /* 0x000000b0b166723e */ /* 0x000fe200000000ff */
[C---:B------:R-:W-:Y:S01]  /*82c0*/  FMUL.FTZ R89, R3.reuse, R89 ;  /* 0x0000005903597220 */ /* 0x040fe20000410000 */
[----:B------:R-:W-:Y:S02]  /*82d0*/  MUFU.EX2 R239, R239 ;  /* 0x000000ef00ef7308 */ /* 0x000fe40000000800 */
[C---:B--2---:R-:W-:Y:S03]  /*82e0*/  HMMA.16816.F32 R84, R136.reuse, R108, R84 ;  /* 0x0000006c8854723c */ /* 0x044fe60000001854 */
[----:B------:R-:W-:Y:S01]  /*82f0*/  FMUL.FTZ R90, R2, R90 ;  /* 0x0000005a025a7220 */ /* 0x000fe20000410000 */
[----:B-----5:R-:W-:Y:S01]  /*8300*/  F2FP.PACK_AB R103, R226, R225 ;  /* 0x000000e1e267723e */ /* 0x020fe200000000ff */
[C---:B------:R-:W-:Y:S02]  /*8310*/  FMUL.FTZ R91, R2.reuse, R91 ;  /* 0x0000005b025b7220 */ /* 0x040fe40000410000 */
[C---:B------:R-:W-:Y:S01]  /*8320*/  FMUL.FTZ R92, R3.reuse, R92 ;  /* 0x0000005c035c7220 */ /* 0x040fe20000410000 */
[----:B------:R-:W1:Y:S01]  /*8330*/  MUFU.EX2 R240, R240 ;  /* 0x000000f000f07308 */ /* 0x000e620000000800 */
[C---:B------:R-:W-:Y:S03]  /*8340*/  FMUL.FTZ R93, R3.reuse, R93 ;  /* 0x0000005d035d7220 */ /* 0x040fe60000410000 */
[C---:B------:R-:W-:Y:S01]  /*8350*/  HMMA.16816.F32 R88, R136.reuse, R110, R88 ;  /* 0x0000006e8858723c */ /* 0x040fe20000001858 */
[----:B------:R-:W2:Y:S02]  /*8360*/  LDSM.16.MT88.4 R108, [R197+0x900] ;  /* 0x00090000c56c783b */ /* 0x000ea40000004200 */
[C---:B------:R-:W-:Y:S02]  /*8370*/  FMUL.FTZ R94, R2.reuse, R94 ;  /* 0x0000005e025e7220 */ /* 0x040fe40000410000 */
[C---:B------:R-:W-:Y:S01]  /*8380*/  FMUL.FTZ R95, R2.reuse, R95 ;  /* 0x0000005f025f7220 */ /* 0x040fe20000410000 */
[----:B------:R-:W4:Y:S01]  /*8390*/  MUFU.EX2 R241, R241 ;  /* 0x000000f100f17308 */ /* 0x000f220000000800 */
[C---:B------:R-:W-:Y:S02]  /*83a0*/  FMUL.FTZ R96, R3.reuse, R96 ;  /* 0x0000006003607220 */ /* 0x040fe40000410000 */
[C---:B------:R-:W-:Y:S03]  /*83b0*/  FMUL.FTZ R97, R3.reuse, R97 ;  /* 0x0000006103617220 */ /* 0x040fe60000410000 */
[C---:B---3--:R-:W-:Y:S03]  /*83c0*/  HMMA.16816.F32 R92, R136.reuse, R104, R92 ;  /* 0x00000068885c723c */ /* 0x048fe6000000185c */
[C---:B------:R-:W-:Y:S02]  /*83d0*/  FMUL.FTZ R98, R2.reuse, R98 ;  /* 0x0000006202627220 */ /* 0x040fe40000410000 */
[C---:B------:R-:W-:Y:S02]  /*83e0*/  FMUL.FTZ R99, R2.reuse, R99 ;  /* 0x0000006302637220 */ /* 0x040fe40000410000 */
[----:B------:R-:W-:Y:S02]  /*83f0*/  FFMA.FTZ R168, R3, R214, R168 ;  /* 0x000000d603a87223 */ /* 0x000fe400000100a8 */
[----:B------:R-:W-:Y:S03]  /*8400*/  FFMA.FTZ R173, R2, R215, R173 ;  /* 0x000000d702ad7223 */ /* 0x000fe600000100ad */
[----:B------:R-:W-:Y:S01]  /*8410*/  HMMA.16816.F32 R96, R136, R106, R96 ;  /* 0x0000006a8860723c */ /* 0x000fe20000001860 */
[----:B------:R-:W3:Y:S02]  /*8420*/  LDSM.16.MT88.4 R104, [R196+0x2900] ;  /* 0x00290000c468783b */ /* 0x000ee40000004200 */
[----:B------:R-:W-:Y:S02]  /*8430*/  FADD.FTZ R135, R135, R168 ;  /* 0x000000a887877221 */ /* 0x000fe40000010000 */
[----:B------:R-:W-:Y:S02]  /*8440*/  FADD.FTZ R172, R172, R173 ;  /* 0x000000adacac7221 */ /* 0x000fe40000010000 */
[----:B------:R-:W-:Y:S01]  /*8450*/  FADD.FTZ R134, R134, R135 ;  /* 0x0000008786867221 */ /* 0x000fe20000010000 */
[C---:B------:R-:W-:Y:S01]  /*8460*/  HMMA.16816.F32 R4, R100.reuse, R112, R4 ;  /* 0x000000706404723c */ /* 0x040fe20000001804 */
[----:B------:R-:W-:Y:S04]  /*8470*/  LDSM.16.MT88.4 R136, [R197+0x3100] ;  /* 0x00310000c588783b */ /* 0x000fe80000004200 */
[----:B------:R-:W-:Y:S02]  /*8480*/  FADD.FTZ R3, R171, R172 ;  /* 0x000000acab037221 */ /* 0x000fe40000010000 */
[----:B------:R-:W-:Y:S01]  /*8490*/  FADD.FTZ R169, R169, R134 ;  /* 0x00000086a9a97221 */ /* 0x000fe20000010000 */
[C---:B------:R-:W-:Y:S01]  /*84a0*/  HMMA.16816.F32 R8, R100.reuse, R114, R8 ;  /* 0x000000726408723c */ /* 0x040fe20000001808 */
[----:B------:R-:W-:Y:S03]  /*84b0*/  LDSM.16.MT88.4 R112, [R198+0x4900] ;  /* 0x00490000c670783b */ /* 0x000fe60000004200 */
[----:B------:R-:W-:Y:S02]  /*84c0*/  FADD.FTZ R3, R170, R3 ;  /* 0x00000003aa037221 */ /* 0x000fe40000010000 */
[----:B------:R-:W-:Y:S02]  /*84d0*/  FADD.FTZ R174, R174, R169 ;  /* 0x000000a9aeae7221 */ /* 0x000fe40000010000 */
[C---:B------:R-:W-:Y:S04]  /*84e0*/  HMMA.16816.F32 R12, R100.reuse, R116, R12 ;  /* 0x00000074640c723c */ /* 0x040fe8000000180c */
[----:B------:R-:W-:Y:S01]  /*84f0*/  FADD.FTZ R2, R178, R3 ;  /* 0x00000003b2027221 */ /* 0x000fe20000010000 */
[----:B------:R-:W-:Y:S01]  /*8500*/  MOV R3, R0 ;  /* 0x0000000000037202 */ /* 0x000fe20000000f00 */
[----:B------:R-:W-:Y:S02]  /*8510*/  FADD.FTZ R175, R175, R174 ;  /* 0x000000aeafaf7221 */ /* 0x000fe40000010000 */
[C---:B------:R-:W-:Y:S01]  /*8520*/  HMMA.16816.F32 R16, R100.reuse, R118, R16 ;  /* 0x000000766410723c */ /* 0x040fe20000001810 */
[----:B------:R-:W-:Y:S03]  /*8530*/  LDSM.16.MT88.4 R116, [R197+0x4900] ;  /* 0x00490000c574783b */ /* 0x000fe60000004200 */
[----:B------:R-:W-:Y:S02]  /*8540*/  FADD.FTZ R2, R179, R2 ;  /* 0x00000002b3027221 */ /* 0x000fe40000010000 */
[----:B------:R-:W-:Y:S02]  /*8550*/  FADD.FTZ R176, R176, R175 ;  /* 0x000000afb0b07221 */ /* 0x000fe40000010000 */
[C---:B--2---:R-:W-:Y:S04]  /*8560*/  HMMA.16816.F32 R20, R100.reuse, R108, R20 ;  /* 0x0000006c6414723c */ /* 0x044fe80000001814 */
[----:B------:R-:W-:Y:S01]  /*8570*/  FADD.FTZ R225, R225, R2 ;  /* 0x00000002e1e17221 */ /* 0x000fe20000010000 */
[----:B------:R-:W-:Y:S01]  /*8580*/  MOV R2, R132 ;  /* 0x0000008400027202 */ /* 0x000fe20000000f00 */
[----:B------:R-:W-:Y:S02]  /*8590*/  FADD.FTZ R176, R177, R176 ;  /* 0x000000b0b1b07221 */ /* 0x000fe40000010000 */
[C---:B------:R-:W-:Y:S01]  /*85a0*/  HMMA.16816.F32 R24, R100.reuse, R110, R24 ;  /* 0x0000006e6418723c */ /* 0x040fe20000001818 */
[----:B------:R-:W2:Y:S03]  /*85b0*/  LDSM.16.MT88.4 R108, [R203+0x4900] ;  /* 0x00490000cb6c783b */ /* 0x000ea60000004200 */
[----:B------:R-:W-:Y:S04]  /*85c0*/  FADD.FTZ R226, R226, R225 ;  /* 0x000000e1e2e27221 */ /* 0x000fe80000010000 */
        /* <DEDUP_REMOVED lines=20> */
[----:B------:R-:W5:Y:S07]  /*8710*/  LDSM.16.MT88.4 R112, [R197+0x1100] ;  /* 0x00110000c570783b */ /* 0x000f6e0000004200 */
[C---:B------:R-:W-:Y:S08]  /*8720*/  HMMA.16816.F32 R84, R100.reuse, R116, R84 ;  /* 0x000000746454723c */ /* 0x040ff00000001854 */
[C---:B------:R-:W-:Y:S01]  /*8730*/  HMMA.16816.F32 R88, R100.reuse, R118, R88 ;  /* 0x000000766458723c */ /* 0x040fe20000001858 */
[----:B------:R-:W1:Y:S07]  /*8740*/  LDSM.16.MT88.4 R116, [R203+0x3100] ;  /* 0x00310000cb74783b */ /* 0x000e6e0000004200 */
[C---:B---3--:R-:W-:Y:S08]  /*8750*/  HMMA.16816.F32 R92, R100.reuse, R104, R92 ;  /* 0x00000068645c723c */ /* 0x048ff0000000185c */
[----:B------:R-:W-:Y:S01]  /*8760*/  HMMA.16816.F32 R96, R100, R106, R96 ;  /* 0x0000006a6460723c */ /* 0x000fe20000001860 */
[----:B------:R-:W3:Y:S06]  /*8770*/  LDSM.16.MT88.4 R104, [R196+0x3100] ;  /* 0x00310000c468783b */ /* 0x000eec0000004200 */
[----:B------:R-:W-:Y:S01]  /*8780*/  F2FP.PACK_AB R100, R228, R227 ;  /* 0x000000e3e464723e */ /* 0x000fe200000000ff */
[----:B------:R-:W-:Y:S01]  /*8790*/  FADD.FTZ R227, R227, R176 ;  /* 0x000000b0e3e37221 */ /* 0x000fe20000010000 */
[----:B------:R-:W-:Y:S03]  /*87a0*/  F2FP.PACK_AB R102, R230, R229 ;  /* 0x000000e5e666723e */ /* 0x000fe600000000ff */
[----:B------:R-:W-:Y:S01]  /*87b0*/  F2FP.PACK_AB R101, R232, R231 ;  /* 0x000000e7e865723e */ /* 0x000fe200000000ff */
[----:B------:R-:W-:Y:S01]  /*87c0*/  FADD.FTZ R231, R231, R226 ;  /* 0x000000e2e7e77221 */ /* 0x000fe20000010000 */
[----:B------:R-:W-:Y:S01]  /*87d0*/  F2FP.PACK_AB R103, R234, R233 ;  /* 0x000000e9ea67723e */ /* 0x000fe200000000ff */
[----:B------:R-:W-:Y:S02]  /*87e0*/  FADD.FTZ R228, R228, R227 ;  /* 0x000000e3e4e47221 */ /* 0x000fe40000010000 */
[----:B------:R-:W-:Y:S02]  /*87f0*/  FADD.FTZ R232, R232, R231 ;  /* 0x000000e7e8e87221 */ /* 0x000fe40000010000 */
[----:B------:R-:W-:Y:S02]  /*8800*/  FADD.FTZ R229, R229, R228 ;  /* 0x000000e4e5e57221 */ /* 0x000fe40000010000 */
[C---:B--2---:R-:W-:Y:S03]  /*8810*/  HMMA.16816.F32 R4, R100.reuse, R108, R4 ;  /* 0x0000006c6404723c */ /* 0x044fe60000001804 */
[----:B------:R-:W-:Y:S02]  /*8820*/  FADD.FTZ R233, R233, R232 ;  /* 0x000000e8e9e97221 */ /* 0x000fe40000010000 */
[----:B------:R-:W-:Y:S02]  /*8830*/  FADD.FTZ R230, R230, R229 ;  /* 0x000000e5e6e67221 */ /* 0x000fe40000010000 */
[----:B------:R-:W-:Y:S01]  /*8840*/  FADD.FTZ R234, R234, R233 ;  /* 0x000000e9eaea7221 */ /* 0x000fe20000010000 */
[C---:B------:R-:W-:Y:S01]  /*8850*/  HMMA.16816.F32 R8, R100.reuse, R110, R8 ;  /* 0x0000006e6408723c */ /* 0x040fe20000001808 */
[----:B------:R-:W2:Y:S07]  /*8860*/  LDSM.16.MT88.4 R108, [R203+0x5100] ;  /* 0x00510000cb6c783b */ /* 0x000eae0000004200 */
[C---:B------:R-:W-:Y:S08]  /*8870*/  HMMA.16816.F32 R12, R100.reuse, R120, R12 ;  /* 0x00000078640c723c */ /* 0x040ff0000000180c */
[C---:B------:R-:W-:Y:S08]  /*8880*/  HMMA.16816.F32 R16, R100.reuse, R122, R16 ;  /* 0x0000007a6410723c */ /* 0x040ff00000001810 */
[C---:B-----5:R-:W-:Y:S08]  /*8890*/  HMMA.16816.F32 R20, R100.reuse, R112, R20 ;  /* 0x000000706414723c */ /* 0x060ff00000001814 */
[C---:B------:R-:W-:Y:S01]  /*88a0*/  HMMA.16816.F32 R24, R100.reuse, R114, R24 ;  /* 0x000000726418723c */ /* 0x040fe20000001818 */
[----:B------:R-:W5:Y:S07]  /*88b0*/  LDSM.16.MT88.4 R112, [R198+0x5100] ;  /* 0x00510000c670783b */ /* 0x000f6e0000004200 */
[C---:B------:R-:W-:Y:S08]  /*88c0*/  HMMA.16816.F32 R28, R100.reuse, R124, R28 ;  /* 0x0000007c641c723c */ /* 0x040ff0000000181c */
[C---:B------:R-:W-:Y:S01]  /*88d0*/  HMMA.16816.F32 R32, R100.reuse, R126, R32 ;  /* 0x0000007e6420723c */ /* 0x040fe20000001820 */
[----:B------:R-:W-:Y:S07]  /*88e0*/  LDSM.16.MT88.4 R124, [R203+0x1900] ;  /* 0x00190000cb7c783b */ /* 0x000fee0000004200 */
[C---:B-1----:R-:W-:Y:S08]  /*88f0*/  HMMA.16816.F32 R36, R100.reuse, R116, R36 ;  /* 0x000000746424723c */ /* 0x042ff00000001824 */
[C---:B------:R-:W-:Y:S01]  /*8900*/  HMMA.16816.F32 R40, R100.reuse, R118, R40 ;  /* 0x000000766428723c */ /* 0x040fe20000001828 */
[----:B------:R-:W1:Y:S07]  /*8910*/  LDSM.16.MT88.4 R116, [R197+0x5100] ;  /* 0x00510000c574783b */ /* 0x000e6e0000004200 */
        /* <DEDUP_REMOVED lines=9> */
[----:B----4-:R-:W-:Y:S01]  /*89b0*/  F2FP.PACK_AB R139, R242, R241 ;  /* 0x000000f1f28b723e */ /* 0x010fe200000000ff */
[----:B------:R-:W-:Y:S02]  /*89c0*/  FADD.FTZ R239, R239, R234 ;  /* 0x000000eaefef7221 */ /* 0x000fe40000010000 */
[----:B------:R-:W-:Y:S01]  /*89d0*/  FADD.FTZ R236, R236, R235 ;  /* 0x000000ebecec7221 */ /* 0x000fe20000010000 */
[C---:B------:R-:W-:Y:S01]  /*89e0*/  HMMA.16816.F32 R64, R100.reuse, R106, R64 ;  /* 0x0000006a6440723c */ /* 0x040fe20000001840 */
[----:B------:R-:W3:Y:S03]  /*89f0*/  LDSM.16.MT88.4 R104, [R196+0x5100] ;  /* 0x00510000c468783b */ /* 0x000ee60000004200 */
[----:B------:R-:W-:Y:S02]  /*8a00*/  FADD.FTZ R240, R240, R239 ;  /* 0x000000eff0f07221 */ /* 0x000fe40000010000 */
[----:B------:R-:W-:Y:S02]  /*8a10*/  FADD.FTZ R237, R237, R236 ;  /* 0x000000eceded7221 */ /* 0x000fe40000010000 */
[C---:B--2---:R-:W-:Y:S04]  /*8a20*/  HMMA.16816.F32 R68, R100.reuse, R108, R68 ;  /* 0x0000006c6444723c */ /* 0x044fe80000001844 */
[----:B------:R-:W-:Y:S02]  /*8a30*/  FADD.FTZ R215, R241, R240 ;  /* 0x000000f0f1d77221 */ /* 0x000fe40000010000 */
[----:B------:R-:W-:Y:S02]  /*8a40*/  FADD.FTZ R214, R238, R237 ;  /* 0x000000edeed67221 */ /* 0x000fe40000010000 */
[C---:B------:R-:W-:Y:S01]  /*8a50*/  HMMA.16816.F32 R72, R100.reuse, R110, R72 ;  /* 0x0000006e6448723c */ /* 0x040fe20000001848 */
[----:B------:R-:W2:Y:S03]  /*8a60*/  LDSM.16.MT88.4 R108, [R198+0x1900] ;  /* 0x00190000c66c783b */ /* 0x000ea60000004200 */
[----:B------:R-:W-:Y:S04]  /*8a70*/  FADD.FTZ R215, R242, R215 ;  /* 0x000000d7f2d77221 */ /* 0x000fe80000010000 */
[C---:B-----5:R-:W-:Y:S08]  /*8a80*/  HMMA.16816.F32 R76, R100.reuse, R112, R76 ;  /* 0x00000070644c723c */ /* 0x060ff0000000184c */
[C---:B------:R-:W-:Y:S08]  /*8a90*/  HMMA.16816.F32 R80, R100.reuse, R114, R80 ;  /* 0x000000726450723c */ /* 0x040ff00000001850 */
[C---:B-1----:R-:W-:Y:S08]  /*8aa0*/  HMMA.16816.F32 R84, R100.reuse, R116, R84 ;  /* 0x000000746454723c */ /* 0x042ff00000001854 */
[C---:B------:R-:W-:Y:S08]  /*8ab0*/  HMMA.16816.F32 R88, R100.reuse, R118, R88 ;  /* 0x000000766458723c */ /* 0x040ff00000001858 */
[C---:B---3--:R-:W-:Y:S08]  /*8ac0*/  HMMA.16816.F32 R92, R100.reuse, R104, R92 ;  /* 0x00000068645c723c */ /* 0x048ff0000000185c */
[----:B------:R-:W-:Y:S08]  /*8ad0*/  HMMA.16816.F32 R96, R100, R106, R96 ;  /* 0x0000006a6460723c */ /* 0x000ff00000001860 */
[C---:B------:R-:W-:Y:S01]  /*8ae0*/  HMMA.16816.F32 R128, R136.reuse, R124, R4 ;  /* 0x0000007c8880723c */ /* 0x040fe20000001804 */
[----:B------:R-:W1:Y:S07]  /*8af0*/  LDSM.16.MT88.4 R4, [R198+0x5900] ;  /* 0x00590000c604783b */ /* 0x000e6e0000004200 */
[C---:B------:R-:W-:Y:S01]  /*8b00*/  HMMA.16816.F32 R124, R136.reuse, R126, R8 ;  /* 0x0000007e887c723c */ /* 0x040fe20000001808 */
[----:B------:R-:W3:Y:S07]  /*8b10*/  LDSM.16.MT88.4 R8, [R197+0x5900] ;  /* 0x00590000c508783b */ /* 0x000eee0000004200 */
[C---:B--2---:R-:W-:Y:S01]  /*8b20*/  HMMA.16816.F32 R120, R136.reuse, R108, R12 ;  /* 0x0000006c8878723c */ /* 0x044fe2000000180c */
[----:B------:R-:W2:Y:S07]  /*8b30*/  LDSM.16.MT88.4 R12, [R196+0x5900] ;  /* 0x00590000c40c783b */ /* 0x000eae0000004200 */
        /* <DEDUP_REMOVED lines=15> */
[C---:B-1----:R-:W-:Y:S08]  /*8c30*/  HMMA.16816.F32 R76, R136.reuse, R4, R76 ;  /* 0x00000004884c723c */ /* 0x042ff0000000184c */
[C---:B------:R-:W-:Y:S08]  /*8c40*/  HMMA.16816.F32 R80, R136.reuse, R6, R80 ;  /* 0x000000068850723c */ /* 0x040ff00000001850 */
[C---:B---3--:R-:W-:Y:S08]  /*8c50*/  HMMA.16816.F32 R84, R136.reuse, R8, R84 ;  /* 0x000000088854723c */ /* 0x048ff00000001854 */
[C---:B------:R-:W-:Y:S08]  /*8c60*/  HMMA.16816.F32 R88, R136.reuse, R10, R88 ;  /* 0x0000000a8858723c */ /* 0x040ff00000001858 */
[C---:B--2---:R-:W-:Y:S08]  /*8c70*/  HMMA.16816.F32 R92, R136.reuse, R12, R92 ;  /* 0x0000000c885c723c */ /* 0x044ff0000000185c */
[----:B------:R-:W-:Y:S01]  /*8c80*/  HMMA.16816.F32 R96, R136, R14, R96 ;  /* 0x0000000e8860723c */ /* 0x000fe20000001860 */
[----:B------:R-:W-:-:S07]  /*8c90*/  @P0 BRA `(.L_x_191) ;  /* 0xffffc4e000000947 */ /* 0x000fce000383ffff */
.L_x_180:
[----:B------:R-:W1:Y:S01]  /*8ca0*/  S2UR UR24, SR_CTAID.X ;  /* 0x00000000001879c3 */ /* 0x000e620000002500 */
[----:B------:R-:W-:Y:S01]  /*8cb0*/  ULDC UR25, c[0x0][0x168] ;  /* 0x00005a0000197ab9 */ /* 0x000fe20000000800 */
[----:B------:R-:W-:Y:S01]  /*8cc0*/  PLOP3.LUT P0, PT, PT, PT, UP1, 0x40, 0x0 ;  /* 0x000000000000781c */ /* 0x000fe20003f0e818 */
[----:B------:R-:W-:-:S02]  /*8cd0*/  ULDC.64 UR4, c[0x0][0x2c8] ;  /* 0x0000b20000047ab9 */ /* 0x000fc40000000a00 */
[----:B------:R-:W-:Y:S02]  /*8ce0*/  UIADD3 UR25, -UR25, 0x1, URZ ;  /* 0x0000000119197890 */ /* 0x000fe4000fffe13f */
[----:B-1----:R-:W-:-:S04]  /*8cf0*/  ULEA UR24, UR24, 0x7f, 0x7 ;  /* 0x0000007f18187891 */ /* 0x002fc8000f8e383f */
[----:B------:R-:W-:-:S03]  /*8d00*/  UIMAD.WIDE.U32 UR26, UR24, UR4, URZ ;  /* 0x00000004181a72a5 */ /* 0x000fc6000f8e003f */
[----:B------:R-:W-:Y:S02]  /*8d10*/  ULDC UR4, c[0x0][0x1d0] ;  /* 0x0000740000047ab9 */ /* 0x000fe40000000800 */
[----:B------:R-:W-:Y:S02]  /*8d20*/  UIMAD UR4, UR20, UR4, UR25 ;  /* 0x00000004140472a4 */ /* 0x000fe4000f8e0219 */
[----:B------:R-:W-:Y:S02]  /*8d30*/  @UP2 USHF.R.U32.HI UR24, URZ, UR5, UR27 ;  /* 0x000000053f182299 */ /* 0x000fe4000801161b */
[----:B------:R-:W-:Y:S02]  /*8d40*/  ULDC UR20, c[0x0][0x324] ;  /* 0x0000c90000147ab9 */ /* 0x000fe40000000800 */
[----:B------:R-:W-:-:S04]  /*8d50*/  UIADD3 UR24, UR4, UR24, URZ ;  /* 0x0000001804187290 */ /* 0x000fc8000fffe03f */
[----:B------:R-:W-:Y:S01]  /*8d60*/  UIADD3 UR20, UR24, -UR20, URZ ;  /* 0x8000001418147290 */ /* 0x000fe2000fffe03f */
[----:B------:R-:W-:Y:S05]  /*8d70*/  @P0 BRA `(.L_x_192) ;  /* 0x0000016000000947 */ /* 0x000fea0003800000 */
[----:B------:R-:W-:-:S06]  /*8d80*/  UISETP.GT.AND UP0, UPT, UR24, -0x1, UPT ;  /* 0xffffffff1800788c */ /* 0x000fcc000bf04270 */
[----:B------:R-:W-:-:S13]  /*8d90*/  PLOP3.LUT P0, PT, PT, PT, UP0, 0x80, 0x0 ;  /* 0x000000000000781c */ /* 0x000fda0003f0f008 */
[----:B------:R-:W-:Y:S05]  /*8da0*/  @P0 BRA `(.L_x_193) ;  /* 0x0000009000000947 */ /* 0x000fea0003800000 */
[----:B------:R-:W-:Y:S02]  /*8db0*/  ULDC UR4, c[0x0][0x32c] ;  /* 0x0000cb0000047ab9 */ /* 0x000fe40000000800 */
[----:B------:R-:W-:Y:S02]  /*8dc0*/  UISETP.NE.AND UP0, UPT, UR4, 0x1, UPT ;  /* 0x000000010400788c */ /* 0x000fe4000bf05270 */
[----:B------:R-:W-:Y:S02]  /*8dd0*/  ULOP3.LUT UR24, URZ, UR24, URZ, 0x33, !UPT ;  /* 0x000000183f187292 */ /* 0x000fe4000f8e333f */
[----:B------:R-:W-:Y:S02]  /*8de0*/  ULDC.64 UR4, c[0x0][0x330] ;  /* 0x0000cc0000047ab9 */ /* 0x000fe40000000a00 */
[----:B------:R-:W-:-:S07]  /*8df0*/  UIMAD.WIDE.U32 UR26, UR24, UR4, URZ ;  /* 0x00000004181a72a5 */ /* 0x000fce000f8e003f */
[----:B------:R-:W-:Y:S02]  /*8e00*/  @UP0 UMOV UR25, UR27 ;  /* 0x0000001b00190c82 */ /* 0x000fe40008000000 */
[----:B------:R-:W-:-:S04]  /*8e10*/  @UP0 USHF.R.U32.HI UR24, URZ, UR5, UR25 ;  /* 0x000000053f180299 */ /* 0x000fc80008011619 */
[----:B------:R-:W-:Y:S01]  /*8e20*/  ULOP3.LUT UR24, URZ, UR24, URZ, 0x33, !UPT ;  /* 0x000000183f187292 */ /* 0x000fe2000f8e333f */
[----:B------:R-:W-:Y:S05]  /*8e30*/  BRA `(.L_x_194) ;  /* 0x0000006000007947 */ /* 0x000fea0003800000 */
.L_x_193:
[----:B------:R-:W-:Y:S02]  /*8e40*/  ULDC UR4, c[0x0][0x32c] ;  /* 0x0000cb0000047ab9 */ /* 0x000fe40000000800 */
[----:B------:R-:W-:-:S03]  /*8e50*/  UISETP.NE.AND UP0, UPT, UR4, 0x1, UPT ;  /* 0x000000010400788c */ /* 0x000fc6000bf05270 */
[----:B------:R-:W-:Y:S02]  /*8e60*/  ULDC.64 UR4, c[0x0][0x330] ;  /* 0x0000cc0000047ab9 */ /* 0x000fe40000000a00 */
[----:B------:R-:W-:-:S07]  /*8e70*/  UIMAD.WIDE.U32 UR26, UR24, UR4, URZ ;  /* 0x00000004181a72a5 */ /* 0x000fce000f8e003f */
[----:B------:R-:W-:Y:S02]  /*8e80*/  @UP0 UMOV UR25, UR27 ;  /* 0x0000001b00190c82 */ /* 0x000fe40008000000 */
[----:B------:R-:W-:Y:S02]  /*8e90*/  @UP0 USHF.R.U32.HI UR24, URZ, UR5, UR25 ;  /* 0x000000053f180299 */ /* 0x000fe40008011619 */
.L_x_194:
[----:B------:R-:W-:Y:S02]  /*8ea0*/  ULDC UR4, c[0x0][0x32c] ;  /* 0x0000cb0000047ab9 */ /* 0x000fe40000000800 */
[----:B------:R-:W-:-:S04]  /*8eb0*/  UIMAD UR4, UR24, UR4, URZ ;  /* 0x00000004180472a4 */ /* 0x000fc8000f8e023f */
[----:B------:R-:W-:-:S04]  /*8ec0*/  UISETP.LT.AND UP0, UPT, UR20, UR4, UPT ;  /* 0x000000041400728c */ /* 0x000fc8000bf01270 */
[----:B------:R-:W-:-:S04]  /*8ed0*/  USEL UR20, UR20, UR4, !UP0 ;  /* 0x0000000414147287 */ /* 0x000fc8000c000000 */
.L_x_192:
[----:B------:R-:W-:-:S04]  /*8ee0*/  UIADD3 UR20, UR20, 0x3f, URZ ;  /* 0x0000003f14147890 */ /* 0x000fc8000fffe03f */
        /* <DEDUP_REMOVED lines=8> */
[----:B------:R-:W-:Y:S01]  /*8f70*/  SHF.R.S32.HI R5, RZ, 0x1f, R218 ;  /* 0x0000001fff057819 */ /* 0x000fe200000114da */
[----:B------:R-:W-:Y:S01]  /*8f80*/  IMAD.MOV.U32 R135, RZ, RZ, R132 ;  /* 0x000000ffff877224 */ /* 0x000fe200078e0084 */
[C---:B------:R-:W-:Y:S01]  /*8f90*/  SHF.L.U64.HI R226, R217.reuse, 0x1, R220 ;  /* 0x00000001d9e27819 */ /* 0x040fe200000102dc */
[----:B------:R-:W-:Y:S01]  /*8fa0*/  IMAD.MOV.U32 R3, RZ, RZ, R0 ;  /* 0x000000ffff037224 */ /* 0x000fe200078e0000 */
[----:B------:R-:W-:Y:S01]  /*8fb0*/  SEL R224, RZ, 0x10, P5 ;  /* 0x00000010ffe07807 */ /* 0x000fe20002800000 */
[----:B------:R-:W-:Y:S01]  /*8fc0*/  IMAD.SHL.U32 R227, R218, 0x2, RZ ;  /* 0x00000002dae37824 */ /* 0x000fe200078e00ff */
[----:B------:R-:W-:Y:S01]  /*8fd0*/  SHF.L.U64.HI R223, R216, 0x1, R219 ;  /* 0x00000001d8df7819 */ /* 0x000fe200000102db */
[----:B------:R-:W-:Y:S01]  /*8fe0*/  IMAD.SHL.U32 R225, R217, 0x2, RZ ;  /* 0x00000002d9e17824 */ /* 0x000fe200078e00ff */
[----:B------:R-:W-:Y:S01]  /*8ff0*/  SHF.L.U64.HI R228, R218, 0x1, R5 ;  /* 0x00000001dae47819 */ /* 0x000fe20000010205 */
[----:B------:R-:W-:Y:S02]  /*9000*/  IMAD.SHL.U32 R222, R216, 0x2, RZ ;  /* 0x00000002d8de7824 */ /* 0x000fe400078e00ff */
.L_x_198:
        /* <DEDUP_REMOVED lines=56> */
.L_x_196:
        /* <DEDUP_REMOVED lines=14> */
[C---:B------:R-:W-:Y:S01]  /*9470*/  HMMA.16816.F32 R28, R136.reuse, R32, RZ ;  /* 0x00000020881c723c */ /* 0x040fe200000018ff */
[----:B------:R-:W-:Y:S07]  /*9480*/  LDSM.16.M88.4 R180, [R192] ;  /* 0x00000000c0b4783b */ /* 0x000fee0000000200 */
[----:B------:R-:W-:Y:S01]  /*9490*/  HMMA.16816.F32 R32, R136, R34, RZ ;  /* 0x000000228820723c */ /* 0x000fe200000018ff */
[----:B------:R-:W1:Y:S07]  /*94a0*/  LDSM.16.M88.4 R136, [R200+0x6900] ;  /* 0x00690000c888783b */ /* 0x000e6e0000000200 */
[C---:B------:R-:W-:Y:S08]  /*94b0*/  HMMA.16816.F32 R4, R144.reuse, R148, R4 ;  /* 0x000000949004723c */ /* 0x040ff00000001804 */
        /* <DEDUP_REMOVED lines=10> */
[----:B------:R-:W3:Y:S07]  /*9560*/  LDSM.16.M88.4 R144, [R192+0x800] ;  /* 0x00080000c090783b */ /* 0x000eee0000000200 */
[C---:B--2---:R-:W-:Y:S01]  /*9570*/  HMMA.16816.F32 R4, R164.reuse, R168, R4 ;  /* 0x000000a8a404723c */ /* 0x044fe20000001804 */
        /* <DEDUP_REMOVED lines=8> */
[----:B------:R-:W4:Y:S07]  /*9600*/  LDSM.16.M88.4 R140, [R205+0x9100] ;  /* 0x00910000cd8c783b */ /* 0x000f2e0000000200 */
[C---:B------:R-:W-:Y:S08]  /*9610*/  HMMA.16816.F32 R28, R164.reuse, R172, R28 ;  /* 0x000000aca41c723c */ /* 0x040ff0000000181c */
[----:B------:R-:W-:Y:S01]  /*9620*/  HMMA.16816.F32 R32, R164, R174, R32 ;  /* 0x000000aea420723c */ /* 0x000fe20000001820 */
[----:B------:R-:W5:Y:S07]  /*9630*/  LDSM.16.M88.4 R164, [R205+0x9900] ;  /* 0x00990000cda4783b */ /* 0x000f6e0000000200 */
[C---:B------:R-:W-:Y:S01]  /*9640*/  HMMA.16816.F32 R4, R176.reuse, R180, R4 ;  /* 0x000000b4b004723c */ /* 0x040fe20000001804 */
[----:B------:R-:W1:Y:S07]  /*9650*/  LDSM.16.M88.4 R172, [R191] ;  /* 0x00000000bfac783b */ /* 0x000e6e0000000200 */
[C---:B------:R-:W-:Y:S01]  /*9660*/  HMMA.16816.F32 R8, R176.reuse, R182, R8 ;  /* 0x000000b6b008723c */ /* 0x040fe20000001808 */
[----:B------:R-:W-:Y:S07]  /*9670*/  LDSM.16.M88.4 R180, [R200+0x8100] ;  /* 0x00810000c8b4783b */ /* 0x000fee0000000200 */
[C---:B---3--:R-:W-:Y:S08]  /*9680*/  HMMA.16816.F32 R12, R176.reuse, R144, R12 ;  /* 0x00000090b00c723c */ /* 0x048ff0000000180c */
[C---:B------:R-:W-:Y:S01]  /*9690*/  HMMA.16816.F32 R16, R176.reuse, R146, R16 ;  /* 0x00000092b010723c */ /* 0x040fe20000001810 */
[----:B------:R-:W3:Y:S07]  /*96a0*/  LDSM.16.M88.4 R144, [R190] ;  /* 0x00000000be90783b */ /* 0x000eee0000000200 */
        /* <DEDUP_REMOVED lines=13> */
[C---:B----4-:R-:W-:Y:S08]  /*9780*/  HMMA.16816.F32 R20, R156.reuse, R140, R20 ;  /* 0x0000008c9c14723c */ /* 0x050ff00000001814 */
[C---:B------:R-:W-:Y:S01]  /*9790*/  HMMA.16816.F32 R24, R156.reuse, R142, R24 ;  /* 0x0000008e9c18723c */ /* 0x040fe20000001818 */
[----:B------:R-:W4:Y:S07]  /*97a0*/  LDSM.16.M88.4 R140, [R200+0x9100] ;  /* 0x00910000c88c783b */ /* 0x000f2e0000000200 */
[C---:B-----5:R-:W-:Y:S08]  /*97b0*/  HMMA.16816.F32 R28, R156.reuse, R164, R28 ;  /* 0x000000a49c1c723c */ /* 0x060ff0000000181c */
[----:B------:R-:W-:Y:S01]  /*97c0*/  HMMA.16816.F32 R32, R156, R166, R32 ;  /* 0x000000a69c20723c */ /* 0x000fe20000001820 */
[----:B------:R-:W5:Y:S07]  /*97d0*/  LDSM.16.M88.4 R156, [R200+0x9900] ;  /* 0x00990000c89c783b */ /* 0x000f6e0000000200 */
        /* <DEDUP_REMOVED lines=54> */
[C---:B------:R-:W-:Y:S08]  /*9b40*/  HMMA.16816.F32 R8, R176.reuse, R182, R8 ;  /* 0x000000b6b008723c */ /* 0x040ff00000001808 */
[C---:B---3--:R-:W-:Y:S08]  /*9b50*/  HMMA.16816.F32 R12, R176.reuse, R144, R12 ;  /* 0x00000090b00c723c */ /* 0x048ff0000000180c */
        /* <DEDUP_REMOVED lines=10> */
[C---:B----4-:R-:W-:Y:S08]  /*9c00*/  HMMA.16816.F32 R20, R160.reuse, R140, R20 ;  /* 0x0000008ca014723c */ /* 0x050ff00000001814 */
        /* <DEDUP_REMOVED lines=22> */
[----:B------:R-:W3:Y:S01]  /*9d70*/  MUFU.TANH R179, R10 ;  /* 0x0000000a00b37308 */ /* 0x000ee20000002400 */
        /* <DEDUP_REMOVED lines=17> */
[----:B----4-:R-:W4:Y:S01]  /*9e90*/  LDSM.16.M88.4 R8, [R192+0x5800] ;  /* 0x00580000c008783b */ /* 0x010f220000000200 */
[----:B------:R-:W-:Y:S08]  /*9ea0*/  DEPBAR.LE SB0, 0x0 ;  /* 0x000080000000791a */ /* 0x000ff00000000000 */
[----:B------:R-:W1:Y:S01]  /*9eb0*/  MUFU.TANH R175, R175 ;  /* 0x000000af00af7308 */ /* 0x000e620000002400 */
[----:B------:R-:W-:Y:S09]  /*9ec0*/  BAR.SYNC.DEFER_BLOCKING 0x0 ;  /* 0x0000000000007b1d */ /* 0x000ff20000010000 */
[----:B------:R-:W1:Y:S10]  /*9ed0*/  MUFU.TANH R178, R178 ;  /* 0x000000b200b27308 */ /* 0x000e740000002400 */
[----:B------:R-:W1:Y:S10]  /*9ee0*/  MUFU.TANH R166, R166 ;  /* 0x000000a600a67308 */ /* 0x000e740000002400 */
[----:B------:R1:W1:Y:S01]  /*9ef0*/  MUFU.TANH R164, R13 ;  /* 0x0000000d00a47308 */ /* 0x0002620000002400 */
[C---:B----4-:R-:W-:Y:S09]  /*9f00*/  HMMA.16816.F32 R28, R168.reuse, R8, R28 ;  /* 0x00000008a81c723c */ /* 0x050ff2000000181c */
        /* <DEDUP_REMOVED lines=30> */
[----:B------:R4:W1:Y:S01]  /*a0f0*/  MUFU.TANH R133, R35 ;  /* 0x0000002300857308 */ /* 0x0008620000002400 */
[----:B------:R-:W-:-:S05]  /*a100*/  @P0 BRA `(.L_x_197) ;  /* 0x0000037000000947 */ /* 0x000fca0003800000 */
[----:B--23--:R-:W-:Y:S01]  /*a110*/  IADD3 R10, -R224, 0x10, RZ ;  /* 0x00000010e00a7810 */ /* 0x00cfe20007ffe1ff */
[----:B------:R-:W-:Y:S01]  /*a120*/  ULEA UR5, UR21, UR13, 0x6 ;  /* 0x0000000d15057291 */ /* 0x000fe2000f8e303f */
[----:B------:R-:W-:Y:S02]  /*a130*/  IMAD.MOV.U32 R207, RZ, RZ, RZ ;  /* 0x000000ffffcf7224 */ /* 0x000fe400078e00ff */
[----:B------:R-:W-:Y:S03]  /*a140*/  LOP3.LUT R10, R10, 0xf, RZ, 0xc0, !PT ;  /* 0x0000000f0a0a7812 */ /* 0x000fe600078ec0ff */
        /* <DEDUP_REMOVED lines=10> */
[----:B------:R-:W2:Y:S01]  /*a1f0*/  @!P1 LDG.E R207, [R4.64] ;  /* 0x0000001604cf9981 */ /* 0x000ea2000c1e1900 */
[----:B------:R-:W-:Y:S04]  /*a200*/  IMAD R208, R7, c[0x0][0x2b8], R208 ;  /* 0x0000ae0007d07a24 */ /* 0x000fe800078e02d0 */
[C---:B------:R-:W-:Y:S01]  /*a210*/  IMAD.WIDE.U32 R8, R208.reuse, c[0x0][0x1e0], RZ ;  /* 0x00007800d0087a25 */ /* 0x040fe200078e00ff */
[----:B------:R-:W-:Y:S05]  /*a220*/  SHF.R.S32.HI R7, RZ, 0x1f, R208 ;  /* 0x0000001fff077819 */ /* 0x000fea00000114d0 */
[----:B------:R-:W-:Y:S04]  /*a230*/  IMAD R7, R7, c[0x0][0x1e0], RZ ;  /* 0x0000780007077a24 */ /* 0x000fe800078e02ff */
[----:B------:R-:W-:Y:S04]  /*a240*/  IMAD R7, R208, c[0x0][0x1e4], R7 ;  /* 0x00007900d0077a24 */ /* 0x000fe800078e0207 */
[----:B------:R-:W-:Y:S01]  /*a250*/  IMAD.IADD R9, R9, 0x1, R7 ;  /* 0x0000000109097824 */ /* 0x000fe200078e0207 */
[----:B--2---:R-:W-:Y:S03]  /*a260*/  SHF.R.S32.HI R0, RZ, 0x1f, R207 ;  /* 0x0000001fff007819 */ /* 0x004fe600000114cf */
[C---:B------:R-:W-:Y:S04]  /*a270*/  IMAD.WIDE.U32 R8, R207.reuse, c[0x0][0x1f0], R8 ;  /* 0x00007c00cf087a25 */ /* 0x040fe800078e0008 */
[----:B------:R-:W-:Y:S01]  /*a280*/  IMAD R0, R0, c[0x0][0x1f0], RZ ;  /* 0x00007c0000007a24 */ /* 0x000fe200078e02ff */
[----:B------:R-:W-:Y:S03]  /*a290*/  IADD3 R5, P0, R8, UR18, RZ ;  /* 0x0000001208057c10 */ /* 0x000fe6000ff1e0ff */
[----:B------:R-:W-:Y:S05]  /*a2a0*/  IMAD R0, R207, c[0x0][0x1f4], R0 ;  /* 0x00007d00cf007a24 */ /* 0x000fea00078e0200 */
[----:B------:R-:W-:Y:S02]  /*a2b0*/  IADD3.X R0, R9, UR8, R0, P0, !PT ;  /* 0x0000000809007c10 */ /* 0x000fe400087fe400 */
[----:B------:R-:W-:Y:S02]  /*a2c0*/  LEA R6, P0, R5, c[0x0][0x1c8], 0x1 ;  /* 0x0000720005067a11 */ /* 0x000fe400078008ff */
[----:B------:R-:W-:Y:S02]  /*a2d0*/  IADD3 R9, -R221, 0x10, RZ ;  /* 0x00000010dd097810 */ /* 0x000fe40007ffe1ff */
[----:B------:R-:W-:Y:S01]  /*a2e0*/  LEA.HI.X R4, R5, c[0x0][0x1cc], R0, 0x1, P0 ;  /* 0x0000730005047a11 */ /* 0x000fe200000f0c00 */
[----:B------:R-:W-:Y:S01]  /*a2f0*/  SHFL.IDX PT, R2, R6, RZ, 0x181f ;  /* 0x00181fff06027589 */ /* 0x000fe200000e0000 */
[----:B------:R-:W-:Y:S03]  /*a300*/  LOP3.LUT R9, R9, 0xf, RZ, 0xc0, !PT ;  /* 0x0000000f09097812 */ /* 0x000fe600078ec0ff */
[----:B------:R-:W2:Y:S04]  /*a310*/  SHFL.IDX PT, R0, R6, 0x1, 0x181f ;  /* 0x00381f0006007f89 */ /* 0x000ea800000e0000 */
[----:B------:R-:W3:Y:S04]  /*a320*/  SHFL.IDX PT, R5, R4, 0x1, 0x181f ;  /* 0x00381f0004057f89 */ /* 0x000ee800000e0000 */
[----:B------:R-:W5:Y:S01]  /*a330*/  SHFL.IDX PT, R7, R4, RZ, 0x181f ;  /* 0x00181fff04077589 */ /* 0x000f6200000e0000 */
[-C--:B--2---:R-:W-:Y:S04]  /*a340*/  IADD3 R10, P2, P0, R10, R0.reuse, R225 ;  /* 0x000000000a0a7210 */ /* 0x084fe8000785e0e1 */
[-C--:B---3--:R-:W-:Y:S02]  /*a350*/  IADD3.X R11, RZ, R5.reuse, R226, P2, P0 ;  /* 0x00000005ff0b7210 */ /* 0x088fe400017e04e2 */
[----:B------:R-:W-:Y:S04]  /*a360*/  IADD3 R8, P2, P0, R9, R0, R222 ;  /* 0x0000000009087210 */ /* 0x000fe8000785e0de */
[--C-:B------:R-:W-:Y:S02]  /*a370*/  IADD3.X R9, RZ, R5, R223.reuse, P2, P0 ;  /* 0x00000005ff097210 */ /* 0x100fe400017e04df */
[C---:B----4-:R-:W-:Y:S02]  /*a380*/  IADD3 R14, P2, R2.reuse, R227, RZ ;  /* 0x000000e3020e7210 */ /* 0x050fe40007f5e0ff */
[C---:B------:R-:W-:Y:S03]  /*a390*/  IADD3 R12, P0, R2.reuse, R225, RZ ;  /* 0x000000e1020c7210 */ /* 0x040fe60007f1e0ff */
[C---:B-----5:R-:W-:Y:S01]  /*a3a0*/  IMAD.X R15, R7.reuse, 0x1, R228, P2 ;  /* 0x00000001070f7824 */ /* 0x060fe200010e06e4 */
[----:B------:R-:W-:Y:S01]  /*a3b0*/  IADD3 R6, P2, R2, R222, RZ ;  /* 0x000000de02067210 */ /* 0x000fe20007f5e0ff */
[C---:B-1----:R-:W-:Y:S01]  /*a3c0*/  IMAD.X R13, R7.reuse, 0x1, R226, P0 ;  /* 0x00000001070d7824 */ /* 0x042fe200000e06e2 */
        /* <DEDUP_REMOVED lines=11> */
.L_x_197:
[----:B-123--:R-:W-:Y:S01]  /*a480*/  FMNMX.FTZ R5, R172, R3, !PT ;  /* 0x00000003ac057209 */ /* 0x00efe20007810000 */
[----:B----4-:R-:W-:Y:S01]  /*a490*/  LDSM.16.MT88.4 R12, [R203+0x100] ;  /* 0x00010000cb0c783b */ /* 0x010fe20000004200 */
[----:B------:R-:W-:Y:S01]  /*a4a0*/  FMNMX.FTZ R2, R176, R135, !PT ;  /* 0x00000087b0027209 */ /* 0x000fe20007810000 */
[----:B------:R-:W-:Y:S01]  /*a4b0*/  UISETP.GT.AND UP0, UPT, UR21, UR4, UPT ;  /* 0x000000041500728c */ /* 0x000fe2000bf04270 */
[----:B------:R-:W-:Y:S01]  /*a4c0*/  FMNMX.FTZ R5, R144, R5, !PT ;  /* 0x0000000590057209 */ /* 0x000fe20007810000 */
[----:B------:R-:W-:Y:S01]  /*a4d0*/  UIADD3 UR21, UR21, -0x1, URZ ;  /* 0xffffffff15157890 */ /* 0x000fe2000fffe03f */
        /* <DEDUP_REMOVED lines=22> */
[----:B------:R-:W0:Y:S01]  /*a640*/  LDGDEPBAR ;  /* 0x00000000000079af */ /* 0x000e220000000000 */
[----:B------:R-:W-:Y:S02]  /*a650*/  FMNMX.FTZ R2, R155, R2, !PT ;  /* 0x000000029b027209 */ /* 0x000fe40007810000 */
[----:B------:R-:W-:Y:S02]  /*a660*/  FMNMX.FTZ R5, R152, R5, !PT ;  /* 0x0000000598057209 */ /* 0x000fe40007810000 */
[----:B------:R-:W-:Y:S02]  /*a670*/  FMNMX.FTZ R2, R153, R2, !PT ;  /* 0x0000000299027209 */ /* 0x000fe40007810000 */
[----:B------:R-:W-:Y:S02]  /*a680*/  FMNMX.FTZ R5, R148, R5, !PT ;  /* 0x0000000594057209 */ /* 0x000fe40007810000 */
[----:B------:R-:W-:Y:S02]  /*a690*/  FMNMX.FTZ R2, R149, R2, !PT ;  /* 0x0000000295027209 */ /* 0x000fe40007810000 */
[----:B------:R-:W-:Y:S02]  /*a6a0*/  FMNMX.FTZ R5, R150, R5, !PT ;  /* 0x0000000596057209 */ /* 0x000fe40007810000 */
[----:B------:R-:W-:Y:S02]  /*a6b0*/  FMNMX.FTZ R9, R147, R2, !PT ;  /* 0x0000000293097209 */ /* 0x000fe40007810000 */
[----:B------:R-:W-:Y:S02]  /*a6c0*/  FMNMX.FTZ R0, R146, R5, !PT ;  /* 0x0000000592007209 */ /* 0x000fe40007810000 */
[----:B------:R-:W-:Y:S02]  /*a6d0*/  PLOP3.LUT P0, PT, PT, PT, UP0, 0x80, 0x0 ;  /* 0x000000000000781c */ /* 0x000fe40003f0f008 */
[----:B------:R-:W-:Y:S02]  /*a6e0*/  FMNMX.FTZ R4, R145, R0, !PT ;  /* 0x0000000091047209 */ /* 0x000fe40007810000 */
[----:B------:R-:W-:Y:S03]  /*a6f0*/  FMNMX.FTZ R0, R134, R9, !PT ;  /* 0x0000000986007209 */ /* 0x000fe60007810000 */
[----:B------:R-:W-:Y:S01]  /*a700*/  SHFL.BFLY PT, R9, R4, 0x2, 0x1f ;  /* 0x0c401f0004097f89 */ /* 0x000fe200000e0000 */
[----:B------:R-:W-:Y:S07]  /*a710*/  FMNMX.FTZ R7, R133, R0, !PT ;  /* 0x0000000085077209 */ /* 0x000fee0007810000 */
[----:B------:R-:W1:Y:S02]  /*a720*/  SHFL.BFLY PT, R0, R7, 0x2, 0x1f ;  /* 0x0c401f0007007f89 */ /* 0x000e6400000e0000 */
[----:B-1----:R-:W-:Y:S02]  /*a730*/  FMNMX.FTZ R5, R7, R0, !PT ;  /* 0x0000000007057209 */ /* 0x002fe40007810000 */
[----:B------:R-:W-:Y:S04]  /*a740*/  FMNMX.FTZ R11, R4, R9, !PT ;  /* 0x00000009040b7209 */ /* 0x000fe80007810000 */
[----:B------:R-:W1:Y:S08]  /*a750*/  SHFL.BFLY PT, R132, R5, 0x1, 0x1f ;  /* 0x0c201f0005847f89 */ /* 0x000e7000000e0000 */
[----:B------:R-:W2:Y:S01]  /*a760*/  SHFL.BFLY PT, R2, R11, 0x1, 0x1f ;  /* 0x0c201f000b027f89 */ /* 0x000ea200000e0000 */
[----:B-1----:R-:W-:Y:S02]  /*a770*/  FMNMX.FTZ R132, R5, R132, !PT ;  /* 0x0000008405847209 */ /* 0x002fe40007810000 */
[----:B--2---:R-:W-:Y:S05]  /*a780*/  FMNMX.FTZ R0, R11, R2, !PT ;  /* 0x000000020b007209 */ /* 0x004fea0007810000 */
[C---:B------:R-:W-:Y:S02]  /*a790*/  FMUL.FTZ R151, R0.reuse, c[0x0][0x2d0] ;  /* 0x0000b40000977a20 */ /* 0x040fe40000410000 */
[----:B------:R-:W-:Y:S02]  /*a7a0*/  FADD.FTZ R2, -R0, R3 ;  /* 0x0000000300027221 */ /* 0x000fe40000010100 */
[----:B------:R-:W-:Y:S02]  /*a7b0*/  FFMA.FTZ R173, R144, c[0x0][0x2d0], -R151 ;  /* 0x0000b40090ad7a23 */ /* 0x000fe40000010897 */
[----:B------:R-:W-:Y:S02]  /*a7c0*/  FMUL.FTZ R144, R132, c[0x0][0x2d0] ;  /* 0x0000b40084907a20 */ /* 0x000fe40000410000 */
[----:B------:R-:W-:Y:S02]  /*a7d0*/  FMUL.FTZ R3, R2, c[0x0][0x2d0] ;  /* 0x0000b40002037a20 */ /* 0x000fe40000410000 */
[----:B------:R-:W-:Y:S01]  /*a7e0*/  FADD.FTZ R2, -R132, R135 ;  /* 0x0000008784027221 */ /* 0x000fe20000010100 */
[----:B------:R-:W-:Y:S01]  /*a7f0*/  MUFU.EX2 R173, R173 ;  /* 0x000000ad00ad7308 */ /* 0x000fe20000000800 */
[--C-:B------:R-:W-:Y:S02]  /*a800*/  FFMA.FTZ R174, R172, c[0x0][0x2d0], -R151.reuse ;  /* 0x0000b400acae7a23 */ /* 0x100fe40000010897 */
[--C-:B------:R-:W-:Y:S02]  /*a810*/  FFMA.FTZ R172, R178, c[0x0][0x2d0], -R151.reuse ;  /* 0x0000b400b2ac7a23 */ /* 0x100fe40000010897 */
[--C-:B------:R-:W-:Y:S02]  /*a820*/  FFMA.FTZ R171, R180, c[0x0][0x2d0], -R151.reuse ;  /* 0x0000b400b4ab7a23 */ /* 0x100fe40000010897 */
[--C-:B------:R-:W-:Y:S02]  /*a830*/  FFMA.FTZ R170, R176, c[0x0][0x2d0], -R144.reuse ;  /* 0x0000b400b0aa7a23 */ /* 0x100fe40000010890 */
[--C-:B------:R-:W-:Y:S01]  /*a840*/  FFMA.FTZ R169, R175, c[0x0][0x2d0], -R144.reuse ;  /* 0x0000b400afa97a23 */ /* 0x100fe20000010890 */
[----:B------:R-:W1:Y:S01]  /*a850*/  MUFU.EX2 R3, R3 ;  /* 0x0000000300037308 */ /* 0x000e620000000800 */
[--C-:B------:R-:W-:Y:S02]  /*a860*/  FFMA.FTZ R168, R179, c[0x0][0x2d0], -R144.reuse ;  /* 0x0000b400b3a87a23 */ /* 0x100fe40000010890 */
[--C-:B------:R-:W-:Y:S02]  /*a870*/  FFMA.FTZ R135, R177, c[0x0][0x2d0], -R144.reuse ;  /* 0x0000b400b1877a23 */ /* 0x100fe40000010890 */
[----:B------:R-:W-:Y:S02]  /*a880*/  FMUL.FTZ R4, R2, c[0x0][0x2d0] ;  /* 0x0000b40002047a20 */ /* 0x000fe40000410000 */
[--C-:B------:R-:W-:Y:S02]  /*a890*/  FFMA.FTZ R175, R166, c[0x0][0x2d0], -R151.reuse ;  /* 0x0000b400a6af7a23 */ /* 0x100fe40000010897 */
[--C-:B------:R-:W-:Y:S01]  /*a8a0*/  FFMA.FTZ R176, R164, c[0x0][0x2d0], -R151.reuse ;  /* 0x0000b400a4b07a23 */ /* 0x100fe20000010897 */
[----:B------:R2:W3:Y:S01]  /*a8b0*/  MUFU.EX2 R2, R4 ;  /* 0x0000000400027308 */ /* 0x0004e20000000800 */
[--C-:B------:R-:W-:Y:S02]  /*a8c0*/  FFMA.FTZ R177, R167, c[0x0][0x2d0], -R144.reuse ;  /* 0x0000b400a7b17a23 */ /* 0x100fe40000010890 */
[--C-:B------:R-:W-:Y:S02]  /*a8d0*/  FFMA.FTZ R178, R165, c[0x0][0x2d0], -R144.reuse ;  /* 0x0000b400a5b27a23 */ /* 0x100fe40000010890 */
[----:B------:R-:W-:Y:S01]  /*a8e0*/  LDSM.16.MT88.4 R164, [R203+0x5900] ;  /* 0x00590000cba4783b */ /* 0x000fe20000004200 */
[--C-:B------:R-:W-:Y:S02]  /*a8f0*/  FFMA.FTZ R179, R162, c[0x0][0x2d0], -R151.reuse ;  /* 0x0000b400a2b37a23 */ /* 0x100fe40000010897 */
[--C-:B------:R-:W-:Y:S02]  /*a900*/  FFMA.FTZ R180, R160, c[0x0][0x2d0], -R151.reuse ;  /* 0x0000b400a0b47a23 */ /* 0x100fe40000010897 */
[----:B------:R-:W4:Y:S01]  /*a910*/  MUFU.EX2 R174, R174 ;  /* 0x000000ae00ae7308 */ /* 0x000f220000000800 */
[--C-:B------:R-:W-:Y:S02]  /*a920*/  FFMA.FTZ R181, R163, c[0x0][0x2d0], -R144.reuse ;  /* 0x0000b400a3b57a23 */ /* 0x100fe40000010890 */
[--C-:B------:R-:W-:Y:S02]  /*a930*/  FFMA.FTZ R182, R161, c[0x0][0x2d0], -R144.reuse ;  /* 0x0000b400a1b67a23 */ /* 0x100fe40000010890 */
[C---:B-1----:R-:W-:Y:S01]  /*a940*/  FMUL.FTZ R5, R3.reuse, R129 ;  /* 0x0000008103057220 */ /* 0x042fe20000410000 */
[----:B------:R-:W-:Y:S01]  /*a950*/  LDSM.16.MT88.4 R160, [R196+0x3900] ;  /* 0x00390000c4a0783b */ /* 0x000fe20000004200 */
[C---:B------:R-:W-:Y:S02]  /*a960*/  FMUL.FTZ R8, R3.reuse, R124 ;  /* 0x0000007c03087220 */ /* 0x040fe40000410000 */
[C---:B------:R-:W-:Y:S01]  /*a970*/  FMUL.FTZ R9, R3.reuse, R125 ;  /* 0x0000007d03097220 */ /* 0x040fe20000410000 */
[----:B------:R-:W-:Y:S01]  /*a980*/  MUFU.EX2 R172, R172 ;  /* 0x000000ac00ac7308 */ /* 0x000fe20000000800 */
[C---:B------:R-:W-:Y:S02]  /*a990*/  FMUL.FTZ R16, R3.reuse, R116 ;  /* 0x0000007403107220 */ /* 0x040fe40000410000 */
[C---:B------:R-:W-:Y:S02]  /*a9a0*/  FMUL.FTZ R17, R3.reuse, R117 ;  /* 0x0000007503117220 */ /* 0x040fe40000410000 */
[----:B--2---:R-:W-:Y:S02]  /*a9b0*/  FMUL.FTZ R4, R3, R128 ;  /* 0x0000008003047220 */ /* 0x004fe40000410000 */
[C---:B---3--:R-:W-:Y:S02]  /*a9c0*/  FMUL.FTZ R6, R2.reuse, R130 ;  /* 0x0000008202067220 */ /* 0x048fe40000410000 */
[C---:B------:R-:W-:Y:S01]  /*a9d0*/  FMUL.FTZ R7, R2.reuse, R131 ;  /* 0x0000008302077220 */ /* 0x040fe20000410000 */
[----:B------:R-:W1:Y:S01]  /*a9e0*/  MUFU.EX2 R171, R171 ;  /* 0x000000ab00ab7308 */ /* 0x000e620000000800 */
[C---:B------:R-:W-:Y:S02]  /*a9f0*/  FMUL.FTZ R10, R2.reuse, R126 ;  /* 0x0000007e020a7220 */ /* 0x040fe40000410000 */
[C---:B------:R-:W-:Y:S01]  /*aa00*/  FMUL.FTZ R11, R2.reuse, R127 ;  /* 0x0000007f020b7220 */ /* 0x040fe20000410000 */
[----:B----4-:R-:W-:Y:S01]  /*aa10*/  F2FP.PACK_AB R128, R173, R174 ;  /* 0x000000aead80723e */ /* 0x010fe200000000ff */
[C---:B------:R-:W-:Y:S01]  /*aa20*/  FMUL.FTZ R18, R2.reuse, R118 ;  /* 0x0000007602127220 */ /* 0x040fe20000410000 */
[----:B------:R-:W-:Y:S01]  /*aa30*/  LDSM.16.MT88.4 R124, [R203+0x2900] ;  /* 0x00290000cb7c783b */ /* 0x000fe20000004200 */
[C---:B------:R-:W-:Y:S02]  /*aa40*/  FMUL.FTZ R19, R2.reuse, R119 ;  /* 0x0000007702137220 */ /* 0x040fe40000410000 */
[C---:B------:R-:W-:Y:S01]  /*aa50*/  FMUL.FTZ R24, R3.reuse, R108 ;  /* 0x0000006c03187220 */ /* 0x040fe20000410000 */
[----:B------:R-:W-:Y:S01]  /*aa60*/  MUFU.EX2 R170, R170 ;  /* 0x000000aa00aa7308 */ /* 0x000fe20000000800 */
[C---:B------:R-:W-:Y:S02]  /*aa70*/  FMUL.FTZ R25, R3.reuse, R109 ;  /* 0x0000006d03197220 */ /* 0x040fe40000410000 */
[C---:B------:R-:W-:Y:S01]  /*aa80*/  FMUL.FTZ R26, R2.reuse, R110 ;  /* 0x0000006e021a7220 */ /* 0x040fe20000410000 */
[----:B------:R-:W-:Y:S01]  /*aa90*/  LDSM.16.MT88.4 R116, [R198+0x900] ;  /* 0x00090000c674783b */ /* 0x000fe20000004200 */
[C---:B------:R-:W-:Y:S02]  /*aaa0*/  FMUL.FTZ R27, R2.reuse, R111 ;  /* 0x0000006f021b7220 */ /* 0x040fe40000410000 */
[C---:B------:R-:W-:Y:S02]  /*aab0*/  FMUL.FTZ R32, R3.reuse, R100 ;  /* 0x0000006403207220 */ /* 0x040fe40000410000 */
[----:B------:R-:W-:Y:S01]  /*aac0*/  FMUL.FTZ R33, R3, R101 ;  /* 0x0000006503217220 */ /* 0x000fe20000410000 */
[----:B------:R-:W2:Y:S01]  /*aad0*/  MUFU.EX2 R169, R169 ;  /* 0x000000a900a97308 */ /* 0x000ea20000000800 */
[C---:B------:R-:W-:Y:S01]  /*aae0*/  FMUL.FTZ R34, R2.reuse, R102 ;  /* 0x0000006602227220 */ /* 0x040fe20000410000 */
[----:B------:R-:W-:Y:S01]  /*aaf0*/  LDSM.16.MT88.4 R108, [R196+0x2100] ;  /* 0x00210000c46c783b */ /* 0x000fe20000004200 */
[----:B------:R-:W-:Y:S01]  /*ab00*/  FMUL.FTZ R35, R2, R103 ;  /* 0x0000006702237220 */ /* 0x000fe20000410000 */
[----:B-1----:R-:W-:Y:S01]  /*ab10*/  F2FP.PACK_AB R130, R171, R172 ;  /* 0x000000acab82723e */ /* 0x002fe200000000ff */
[--C-:B------:R-:W-:Y:S02]  /*ab20*/  FFMA.FTZ R183, R158, c[0x0][0x2d0], -R151.reuse ;  /* 0x0000b4009eb77a23 */ /* 0x100fe40000010897 */
[--C-:B------:R-:W-:Y:S02]  /*ab30*/  FFMA.FTZ R230, R156, c[0x0][0x2d0], -R151.reuse ;  /* 0x0000b4009ce67a23 */ /* 0x100fe40000010897 */
[--C-:B------:R-:W-:Y:S01]  /*ab40*/  FFMA.FTZ R229, R159, c[0x0][0x2d0], -R144.reuse ;  /* 0x0000b4009fe57a23 */ /* 0x100fe20000010890 */
[----:B------:R-:W-:Y:S01]  /*ab50*/  MUFU.EX2 R168, R168 ;  /* 0x000000a800a87308 */ /* 0x000fe20000000800 */
[----:B------:R-:W-:Y:S01]  /*ab60*/  LDSM.16.MT88.4 R100, [R197+0x2100] ;  /* 0x00210000c564783b */ /* 0x000fe20000004200 */
[--C-:B------:R-:W-:Y:S02]  /*ab70*/  FFMA.FTZ R232, R157, c[0x0][0x2d0], -R144.reuse ;  /* 0x0000b4009de87a23 */ /* 0x100fe40000010890 */
[--C-:B------:R-:W-:Y:S02]  /*ab80*/  FFMA.FTZ R231, R154, c[0x0][0x2d0], -R151.reuse ;  /* 0x0000b4009ae77a23 */ /* 0x100fe40000010897 */
[--C-:B------:R-:W-:Y:S02]  /*ab90*/  FFMA.FTZ R234, R152, c[0x0][0x2d0], -R151.reuse ;  /* 0x0000b40098ea7a23 */ /* 0x100fe40000010897 */
[--C-:B------:R-:W-:Y:S01]  /*aba0*/  FFMA.FTZ R233, R155, c[0x0][0x2d0], -R144.reuse ;  /* 0x0000b4009be97a23 */ /* 0x100fe20000010890 */
[----:B------:R-:W-:Y:S01]  /*abb0*/  LDSM.16.MT88.4 R156, [R197+0x3900] ;  /* 0x00390000c59c783b */ /* 0x000fe20000004200 */
[----:B------:R-:W1:Y:S01]  /*abc0*/  MUFU.EX2 R135, R135 ;  /* 0x0000008700877308 */ /* 0x000e620000000800 */
[--C-:B------:R-:W-:Y:S02]  /*abd0*/  FFMA.FTZ R236, R153, c[0x0][0x2d0], -R144.reuse ;  /* 0x0000b40099ec7a23 */ /* 0x100fe40000010890 */
[--C-:B------:R-:W-:Y:S01]  /*abe0*/  FFMA.FTZ R235, R148, c[0x0][0x2d0], -R151.reuse ;  /* 0x0000b40094eb7a23 */ /* 0x100fe20000010897 */
[----:B--2---:R-:W-:Y:S01]  /*abf0*/  F2FP.PACK_AB R129, R169, R170 ;  /* 0x000000aaa981723e */ /* 0x004fe200000000ff */
[--C-:B------:R-:W-:Y:S02]  /*ac00*/  FFMA.FTZ R238, R150, c[0x0][0x2d0], -R151.reuse ;  /* 0x0000b40096ee7a23 */ /* 0x100fe40000010897 */
[----:B------:R-:W-:Y:S01]  /*ac10*/  LDSM.16.MT88.4 R152, [R198+0x3900] ;  /* 0x00390000c698783b */ /* 0x000fe20000004200 */
[--C-:B------:R-:W-:Y:S02]  /*ac20*/  FFMA.FTZ R237, R149, c[0x0][0x2d0], -R144.reuse ;  /* 0x0000b40095ed7a23 */ /* 0x100fe40000010890 */
[--C-:B------:R-:W-:Y:S01]  /*ac30*/  FFMA.FTZ R240, R147, c[0x0][0x2d0], -R144.reuse ;  /* 0x0000b40093f07a23 */ /* 0x100fe20000010890 */
[----:B------:R-:W-:Y:S01]  /*ac40*/  MUFU.EX2 R175, R175 ;  /* 0x000000af00af7308 */ /* 0x000fe20000000800 */
[--C-:B------:R-:W-:Y:S02]  /*ac50*/  FFMA.FTZ R239, R146, c[0x0][0x2d0], -R151.reuse ;  /* 0x0000b40092ef7a23 */ /* 0x100fe40000010897 */
[----:B------:R-:W-:Y:S02]  /*ac60*/  FFMA.FTZ R151, R145, c[0x0][0x2d0], -R151 ;  /* 0x0000b40091977a23 */ /* 0x000fe40000010897 */
[C---:B------:R-:W-:Y:S02]  /*ac70*/  FMUL.FTZ R36, R3.reuse, R36 ;  /* 0x0000002403247220 */ /* 0x040fe40000410000 */
[----:B------:R-:W-:Y:S02]  /*ac80*/  FMUL.FTZ R37, R3, R37 ;  /* 0x0000002503257220 */ /* 0x000fe40000410000 */
[C---:B------:R-:W-:Y:S01]  /*ac90*/  FMUL.FTZ R38, R2.reuse, R38 ;  /* 0x0000002602267220 */ /* 0x040fe20000410000 */
[----:B------:R2:W-:Y:S01]  /*aca0*/  MUFU.EX2 R242, R151 ;  /* 0x0000009700f27308 */ /* 0x0005e20000000800 */
[C---:B------:R-:W-:Y:S01]  /*acb0*/  FMUL.FTZ R39, R2.reuse, R39 ;  /* 0x0000002702277220 */ /* 0x040fe20000410000 */
[----:B-1----:R-:W-:Y:S01]  /*acc0*/  F2FP.PACK_AB R131, R135, R168 ;  /* 0x000000a88783723e */ /* 0x002fe200000000ff */
[C---:B------:R-:W-:Y:S02]  /*acd0*/  FMUL.FTZ R40, R3.reuse, R40 ;  /* 0x0000002803287220 */ /* 0x040fe40000410000 */
[C---:B------:R-:W-:Y:S02]  /*ace0*/  FMUL.FTZ R41, R3.reuse, R41 ;  /* 0x0000002903297220 */ /* 0x040fe40000410000 */
[C---:B------:R-:W-:Y:S02]  /*acf0*/  FMUL.FTZ R42, R2.reuse, R42 ;  /* 0x0000002a022a7220 */ /* 0x040fe40000410000 */
[C---:B------:R-:W-:Y:S01]  /*ad00*/  HMMA.16816.F32 R4, R128.reuse, R12, R4 ;  /* 0x0000000c8004723c */ /* 0x040fe20000001804 */
[----:B------:R-:W1:Y:S04]  /*ad10*/  MUFU.EX2 R176, R176 ;  /* 0x000000b000b07308 */ /* 0x000e680000000800 */
[C---:B------:R-:W-:Y:S02]  /*ad20*/  FMUL.FTZ R43, R2.reuse, R43 ;  /* 0x0000002b022b7220 */ /* 0x040fe40000410000 */
[C---:B------:R-:W-:Y:S01]  /*ad30*/  FMUL.FTZ R12, R3.reuse, R120 ;  /* 0x00000078030c7220 */ /* 0x040fe20000410000 */
[C---:B------:R-:W-:Y:S03]  /*ad40*/  HMMA.16816.F32 R8, R128.reuse, R14, R8 ;  /* 0x0000000e8008723c */ /* 0x040fe60000001808 */
[----:B------:R-:W-:Y:S01]  /*ad50*/  MUFU.EX2 R177, R177 ;  /* 0x000000b100b17308 */ /* 0x000fe20000000800 */
[C---:B------:R-:W-:Y:S01]  /*ad60*/  FMUL.FTZ R13, R3.reuse, R121 ;  /* 0x00000079030d7220 */ /* 0x040fe20000410000 */
[----:B--2---:R-:W-:Y:S02]  /*ad70*/  LDSM.16.MT88.4 R148, [R203+0x3900] ;  /* 0x00390000cb94783b */ /* 0x004fe40000004200 */
[C---:B------:R-:W-:Y:S02]  /*ad80*/  FMUL.FTZ R14, R2.reuse, R122 ;  /* 0x0000007a020e7220 */ /* 0x040fe40000410000 */
[C---:B------:R-:W-:Y:S03]  /*ad90*/  FMUL.FTZ R15, R2.reuse, R123 ;  /* 0x0000007b020f7220 */ /* 0x040fe60000410000 */
[C---:B------:R-:W-:Y:S01]  /*ada0*/  FMUL.FTZ R44, R3.reuse, R44 ;  /* 0x0000002c032c7220 */ /* 0x040fe20000410000 */
[----:B------:R-:W2:Y:S01]  /*adb0*/  MUFU.EX2 R178, R178 ;  /* 0x000000b200b27308 */ /* 0x000ea20000000800 */
[----:B------:R-:W3:Y:S01]  /*adc0*/  LDSM.16.MT88.4 R120, [R196+0x100] ;  /* 0x00010000c478783b */ /* 0x000ee20000004200 */
[C---:B------:R-:W-:Y:S01]  /*add0*/  FMUL.FTZ R45, R3.reuse, R45 ;  /* 0x0000002d032d7220 */ /* 0x040fe20000410000 */
[C---:B------:R-:W-:Y:S03]  /*ade0*/  HMMA.16816.F32 R12, R128.reuse, R20, R12 ;  /* 0x00000014800c723c */ /* 0x040fe6000000180c */
[C---:B------:R-:W-:Y:S02]  /*adf0*/  FMUL.FTZ R46, R2.reuse, R46 ;  /* 0x0000002e022e7220 */ /* 0x040fe40000410000 */
[C---:B------:R-:W-:Y:S02]  /*ae00*/  FMUL.FTZ R47, R2.reuse, R47 ;  /* 0x0000002f022f7220 */ /* 0x040fe40000410000 */
[C---:B------:R-:W-:Y:S01]  /*ae10*/  FMUL.FTZ R20, R3.reuse, R112 ;  /* 0x0000007003147220 */ /* 0x040fe20000410000 */
[C---:B------:R-:W-:Y:S01]  /*ae20*/  HMMA.16816.F32 R16, R128.reuse, R22, R16 ;  /* 0x000000168010723c */ /* 0x040fe20000001810 */
[----:B------:R-:W-:Y:S03]  /*ae30*/  MUFU.EX2 R179, R179 ;  /* 0x000000b300b37308 */ /* 0x000fe60000000800 */
[C---:B------:R-:W-:Y:S02]  /*ae40*/  FMUL.FTZ R21, R3.reuse, R113 ;  /* 0x0000007103157220 */ /* 0x040fe40000410000 */
[C---:B------:R-:W-:Y:S02]  /*ae50*/  FMUL.FTZ R48, R3.reuse, R48 ;  /* 0x0000003003307220 */ /* 0x040fe40000410000 */
[C---:B------:R-:W-:Y:S03]  /*ae60*/  FMUL.FTZ R22, R2.reuse, R114 ;  /* 0x0000007202167220 */ /* 0x040fe60000410000 */
[----:B------:R-:W4:Y:S01]  /*ae70*/  MUFU.EX2 R180, R180 ;  /* 0x000000b400b47308 */ /* 0x000f220000000800 */
[C---:B------:R-:W-:Y:S02]  /*ae80*/  FMUL.FTZ R23, R2.reuse, R115 ;  /* 0x0000007302177220 */ /* 0x040fe40000410000 */
[----:B------:R-:W5:Y:S01]  /*ae90*/  LDSM.16.MT88.4 R112, [R203+0x2100] ;  /* 0x00210000cb70783b */ /* 0x000f620000004200 */
[C---:B------:R-:W-:Y:S02]  /*aea0*/  FMUL.FTZ R49, R3.reuse, R49 ;  /* 0x0000003103317220 */ /* 0x040fe40000410000 */
[C---:B------:R-:W-:Y:S02]  /*aeb0*/  FMUL.FTZ R50, R2.reuse, R50 ;  /* 0x0000003202327220 */ /* 0x040fe40000410000 */
[C---:B------:R-:W-:Y:S02]  /*aec0*/  HMMA.16816.F32 R20, R128.reuse, R28, R20 ;  /* 0x0000001c8014723c */ /* 0x040fe40000001814 */
[----:B------:R-:W-:Y:S01]  /*aed0*/  MUFU.EX2 R181, R181 ;  /* 0x000000b500b57308 */ /* 0x000fe20000000800 */
[C---:B------:R-:W-:Y:S02]  /*aee0*/  FMUL.FTZ R51, R2.reuse, R51 ;  /* 0x0000003302337220 */ /* 0x040fe40000410000 */
[C---:B------:R-:W-:Y:S02]  /*aef0*/  FMUL.FTZ R52, R3.reuse, R52 ;  /* 0x0000003403347220 */ /* 0x040fe40000410000 */
[C---:B------:R-:W-:Y:S01]  /*af00*/  FMUL.FTZ R28, R3.reuse, R104 ;  /* 0x00000068031c7220 */ /* 0x040fe20000410000 */
[C---:B------:R-:W-:Y:S04]  /*af10*/  HMMA.16816.F32 R24, R128.reuse, R30, R24 ;  /* 0x0000001e8018723c */ /* 0x040fe80000001818 */
[C---:B------:R-:W-:Y:S01]  /*af20*/  FMUL.FTZ R29, R3.reuse, R105 ;  /* 0x00000069031d7220 */ /* 0x040fe20000410000 */
[----:B------:R-:W1:Y:S01]  /*af30*/  MUFU.EX2 R182, R182 ;  /* 0x000000b600b67308 */ /* 0x000e620000000800 */
[C---:B------:R-:W-:Y:S02]  /*af40*/  FMUL.FTZ R53, R3.reuse, R53 ;  /* 0x0000003503357220 */ /* 0x040fe40000410000 */
[C---:B------:R-:W-:Y:S04]  /*af50*/  FMUL.FTZ R30, R2.reuse, R106 ;  /* 0x0000006a021e7220 */ /* 0x040fe80000410000 */
[C---:B------:R-:W-:Y:S02]  /*af60*/  FMUL.FTZ R31, R2.reuse, R107 ;  /* 0x0000006b021f7220 */ /* 0x040fe40000410000 */
[----:B------:R-:W1:Y:S01]  /*af70*/  LDSM.16.MT88.4 R104, [R198+0x2100] ;  /* 0x00210000c668783b */ /* 0x000e620000004200 */
[C---:B------:R-:W-:Y:S01]  /*af80*/  FMUL.FTZ R54, R2.reuse, R54 ;  /* 0x0000003602367220 */ /* 0x040fe20000410000 */
[----:B------:R-:W-:Y:S01]  /*af90*/  MUFU.EX2 R183, R183 ;  /* 0x000000b700b77308 */ /* 0x000fe20000000800 */
[C---:B------:R-:W-:Y:S02]  /*afa0*/  FMUL.FTZ R55, R2.reuse, R55 ;  /* 0x0000003702377220 */ /* 0x040fe40000410000 */
[C---:B---3--:R-:W-:Y:S03]  /*afb0*/  HMMA.16816.F32 R28, R128.reuse, R120, R28 ;  /* 0x00000078801c723c */ /* 0x048fe6000000181c */
[C---:B------:R-:W-:Y:S02]  /*afc0*/  FMUL.FTZ R56, R3.reuse, R56 ;  /* 0x0000003803387220 */ /* 0x040fe40000410000 */
[C---:B------:R-:W-:Y:S02]  /*afd0*/  FMUL.FTZ R57, R3.reuse, R57 ;  /* 0x0000003903397220 */ /* 0x040fe40000410000 */
[C---:B------:R-:W-:Y:S01]  /*afe0*/  FMUL.FTZ R58, R2.reuse, R58 ;  /* 0x0000003a023a7220 */ /* 0x040fe20000410000 */
[C---:B------:R-:W-:Y:S01]  /*aff0*/  HMMA.16816.F32 R32, R128.reuse, R122, R32 ;  /* 0x0000007a8020723c */ /* 0x040fe20000001820 */
[----:B------:R-:W-:Y:S01]  /*b000*/  LDSM.16.MT88.4 R120, [R196+0x900] ;  /* 0x00090000c478783b */ /* 0x000fe20000004200 */
[----:B------:R-:W3:Y:S02]  /*b010*/  MUFU.EX2 R230, R230 ;  /* 0x000000e600e67308 */ /* 0x000ee40000000800 */
[C---:B------:R-:W-:Y:S02]  /*b020*/  FMUL.FTZ R59, R2.reuse, R59 ;  /* 0x0000003b023b7220 */ /* 0x040fe40000410000 */
[C---:B------:R-:W-:Y:S02]  /*b030*/  FMUL.FTZ R60, R3.reuse, R60 ;  /* 0x0000003c033c7220 */ /* 0x040fe40000410000 */
[C---:B-----5:R-:W-:Y:S04]  /*b040*/  HMMA.16816.F32 R36, R128.reuse, R112, R36 ;  /* 0x000000708024723c */ /* 0x060fe80000001824 */
[C---:B------:R-:W-:Y:S01]  /*b050*/  FMUL.FTZ R61, R3.reuse, R61 ;  /* 0x0000003d033d7220 */ /* 0x040fe20000410000 */
[----:B------:R-:W-:Y:S01]  /*b060*/  MUFU.EX2 R229, R229 ;  /* 0x000000e500e57308 */ /* 0x000fe20000000800 */
[C---:B------:R-:W-:Y:S02]  /*b070*/  FMUL.FTZ R62, R2.reuse, R62 ;  /* 0x0000003e023e7220 */ /* 0x040fe40000410000 */
[C---:B------:R-:W-:Y:S01]  /*b080*/  HMMA.16816.F32 R40, R128.reuse, R114, R40 ;  /* 0x000000728028723c */ /* 0x040fe20000001828 */
[----:B------:R-:W-:Y:S03]  /*b090*/  LDSM.16.MT88.4 R112, [R203+0x900] ;  /* 0x00090000cb70783b */ /* 0x000fe60000004200 */
[C---:B------:R-:W-:Y:S02]  /*b0a0*/  FMUL.FTZ R63, R2.reuse, R63 ;  /* 0x0000003f023f7220 */ /* 0x040fe40000410000 */
[C---:B------:R-:W-:Y:S01]  /*b0b0*/  FMUL.FTZ R64, R3.reuse, R64 ;  /* 0x0000004003407220 */ /* 0x040fe20000410000 */
[----:B------:R-:W5:Y:S01]  /*b0c0*/  MUFU.EX2 R232, R232 ;  /* 0x000000e800e87308 */ /* 0x000f620000000800 */
[C---:B------:R-:W-:Y:S01]  /*b0d0*/  FMUL.FTZ R65, R3.reuse, R65 ;  /* 0x0000004103417220 */ /* 0x040fe20000410000 */
[C---:B-1----:R-:W-:Y:S03]  /*b0e0*/  HMMA.16816.F32 R44, R128.reuse, R104, R44 ;  /* 0x00000068802c723c */ /* 0x042fe6000000182c */
[C---:B------:R-:W-:Y:S02]  /*b0f0*/  FMUL.FTZ R66, R2.reuse, R66 ;  /* 0x0000004202427220 */ /* 0x040fe40000410000 */
[C---:B------:R-:W-:Y:S03]  /*b100*/  FMUL.FTZ R67, R2.reuse, R67 ;  /* 0x0000004302437220 */ /* 0x040fe60000410000 */
[----:B------:R-:W-:Y:S01]  /*b110*/  MUFU.EX2 R231, R231 ;  /* 0x000000e700e77308 */ /* 0x000fe20000000800 */
[C---:B------:R-:W-:Y:S01]  /*b120*/  FMUL.FTZ R68, R3.reuse, R68 ;  /* 0x0000004403447220 */ /* 0x040fe20000410000 */
[C---:B------:R-:W-:Y:S01]  /*b130*/  HMMA.16816.F32 R48, R128.reuse, R106, R48 ;  /* 0x0000006a8030723c */ /* 0x040fe20000001830 */
[----:B------:R-:W1:Y:S02]  /*b140*/  LDSM.16.MT88.4 R104, [R203+0x4100] ;  /* 0x00410000cb68783b */ /* 0x000e640000004200 */
[C---:B------:R-:W-:Y:S02]  /*b150*/  FMUL.FTZ R69, R3.reuse, R69 ;  /* 0x0000004503457220 */ /* 0x040fe40000410000 */
[C---:B------:R-:W-:Y:S03]  /*b160*/  FMUL.FTZ R70, R2.reuse, R70 ;  /* 0x0000004602467220 */ /* 0x040fe60000410000 */
[C---:B------:R-:W-:Y:S01]  /*b170*/  HMMA.16816.F32 R52, R128.reuse, R100, R52 ;  /* 0x000000648034723c */ /* 0x040fe20000001834 */
[----:B------:R-:W1:Y:S03]  /*b180*/  MUFU.EX2 R234, R234 ;  /* 0x000000ea00ea7308 */ /* 0x000e660000000800 */
[C---:B------:R-:W-:Y:S02]  /*b190*/  FMUL.FTZ R71, R2.reuse, R71 ;  /* 0x0000004702477220 */ /* 0x040fe40000410000 */
[C---:B------:R-:W-:Y:S02]  /*b1a0*/  FMUL.FTZ R72, R3.reuse, R72 ;  /* 0x0000004803487220 */ /* 0x040fe40000410000 */
[C---:B------:R-:W-:Y:S01]  /*b1b0*/  HMMA.16816.F32 R56, R128.reuse, R102, R56 ;  /* 0x000000668038723c */ /* 0x040fe20000001838 */
[----:B------:R-:W2:Y:S02]  /*b1c0*/  LDSM.16.MT88.4 R100, [R198+0x4100] ;  /* 0x00410000c664783b */ /* 0x000ea40000004200 */
[----:B------:R-:W-:Y:S01]  /*b1d0*/  MUFU.EX2 R233, R233 ;  /* 0x000000e900e97308 */ /* 0x000fe20000000800 */
[C---:B------:R-:W-:Y:S02]  /*b1e0*/  FMUL.FTZ R73, R3.reuse, R73 ;  /* 0x0000004903497220 */ /* 0x040fe40000410000 */
[C---:B------:R-:W-:Y:S02]  /*b1f0*/  FMUL.FTZ R74, R2.reuse, R74 ;  /* 0x0000004a024a7220 */ /* 0x040fe40000410000 */
[C---:B------:R-:W-:Y:S04]  /*b200*/  HMMA.16816.F32 R60, R128.reuse, R108, R60 ;  /* 0x0000006c803c723c */ /* 0x040fe8000000183c */
[C---:B------:R-:W-:Y:S01]  /*b210*/  FMUL.FTZ R75, R2.reuse, R75 ;  /* 0x0000004b024b7220 */ /* 0x040fe20000410000 */
[----:B------:R-:W2:Y:S01]  /*b220*/  MUFU.EX2 R236, R236 ;  /* 0x000000ec00ec7308 */ /* 0x000ea20000000800 */
[C---:B------:R-:W-:Y:S02]  /*b230*/  FMUL.FTZ R76, R3.reuse, R76 ;  /* 0x0000004c034c7220 */ /* 0x040fe40000410000 */
[C---:B------:R-:W-:Y:S01]  /*b240*/  HMMA.16816.F32 R64, R128.reuse, R110, R64 ;  /* 0x0000006e8040723c */ /* 0x040fe20000001840 */
[----:B------:R-:W3:Y:S03]  /*b250*/  LDSM.16.MT88.4 R108, [R197+0x4100] ;  /* 0x00410000c56c783b */ /* 0x000ee60000004200 */
[C---:B------:R-:W-:Y:S02]  /*b260*/  FMUL.FTZ R77, R3.reuse, R77 ;  /* 0x0000004d034d7220 */ /* 0x040fe40000410000 */
[C---:B------:R-:W-:Y:S01]  /*b270*/  FMUL.FTZ R78, R2.reuse, R78 ;  /* 0x0000004e024e7220 */ /* 0x040fe20000410000 */
[----:B------:R-:W-:Y:S01]  /*b280*/  MUFU.EX2 R235, R235 ;  /* 0x000000eb00eb7308 */ /* 0x000fe20000000800 */
[C---:B------:R-:W-:Y:S01]  /*b290*/  FMUL.FTZ R79, R2.reuse, R79 ;  /* 0x0000004f024f7220 */ /* 0x040fe20000410000 */
[C---:B-1----:R-:W-:Y:S03]  /*b2a0*/  HMMA.16816.F32 R68, R128.reuse, R104, R68 ;  /* 0x000000688044723c */ /* 0x042fe60000001844 */
[C---:B------:R-:W-:Y:S02]  /*b2b0*/  FMUL.FTZ R80, R3.reuse, R80 ;  /* 0x0000005003507220 */ /* 0x040fe40000410000 */
[C---:B------:R-:W-:Y:S02]  /*b2c0*/  FMUL.FTZ R81, R3.reuse, R81 ;  /* 0x0000005103517220 */ /* 0x040fe40000410000 */
[C---:B------:R-:W-:Y:S01]  /*b2d0*/  FMUL.FTZ R82, R2.reuse, R82 ;  /* 0x0000005202527220 */ /* 0x040fe20000410000 */
[C---:B------:R-:W-:Y:S01]  /*b2e0*/  HMMA.16816.F32 R72, R128.reuse, R106, R72 ;  /* 0x0000006a8048723c */ /* 0x040fe20000001848 */
[----:B------:R-:W1:Y:S01]  /*b2f0*/  LDSM.16.MT88.4 R104, [R196+0x4100] ;  /* 0x00410000c468783b */ /* 0x000e620000004200 */
[----:B------:R-:W1:Y:S02]  /*b300*/  MUFU.EX2 R238, R238 ;  /* 0x000000ee00ee7308 */ /* 0x000e640000000800 */
[C---:B------:R-:W-:Y:S02]  /*b310*/  FMUL.FTZ R83, R2.reuse, R83 ;  /* 0x0000005302537220 */ /* 0x040fe40000410000 */
[C---:B------:R-:W-:Y:S02]  /*b320*/  FMUL.FTZ R84, R3.reuse, R84 ;  /* 0x0000005403547220 */ /* 0x040fe40000410000 */
[C---:B--2---:R-:W-:Y:S04]  /*b330*/  HMMA.16816.F32 R76, R128.reuse, R100, R76 ;  /* 0x00000064804c723c */ /* 0x044fe8000000184c */
[C---:B------:R-:W-:Y:S01]  /*b340*/  FMUL.FTZ R85, R3.reuse, R85 ;  /* 0x0000005503557220 */ /* 0x040fe20000410000 */
[----:B------:R-:W-:Y:S01]  /*b350*/  MUFU.EX2 R237, R237 ;  /* 0x000000ed00ed7308 */ /* 0x000fe20000000800 */
[----:B------:R-:W-:Y:S01]  /*b360*/  FMUL.FTZ R86, R2, R86 ;  /* 0x0000005602567220 */ /* 0x000fe20000410000 */
[----:B------:R-:W-:Y:S01]  /*b370*/  F2FP.PACK_AB R100, R176, R175 ;  /* 0x000000afb064723e */ /* 0x000fe200000000ff */
[C---:B------:R-:W-:Y:S04]  /*b380*/  HMMA.16816.F32 R80, R128.reuse, R102, R80 ;  /* 0x000000668050723c */ /* 0x040fe80000001850 */
[----:B------:R-:W-:Y:S01]  /*b390*/  FMUL.FTZ R87, R2, R87 ;  /* 0x0000005702577220 */ /* 0x000fe20000410000 */
[----:B------:R-:W-:Y:S01]  /*b3a0*/  F2FP.PACK_AB R101, R178, R177 ;  /* 0x000000b1b265723e */ /* 0x000fe200000000ff */
[C---:B------:R-:W-:Y:S01]  /*b3b0*/  FMUL.FTZ R88, R3.reuse, R88 ;  /* 0x0000005803587220 */ /* 0x040fe20000410000 */
[----:B----4-:R-:W-:Y:S01]  /*b3c0*/  F2FP.PACK_AB R102, R180, R179 ;  /* 0x000000b3b466723e */ /* 0x010fe200000000ff */
[C---:B------:R-:W-:Y:S01]  /*b3d0*/  FMUL.FTZ R89, R3.reuse, R89 ;  /* 0x0000005903597220 */ /* 0x040fe20000410000 */
[----:B------:R-:W-:Y:S01]  /*b3e0*/  F2FP.PACK_AB R103, R182, R181 ;  /* 0x000000b5b667723e */ /* 0x000fe200000000ff */
[----:B------:R-:W2:Y:S01]  /*b3f0*/  MUFU.EX2 R240, R240 ;  /* 0x000000f000f07308 */ /* 0x000ea20000000800 */
[C---:B---3--:R-:W-:Y:S03]  /*b400*/  HMMA.16816.F32 R84, R128.reuse, R108, R84 ;  /* 0x0000006c8054723c */ /* 0x048fe60000001854 */
[C---:B------:R-:W-:Y:S02]  /*b410*/  FMUL.FTZ R90, R2.reuse, R90 ;  /* 0x0000005a025a7220 */ /* 0x040fe40000410000 */
[C---:B------:R-:W-:Y:S02]  /*b420*/  FMUL.FTZ R91, R2.reuse, R91 ;  /* 0x0000005b025b7220 */ /* 0x040fe40000410000 */
[C---:B------:R-:W-:Y:S02]  /*b430*/  FMUL.FTZ R92, R3.reuse, R92 ;  /* 0x0000005c035c7220 */ /* 0x040fe40000410000 */
[C---:B------:R-:W-:Y:S01]  /*b440*/  FMUL.FTZ R93, R3.reuse, R93 ;  /* 0x0000005d035d7220 */ /* 0x040fe20000410000 */
[----:B------:R-:W3:Y:S02]  /*b450*/  MUFU.EX2 R239, R239 ;  /* 0x000000ef00ef7308 */ /* 0x000ee40000000800 */
[C---:B------:R-:W-:Y:S01]  /*b460*/  HMMA.16816.F32 R88, R128.reuse, R110, R88 ;  /* 0x0000006e8058723c */ /* 0x040fe20000001858 */
[----:B------:R-:W4:Y:S02]  /*b470*/  LDSM.16.MT88.4 R108, [R197+0x900] ;  /* 0x00090000c56c783b */ /* 0x000f240000004200 */
[C---:B------:R-:W-:Y:S02]  /*b480*/  FMUL.FTZ R94, R2.reuse, R94 ;  /* 0x0000005e025e7220 */ /* 0x040fe40000410000 */
[C---:B------:R-:W-:Y:S02]  /*b490*/  FMUL.FTZ R95, R2.reuse, R95 ;  /* 0x0000005f025f7220 */ /* 0x040fe40000410000 */
[C---:B------:R-:W-:Y:S02]  /*b4a0*/  FMUL.FTZ R96, R3.reuse, R96 ;  /* 0x0000006003607220 */ /* 0x040fe40000410000 */
[----:B------:R-:W-:Y:S03]  /*b4b0*/  FMUL.FTZ R97, R3, R97 ;  /* 0x0000006103617220 */ /* 0x000fe60000410000 */
[C---:B-1----:R-:W-:Y:S03]  /*b4c0*/  HMMA.16816.F32 R92, R128.reuse, R104, R92 ;  /* 0x00000068805c723c */ /* 0x042fe6000000185c */
[C---:B------:R-:W-:Y:S02]  /*b4d0*/  FMUL.FTZ R98, R2.reuse, R98 ;  /* 0x0000006202627220 */ /* 0x040fe40000410000 */
[----:B------:R-:W-:Y:S02]  /*b4e0*/  FMUL.FTZ R99, R2, R99 ;  /* 0x0000006302637220 */ /* 0x000fe40000410000 */
[--C-:B------:R-:W-:Y:S02]  /*b4f0*/  FFMA.FTZ R134, R134, c[0x0][0x2d0], -R144.reuse ;  /* 0x0000b40086867a23 */ /* 0x100fe40000010890 */
[----:B------:R-:W-:Y:S03]  /*b500*/  FFMA.FTZ R144, R133, c[0x0][0x2d0], -R144 ;  /* 0x0000b40085907a23 */ /* 0x000fe60000010890 */
[----:B------:R-:W-:Y:S01]  /*b510*/  HMMA.16816.F32 R96, R128, R106, R96 ;  /* 0x0000006a8060723c */ /* 0x000fe20000001860 */
[----:B------:R-:W1:Y:S01]  /*b520*/  LDSM.16.MT88.4 R104, [R196+0x2900] ;  /* 0x00290000c468783b */ /* 0x000e620000004200 */
[----:B------:R2:W-:Y:S01]  /*b530*/  MUFU.EX2 R133, R144 ;  /* 0x0000009000857308 */ /* 0x0005e20000000800 */
[----:B------:R-:W-:Y:S01]  /*b540*/  FFMA.FTZ R174, R3, R214, R174 ;  /* 0x000000d603ae7223 */ /* 0x000fe200000100ae */
[----:B------:R-:W-:Y:S01]  /*b550*/  MOV R3, R0 ;  /* 0x0000000000037202 */ /* 0x000fe20000000f00 */
[----:B------:R-:W-:Y:S02]  /*b560*/  FFMA.FTZ R170, R2, R215, R170 ;  /* 0x000000d702aa7223 */ /* 0x000fe400000100aa */
[----:B------:R-:W-:Y:S01]  /*b570*/  FADD.FTZ R173, R173, R174 ;  /* 0x000000aeadad7221 */ /* 0x000fe20000010000 */
[C---:B------:R-:W-:Y:S01]  /*b580*/  HMMA.16816.F32 R4, R100.reuse, R112, R4 ;  /* 0x000000706404723c */ /* 0x040fe20000001804 */
[----:B------:R-:W-:Y:S03]  /*b590*/  LDSM.16.MT88.4 R128, [R198+0x3100] ;  /* 0x00310000c680783b */ /* 0x000fe60000004200 */
[----:B------:R-:W1:Y:S01]  /*b5a0*/  MUFU.EX2 R134, R134 ;  /* 0x0000008600867308 */ /* 0x000e620000000800 */
[----:B------:R-:W-:Y:S02]  /*b5b0*/  FADD.FTZ R169, R169, R170 ;  /* 0x000000aaa9a97221 */ /* 0x000fe40000010000 */
[----:B------:R-:W-:Y:S01]  /*b5c0*/  FADD.FTZ R172, R172, R173 ;  /* 0x000000adacac7221 */ /* 0x000fe20000010000 */
[C---:B------:R-:W-:Y:S01]  /*b5d0*/  HMMA.16816.F32 R8, R100.reuse, R114, R8 ;  /* 0x000000726408723c */ /* 0x040fe20000001808 */
[----:B------:R-:W-:Y:S03]  /*b5e0*/  LDSM.16.MT88.4 R112, [R198+0x4900] ;  /* 0x00490000c670783b */ /* 0x000fe60000004200 */
[----:B------:R-:W-:Y:S02]  /*b5f0*/  FADD.FTZ R2, R168, R169 ;  /* 0x000000a9a8027221 */ /* 0x000fe40000010000 */
[----:B------:R-:W-:Y:S02]  /*b600*/  FADD.FTZ R172, R171, R172 ;  /* 0x000000acabac7221 */ /* 0x000fe40000010000 */
[C---:B------:R-:W-:Y:S01]  /*b610*/  HMMA.16816.F32 R12, R100.reuse, R116, R12 ;  /* 0x00000074640c723c */ /* 0x040fe2000000180c */
[----:B--2---:R-:W-:Y:S03]  /*b620*/  LDSM.16.MT88.4 R144, [R196+0x1900] ;  /* 0x00190000c490783b */ /* 0x004fe60000004200 */
[----:B------:R-:W-:Y:S01]  /*b630*/  FADD.FTZ R2, R135, R2 ;  /* 0x0000000287027221 */ /* 0x000fe20000010000 */
[----:B------:R-:W-:Y:S01]  /*b640*/  MOV R135, R132 ;  /* 0x0000008400877202 */ /* 0x000fe20000000f00 */
[----:B------:R-:W-:Y:S02]  /*b650*/  FADD.FTZ R175, R175, R172 ;  /* 0x000000acafaf7221 */ /* 0x000fe40000010000 */
[C---:B------:R-:W-:Y:S01]  /*b660*/  HMMA.16816.F32 R16, R100.reuse, R118, R16 ;  /* 0x000000766410723c */ /* 0x040fe20000001810 */
[----:B------:R-:W-:Y:S03]  /*b670*/  LDSM.16.MT88.4 R116, [R197+0x4900] ;  /* 0x00490000c574783b */ /* 0x000fe60000004200 */
[----:B------:R-:W-:Y:S02]  /*b680*/  FADD.FTZ R177, R177, R2 ;  /* 0x00000002b1b17221 */ /* 0x000fe40000010000 */
[----:B------:R-:W-:Y:S02]  /*b690*/  FADD.FTZ R176, R176, R175 ;  /* 0x000000afb0b07221 */ /* 0x000fe40000010000 */
[C---:B----4-:R-:W-:Y:S04]  /*b6a0*/  HMMA.16816.F32 R20, R100.reuse, R108, R20 ;  /* 0x0000006c6414723c */ /* 0x050fe80000001814 */
[----:B------:R-:W-:Y:S02]  /*b6b0*/  FADD.FTZ R178, R178, R177 ;  /* 0x000000b1b2b27221 */ /* 0x000fe40000010000 */
[----:B------:R-:W-:Y:S02]  /*b6c0*/  FADD.FTZ R179, R179, R176 ;  /* 0x000000b0b3b37221 */ /* 0x000fe40000010000 */
[C---:B------:R-:W-:Y:S01]  /*b6d0*/  HMMA.16816.F32 R24, R100.reuse, R110, R24 ;  /* 0x0000006e6418723c */ /* 0x040fe20000001818 */
[----:B------:R-:W2:Y:S03]  /*b6e0*/  LDSM.16.MT88.4 R108, [R203+0x4900] ;  /* 0x00490000cb6c783b */ /* 0x000ea60000004200 */
[----:B------:R-:W-:Y:S02]  /*b6f0*/  FADD.FTZ R181, R181, R178 ;  /* 0x000000b2b5b57221 */ /* 0x000fe40000010000 */
[----:B------:R-:W-:Y:S02]  /*b700*/  FADD.FTZ R180, R180, R179 ;  /* 0x000000b3b4b47221 */ /* 0x000fe40000010000 */
[C---:B------:R-:W-:Y:S04]  /*b710*/  HMMA.16816.F32 R28, R100.reuse, R120, R28 ;  /* 0x00000078641c723c */ /* 0x040fe8000000181c */
[----:B------:R-:W-:Y:S04]  /*b720*/  FADD.FTZ R182, R182, R181 ;  /* 0x000000b5b6b67221 */ /* 0x000fe80000010000 */
        /* <DEDUP_REMOVED lines=22> */
[----:B------:R-:W3:Y:S07]  /*b890*/  LDSM.16.MT88.4 R116, [R203+0x3100] ;  /* 0x00310000cb74783b */ /* 0x000eee0000004200 */
[C---:B-1----:R-:W-:Y:S08]  /*b8a0*/  HMMA.16816.F32 R92, R100.reuse, R104, R92 ;  /* 0x00000068645c723c */ /* 0x042ff0000000185c */
[----:B------:R-:W-:Y:S01]  /*b8b0*/  HMMA.16816.F32 R96, R100, R106, R96 ;  /* 0x0000006a6460723c */ /* 0x000fe20000001860 */
[----:B------:R-:W1:Y:S06]  /*b8c0*/  LDSM.16.MT88.4 R104, [R196+0x3100] ;  /* 0x00310000c468783b */ /* 0x000e6c0000004200 */
[----:B------:R-:W-:Y:S01]  /*b8d0*/  F2FP.PACK_AB R100, R230, R183 ;  /* 0x000000b7e664723e */ /* 0x000fe200000000ff */
[----:B------:R-:W-:Y:S01]  /*b8e0*/  FADD.FTZ R183, R183, R180 ;  /* 0x000000b4b7b77221 */ /* 0x000fe20000010000 */
[----:B-----5:R-:W-:Y:S03]  /*b8f0*/  F2FP.PACK_AB R101, R232, R229 ;  /* 0x000000e5e865723e */ /* 0x020fe600000000ff */
        /* <DEDUP_REMOVED lines=14> */
[C---:B----4-:R-:W-:Y:S08]  /*b9e0*/  HMMA.16816.F32 R20, R100.reuse, R112, R20 ;  /* 0x000000706414723c */ /* 0x050ff00000001814 */
[C---:B------:R-:W-:Y:S01]  /*b9f0*/  HMMA.16816.F32 R24, R100.reuse, R114, R24 ;  /* 0x000000726418723c */ /* 0x040fe20000001818 */
[----:B------:R-:W4:Y:S07]  /*ba00*/  LDSM.16.MT88.4 R112, [R198+0x5100] ;  /* 0x00510000c670783b */ /* 0x000f2e0000004200 */
[C---:B------:R-:W-:Y:S08]  /*ba10*/  HMMA.16816.F32 R28, R100.reuse, R124, R28 ;  /* 0x0000007c641c723c */ /* 0x040ff0000000181c */
[C---:B------:R-:W-:Y:S01]  /*ba20*/  HMMA.16816.F32 R32, R100.reuse, R126, R32 ;  /* 0x0000007e6420723c */ /* 0x040fe20000001820 */
[----:B------:R-:W-:Y:S07]  /*ba30*/  LDSM.16.MT88.4 R124, [R203+0x1900] ;  /* 0x00190000cb7c783b */ /* 0x000fee0000004200 */
[C---:B---3--:R-:W-:Y:S08]  /*ba40*/  HMMA.16816.F32 R36, R100.reuse, R116, R36 ;  /* 0x000000746424723c */ /* 0x048ff00000001824 */
[C---:B------:R-:W-:Y:S01]  /*ba50*/  HMMA.16816.F32 R40, R100.reuse, R118, R40 ;  /* 0x000000766428723c */ /* 0x040fe20000001828 */
[----:B------:R-:W3:Y:S07]  /*ba60*/  LDSM.16.MT88.4 R116, [R197+0x5100] ;  /* 0x00510000c574783b */ /* 0x000eee0000004200 */
        /* <DEDUP_REMOVED lines=8> */
[C---:B-1----:R-:W-:Y:S04]  /*baf0*/  HMMA.16816.F32 R60, R100.reuse, R104, R60 ;  /* 0x00000068643c723c */ /* 0x042fe8000000183c */
[----:B------:R-:W-:Y:S01]  /*bb00*/  F2FP.PACK_AB R139, R133, R134 ;  /* 0x00000086858b723e */ /* 0x000fe200000000ff */
[----:B------:R-:W-:Y:S02]  /*bb10*/  FADD.FTZ R237, R237, R236 ;  /* 0x000000eceded7221 */ /* 0x000fe40000010000 */
[----:B------:R-:W-:Y:S01]  /*bb20*/  FADD.FTZ R238, R238, R235 ;  /* 0x000000ebeeee7221 */ /* 0x000fe20000010000 */
[C---:B------:R-:W-:Y:S01]  /*bb30*/  HMMA.16816.F32 R64, R100.reuse, R106, R64 ;  /* 0x0000006a6440723c */ /* 0x040fe20000001840 */
[----:B------:R-:W1:Y:S03]  /*bb40*/  LDSM.16.MT88.4 R104, [R196+0x5100] ;  /* 0x00510000c468783b */ /* 0x000e660000004200 */
        /* <DEDUP_REMOVED lines=8> */
[C---:B----4-:R-:W-:Y:S08]  /*bbd0*/  HMMA.16816.F32 R76, R100.reuse, R112, R76 ;  /* 0x00000070644c723c */ /* 0x050ff0000000184c */
[C---:B------:R-:W-:Y:S08]  /*bbe0*/  HMMA.16816.F32 R80, R100.reuse, R114, R80 ;  /* 0x000000726450723c */ /* 0x040ff00000001850 */
[C---:B---3--:R-:W-:Y:S08]  /*bbf0*/  HMMA.16816.F32 R84, R100.reuse, R116, R84 ;  /* 0x000000746454723c */ /* 0x048ff00000001854 */
[C---:B------:R-:W-:Y:S08]  /*bc00*/  HMMA.16816.F32 R88, R100.reuse, R118, R88 ;  /* 0x000000766458723c */ /* 0x040ff00000001858 */
[C---:B-1----:R-:W-:Y:S08]  /*bc10*/  HMMA.16816.F32 R92, R100.reuse, R104, R92 ;  /* 0x00000068645c723c */ /* 0x042ff0000000185c */
        /* <DEDUP_REMOVED lines=29> */
.L_x_195:
[----:B------:R-:W-:-:S06]  /*bdf0*/  UISETP.GE.AND UP0, UPT, UR21, UR7, UPT ;  /* 0x000000071500728c */ /* 0x000fcc000bf06270 */
[----:B------:R-:W-:-:S13]  /*be00*/  PLOP3.LUT P0, PT, PT, PT, UP0, 0x40, 0x0 ;  /* 0x000000000000781c */ /* 0x000fda0003f0e808 */
[----:B------:R-:W-:Y:S05]  /*be10*/  @P0 BRA `(.L_x_199) ;  /* 0x00003ac000000947 */ /* 0x000fea0003800000 */
[----:B------:R-:W-:Y:S01]  /*be20*/  SHF.R.S32.HI R5, RZ, 0x1f, R218 ;  /* 0x0000001fff057819 */ /* 0x000fe200000114da */
[----:B------:R-:W-:Y:S01]  /*be30*/  IMAD.MOV.U32 R2, RZ, RZ, R132 ;  /* 0x000000ffff027224 */ /* 0x000fe200078e0084 */
[C---:B------:R-:W-:Y:S01]  /*be40*/  SHF.L.U64.HI R220, R217.reuse, 0x1, R220 ;  /* 0x00000001d9dc7819 */ /* 0x040fe200000102dc */
[----:B------:R-:W-:Y:S01]  /*be50*/  IMAD.MOV.U32 R3, RZ, RZ, R0 ;  /* 0x000000ffff037224 */ /* 0x000fe200078e0000 */
[----:B------:R-:W-:Y:S01]  /*be60*/  SHF.L.U64.HI R180, R218, 0x1, R5 ;  /* 0x00000001dab47819 */ /* 0x000fe20000010205 */
[----:B------:R-:W-:Y:S01]  /*be70*/  IMAD.SHL.U32 R217, R217, 0x2, RZ ;  /* 0x00000002d9d97824 */ /* 0x000fe200078e00ff */
[----:B------:R-:W-:Y:S02]  /*be80*/  SHF.L.U64.HI R219, R216, 0x1, R219 ;  /* 0x00000001d8db7819 */ /* 0x000fe400000102db */
[----:B------:R-:W-:Y:S02]  /*be90*/  SHF.L.U32 R218, R218, 0x1, RZ ;  /* 0x00000001dada7819 */ /* 0x000fe400000006ff */
[----:B------:R-:W-:-:S02]  /*bea0*/  SHF.L.U32 R216, R216, 0x1, RZ ;  /* 0x00000001d8d87819 */ /* 0x000fc400000006ff */
.L_x_209:
[----:B------:R-:W-:Y:S01]  /*beb0*/  SHF.R.S32.HI R5, RZ, 0x1f, R208 ;  /* 0x0000001fff057819 */ /* 0x000fe200000114d0 */
[----:B------:R-:W-:Y:S01]  /*bec0*/  IMAD.WIDE.U32 R8, R208, c[0x0][0x208], RZ ;  /* 0x00008200d0087a25 */ /* 0x000fe200078e00ff */
[----:B------:R-:W-:Y:S01]  /*bed0*/  SHF.R.S32.HI R6, RZ, 0x1f, R207 ;  /* 0x0000001fff067819 */ /* 0x000fe200000114cf */
[----:B------:R-:W-:Y:S04]  /*bee0*/  DEPBAR.LE SB0, 0x0 ;  /* 0x000080000000791a */ /* 0x000fe80000000000 */
[----:B------:R-:W-:Y:S01]  /*bef0*/  IMAD R5, R5, c[0x0][0x208], RZ ;  /* 0x0000820005057a24 */ /* 0x000fe200078e02ff */
[----:B------:R-:W-:Y:S01]  /*bf00*/  BAR.SYNC.DEFER_BLOCKING 0x0 ;  /* 0x0000000000007b1d */ /* 0x000fe20000010000 */
[----:B------:R-:W-:Y:S01]  /*bf10*/  IMAD R6, R6, c[0x0][0x218], RZ ;  /* 0x0000860006067a24 */ /* 0x000fe200078e02ff */
[----:B------:R-:W-:Y:S01]  /*bf20*/  UISETP.GT.AND UP0, UPT, UR21, UR7, UPT ;  /* 0x000000071500728c */ /* 0x000fe2000bf04270 */
[----:B------:R-:W-:Y:S02]  /*bf30*/  IMAD R5, R208, c[0x0][0x20c], R5 ;  /* 0x00008300d0057a24 */ /* 0x000fe400078e0205 */
[----:B------:R-:W-:Y:S03]  /*bf40*/  IMAD R6, R207, c[0x0][0x21c], R6 ;  /* 0x00008700cf067a24 */ /* 0x000fe600078e0206 */
[----:B------:R-:W-:Y:S05]  /*bf50*/  IADD3 R9, R9, R5, RZ ;  /* 0x0000000509097210 */ /* 0x000fea0007ffe0ff */
[----:B------:R-:W-:Y:S05]  /*bf60*/  IMAD.WIDE.U32 R8, R207, c[0x0][0x218], R8 ;  /* 0x00008600cf087a25 */ /* 0x000fea00078e0008 */
[----:B------:R-:W-:Y:S04]  /*bf70*/  IADD3 R5, P0, R8, UR16, RZ ;  /* 0x0000001008057c10 */ /* 0x000fe8000ff1e0ff */
[----:B------:R-:W-:Y:S02]  /*bf80*/  IADD3.X R6, R9, UR9, R6, P0, !PT ;  /* 0x0000000909067c10 */ /* 0x000fe400087fe406 */
[C---:B------:R-:W-:Y:S01]  /*bf90*/  LEA R4, P0, R5.reuse, c[0x0][0x1f8], 0x1 ;  /* 0x00007e0005047a11 */ /* 0x040fe200078008ff */
[----:B------:R-:W-:Y:S03]  /*bfa0*/  LDSM.16.M88.4 R32, [R206+0xc100] ;  /* 0x00c10000ce20783b */ /* 0x000fe60000000200 */
[----:B------:R-:W-:Y:S04]  /*bfb0*/  LEA.HI.X R0, R5, c[0x0][0x1fc], R6, 0x1, P0 ;  /* 0x00007f0005007a11 */ /* 0x000fe800000f0c06 */
[----:B------:R-:W1:Y:S07]  /*bfc0*/  SHFL.IDX PT, R21, R4, RZ, 0x181f ;  /* 0x00181fff04157589 */ /* 0x000e6e00000e0000 */
[----:B------:R-:W2:Y:S07]  /*bfd0*/  SHFL.IDX PT, R7, R0, RZ, 0x181f ;  /* 0x00181fff00077589 */ /* 0x000eae00000e0000 */
[----:B------:R-:W-:Y:S07]  /*bfe0*/  LDSM.16.M88.4 R8, [R205+0x6100] ;  /* 0x00610000cd08783b */ /* 0x000fee0000000200 */
[----:B------:R-:W3:Y:S07]  /*bff0*/  SHFL.IDX PT, R165, R4, 0x1, 0x181f ;  /* 0x00381f0004a57f89 */ /* 0x000eee00000e0000 */
[----:B------:R-:W4:Y:S07]  /*c000*/  SHFL.IDX PT, R5, R0, 0x1, 0x181f ;  /* 0x00381f0000057f89 */ /* 0x000f2e00000e0000 */
[----:B------:R-:W5:Y:S07]  /*c010*/  LDSM.16.M88.4 R16, [R205+0x6900] ;  /* 0x00690000cd10783b */ /* 0x000f6e0000000200 */
[----:B------:R-:W1:Y:S07]  /*c020*/  LDSM.16.M88.4 R24, [R205+0x7100] ;  /* 0x00710000cd18783b */ /* 0x000e6e0000000200 */
[----:B------:R-:W2:Y:S07]  /*c030*/  LDSM.16.M88.4 R132, [R205+0x7900] ;  /* 0x00790000cd84783b */ /* 0x000eae0000000200 */
[----:B------:R-:W-:Y:S07]  /*c040*/  LDSM.16.M88.4 R136, [R202+0xc100] ;  /* 0x00c10000ca88783b */ /* 0x000fee0000000200 */
[----:B------:R-:W5:Y:S07]  /*c050*/  LDSM.16.M88.4 R140, [R204] ;  /* 0x00000000cc8c783b */ /* 0x000f6e0000000200 */
[----:B------:R-:W5:Y:S07]  /*c060*/  LDSM.16.M88.4 R144, [R195] ;  /* 0x00000000c390783b */ /* 0x000f6e0000000200 */
[----:B------:R-:W5:Y:S07]  /*c070*/  LDSM.16.M88.4 R148, [R194] ;  /* 0x00000000c294783b */ /* 0x000f6e0000000200 */
[----:B------:R-:W5:Y:S01]  /*c080*/  LDSM.16.M88.4 R152, [R193] ;  /* 0x00000000c198783b */ /* 0x000f620000000200 */
[C---:B-1----:R-:W-:Y:S02]  /*c090*/  IADD3 R14, P2, R21.reuse, R218, RZ ;  /* 0x000000da150e7210 */ /* 0x042fe40007f5e0ff */
[----:B------:R-:W-:Y:S02]  /*c0a0*/  IADD3 R12, P0, R21, R217, RZ ;  /* 0x000000d9150c7210 */ /* 0x000fe40007f1e0ff */
[C---:B--2---:R-:W-:Y:S02]  /*c0b0*/  IADD3.X R15, R7.reuse, R180, RZ, P2, !PT ;  /* 0x000000b4070f7210 */ /* 0x044fe400017fe4ff */
[----:B------:R-:W-:Y:S02]  /*c0c0*/  IADD3.X R13, R7, R220, RZ, P0, !PT ;  /* 0x000000dc070d7210 */ /* 0x000fe400007fe4ff */
[----:B------:R-:W-:Y:S01]  /*c0d0*/  IADD3 R20, P2, R21, R216, RZ ;  /* 0x000000d815147210 */ /* 0x000fe20007f5e0ff */
[----:B------:R-:W-:Y:S01]  /*c0e0*/  @!PT LDS RZ, [RZ] ;  /* 0x00000000fffff984 */ /* 0x000fe20000000800 */
[----:B------:R-:W-:Y:S01]  /*c0f0*/  @!PT LDS RZ, [RZ] ;  /* 0x00000000fffff984 */ /* 0x000fe20000000800 */
[----:B------:R-:W-:Y:S01]  /*c100*/  @!PT LDS RZ, [RZ] ;  /* 0x00000000fffff984 */ /* 0x000fe20000000800 */
[----:B------:R5:W-:Y:S01]  /*c110*/  LDGSTS.E.BYPASS.LTC128B.128 [R213], [R14.64], !P6 ;  /* 0x000000000ed57fae */ /* 0x000be2000f101d56 */
[----:B---3--:R-:W-:Y:S02]  /*c120*/  IADD3 R168, P0, R165, R218, RZ ;  /* 0x000000daa5a87210 */ /* 0x008fe40007f1e0ff */
[----:B------:R-:W-:Y:S02]  /*c130*/  IADD3.X R21, R7, R219, RZ, P2, !PT ;  /* 0x000000db07157210 */ /* 0x000fe400017fe4ff */
[----:B------:R-:W-:Y:S02]  /*c140*/  IADD3 R166, P2, R165, R217, RZ ;  /* 0x000000d9a5a67210 */ /* 0x000fe40007f5e0ff */
[----:B------:R5:W-:Y:S01]  /*c150*/  LDGSTS.E.BYPASS.LTC128B.128 [R213+0x2000], [R12.64], !P5 ;  /* 0x020000000cd57fae */ /* 0x000be2000e901d56 */
[----:B----4-:R-:W-:Y:S02]  /*c160*/  IADD3.X R169, R5, R180, RZ, P0, !PT ;  /* 0x000000b405a97210 */ /* 0x010fe400007fe4ff */
[----:B------:R-:W-:Y:S02]  /*c170*/  IADD3 R164, P0, R165, R216, RZ ;  /* 0x000000d8a5a47210 */ /* 0x000fe40007f1e0ff */
[C---:B------:R-:W-:Y:S02]  /*c180*/  IADD3.X R167, R5.reuse, R220, RZ, P2, !PT ;  /* 0x000000dc05a77210 */ /* 0x040fe400017fe4ff */
[----:B------:R-:W-:Y:S01]  /*c190*/  IADD3.X R165, R5, R219, RZ, P0, !PT ;  /* 0x000000db05a57210 */ /* 0x000fe200007fe4ff */
[----:B------:R1:W-:Y:S01]  /*c1a0*/  LDGSTS.E.BYPASS.LTC128B.128 [R213+0x4000], [R20.64], !P4 ;  /* 0x0400000014d57fae */ /* 0x0003e2000e101d56 */
[C---:B------:R-:W-:Y:S01]  /*c1b0*/  HMMA.16816.F32 R4, R32.reuse, R8, RZ ;  /* 0x000000082004723c */ /* 0x040fe200000018ff */
[----:B------:R-:W-:Y:S05]  /*c1c0*/  PLOP3.LUT P0, PT, PT, PT, UP0, 0x40, 0x0 ;  /* 0x000000000000781c */ /* 0x000fea0003f0e808 */
[----:B------:R2:W-:Y:S02]  /*c1d0*/  LDGSTS.E.BYPASS.LTC128B.128 [R213+0x1000], [R168.64], !P6 ;  /* 0x01000000a8d57fae */ /* 0x0005e4000f101d56 */
[C---:B------:R-:W-:Y:S05]  /*c1e0*/  HMMA.16816.F32 R8, R32.reuse, R10, RZ ;  /* 0x0000000a2008723c */ /* 0x040fea00000018ff */
[----:B------:R3:W-:Y:S03]  /*c1f0*/  LDGSTS.E.BYPASS.LTC128B.128 [R213+0x3000], [R166.64], !P5 ;  /* 0x03000000a6d57fae */ /* 0x0007e6000e901d56 */
[C---:B-----5:R-:W-:Y:S04]  /*c200*/  HMMA.16816.F32 R12, R32.reuse, R16, RZ ;  /* 0x00000010200c723c */ /* 0x060fe800000018ff */
[----:B------:R3:W-:Y:S04]  /*c210*/  LDGSTS.E.BYPASS.LTC128B.128 [R213+0x5000], [R164.64], !P4 ;  /* 0x05000000a4d57fae */ /* 0x0007e8000e101d56 */
[C---:B------:R-:W-:Y:S03]  /*c220*/  HMMA.16816.F32 R16, R32.reuse, R18, RZ ;  /* 0x000000122010723c */ /* 0x040fe600000018ff */
[----:B------:R-:W-:Y:S05]  /*c230*/  LDSM.16.M88.4 R156, [R201+0xc100] ;  /* 0x00c10000c99c783b */ /* 0x000fea0000000200 */
[C---:B-1----:R-:W-:Y:S02]  /*c240*/  HMMA.16816.F32 R20, R32.reuse, R24, RZ ;  /* 0x000000182014723c */ /* 0x042fe400000018ff */
[----:B------:R-:W0:Y:S06]  /*c250*/  LDGDEPBAR ;  /* 0x00000000000079af */ /* 0x000e2c0000000000 */
[C---:B------:R-:W-:Y:S01]  /*c260*/  HMMA.16816.F32 R24, R32.reuse, R26, RZ ;  /* 0x0000001a2018723c */ /* 0x040fe200000018ff */
[----:B------:R-:W1:Y:S07]  /*c270*/  LDSM.16.M88.4 R160, [R200+0x6100] ;  /* 0x00610000c8a0783b */ /* 0x000e6e0000000200 */
[C---:B------:R-:W-:Y:S01]  /*c280*/  HMMA.16816.F32 R28, R32.reuse, R132, RZ ;  /* 0x00000084201c723c */ /* 0x040fe200000018ff */
[----:B---3--:R-:W-:Y:S07]  /*c290*/  LDSM.16.M88.4 R164, [R200+0x7100] ;  /* 0x00710000c8a4783b */ /* 0x008fee0000000200 */
[----:B------:R-:W-:Y:S01]  /*c2a0*/  HMMA.16816.F32 R32, R32, R134, RZ ;  /* 0x000000862020723c */ /* 0x000fe200000018ff */
[----:B------:R-:W3:Y:S07]  /*c2b0*/  LDSM.16.M88.4 R132, [R200+0x6900] ;  /* 0x00690000c884783b */ /* 0x000eee0000000200 */
[C---:B------:R-:W-:Y:S01]  /*c2c0*/  HMMA.16816.F32 R4, R136.reuse, R140, R4 ;  /* 0x0000008c8804723c */ /* 0x040fe20000001804 */
[----:B--2---:R-:W2:Y:S07]  /*c2d0*/  LDSM.16.M88.4 R168, [R200+0x7900] ;  /* 0x00790000c8a8783b */ /* 0x004eae0000000200 */
[C---:B------:R-:W-:Y:S01]  /*c2e0*/  HMMA.16816.F32 R8, R136.reuse, R142, R8 ;  /* 0x0000008e8808723c */ /* 0x040fe20000001808 */
[----:B------:R-:W-:Y:S07]  /*c2f0*/  LDSM.16.M88.4 R172, [R199+0xc100] ;  /* 0x00c10000c7ac783b */ /* 0x000fee0000000200 */
[C---:B------:R-:W-:Y:S01]  /*c300*/  HMMA.16816.F32 R12, R136.reuse, R144, R12 ;  /* 0x00000090880c723c */ /* 0x040fe2000000180c */
[----:B------:R-:W4:Y:S07]  /*c310*/  LDSM.16.M88.4 R176, [R192] ;  /* 0x00000000c0b0783b */ /* 0x000f2e0000000200 */
        /* <DEDUP_REMOVED lines=8> */
[----:B------:R-:W5:Y:S07]  /*c3a0*/  LDSM.16.M88.4 R136, [R192+0x800] ;  /* 0x00080000c088783b */ /* 0x000f6e0000000200 */
[C---:B-1----:R-:W-:Y:S01]  /*c3b0*/  HMMA.16816.F32 R4, R156.reuse, R160, R4 ;  /* 0x000000a09c04723c */ /* 0x042fe20000001804 */
        /* <DEDUP_REMOVED lines=8> */
[----:B------:R-:W-:Y:S07]  /*c440*/  LDSM.16.M88.4 R164, [R202+0x10100] ;  /* 0x01010000caa4783b */ /* 0x000fee0000000200 */
[C---:B--2---:R-:W-:Y:S08]  /*c450*/  HMMA.16816.F32 R28, R156.reuse, R168, R28 ;  /* 0x000000a89c1c723c */ /* 0x044ff0000000181c */
[----:B------:R-:W-:Y:S01]  /*c460*/  HMMA.16816.F32 R32, R156, R170, R32 ;  /* 0x000000aa9c20723c */ /* 0x000fe20000001820 */
[----:B------:R-:W2:Y:S07]  /*c470*/  LDSM.16.M88.4 R156, [R205+0x9100] ;  /* 0x00910000cd9c783b */ /* 0x000eae0000000200 */
[C---:B----4-:R-:W-:Y:S01]  /*c480*/  HMMA.16816.F32 R4, R172.reuse, R176, R4 ;  /* 0x000000b0ac04723c */ /* 0x050fe20000001804 */
[----:B------:R-:W4:Y:S07]  /*c490*/  LDSM.16.M88.4 R168, [R191] ;  /* 0x00000000bfa8783b */ /* 0x000f2e0000000200 */
[C---:B------:R-:W-:Y:S01]  /*c4a0*/  HMMA.16816.F32 R8, R172.reuse, R178, R8 ;  /* 0x000000b2ac08723c */ /* 0x040fe20000001808 */
[----:B------:R-:W-:Y:S07]  /*c4b0*/  LDSM.16.M88.4 R176, [R200+0x8100] ;  /* 0x00810000c8b0783b */ /* 0x000fee0000000200 */
[C---:B-----5:R-:W-:Y:S08]  /*c4c0*/  HMMA.16816.F32 R12, R172.reuse, R136, R12 ;  /* 0x00000088ac0c723c */ /* 0x060ff0000000180c */
[C---:B------:R-:W-:Y:S01]  /*c4d0*/  HMMA.16816.F32 R16, R172.reuse, R138, R16 ;  /* 0x0000008aac10723c */ /* 0x040fe20000001810 */
[----:B------:R-:W5:Y:S07]  /*c4e0*/  LDSM.16.M88.4 R136, [R190] ;  /* 0x00000000be88783b */ /* 0x000f6e0000000200 */
[C---:B------:R-:W-:Y:S08]  /*c4f0*/  HMMA.16816.F32 R20, R172.reuse, R140, R20 ;  /* 0x0000008cac14723c */ /* 0x040ff00000001814 */
[C---:B------:R-:W-:Y:S01]  /*c500*/  HMMA.16816.F32 R24, R172.reuse, R142, R24 ;  /* 0x0000008eac18723c */ /* 0x040fe20000001818 */
[----:B------:R-:W2:Y:S07]  /*c510*/  LDSM.16.M88.4 R140, [R189] ;  /* 0x00000000bd8c783b */ /* 0x000eae0000000200 */
[C---:B------:R-:W-:Y:S08]  /*c520*/  HMMA.16816.F32 R28, R172.reuse, R144, R28 ;  /* 0x00000090ac1c723c */ /* 0x040ff0000000181c */
[----:B------:R-:W-:Y:S01]  /*c530*/  HMMA.16816.F32 R32, R172, R146, R32 ;  /* 0x00000092ac20723c */ /* 0x000fe20000001820 */
[----:B------:R-:W4:Y:S07]  /*c540*/  LDSM.16.M88.4 R144, [R188] ;  /* 0x00000000bc90783b */ /* 0x000f2e0000000200 */
[C---:B-1----:R-:W-:Y:S01]  /*c550*/  HMMA.16816.F32 R4, R148.reuse, R152, R4 ;  /* 0x000000989404723c */ /* 0x042fe20000001804 */
[----:B------:R-:W1:Y:S07]  /*c560*/  LDSM.16.M88.4 R172, [R201+0x10100] ;  /* 0x01010000c9ac783b */ /* 0x000e6e0000000200 */
[C---:B------:R-:W-:Y:S01]  /*c570*/  HMMA.16816.F32 R8, R148.reuse, R154, R8 ;  /* 0x0000009a9408723c */ /* 0x040fe20000001808 */
[----:B------:R-:W-:Y:S07]  /*c580*/  LDSM.16.M88.4 R152, [R200+0x9900] ;  /* 0x00990000c898783b */ /* 0x000fee0000000200 */
[C---:B---3--:R-:W-:Y:S08]  /*c590*/  HMMA.16816.F32 R12, R148.reuse, R132, R12 ;  /* 0x00000084940c723c */ /* 0x048ff0000000180c */
[C---:B------:R-:W-:Y:S01]  /*c5a0*/  HMMA.16816.F32 R16, R148.reuse, R134, R16 ;  /* 0x000000869410723c */ /* 0x040fe20000001810 */
[----:B------:R-:W3:Y:S07]  /*c5b0*/  LDSM.16.M88.4 R132, [R200+0x8900] ;  /* 0x00890000c884783b */ /* 0x000eee0000000200 */
[C---:B--2---:R-:W-:Y:S08]  /*c5c0*/  HMMA.16816.F32 R20, R148.reuse, R156, R20 ;  /* 0x0000009c9414723c */ /* 0x044ff00000001814 */
[C---:B------:R-:W-:Y:S01]  /*c5d0*/  HMMA.16816.F32 R24, R148.reuse, R158, R24 ;  /* 0x0000009e9418723c */ /* 0x040fe20000001818 */
[----:B------:R-:W-:Y:S07]  /*c5e0*/  LDSM.16.M88.4 R156, [R199+0x10100] ;  /* 0x01010000c79c783b */ /* 0x000fee0000000200 */
[C---:B------:R-:W-:Y:S08]  /*c5f0*/  HMMA.16816.F32 R28, R148.reuse, R160, R28 ;  /* 0x000000a0941c723c */ /* 0x040ff0000000181c */
[----:B------:R-:W-:Y:S01]  /*c600*/  HMMA.16816.F32 R32, R148, R162, R32 ;  /* 0x000000a29420723c */ /* 0x000fe20000001820 */
[----:B------:R-:W2:Y:S07]  /*c610*/  LDSM.16.M88.4 R148, [R200+0x9100] ;  /* 0x00910000c894783b */ /* 0x000eae0000000200 */
[C---:B----4-:R-:W-:Y:S01]  /*c620*/  HMMA.16816.F32 R4, R164.reuse, R168, R4 ;  /* 0x000000a8a404723c */ /* 0x050fe20000001804 */
[----:B------:R-:W4:Y:S07]  /*c630*/  LDSM.16.M88.4 R160, [R192+0x2000] ;  /* 0x00200000c0a0783b */ /* 0x000f2e0000000200 */
[C---:B------:R-:W-:Y:S01]  /*c640*/  HMMA.16816.F32 R8, R164.reuse, R170, R8 ;  /* 0x000000aaa408723c */ /* 0x040fe20000001808 */
[----:B------:R-:W-:Y:S07]  /*c650*/  LDSM.16.M88.4 R168, [R205+0xa100] ;  /* 0x00a10000cda8783b */ /* 0x000fee0000000200 */
[C---:B-----5:R-:W-:Y:S08]  /*c660*/  HMMA.16816.F32 R12, R164.reuse, R136, R12 ;  /* 0x00000088a40c723c */ /* 0x060ff0000000180c */
[C---:B------:R-:W-:Y:S01]  /*c670*/  HMMA.16816.F32 R16, R164.reuse, R138, R16 ;  /* 0x0000008aa410723c */ /* 0x040fe20000001810 */
[----:B------:R-:W5:Y:S07]  /*c680*/  LDSM.16.M88.4 R136, [R192+0x2800] ;  /* 0x00280000c088783b */ /* 0x000f6e0000000200 */
[C---:B------:R-:W-:Y:S08]  /*c690*/  HMMA.16816.F32 R20, R164.reuse, R140, R20 ;  /* 0x0000008ca414723c */ /* 0x040ff00000001814 */
[C---:B------:R-:W-:Y:S01]  /*c6a0*/  HMMA.16816.F32 R24, R164.reuse, R142, R24 ;  /* 0x0000008ea418723c */ /* 0x040fe20000001818 */
[----:B------:R-:W2:Y:S07]  /*c6b0*/  LDSM.16.M88.4 R140, [R192+0x3000] ;  /* 0x00300000c08c783b */ /* 0x000eae0000000200 */
[C---:B------:R-:W-:Y:S08]  /*c6c0*/  HMMA.16816.F32 R28, R164.reuse, R144, R28 ;  /* 0x00000090a41c723c */ /* 0x040ff0000000181c */
[----:B------:R-:W-:Y:S01]  /*c6d0*/  HMMA.16816.F32 R32, R164, R146, R32 ;  /* 0x00000092a420723c */ /* 0x000fe20000001820 */
[----:B------:R-:W4:Y:S07]  /*c6e0*/  LDSM.16.M88.4 R144, [R192+0x3800] ;  /* 0x00380000c090783b */ /* 0x000f2e0000000200 */
[C---:B-1----:R-:W-:Y:S01]  /*c6f0*/  HMMA.16816.F32 R4, R172.reuse, R176, R4 ;  /* 0x000000b0ac04723c */ /* 0x042fe20000001804 */
[----:B------:R-:W1:Y:S07]  /*c700*/  LDSM.16.M88.4 R164, [R206+0x14100] ;  /* 0x01410000cea4783b */ /* 0x000e6e0000000200 */
[C---:B------:R-:W-:Y:S01]  /*c710*/  HMMA.16816.F32 R8, R172.reuse, R178, R8 ;  /* 0x000000b2ac08723c */ /* 0x040fe20000001808 */
[----:B------:R-:W-:Y:S07]  /*c720*/  LDSM.16.M88.4 R176, [R187] ;  /* 0x00000000bbb0783b */ /* 0x000fee0000000200 */
[C---:B---3--:R-:W-:Y:S08]  /*c730*/  HMMA.16816.F32 R12, R172.reuse, R132, R12 ;  /* 0x00000084ac0c723c */ /* 0x048ff0000000180c */
[C---:B------:R-:W-:Y:S01]  /*c740*/  HMMA.16816.F32 R16, R172.reuse, R134, R16 ;  /* 0x00000086ac10723c */ /* 0x040fe20000001810 */
[----:B------:R-:W3:Y:S07]  /*c750*/  LDSM.16.M88.4 R132, [R205+0xa900] ;  /* 0x00a90000cd84783b */ /* 0x000eee0000000200 */
[C---:B--2---:R-:W-:Y:S08]  /*c760*/  HMMA.16816.F32 R20, R172.reuse, R148, R20 ;  /* 0x00000094ac14723c */ /* 0x044ff00000001814 */
[C---:B------:R-:W-:Y:S01]  /*c770*/  HMMA.16816.F32 R24, R172.reuse, R150, R24 ;  /* 0x00000096ac18723c */ /* 0x040fe20000001818 */
[----:B------:R-:W2:Y:S07]  /*c780*/  LDSM.16.M88.4 R148, [R205+0xb100] ;  /* 0x00b10000cd94783b */ /* 0x000eae0000000200 */
[C---:B------:R-:W-:Y:S08]  /*c790*/  HMMA.16816.F32 R28, R172.reuse, R152, R28 ;  /* 0x00000098ac1c723c */ /* 0x040ff0000000181c */
[----:B------:R-:W-:Y:S01]  /*c7a0*/  HMMA.16816.F32 R32, R172, R154, R32 ;  /* 0x0000009aac20723c */ /* 0x000fe20000001820 */
[----:B------:R-:W1:Y:S07]  /*c7b0*/  LDSM.16.M88.4 R152, [R205+0xb900] ;  /* 0x00b90000cd98783b */ /* 0x000e6e0000000200 */
[C---:B----4-:R-:W-:Y:S01]  /*c7c0*/  HMMA.16816.F32 R4, R156.reuse, R160, R4 ;  /* 0x000000a09c04723c */ /* 0x050fe20000001804 */
[----:B------:R-:W4:Y:S07]  /*c7d0*/  LDSM.16.M88.4 R172, [R202+0x14100] ;  /* 0x01410000caac783b */ /* 0x000f2e0000000200 */
        /* <DEDUP_REMOVED lines=24> */
[----:B------:R-:W1:Y:S01]  /*c960*/  LDSM.16.M88.4 R164, [R199+0x14100] ;  /* 0x01410000c7a4783b */ /* 0x000e620000000200 */
[C---:B----4-:R-:W-:Y:S08]  /*c970*/  HMMA.16816.F32 R4, R172.reuse, R176, R4 ;  /* 0x000000b0ac04723c */ /* 0x050ff00000001804 */
[C---:B------:R-:W-:Y:S08]  /*c980*/  HMMA.16816.F32 R8, R172.reuse, R178, R8 ;  /* 0x000000b2ac08723c */ /* 0x040ff00000001808 */
[C---:B-----5:R-:W-:Y:S08]  /*c990*/  HMMA.16816.F32 R12, R172.reuse, R136, R12 ;  /* 0x00000088ac0c723c */ /* 0x060ff0000000180c */
[C---:B------:R-:W-:Y:S08]  /*c9a0*/  HMMA.16816.F32 R16, R172.reuse, R138, R16 ;  /* 0x0000008aac10723c */ /* 0x040ff00000001810 */
[C---:B------:R-:W-:Y:S08]  /*c9b0*/  HMMA.16816.F32 R20, R172.reuse, R140, R20 ;  /* 0x0000008cac14723c */ /* 0x040ff00000001814 */
[C---:B------:R-:W-:Y:S08]  /*c9c0*/  HMMA.16816.F32 R24, R172.reuse, R142, R24 ;  /* 0x0000008eac18723c */ /* 0x040ff00000001818 */
[C---:B------:R-:W-:Y:S08]  /*c9d0*/  HMMA.16816.F32 R28, R172.reuse, R144, R28 ;  /* 0x00000090ac1c723c */ /* 0x040ff0000000181c */
[----:B------:R-:W-:Y:S08]  /*c9e0*/  HMMA.16816.F32 R32, R172, R146, R32 ;  /* 0x00000092ac20723c */ /* 0x000ff00000001820 */
[C---:B-1----:R-:W-:Y:S08]  /*c9f0*/  HMMA.16816.F32 R4, R156.reuse, R160, R4 ;  /* 0x000000a09c04723c */ /* 0x042ff00000001804 */
[C---:B------:R-:W-:Y:S08]  /*ca00*/  HMMA.16816.F32 R8, R156.reuse, R162, R8 ;  /* 0x000000a29c08723c */ /* 0x040ff00000001808 */
[C---:B---3--:R-:W-:Y:S08]  /*ca10*/  HMMA.16816.F32 R12, R156.reuse, R132, R12 ;  /* 0x000000849c0c723c */ /* 0x048ff0000000180c */
[C---:B------:R-:W-:Y:S01]  /*ca20*/  HMMA.16816.F32 R16, R156.reuse, R134, R16 ;  /* 0x000000869c10723c */ /* 0x040fe20000001810 */
[----:B------:R-:W1:Y:S07]  /*ca30*/  LDSM.16.M88.4 R132, [R192+0x4800] ;  /* 0x00480000c084783b */ /* 0x000e6e0000000200 */
[C---:B--2---:R-:W-:Y:S08]  /*ca40*/  HMMA.16816.F32 R20, R156.reuse, R148, R20 ;  /* 0x000000949c14723c */ /* 0x044ff00000001814 */
[C---:B------:R-:W-:Y:S08]  /*ca50*/  HMMA.16816.F32 R24, R156.reuse, R150, R24 ;  /* 0x000000969c18723c */ /* 0x040ff00000001818 */
[C---:B------:R-:W-:Y:S08]  /*ca60*/  HMMA.16816.F32 R28, R156.reuse, R152, R28 ;  /* 0x000000989c1c723c */ /* 0x040ff0000000181c */
[----:B------:R-:W-:Y:S08]  /*ca70*/  HMMA.16816.F32 R32, R156, R154, R32 ;  /* 0x0000009a9c20723c */ /* 0x000ff00000001820 */
[C---:B------:R-:W-:Y:S08]  /*ca80*/  HMMA.16816.F32 R4, R164.reuse, R168, R4 ;  /* 0x000000a8a404723c */ /* 0x040ff00000001804 */
[C---:B------:R-:W-:Y:S08]  /*ca90*/  HMMA.16816.F32 R8, R164.reuse, R170, R8 ;  /* 0x000000aaa408723c */ /* 0x040ff00000001808 */
[C---:B-1----:R-:W-:Y:S08]  /*caa0*/  HMMA.16816.F32 R12, R164.reuse, R132, R12 ;  /* 0x00000084a40c723c */ /* 0x042ff0000000180c */
[----:B------:R-:W-:Y:S01]  /*cab0*/  FMUL.FTZ R137, R4, c[0x0][0x320] ;  /* 0x0000c80004897a20 */ /* 0x000fe20000410000 */
[C---:B------:R-:W-:Y:S03]  /*cac0*/  HMMA.16816.F32 R16, R164.reuse, R134, R16 ;  /* 0x00000086a410723c */ /* 0x040fe60000001810 */
[----:B------:R-:W-:Y:S02]  /*cad0*/  FMUL.FTZ R138, R5, c[0x0][0x320] ;  /* 0x0000c800058a7a20 */ /* 0x000fe40000410000 */
[----:B------:R-:W1:Y:S01]  /*cae0*/  MUFU.TANH R137, R137 ;  /* 0x0000008900897308 */ /* 0x000e620000002400 */
[----:B------:R-:W-:Y:S02]  /*caf0*/  FMUL.FTZ R0, R6, c[0x0][0x320] ;  /* 0x0000c80006007a20 */ /* 0x000fe40000410000 */
[----:B------:R-:W-:Y:S04]  /*cb00*/  FMUL.FTZ R9, R9, c[0x0][0x320] ;  /* 0x0000c80009097a20 */ /* 0x000fe80000410000 */
[----:B------:R-:W-:Y:S02]  /*cb10*/  FMUL.FTZ R10, R10, c[0x0][0x320] ;  /* 0x0000c8000a0a7a20 */ /* 0x000fe40000410000 */
[----:B------:R-:W-:Y:S01]  /*cb20*/  FMUL.FTZ R11, R11, c[0x0][0x320] ;  /* 0x0000c8000b0b7a20 */ /* 0x000fe20000410000 */
[----:B------:R-:W2:Y:S01]  /*cb30*/  MUFU.TANH R140, R9 ;  /* 0x00000009008c7308 */ /* 0x000ea20000002400 */
[----:B------:R-:W-:Y:S02]  /*cb40*/  FMUL.FTZ R136, R7, c[0x0][0x320] ;  /* 0x0000c80007887a20 */ /* 0x000fe40000410000 */
[----:B------:R-:W3:Y:S01]  /*cb50*/  LDSM.16.M88.4 R4, [R192+0x5000] ;  /* 0x00500000c004783b */ /* 0x000ee20000000200 */
[----:B------:R-:W-:Y:S02]  /*cb60*/  FMUL.FTZ R139, R8, c[0x0][0x320] ;  /* 0x0000c800088b7a20 */ /* 0x000fe40000410000 */
[----:B------:R-:W-:Y:S02]  /*cb70*/  FMUL.FTZ R8, R12, c[0x0][0x320] ;  /* 0x0000c8000c087a20 */ /* 0x000fe40000410000 */
[----:B------:R-:W-:Y:S02]  /*cb80*/  FMUL.FTZ R13, R13, c[0x0][0x320] ;  /* 0x0000c8000d0d7a20 */ /* 0x000fe40000410000 */
[----:B------:R-:W4:Y:S01]  /*cb90*/  MUFU.TANH R132, R10 ;  /* 0x0000000a00847308 */ /* 0x000f220000002400 */
[----:B------:R-:W-:Y:S02]  /*cba0*/  FMUL.FTZ R142, R16, c[0x0][0x320] ;  /* 0x0000c800108e7a20 */ /* 0x000fe40000410000 */
[----:B------:R-:W-:Y:S02]  /*cbb0*/  FMUL.FTZ R14, R14, c[0x0][0x320] ;  /* 0x0000c8000e0e7a20 */ /* 0x000fe40000410000 */
[----:B------:R-:W-:Y:S02]  /*cbc0*/  FMUL.FTZ R15, R15, c[0x0][0x320] ;  /* 0x0000c8000f0f7a20 */ /* 0x000fe40000410000 */
[----:B------:R-:W-:Y:S02]  /*cbd0*/  FMUL.FTZ R18, R18, c[0x0][0x320] ;  /* 0x0000c80012127a20 */ /* 0x000fe40000410000 */
[----:B------:R-:W-:Y:S01]  /*cbe0*/  FMUL.FTZ R19, R19, c[0x0][0x320] ;  /* 0x0000c80013137a20 */ /* 0x000fe20000410000 */
[----:B------:R-:W1:Y:S10]  /*cbf0*/  MUFU.TANH R133, R11 ;  /* 0x0000000b00857308 */ /* 0x000e740000002400 */
[----:B------:R5:W1:Y:S10]  /*cc00*/  MUFU.TANH R12, R8 ;  /* 0x00000008000c7308 */ /* 0x000a740000002400 */
[----:B------:R-:W1:Y:S01]  /*cc10*/  MUFU.TANH R138, R138 ;  /* 0x0000008a008a7308 */ /* 0x000e620000002400 */
[C---:B---3--:R-:W-:Y:S09]  /*cc20*/  HMMA.16816.F32 R20, R164.reuse, R4, R20 ;  /* 0x00000004a414723c */ /* 0x048ff20000001814 */
[----:B------:R-:W3:Y:S01]  /*cc30*/  MUFU.TANH R0, R0 ;  /* 0x0000000000007308 */ /* 0x000ee20000002400 */
[C---:B------:R-:W-:Y:S01]  /*cc40*/  HMMA.16816.F32 R24, R164.reuse, R6, R24 ;  /* 0x00000006a418723c */ /* 0x040fe20000001818 */
[----:B-----5:R-:W5:Y:S01]  /*cc50*/  LDSM.16.M88.4 R8, [R192+0x5800] ;  /* 0x00580000c008783b */ /* 0x020f620000000200 */
[----:B------:R-:W-:Y:S04]  /*cc60*/  DEPBAR.LE SB0, 0x0 ;  /* 0x000080000000791a */ /* 0x000fe80000000000 */
[----:B------:R-:W-:Y:S03]  /*cc70*/  FMUL.FTZ R4, R17, c[0x0][0x320] ;  /* 0x0000c80011047a20 */ /* 0x000fe60000410000 */
[----:B------:R-:W1:Y:S01]  /*cc80*/  MUFU.TANH R136, R136 ;  /* 0x0000008800887308 */ /* 0x000e620000002400 */
[----:B------:R-:W-:Y:S04]  /*cc90*/  BAR.SYNC.DEFER_BLOCKING 0x0 ;  /* 0x0000000000007b1d */ /* 0x000fe80000010000 */
[----:B------:R-:W-:Y:S02]  /*cca0*/  FMUL.FTZ R160, R20, c[0x0][0x320] ;  /* 0x0000c80014a07a20 */ /* 0x000fe40000410000 */
[----:B------:R-:W-:Y:S03]  /*ccb0*/  FMUL.FTZ R21, R21, c[0x0][0x320] ;  /* 0x0000c80015157a20 */ /* 0x000fe60000410000 */
[----:B------:R-:W1:Y:S01]  /*ccc0*/  MUFU.TANH R139, R139 ;  /* 0x0000008b008b7308 */ /* 0x000e620000002400 */
[----:B------:R-:W-:Y:S02]  /*ccd0*/  FMUL.FTZ R22, R22, c[0x0][0x320] ;  /* 0x0000c80016167a20 */ /* 0x000fe40000410000 */
[----:B------:R-:W-:Y:S02]  /*cce0*/  FMUL.FTZ R23, R23, c[0x0][0x320] ;  /* 0x0000c80017177a20 */ /* 0x000fe40000410000 */
[----:B------:R-:W-:Y:S02]  /*ccf0*/  FMUL.FTZ R156, R24, c[0x0][0x320] ;  /* 0x0000c800189c7a20 */ /* 0x000fe40000410000 */
[----:B------:R-:W-:Y:S02]  /*cd00*/  FMUL.FTZ R25, R25, c[0x0][0x320] ;  /* 0x0000c80019197a20 */ /* 0x000fe40000410000 */
[----:B------:R-:W-:Y:S01]  /*cd10*/  FMUL.FTZ R26, R26, c[0x0][0x320] ;  /* 0x0000c8001a1a7a20 */ /* 0x000fe20000410000 */
[----:B------:R1:W1:Y:S01]  /*cd20*/  MUFU.TANH R162, R13 ;  /* 0x0000000d00a27308 */ /* 0x0002620000002400 */
[----:B------:R-:W-:Y:S09]  /*cd30*/  FMUL.FTZ R27, R27, c[0x0][0x320] ;  /* 0x0000c8001b1b7a20 */ /* 0x000ff20000410000 */
[----:B------:R1:W1:Y:S01]  /*cd40*/  MUFU.TANH R163, R14 ;  /* 0x0000000e00a37308 */ /* 0x0002620000002400 */
[C---:B-----5:R-:W-:Y:S09]  /*cd50*/  HMMA.16816.F32 R28, R164.reuse, R8, R28 ;  /* 0x00000008a41c723c */ /* 0x060ff2000000181c */
[----:B------:R1:W1:Y:S01]  /*cd60*/  MUFU.TANH R161, R15 ;  /* 0x0000000f00a17308 */ /* 0x0002620000002400 */
[----:B------:R-:W-:Y:S09]  /*cd70*/  HMMA.16816.F32 R32, R164, R10, R32 ;  /* 0x0000000aa420723c */ /* 0x000ff20000001820 */
[----:B------:R-:W1:Y:S05]  /*cd80*/  MUFU.TANH R142, R142 ;  /* 0x0000008e008e7308 */ /* 0x000e6a0000002400 */
        /* <DEDUP_REMOVED lines=26> */
[----:B------:R-:W1:Y:S01]  /*cf30*/  MUFU.TANH R5, R5 ;  /* 0x0000000500057308 */ /* 0x000e620000002400 */
[----:B------:R-:W-:-:S05]  /*cf40*/  @P0 BRA `(.L_x_200) ;  /* 0x0000031000000947 */ /* 0x000fca0003800000 */
[----:B--234-:R-:W-:Y:S01]  /*cf50*/  ULEA UR4, UR21, UR13, 0x6 ;  /* 0x0000000d15047291 */ /* 0x01cfe2000f8e303f */
[----:B------:R-:W-:Y:S05]  /*cf60*/  IMAD.MOV.U32 R207, RZ, RZ, RZ ;  /* 0x000000ffffcf7224 */ /* 0x000fea00078e00ff */
        /* <DEDUP_REMOVED lines=25> */
[----:B------:R-:W2:Y:S04]  /*d100*/  SHFL.IDX PT, R11, R20, RZ, 0x181f ;  /* 0x00181fff140b7589 */ /* 0x000ea800000e0000 */
[----:B-1----:R-:W1:Y:S04]  /*d110*/  SHFL.IDX PT, R13, R8, RZ, 0x181f ;  /* 0x00181fff080d7589 */ /* 0x002e6800000e0000 */
[----:B------:R-:W3:Y:S04]  /*d120*/  SHFL.IDX PT, R7, R20, 0x1, 0x181f ;  /* 0x00381f0014077f89 */ /* 0x000ee800000e0000 */
[----:B------:R-:W4:Y:S01]  /*d130*/  SHFL.IDX PT, R9, R8, 0x1, 0x181f ;  /* 0x00381f0008097f89 */ /* 0x000f2200000e0000 */
[C---:B--2---:R-:W-:Y:S02]  /*d140*/  IADD3 R14, P2, R11.reuse, R218, RZ ;  /* 0x000000da0b0e7210 */ /* 0x044fe40007f5e0ff */
[-C--:B------:R-:W-:Y:S02]  /*d150*/  IADD3 R10, P0, R11, R217.reuse, RZ ;  /* 0x000000d90b0a7210 */ /* 0x080fe40007f1e0ff */
[----:B-1----:R-:W-:Y:S02]  /*d160*/  IADD3.X R15, R13, R180, RZ, P2, !PT ;  /* 0x000000b40d0f7210 */ /* 0x002fe400017fe4ff */
[----:B------:R-:W-:Y:S01]  /*d170*/  IADD3 R18, P2, R11, R216, RZ ;  /* 0x000000d80b127210 */ /* 0x000fe20007f5e0ff */
[----:B------:R-:W-:Y:S01]  /*d180*/  IMAD.X R11, R13, 0x1, R220, P0 ;  /* 0x000000010d0b7824 */ /* 0x000fe200000e06dc */
[----:B---3--:R-:W-:Y:S01]  /*d190*/  IADD3 R16, P0, R7, R218, RZ ;  /* 0x000000da07107210 */ /* 0x008fe20007f1e0ff */
[----:B------:R1:W-:Y:S02]  /*d1a0*/  LDGSTS.E.BYPASS.LTC128B.128 [R209+0x6100], [R14.64], !P6 ;  /* 0x061000000ed17fae */ /* 0x0003e4000f101d56 */
[--C-:B------:R-:W-:Y:S01]  /*d1b0*/  IMAD.X R19, R13, 0x1, R219.reuse, P2 ;  /* 0x000000010d137824 */ /* 0x100fe200010e06db */
[----:B------:R-:W-:Y:S01]  /*d1c0*/  IADD3 R6, P2, R7, R217, RZ ;  /* 0x000000d907067210 */ /* 0x000fe20007f5e0ff */
[----:B------:R1:W-:Y:S01]  /*d1d0*/  LDGSTS.E.BYPASS.LTC128B.128 [R209+0x8100], [R10.64], !P5 ;  /* 0x081000000ad17fae */ /* 0x0003e2000e901d56 */
[----:B----4-:R-:W-:Y:S01]  /*d1e0*/  IMAD.X R17, R9, 0x1, R180, P0 ;  /* 0x0000000109117824 */ /* 0x010fe200000e06b4 */
[----:B------:R-:W-:Y:S02]  /*d1f0*/  IADD3 R8, P0, R7, R216, RZ ;  /* 0x000000d807087210 */ /* 0x000fe40007f1e0ff */
[----:B------:R1:W-:Y:S01]  /*d200*/  LDGSTS.E.BYPASS.LTC128B.128 [R209+0xa100], [R18.64], !P4 ;  /* 0x0a10000012d17fae */ /* 0x0003e2000e101d56 */
[C---:B------:R-:W-:Y:S02]  /*d210*/  IADD3.X R7, R9.reuse, R220, RZ, P2, !PT ;  /* 0x000000dc09077210 */ /* 0x040fe400017fe4ff */
[----:B------:R-:W-:Y:S01]  /*d220*/  IMAD.X R9, R9, 0x1, R219, P0 ;  /* 0x0000000109097824 */ /* 0x000fe200000e06db */
[----:B------:R1:W-:Y:S04]  /*d230*/  LDGSTS.E.BYPASS.LTC128B.128 [R209+0x7100], [R16.64], !P6 ;  /* 0x0710000010d17fae */ /* 0x0003e8000f101d56 */
[----:B------:R1:W-:Y:S04]  /*d240*/  LDGSTS.E.BYPASS.LTC128B.128 [R209+0x9100], [R6.64], !P5 ;  /* 0x0910000006d17fae */ /* 0x0003e8000e901d56 */
[----:B------:R1:W-:Y:S02]  /*d250*/  LDGSTS.E.BYPASS.LTC128B.128 [R209+0xb100], [R8.64], !P4 ;  /* 0x0b10000008d17fae */ /* 0x0003e4000e101d56 */
.L_x_200:
[----:B--234-:R-:W-:Y:S01]  /*d260*/  PLOP3.LUT P2, PT, PT, PT, UP2, 0x80, 0x0 ;  /* 0x000000000000781c */ /* 0x01cfe20003f4f028 */
[----:B------:R-:W0:Y:S01]  /*d270*/  LDGDEPBAR ;  /* 0x00000000000079af */ /* 0x000e220000000000 */
[----:B------:R-:W-:Y:S01]  /*d280*/  PLOP3.LUT P0, PT, PT, PT, UP2, 0x80, 0x0 ;  /* 0x000000000000781c */ /* 0x000fe20003f0f028 */
[----:B-1----:R-:W-:Y:S01]  /*d290*/  IMAD.MOV.U32 R15, RZ, RZ, R211 ;  /* 0x000000ffff0f7224 */ /* 0x002fe200078e00d3 */
[----:B------:R-:W-:Y:S01]  /*d2a0*/  USHF.L.U32 UR4, UR21, 0x6, URZ ;  /* 0x0000000615047899 */ /* 0x000fe2000800063f */
[----:B------:R-:W-:Y:S05]  /*d2b0*/  IMAD.U32 R9, RZ, RZ, UR10 ;  /* 0x0000000aff097e24 */ /* 0x000fea000f8e00ff */
[----:B------:R-:W-:Y:S03]  /*d2c0*/  IMAD.U32 R7, RZ, RZ, UR4 ;  /* 0x00000004ff077e24 */ /* 0x000fe6000f8e00ff */
[----:B------:R-:W-:Y:S05]  /*d2d0*/  @P2 IMAD.HI.U32 R6, R211, c[0x0][0x2c8], RZ ;  /* 0x0000b200d3062a27 */ /* 0x000fea00078e00ff */
[----:B------:R-:W-:Y:S02]  /*d2e0*/  @P0 SHF.R.U32.HI R15, RZ, c[0x0][0x2cc], R6 ;  /* 0x0000b300ff0f0a19 */ /* 0x000fe40000011606 */
[----:B------:R-:W-:Y:S02]  /*d2f0*/  PLOP3.LUT P0, PT, PT, PT, UP1, 0x40, 0x0 ;  /* 0x000000000000781c */ /* 0x000fe40003f0e818 */
[----:B------:R-:W-:Y:S01]  /*d300*/  IADD3 R6, -R212, 0x1, -R7 ;  /* 0x00000001d4067810 */ /* 0x000fe20007ffe907 */
[----:B------:R-:W1:Y:S03]  /*d310*/  SHFL.IDX PT, R8, R15, RZ, 0x1c1f ;  /* 0x001c1fff0f087589 */ /* 0x000e6600000e0000 */
[----:B------:R-:W-:Y:S04]  /*d320*/  IADD3 R9, R6, -c[0x0][0x168], R9 ;  /* 0x80005a0006097a10 */ /* 0x000fe80007ffe009 */
[C---:B------:R-:W-:Y:S02]  /*d330*/  IADD3 R11, R9.reuse, c[0x0][0x328], RZ ;  /* 0x0000ca00090b7a10 */ /* 0x040fe40007ffe0ff */
[----:B------:R-:W-:Y:S03]  /*d340*/  IADD3 R9, R9, UR12, RZ ;  /* 0x0000000c09097c10 */ /* 0x000fe6000fffe0ff */
[--C-:B-1----:R-:W-:Y:S02]  /*d350*/  IMAD.IADD R14, R11, 0x1, R8.reuse ;  /* 0x000000010b0e7824 */ /* 0x102fe400078e0208 */
[----:B------:R-:W-:Y:S01]  /*d360*/  IMAD.IADD R13, R9, 0x1, R8 ;  /* 0x00000001090d7824 */ /* 0x000fe200078e0208 */
[----:B------:R-:W-:-:S05]  /*d370*/  @P0 BRA `(.L_x_201) ;  /* 0x000001a000000947 */ /* 0x000fca0003800000 */
[----:B------:R-:W-:Y:S01]  /*d380*/  MOV R6, c[0x0][0x2ac] ;  /* 0x0000ab0000067a02 */ /* 0x000fe20000000f00 */
        /* <DEDUP_REMOVED lines=14> */
.L_x_203:
[----:B------:R-:W-:Y:S04]  /*d470*/  MOV R6, c[0x0][0x32c] ;  /* 0x0000cb0000067a02 */ /* 0x000fe80000000f00 */
[----:B------:R-:W-:Y:S11]  /*d480*/  ISETP.NE.AND P0, PT, R6, 0x1, PT ;  /* 0x000000010600780c */ /* 0x000ff60003f05270 */
[----:B------:R-:W-:Y:S02]  /*d490*/  @!UPT UIADD3 URZ, URZ, URZ, URZ ;  /* 0x0000003f3f3ff290 */ /* 0x000fe4000fffe03f */
[----:B------:R-:W-:Y:S05]  /*d4a0*/  @P0 IMAD.HI.U32 R6, R8, c[0x0][0x330], RZ ;  /* 0x0000cc0008060a27 */ /* 0x000fea00078e00ff */
[----:B------:R-:W-:Y:S02]  /*d4b0*/  @P0 SHF.R.U32.HI R8, RZ, c[0x0][0x334], R6 ;  /* 0x0000cd00ff080a19 */ /* 0x000fe40000011606 */
.L_x_204:
[----:B------:R-:W-:Y:S05]  /*d4c0*/  BSYNC B0 ;  /* 0x0000000000007941 */ /* 0x000fea0003800000 */
.L_x_202:
[----:B------:R-:W-:Y:S04]  /*d4d0*/  IMAD R17, R8, c[0x0][0x32c], -R7 ;  /* 0x0000cb0008117a24 */ /* 0x000fe800078e0a07 */
[----:B------:R-:W-:Y:S05]  /*d4e0*/  IMAD.IADD R6, R17, 0x1, -R212 ;  /* 0x0000000111067824 */ /* 0x000fea00078e0ad4 */
[----:B------:R-:W-:Y:S02]  /*d4f0*/  IADD3 R17, R6, c[0x0][0x32c], RZ ;  /* 0x0000cb0006117a10 */ /* 0x000fe40007ffe0ff */
[----:B------:R-:W-:Y:S02]  /*d500*/  IMNMX R13, R13, R6, !PT ;  /* 0x000000060d0d7217 */ /* 0x000fe40007800200 */
[----:B------:R-:W-:Y:S02]  /*d510*/  IMNMX R14, R14, R17, PT ;  /* 0x000000110e0e7217 */ /* 0x000fe40003800200 */
.L_x_201:
[----:B------:R-:W-:Y:S01]  /*d520*/  UISETP.GT.AND UP0, UPT, UR21, -0x1, UPT ;  /* 0xffffffff1500788c */ /* 0x000fe2000bf04270 */
[----:B------:R-:W1:Y:S05]  /*d530*/  SHFL.IDX PT, R16, R15, 0x1, 0x1c1f ;  /* 0x003c1f000f107f89 */ /* 0x000e6a00000e0000 */
        /* <DEDUP_REMOVED lines=9> */
[C---:B------:R-:W-:Y:S02]  /*d5d0*/  ISETP.GT.AND P0, PT, R13.reuse, 0x8, P0 ;  /* 0x000000080d00780c */ /* 0x040fe40000704270 */
[----:B------:R-:W-:Y:S02]  /*d5e0*/  PLOP3.LUT P2, PT, PT, PT, UP0, 0x80, 0x0 ;  /* 0x000000000000781c */ /* 0x000fe40003f4f008 */
[C---:B------:R-:W-:Y:S02]  /*d5f0*/  ISETP.LT.OR P0, PT, R14.reuse, 0x9, P0 ;  /* 0x000000090e00780c */ /* 0x040fe40000701670 */
[----:B------:R-:W-:Y:S02]  /*d600*/  ISETP.GT.AND P2, PT, R13, 0x9, P2 ;  /* 0x000000090d00780c */ /* 0x000fe40001744270 */
[----:B------:R-:W-:Y:S02]  /*d610*/  FSEL R8, R139, -INF , !P0 ;  /* 0xff8000008b087808 */ /* 0x000fe40004000000 */
[----:B------:R-:W-:Y:S02]  /*d620*/  PLOP3.LUT P0, PT, PT, PT, UP0, 0x80, 0x0 ;  /* 0x000000000000781c */ /* 0x000fe40003f0f008 */
[----:B------:R-:W-:Y:S02]  /*d630*/  ISETP.LT.OR P2, PT, R14, 0xa, P2 ;  /* 0x0000000a0e00780c */ /* 0x000fe40001741670 */
[----:B------:R-:W-:Y:S02]  /*d640*/  ISETP.GT.AND P0, PT, R13, 0x10, P0 ;  /* 0x000000100d00780c */ /* 0x000fe40000704270 */
[----:B------:R-:W-:Y:S02]  /*d650*/  FSEL R6, R140, -INF , !P2 ;  /* 0xff8000008c067808 */ /* 0x000fe40005000000 */
[----:B------:R-:W-:Y:S02]  /*d660*/  ISETP.LT.OR P0, PT, R14, 0x11, P0 ;  /* 0x000000110e00780c */ /* 0x000fe40000701670 */
[----:B------:R-:W-:Y:S02]  /*d670*/  PLOP3.LUT P2, PT, PT, PT, UP0, 0x80, 0x0 ;  /* 0x000000000000781c */ /* 0x000fe40003f4f008 */
[----:B------:R-:W-:Y:S01]  /*d680*/  FSEL R164, R12, -INF , !P0 ;  /* 0xff8000000ca47808 */ /* 0x000fe20004000000 */
[--C-:B-1----:R-:W-:Y:S01]  /*d690*/  IMAD.IADD R12, R9, 0x1, R16.reuse ;  /* 0x00000001090c7824 */ /* 0x102fe200078e0210 */
[----:B------:R-:W-:Y:S02]  /*d6a0*/  PLOP3.LUT P0, PT, PT, PT, UP0, 0x80, 0x0 ;  /* 0x000000000000781c */ /* 0x000fe40003f0f008 */
[C---:B------:R-:W-:Y:S02]  /*d6b0*/  ISETP.GT.AND P2, PT, R13.reuse, 0x11, P2 ;  /* 0x000000110d00780c */ /* 0x040fe40001744270 */
[C---:B------:R-:W-:Y:S02]  /*d6c0*/  ISETP.GT.AND P0, PT, R13.reuse, 0x18, P0 ;  /* 0x000000180d00780c */ /* 0x040fe40000704270 */
        /* <DEDUP_REMOVED lines=12> */
[----:B------:R-:W-:Y:S01]  /*d790*/  FSEL R140, R4, -INF , !P2 ;  /* 0xff800000048c7808 */ /* 0x000fe20005000000 */
[----:B------:R-:W-:Y:S01]  /*d7a0*/  IMAD.IADD R4, R11, 0x1, R16 ;  /* 0x000000010b047824 */ /* 0x000fe200078e0210 */
[----:B------:R-:W-:Y:S02]  /*d7b0*/  PLOP3.LUT P2, PT, PT, PT, UP0, 0x80, 0x0 ;  /* 0x000000000000781c */ /* 0x000fe40003f4f008 */
[C---:B------:R-:W-:Y:S02]  /*d7c0*/  ISETP.GT.AND P0, PT, R13.reuse, 0x28, P0 ;  /* 0x000000280d00780c */ /* 0x040fe40000704270 */
[C---:B------:R-:W-:Y:S02]  /*d7d0*/  ISETP.GT.AND P2, PT, R13.reuse, 0x21, P2 ;  /* 0x000000210d00780c */ /* 0x040fe40001744270 */
[C---:B------:R-:W-:Y:S02]  /*d7e0*/  ISETP.LT.OR P0, PT, R14.reuse, 0x29, P0 ;  /* 0x000000290e00780c */ /* 0x040fe40000701670 */
[----:B------:R-:W-:Y:S02]  /*d7f0*/  ISETP.LT.OR P2, PT, R14, 0x22, P2 ;  /* 0x000000220e00780c */ /* 0x000fe40001741670 */
[----:B------:R-:W-:Y:S02]  /*d800*/  FSEL R156, R156, -INF , !P0 ;  /* 0xff8000009c9c7808 */ /* 0x000fe40004000000 */
[----:B------:R-:W-:Y:S02]  /*d810*/  PLOP3.LUT P0, PT, PT, PT, UP0, 0x80, 0x0 ;  /* 0x000000000000781c */ /* 0x000fe40003f0f008 */
[----:B------:R-:W-:Y:S02]  /*d820*/  FSEL R158, R158, -INF , !P2 ;  /* 0xff8000009e9e7808 */ /* 0x000fe40005000000 */
        /* <DEDUP_REMOVED lines=36> */
.L_x_207:
[----:B------:R-:W-:Y:S04]  /*da70*/  MOV R9, c[0x0][0x32c] ;  /* 0x0000cb0000097a02 */ /* 0x000fe80000000f00 */
[----:B------:R-:W-:Y:S11]  /*da80*/  ISETP.NE.AND P0, PT, R9, 0x1, PT ;  /* 0x000000010900780c */ /* 0x000ff60003f05270 */
[----:B------:R-:W-:Y:S02]  /*da90*/  @!UPT UIADD3 URZ, URZ, URZ, URZ ;  /* 0x0000003f3f3ff290 */ /* 0x000fe4000fffe03f */
[----:B------:R-:W-:Y:S05]  /*daa0*/  @P0 IMAD.HI.U32 R9, R16, c[0x0][0x330], RZ ;  /* 0x0000cc0010090a27 */ /* 0x000fea00078e00ff */
[----:B------:R-:W-:Y:S02]  /*dab0*/  @P0 SHF.R.U32.HI R16, RZ, c[0x0][0x334], R9 ;  /* 0x0000cd00ff100a19 */ /* 0x000fe40000011609 */
.L_x_208:
[----:B------:R-:W-:Y:S05]  /*dac0*/  BSYNC B0 ;  /* 0x0000000000007941 */ /* 0x000fea0003800000 */
.L_x_206:
[----:B------:R-:W-:Y:S04]  /*dad0*/  IMAD R7, R16, c[0x0][0x32c], -R7 ;  /* 0x0000cb0010077a24 */ /* 0x000fe800078e0a07 */
[----:B------:R-:W-:Y:S05]  /*dae0*/  IMAD.IADD R9, R7, 0x1, -R212 ;  /* 0x0000000107097824 */ /* 0x000fea00078e0ad4 */
[----:B------:R-:W-:Y:S02]  /*daf0*/  IADD3 R7, R9, c[0x0][0x32c], RZ ;  /* 0x0000cb0009077a10 */ /* 0x000fe40007ffe0ff */
[----:B------:R-:W-:Y:S02]  /*db00*/  IMNMX R12, R12, R9, !PT ;  /* 0x000000090c0c7217 */ /* 0x000fe40007800200 */
[----:B------:R-:W-:Y:S02]  /*db10*/  IMNMX R4, R4, R7, PT ;  /* 0x0000000704047217 */ /* 0x000fe40003800200 */
.L_x_205:
[----:B------:R-:W-:Y:S01]  /*db20*/  PLOP3.LUT P2, PT, PT, PT, UP0, 0x80, 0x0 ;  /* 0x000000000000781c */ /* 0x000fe20003f4f008 */
[----:B------:R-:W-:Y:S01]  /*db30*/  LDSM.16.MT88.4 R20, [R198+0x100] ;  /* 0x00010000c614783b */ /* 0x000fe20000004200 */
[----:B------:R-:W-:Y:S02]  /*db40*/  PLOP3.LUT P0, PT, PT, PT, UP0, 0x80, 0x0 ;  /* 0x000000000000781c */ /* 0x000fe40003f0f008 */
[----:B------:R-:W-:Y:S02]  /*db50*/  ISETP.GT.AND P2, PT, R12, RZ, P2 ;  /* 0x000000ff0c00720c */ /* 0x000fe40001744270 */
[----:B------:R-:W-:Y:S02]  /*db60*/  FMNMX.FTZ R7, R10, R3, !PT ;  /* 0x000000030a077209 */ /* 0x000fe40007810000 */
[----:B------:R-:W-:Y:S01]  /*db70*/  ISETP.GT.AND P0, PT, R12, 0x1, P0 ;  /* 0x000000010c00780c */ /* 0x000fe20000704270 */
[----:B------:R-:W-:Y:S01]  /*db80*/  LDSM.16.MT88.4 R28, [R197+0x100] ;  /* 0x00010000c51c783b */ /* 0x000fe20000004200 */
[----:B------:R-:W-:Y:S02]  /*db90*/  ISETP.LT.OR P2, PT, R4, 0x1, P2 ;  /* 0x000000010400780c */ /* 0x000fe40001741670 */
        /* <DEDUP_REMOVED lines=36> */
[----:B------:R-:W-:Y:S02]  /*dde0*/  FMNMX.FTZ R0, R13, R0, !PT ;  /* 0x000000000d007209 */ /* 0x000fe40007810000 */
[----:B------:R-:W-:Y:S02]  /*ddf0*/  ISETP.LT.OR P0, PT, R4, 0x1a, P0 ;  /* 0x0000001a0400780c */ /* 0x000fe40000701670 */
        /* <DEDUP_REMOVED lines=24> */
[C---:B------:R-:W-:Y:S02]  /*df80*/  ISETP.LT.OR P2, PT, R4.reuse, 0x29, P2 ;  /* 0x000000290400780c */ /* 0x040fe40001741670 */
        /* <DEDUP_REMOVED lines=20> */
[----:B------:R-:W-:Y:S01]  /*e0d0*/  FMNMX.FTZ R14, R149, R14, !PT ;  /* 0x0000000e950e7209 */ /* 0x000fe20007810000 */
[----:B------:R-:W-:Y:S01]  /*e0e0*/  UIADD3 UR21, UR21, -0x1, URZ ;  /* 0xffffffff15157890 */ /* 0x000fe2000fffe03f */
[----:B------:R-:W-:Y:S02]  /*e0f0*/  ISETP.GT.AND P0, PT, R12, 0x39, P0 ;  /* 0x000000390c00780c */ /* 0x000fe40000704270 */
[----:B------:R-:W-:Y:S02]  /*e100*/  ISETP.LT.OR P2, PT, R4, 0x39, P2 ;  /* 0x000000390400780c */ /* 0x000fe40001741670 */
        /* <DEDUP_REMOVED lines=47> */
[--C-:B------:R-:W-:Y:S02]  /*e400*/  FFMA.FTZ R172, R13, c[0x0][0x2d0], -R144.reuse ;  /* 0x0000b4000dac7a23 */ /* 0x100fe40000010890 */
[----:B------:R-:W2:Y:S01]  /*e410*/  LDSM.16.MT88.4 R12, [R203+0x100] ;  /* 0x00010000cb0c783b */ /* 0x000ea20000004200 */
[--C-:B------:R-:W-:Y:S01]  /*e420*/  FFMA.FTZ R171, R11, c[0x0][0x2d0], -R144.reuse ;  /* 0x0000b4000bab7a23 */ /* 0x100fe20000010890 */
[----:B------:R-:W3:Y:S01]  /*e430*/  MUFU.EX2 R3, R6 ;  /* 0x0000000600037308 */ /* 0x000ee20000000800 */
[--C-:B------:R-:W-:Y:S02]  /*e440*/  FFMA.FTZ R170, R9, c[0x0][0x2d0], -R144.reuse ;  /* 0x0000b40009aa7a23 */ /* 0x100fe40000010890 */
[----:B------:R-:W-:Y:S02]  /*e450*/  FMUL.FTZ R2, R5, c[0x0][0x2d0] ;  /* 0x0000b40005027a20 */ /* 0x000fe40000410000 */
[--C-:B------:R-:W-:Y:S02]  /*e460*/  FFMA.FTZ R178, R163, c[0x0][0x2d0], -R144.reuse ;  /* 0x0000b400a3b27a23 */ /* 0x100fe40000010890 */
[--C-:B------:R-:W-:Y:S02]  /*e470*/  FFMA.FTZ R179, R161, c[0x0][0x2d0], -R144.reuse ;  /* 0x0000b400a1b37a23 */ /* 0x100fe40000010890 */
[----:B------:R-:W-:Y:S01]  /*e480*/  LDSM.16.MT88.4 R160, [R196+0x3900] ;  /* 0x00390000c4a0783b */ /* 0x000fe20000004200 */
[----:B------:R-:W-:Y:S01]  /*e490*/  MUFU.EX2 R173, R173 ;  /* 0x000000ad00ad7308 */ /* 0x000fe20000000800 */
[--C-:B------:R-:W-:Y:S01]  /*e4a0*/  FFMA.FTZ R181, R143, c[0x0][0x2d0], -R144.reuse ;  /* 0x0000b4008fb57a23 */ /* 0x100fe20000010890 */
[----:B-1----:R-:W-:Y:S01]  /*e4b0*/  F2FP.PACK_AB R138, R169, R134 ;  /* 0x00000086a98a723e */ /* 0x002fe200000000ff */
[--C-:B------:R-:W-:Y:S02]  /*e4c0*/  FFMA.FTZ R182, R141, c[0x0][0x2d0], -R144.reuse ;  /* 0x0000b4008db67a23 */ /* 0x100fe40000010890 */
[--C-:B------:R-:W-:Y:S02]  /*e4d0*/  FFMA.FTZ R223, R159, c[0x0][0x2d0], -R144.reuse ;  /* 0x0000b4009fdf7a23 */ /* 0x100fe40000010890 */
[----:B------:R-:W-:Y:S01]  /*e4e0*/  LDSM.16.MT88.4 R140, [R197+0x2900] ;  /* 0x00290000c58c783b */ /* 0x000fe20000004200 */
[--C-:B------:R-:W-:Y:S02]  /*e4f0*/  FFMA.FTZ R226, R157, c[0x0][0x2d0], -R144.reuse ;  /* 0x0000b4009de27a23 */ /* 0x100fe40000010890 */
[----:B------:R-:W1:Y:S01]  /*e500*/  MUFU.EX2 R172, R172 ;  /* 0x000000ac00ac7308 */ /* 0x000e620000000800 */
[--C-:B------:R-:W-:Y:S02]  /*e510*/  FFMA.FTZ R225, R155, c[0x0][0x2d0], -R144.reuse ;  /* 0x0000b4009be17a23 */ /* 0x100fe40000010890 */
[--C-:B------:R-:W-:Y:S02]  /*e520*/  FFMA.FTZ R228, R153, c[0x0][0x2d0], -R144.reuse ;  /* 0x0000b40099e47a23 */ /* 0x100fe40000010890 */
[C---:B---3--:R-:W-:Y:S01]  /*e530*/  FMUL.FTZ R4, R3.reuse, R128 ;  /* 0x0000008003047220 */ /* 0x048fe20000410000 */
        /* <DEDUP_REMOVED lines=15> */
[--C-:B------:R-:W-:Y:S02]  /*e630*/  FFMA.FTZ R234, R147, c[0x0][0x2d0], -R144.reuse ;  /* 0x0000b40093ea7a23 */ /* 0x100fe40000010890 */
[--C-:B------:R-:W-:Y:S01]  /*e640*/  FFMA.FTZ R233, R145, c[0x0][0x2d0], -R144.reuse ;  /* 0x0000b40091e97a23 */ /* 0x100fe20000010890 */
[----:B------:R-:W1:Y:S01]  /*e650*/  MUFU.EX2 R2, R2 ;  /* 0x0000000200027308 */ /* 0x000e620000000800 */
[----:B------:R-:W-:Y:S02]  /*e660*/  FFMA.FTZ R151, R146, c[0x0][0x2d0], -R151 ;  /* 0x0000b40092977a23 */ /* 0x000fe40000010897 */
[----:B------:R-:W-:Y:S02]  /*e670*/  FFMA.FTZ R144, R133, c[0x0][0x2d0], -R144 ;  /* 0x0000b40085907a23 */ /* 0x000fe40000010890 */
[C---:B------:R-:W-:Y:S02]  /*e680*/  FMUL.FTZ R36, R3.reuse, R36 ;  /* 0x0000002403247220 */ /* 0x040fe40000410000 */
[C---:B------:R-:W-:Y:S02]  /*e690*/  FMUL.FTZ R37, R3.reuse, R37 ;  /* 0x0000002503257220 */ /* 0x040fe40000410000 */
        /* <DEDUP_REMOVED lines=123> */
[----:B------:R-:W3:Y:S01]  /*ee50*/  MUFU.EX2 R230, R230 ;  /* 0x000000e600e67308 */ /* 0x000ee20000000800 */
[C---:B-1----:R-:W-:Y:S04]  /*ee60*/  HMMA.16816.F32 R76, R136.reuse, R100, R76 ;  /* 0x00000064884c723c */ /* 0x042fe8000000184c */
[----:B------:R-:W-:Y:S02]  /*ee70*/  FMUL.FTZ R85, R3, R85 ;  /* 0x0000005503557220 */ /* 0x000fe40000410000 */
[C---:B------:R-:W-:Y:S01]  /*ee80*/  FMUL.FTZ R86, R2.reuse, R86 ;  /* 0x0000005602567220 */ /* 0x040fe20000410000 */
[----:B------:R-:W-:Y:S01]  /*ee90*/  F2FP.PACK_AB R100, R175, R174 ;  /* 0x000000aeaf64723e */ /* 0x000fe200000000ff */
[C---:B------:R-:W-:Y:S01]  /*eea0*/  HMMA.16816.F32 R80, R136.reuse, R102, R80 ;  /* 0x000000668850723c */ /* 0x040fe20000001850 */
[----:B------:R-:W-:Y:S03]  /*eeb0*/  MUFU.EX2 R229, R229 ;  /* 0x000000e500e57308 */ /* 0x000fe60000000800 */
[----:B------:R-:W-:Y:S01]  /*eec0*/  FMUL.FTZ R87, R2, R87 ;  /* 0x0000005702577220 */ /* 0x000fe20000410000 */
[----:B----4-:R-:W-:Y:S01]  /*eed0*/  F2FP.PACK_AB R101, R179, R178 ;  /* 0x000000b2b365723e */ /* 0x010fe200000000ff */
[----:B------:R-:W-:Y:S01]  /*eee0*/  FMUL.FTZ R88, R3, R88 ;  /* 0x0000005803587220 */ /* 0x000fe20000410000 */
[----:B------:R-:W-:Y:S01]  /*eef0*/  F2FP.PACK_AB R102, R177, R176 ;  /* 0x000000b0b166723e */ /* 0x000fe200000000ff */
[C---:B------:R-:W-:Y:S01]  /*ef00*/  FMUL.FTZ R89, R3.reuse, R89 ;  /* 0x0000005903597220 */ /* 0x040fe20000410000 */
[----:B-----5:R-:W-:Y:S02]  /*ef10*/  F2FP.PACK_AB R103, R182, R181 ;  /* 0x000000b5b667723e */ /* 0x020fe400000000ff */
[C---:B--2---:R-:W-:Y:S01]  /*ef20*/  HMMA.16816.F32 R84, R136.reuse, R108, R84 ;  /* 0x0000006c8854723c */ /* 0x044fe20000001854 */
[----:B------:R-:W-:Y:S02]  /*ef30*/  MUFU.EX2 R231, R231 ;  /* 0x000000e700e77308 */ /* 0x000fe40000000800 */
[C---:B------:R-:W-:Y:S02]  /*ef40*/  FMUL.FTZ R90, R2.reuse, R90 ;  /* 0x0000005a025a7220 */ /* 0x040fe40000410000 */
[C---:B------:R-:W-:Y:S02]  /*ef50*/  FMUL.FTZ R91, R2.reuse, R91 ;  /* 0x0000005b025b7220 */ /* 0x040fe40000410000 */
[C---:B------:R-:W-:Y:S02]  /*ef60*/  FMUL.FTZ R92, R3.reuse, R92 ;  /* 0x0000005c035c7220 */ /* 0x040fe40000410000 */
[C---:B------:R-:W-:Y:S02]  /*ef70*/  FMUL.FTZ R93, R3.reuse, R93 ;  /* 0x0000005d035d7220 */ /* 0x040fe40000410000 */
[----:B------:R-:W1:Y:S01]  /*ef80*/  MUFU.EX2 R234, R234 ;  /* 0x000000ea00ea7308 */ /* 0x000e620000000800 */
[C---:B------:R-:W-:Y:S01]  /*ef90*/  HMMA.16816.F32 R88, R136.reuse, R110, R88 ;  /* 0x0000006e8858723c */ /* 0x040fe20000001858 */
[----:B------:R-:W2:Y:S02]  /*efa0*/  LDSM.16.MT88.4 R108, [R197+0x900] ;  /* 0x00090000c56c783b */ /* 0x000ea40000004200 */
[C---:B------:R-:W-:Y:S02]  /*efb0*/  FMUL.FTZ R94, R2.reuse, R94 ;  /* 0x0000005e025e7220 */ /* 0x040fe40000410000 */
[C---:B------:R-:W-:Y:S02]  /*efc0*/  FMUL.FTZ R95, R2.reuse, R95 ;  /* 0x0000005f025f7220 */ /* 0x040fe40000410000 */
[C---:B------:R-:W-:Y:S02]  /*efd0*/  FMUL.FTZ R96, R3.reuse, R96 ;  /* 0x0000006003607220 */ /* 0x040fe40000410000 */
[C---:B------:R-:W-:Y:S01]  /*efe0*/  FMUL.FTZ R97, R3.reuse, R97 ;  /* 0x0000006103617220 */ /* 0x040fe20000410000 */
[----:B------:R-:W4:Y:S02]  /*eff0*/  MUFU.EX2 R233, R233 ;  /* 0x000000e900e97308 */ /* 0x000f240000000800 */
        /* <DEDUP_REMOVED lines=142> */
.L_x_199:
[----:B------:R-:W1:Y:S01]  /*f8e0*/  SHFL.BFLY PT, R3, R214, 0x2, 0x1f ;  /* 0x0c401f00d6037f89 */ /* 0x000e6200000e0000 */
[----:B------:R-:W-:Y:S01]  /*f8f0*/  CS2R R4, SRZ ;  /* 0x0000000000047805 */ /* 0x000fe2000001ff00 */
[----:B------:R-:W-:-:S02]  /*f900*/  MOV R8, 0xff800000 ;  /* 0xff80000000087802 */ /* 0x000fc40000000f00 */
[----:B------:R-:W2:Y:S01]  /*f910*/  SHFL.BFLY PT, R2, R215, 0x2, 0x1f ;  /* 0x0c401f00d7027f89 */ /* 0x000ea200000e0000 */
        /* <DEDUP_REMOVED lines=8> */
[----:B------:R-:W-:Y:S02]  /*f9a0*/  MOV R7, 0xff800000 ;  /* 0xff80000000077802 */ /* 0x000fe40000000f00 */
[----:B------:R-:W-:-:S09]  /*f9b0*/  FSETP.NE.FTZ.AND P0, PT, R2, RZ, PT ;  /* 0x000000ff0200720b */ /* 0x000fd20003f15000 */
[----:B------:R-:W1:Y:S01]  /*f9c0*/  @P1 MUFU.RCP R5, R3 ;  /* 0x0000000300051308 */ /* 0x000e620000001000 */
[----:B------:R-:W-:-:S03]  /*f9d0*/  @P1 MOV R10, 0x3f317218 ;  /* 0x3f317218000a1802 */ /* 0x000fc60000000f00 */
[----:B------:R-:W-:Y:S02]  /*f9e0*/  @P0 MOV R9, 0x3f317218 ;  /* 0x3f31721800090802 */ /* 0x000fe40000000f00 */
[----:B------:R-:W-:Y:S02]  /*f9f0*/  @P1 FMUL.FTZ R10, R10, c[0x0][0x2d0] ;  /* 0x0000b4000a0a1a20 */ /* 0x000fe40000410000 */
[----:B------:R-:W-:Y:S01]  /*fa00*/  @P0 MUFU.RCP R4, R2 ;  /* 0x0000000200040308 */ /* 0x000fe20000001000 */
[----:B------:R-:W-:-:S07]  /*fa10*/  @P0 FMUL.FTZ R9, R9, c[0x0][0x2d0] ;  /* 0x0000b40009090a20 */ /* 0x000fce0000410000 */
[----:B------:R-:W2:Y:S01]  /*fa20*/  @P1 MUFU.LG2 R3, R3 ;  /* 0x0000000300031308 */ /* 0x000ea20000000c00 */
[C---:B-1----:R-:W-:Y:S02]  /*fa30*/  FMUL.FTZ R128, R5.reuse, R128 ;  /* 0x0000008005807220 */ /* 0x042fe40000410000 */
[C---:B------:R-:W-:Y:S02]  /*fa40*/  FMUL.FTZ R129, R5.reuse, R129 ;  /* 0x0000008105817220 */ /* 0x040fe40000410000 */
[C---:B------:R-:W-:Y:S02]  /*fa50*/  FMUL.FTZ R124, R5.reuse, R124 ;  /* 0x0000007c057c7220 */ /* 0x040fe40000410000 */
[C---:B------:R-:W-:Y:S01]  /*fa60*/  FMUL.FTZ R125, R5.reuse, R125 ;  /* 0x0000007d057d7220 */ /* 0x040fe20000410000 */
[----:B------:R-:W1:Y:S01]  /*fa70*/  @P0 MUFU.LG2 R2, R2 ;  /* 0x0000000200020308 */ /* 0x000e620000000c00 */
[C---:B------:R-:W-:Y:S02]  /*fa80*/  FMUL.FTZ R120, R5.reuse, R120 ;  /* 0x0000007805787220 */ /* 0x040fe40000410000 */
[----:B------:R-:W-:-:S02]  /*fa90*/  FMUL.FTZ R121, R5, R121 ;  /* 0x0000007905797220 */ /* 0x000fc40000410000 */
[C---:B------:R-:W-:Y:S02]  /*faa0*/  FMUL.FTZ R116, R5.reuse, R116 ;  /* 0x0000007405747220 */ /* 0x040fe40000410000 */
[----:B------:R-:W-:Y:S02]  /*fab0*/  FMUL.FTZ R117, R5, R117 ;  /* 0x0000007505757220 */ /* 0x000fe40000410000 */
[----:B--2---:R-:W-:Y:S02]  /*fac0*/  @P1 FMUL.FTZ R3, R3, 0.69314718246459960938 ;  /* 0x3f31721803031820 */ /* 0x004fe40000410000 */
[C---:B------:R-:W-:Y:S02]  /*fad0*/  FMUL.FTZ R112, R5.reuse, R112 ;  /* 0x0000007005707220 */ /* 0x040fe40000410000 */
[C---:B------:R-:W-:Y:S02]  /*fae0*/  FMUL.FTZ R113, R5.reuse, R113 ;  /* 0x0000007105717220 */ /* 0x040fe40000410000 */
[----:B------:R-:W-:-:S02]  /*faf0*/  FMUL.FTZ R108, R5, R108 ;  /* 0x0000006c056c7220 */ /* 0x000fc40000410000 */
[----:B-1----:R-:W-:Y:S02]  /*fb00*/  @P0 FMUL.FTZ R11, R2, 0.69314718246459960938 ;  /* 0x3f317218020b0820 */ /* 0x002fe40000410000 */
        /* <DEDUP_REMOVED lines=87> */
.L_x_167:
[----:B------:R-:W-:Y:S01]  /*10080*/  USHF.R.S32.HI UR6, URZ, 0x1f, UR11 ;  /* 0x0000001f3f067899 */ /* 0x000fe2000801140b */
[----:B------:R-:W-:Y:S05]  /*10090*/  @P2 BRA `(.L_x_210) ;  /* 0x0000157000002947 */ /* 0x000fea0003800000 */
[----:B------:R-:W3:Y:S01]  /*100a0*/  S2R R0, SR_TID.X ;  /* 0x0000000000007919 */ /* 0x000ee20000002100 */
[----:B------:R-:W-:Y:S01]  /*100b0*/  ULDC.64 UR4, c[0x0][0x490] ;  /* 0x0001240000047ab9 */ /* 0x000fe20000000a00 */
[----:B------:R-:W-:Y:S01]  /*100c0*/  IMAD.MOV.U32 R12, RZ, RZ, c[0x0][0x4e8] ;  /* 0x00013a00ff0c7624 */ /* 0x000fe200078e00ff */
[----:B------:R-:W-:Y:S01]  /*100d0*/  UIMAD UR7, UR6, UR4, URZ ;  /* 0x00000004060772a4 */ /* 0x000fe2000f8e023f */
[----:B------:R-:W4:Y:S01]  /*100e0*/  S2R R22, SR_CTAID.Z ;  /* 0x0000000000167919 */ /* 0x000f220000002700 */
[----:B------:R-:W-:Y:S01]  /*100f0*/  UIMAD.WIDE.U32 UR8, UR11, UR4, URZ ;  /* 0x000000040b0872a5 */ /* 0x000fe2000f8e003f */
[----:B------:R-:W-:Y:S01]  /*10100*/  F2FP.PACK_AB R128, R129, R128 ;  /* 0x000000808180723e */ /* 0x000fe200000000ff */
[----:B------:R-:W-:Y:S01]  /*10110*/  UIMAD UR7, UR11, UR5, UR7 ;  /* 0x000000050b0772a4 */ /* 0x000fe2000f8e0207 */
[C---:B------:R-:W-:Y:S01]  /*10120*/  ISETP.NE.AND P0, PT, R12.reuse, 0x1, PT ;  /* 0x000000010c00780c */ /* 0x040fe20003f05270 */
[----:B------:R-:W-:Y:S01]  /*10130*/  IMAD R12, R12, c[0x0][0x388], RZ ;  /* 0x0000e2000c0c7a24 */ /* 0x000fe200078e02ff */
[----:B------:R-:W-:Y:S01]  /*10140*/  ULDC.64 UR4, c[0x0][0x3e8] ;  /* 0x0000fa0000047ab9 */ /* 0x000fe20000000a00 */
[----:B------:R-:W-:Y:S01]  /*10150*/  IMAD.U32 R25, RZ, RZ, UR9 ;  /* 0x00000009ff197e24 */ /* 0x000fe2000f8e00ff */
[----:B------:R-:W-:Y:S01]  /*10160*/  UIMAD UR6, UR6, UR4, URZ ;  /* 0x00000004060672a4 */ /* 0x000fe2000f8e023f */
[----:B------:R-:W-:Y:S01]  /*10170*/  IMAD.U32 R24, RZ, RZ, UR8 ;  /* 0x00000008ff187e24 */ /* 0x000fe2000f8e00ff */
[----:B--2---:R-:W-:Y:S01]  /*10180*/  UIMAD.WIDE.U32 UR12, UR11, UR4, URZ ;  /* 0x000000040b0c72a5 */ /* 0x004fe2000f8e003f */
[----:B------:R-:W-:Y:S01]  /*10190*/  F2FP.PACK_AB R130, R131, R130 ;  /* 0x000000828382723e */ /* 0x000fe200000000ff */
[----:B------:R-:W-:Y:S01]  /*101a0*/  UIMAD UR5, UR11, UR5, UR6 ;  /* 0x000000050b0572a4 */ /* 0x000fe2000f8e0206 */
[----:B------:R-:W-:Y:S01]  /*101b0*/  F2FP.PACK_AB R124, R125, R124 ;  /* 0x0000007c7d7c723e */ /* 0x000fe200000000ff */
[----:B------:R-:W-:Y:S01]  /*101c0*/  UIADD3 UR7, UR9, UR7, URZ ;  /* 0x0000000709077290 */ /* 0x000fe2000fffe03f */
[----:B------:R-:W-:Y:S01]  /*101d0*/  F2FP.PACK_AB R126, R127, R126 ;  /* 0x0000007e7f7e723e */ /* 0x000fe200000000ff */
[----:B------:R-:W-:Y:S01]  /*101e0*/  UIADD3 UR5, UR13, UR5, URZ ;  /* 0x000000050d057290 */ /* 0x000fe2000fffe03f */
[----:B------:R-:W-:Y:S01]  /*101f0*/  IMAD.U32 R17, RZ, RZ, UR13 ;  /* 0x0000000dff117e24 */ /* 0x000fe2000f8e00ff */
[----:B------:R-:W-:Y:S01]  /*10200*/  F2FP.PACK_AB R120, R121, R120 ;  /* 0x000000787978723e */ /* 0x000fe200000000ff */
[----:B------:R-:W-:Y:S01]  /*10210*/  IMAD.U32 R16, RZ, RZ, UR12 ;  /* 0x0000000cff107e24 */ /* 0x000fe2000f8e00ff */
[----:B---3--:R-:W-:Y:S01]  /*10220*/  SHF.R.S32.HI R3, RZ, 0x1f, R0 ;  /* 0x0000001fff037819 */ /* 0x008fe20000011400 */
[----:B------:R-:W-:Y:S01]  /*10230*/  IMAD.U32 R25, RZ, RZ, UR7 ;  /* 0x00000007ff197e24 */ /* 0x000fe2000f8e00ff */
[----:B------:R-:W-:Y:S01]  /*10240*/  F2FP.PACK_AB R122, R123, R122 ;  /* 0x0000007a7b7a723e */ /* 0x000fe200000000ff */
[----:B------:R-:W-:Y:S01]  /*10250*/  IMAD.U32 R17, RZ, RZ, UR5 ;  /* 0x00000005ff117e24 */ /* 0x000fe2000f8e00ff */
[CC--:B------:R-:W-:Y:S01]  /*10260*/  LEA.HI R9, R3.reuse, R0.reuse, RZ, 0x2 ;  /* 0x0000000003097211 */ /* 0x0c0fe200078f10ff */
[----:B----4-:R-:W-:Y:S01]  /*10270*/  IMAD.WIDE.U32 R24, R22, c[0x0][0x498], R24 ;  /* 0x0001260016187a25 */ /* 0x010fe200078e0018 */
[----:B------:R-:W-:Y:S01]  /*10280*/  LEA.HI R19, R3, R0, RZ, 0x5 ;  /* 0x0000000003137211 */ /* 0x000fe200078f28ff */
[----:B------:R-:W-:Y:S01]  /*10290*/  BSSY B0, `(.L_x_211) ;  /* 0x00000ef000007945 */ /* 0x000fe20003800000 */
[----:B------:R-:W-:-:S02]  /*102a0*/  SHF.R.S32.HI R21, RZ, 0x2, R9 ;  /* 0x00000002ff157819 */ /* 0x000fc40000011409 */
[----:B------:R-:W-:Y:S02]  /*102b0*/  SHF.R.S32.HI R10, RZ, 0x1f, R9 ;  /* 0x0000001fff0a7819 */ /* 0x000fe40000011409 */
[----:B------:R-:W-:Y:S02]  /*102c0*/  LOP3.LUT R11, R19, 0xffffffe0, RZ, 0xc0, !PT ;  /* 0xffffffe0130b7812 */ /* 0x000fe400078ec0ff */
[CC--:B------:R-:W-:Y:S02]  /*102d0*/  LEA.HI R4, R3.reuse, R0.reuse, RZ, 0x3 ;  /* 0x0000000003047211 */ /* 0x0c0fe400078f18ff */
[----:B-1----:R-:W-:Y:S02]  /*102e0*/  LEA.HI R2, R3, R0, RZ, 0x6 ;  /* 0x0000000003027211 */ /* 0x002fe400078f30ff */
[----:B------:R-:W-:Y:S01]  /*102f0*/  LEA.HI R3, R10, R21, RZ, 0x3 ;  /* 0x000000150a037211 */ /* 0x000fe200078f18ff */
[----:B------:R-:W-:Y:S01]  /*10300*/  IMAD.IADD R10, R0, 0x1, -R11 ;  /* 0x00000001000a7824 */ /* 0x000fe200078e0a0b */
[----:B------:R-:W-:Y:S01]  /*10310*/  LOP3.LUT R9, R9, 0xfffffffc, RZ, 0xc0, !PT ;  /* 0xfffffffc09097812 */ /* 0x000fe200078ec0ff */
[----:B------:R-:W1:Y:S01]  /*10320*/  S2R R11, SR_CTAID.X ;  /* 0x00000000000b7919 */ /* 0x000e620000002500 */
[----:B------:R-:W-:-:S02]  /*10330*/  LOP3.LUT R15, R4, 0xfffffff8, RZ, 0xc0, !PT ;  /* 0xfffffff8040f7812 */ /* 0x000fc400078ec0ff */
[----:B------:R-:W-:Y:S01]  /*10340*/  SHF.R.S32.HI R13, RZ, 0x1f, R22 ;  /* 0x0000001fff0d7819 */ /* 0x000fe20000011416 */
[----:B------:R-:W-:Y:S01]  /*10350*/  IMAD.IADD R9, R0, 0x1, -R9 ;  /* 0x0000000100097824 */ /* 0x000fe200078e0a09 */
[----:B------:R-:W-:Y:S01]  /*10360*/  LOP3.LUT P4, RZ, R10, 0x3, RZ, 0xc0, !PT ;  /* 0x000000030aff7812 */ /* 0x000fe2000788c0ff */
[----:B------:R-:W-:Y:S01]  /*10370*/  IMAD.IADD R15, R0, 0x1, -R15 ;  /* 0x00000001000f7824 */ /* 0x000fe200078e0a0f */
[----:B------:R-:W-:Y:S02]  /*10380*/  LOP3.LUT R0, R3, 0xfffffff8, RZ, 0xc0, !PT ;  /* 0xfffffff803007812 */ /* 0x000fe400078ec0ff */
[----:B------:R-:W-:Y:S02]  /*10390*/  SHF.R.S32.HI R3, RZ, 0x1f, R10 ;  /* 0x0000001fff037819 */ /* 0x000fe4000001140a */
[----:B------:R-:W-:Y:S01]  /*103a0*/  SHF.R.S32.HI R4, RZ, 0x3, R4 ;  /* 0x00000003ff047819 */ /* 0x000fe20000011404 */
[----:B------:R-:W-:Y:S01]  /*103b0*/  IMAD.IADD R21, R21, 0x1, -R0 ;  /* 0x0000000115157824 */ /* 0x000fe200078e0a00 */
[----:B------:R-:W-:Y:S01]  /*103c0*/  LEA.HI R10, R3, R10, RZ, 0x2 ;  /* 0x0000000a030a7211 */ /* 0x000fe200078f10ff */
[C---:B------:R-:W-:Y:S01]  /*103d0*/  IMAD R3, R13.reuse, c[0x0][0x498], RZ ;  /* 0x000126000d037a24 */ /* 0x040fe200078e02ff */
[--C-:B------:R-:W-:Y:S01]  /*103e0*/  SHF.R.S32.HI R20, RZ, 0x5, R19.reuse ;  /* 0x00000005ff147819 */ /* 0x100fe20000011413 */
[----:B------:R-:W-:Y:S01]  /*103f0*/  IMAD R13, R13, c[0x0][0x3f0], RZ ;  /* 0x0000fc000d0d7a24 */ /* 0x000fe200078e02ff */
[----:B------:R-:W-:Y:S01]  /*10400*/  SHF.R.S32.HI R19, RZ, 0x1f, R19 ;  /* 0x0000001fff137819 */ /* 0x000fe20000011413 */
[C---:B------:R-:W-:Y:S01]  /*10410*/  IMAD R14, R22.reuse, c[0x0][0x49c], R3 ;  /* 0x00012700160e7a24 */ /* 0x040fe200078e0203 */
[----:B------:R-:W-:Y:S01]  /*10420*/  SHF.R.S32.HI R10, RZ, 0x2, R10 ;  /* 0x00000002ff0a7819 */ /* 0x000fe2000001140a */
[C---:B------:R-:W-:Y:S01]  /*10430*/  IMAD R13, R22.reuse, c[0x0][0x3f4], R13 ;  /* 0x0000fd00160d7a24 */ /* 0x040fe200078e020d */
[----:B------:R-:W-:Y:S01]  /*10440*/  LEA.HI R19, R19, R20, RZ, 0x3 ;  /* 0x0000001413137211 */ /* 0x000fe200078f18ff */
[----:B------:R-:W-:Y:S01]  /*10450*/  IMAD.WIDE.U32 R22, R22, c[0x0][0x3f0], R16 ;  /* 0x0000fc0016167a25 */ /* 0x000fe200078e0010 */
[----:B------:R-:W-:-:S02]  /*10460*/  LEA.HI R16, R9, R9, RZ, 0x1 ;  /* 0x0000000909107211 */ /* 0x000fc400078f08ff */
[----:B------:R-:W-:Y:S01]  /*10470*/  LOP3.LUT R19, R19, 0xffffff8, RZ, 0xc0, !PT ;  /* 0x0ffffff813137812 */ /* 0x000fe200078ec0ff */
[----:B------:R-:W-:Y:S01]  /*10480*/  IMAD.SHL.U32 R26, R4, 0x40, RZ ;  /* 0x00000040041a7824 */ /* 0x000fe200078e00ff */
[----:B------:R-:W-:Y:S01]  /*10490*/  LOP3.LUT R16, R16, 0x1ffffffe, RZ, 0xc0, !PT ;  /* 0x1ffffffe10107812 */ /* 0x000fe200078ec0ff */
[----:B------:R-:W-:Y:S01]  /*104a0*/  IMAD R18, R15, 0x20, R4 ;  /* 0x000000200f127824 */ /* 0x000fe200078e0204 */
[----:B------:R-:W-:Y:S01]  /*104b0*/  R2P PR, R21, 0x6 ;  /* 0x0000000615007804 */ /* 0x000fe20000000000 */
[----:B------:R-:W-:Y:S01]  /*104c0*/  IMAD.SHL.U32 R3, R15, 0x8, RZ ;  /* 0x000000080f037824 */ /* 0x000fe200078e00ff */
[----:B------:R-:W-:Y:S01]  /*104d0*/  LOP3.LUT R26, R26, 0x1c0, RZ, 0xc0, !PT ;  /* 0x000001c01a1a7812 */ /* 0x000fe200078ec0ff */
[----:B-1----:R-:W-:Y:S01]  /*104e0*/  IMAD R18, R11, 0x80, R18 ;  /* 0x000000800b127824 */ /* 0x002fe200078e0212 */
[----:B------:R-:W-:Y:S01]  /*104f0*/  F2FP.PACK_AB R116, R117, R116 ;  /* 0x000000747574723e */ /* 0x000fe200000000ff */
[----:B------:R-:W-:Y:S01]  /*10500*/  IMAD R15, R20, 0x200, R9 ;  /* 0x00000200140f7824 */ /* 0x000fe200078e0209 */
[----:B------:R-:W-:Y:S01]  /*10510*/  SHF.R.U32.HI R0, RZ, 0x3, R26 ;  /* 0x00000003ff007819 */ /* 0x000fe2000001161a */
[----:B------:R-:W-:Y:S01]  /*10520*/  IMAD.IADD R9, R9, 0x1, -R16 ;  /* 0x0000000109097824 */ /* 0x000fe200078e0a10 */
[----:B------:R-:W-:Y:S01]  /*10530*/  LOP3.LUT R17, R26, 0x38, R3, 0xf8, !PT ;  /* 0x000000381a117812 */ /* 0x000fe200078ef803 */
[----:B------:R-:W-:Y:S01]  /*10540*/  @P0 IMAD.HI.U32 R16, R18, c[0x0][0x4ec], RZ ;  /* 0x00013b0012100a27 */ /* 0x000fe200078e00ff */
[----:B------:R-:W-:-:S02]  /*10550*/  F2FP.PACK_AB R118, R119, R118 ;  /* 0x000000767776723e */ /* 0x000fc400000000ff */
[----:B------:R-:W-:Y:S01]  /*10560*/  LOP3.LUT R0, R17, R0, RZ, 0x3c, !PT ;  /* 0x0000000011007212 */ /* 0x000fe200078e3cff */
[----:B------:R-:W-:Y:S01]  /*10570*/  IMAD.IADD R23, R23, 0x1, R13 ;  /* 0x0000000117177824 */ /* 0x000fe200078e020d */
[----:B------:R-:W-:Y:S01]  /*10580*/  F2FP.PACK_AB R112, R113, R112 ;  /* 0x000000707170723e */ /* 0x000fe200000000ff */
[----:B------:R-:W-:Y:S01]  /*10590*/  IMAD.IADD R19, R20, 0x1, -R19 ;  /* 0x0000000114137824 */ /* 0x000fe200078e0a13 */
[----:B------:R-:W-:Y:S01]  /*105a0*/  LOP3.LUT R20, R21, 0x1, RZ, 0xc0, !PT ;  /* 0x0000000115147812 */ /* 0x000fe200078ec0ff */
[----:B------:R-:W-:Y:S01]  /*105b0*/  IMAD.SHL.U32 R13, R2, 0x8, RZ ;  /* 0x00000008020d7824 */ /* 0x000fe200078e00ff */
[----:B------:R-:W-:Y:S01]  /*105c0*/  F2FP.PACK_AB R114, R115, R114 ;  /* 0x000000727372723e */ /* 0x000fe200000000ff */
[----:B------:R-:W-:Y:S01]  /*105d0*/  IMAD.MOV.U32 R17, RZ, RZ, R18 ;  /* 0x000000ffff117224 */ /* 0x000fe200078e0012 */
[----:B------:R-:W-:Y:S01]  /*105e0*/  @P0 SHF.R.U32.HI R17, RZ, c[0x0][0x4f0], R16 ;  /* 0x00013c00ff110a19 */ /* 0x000fe20000011610 */
[----:B------:R-:W-:Y:S01]  /*105f0*/  IMAD.SHL.U32 R21, R21, 0x40, RZ ;  /* 0x0000004015157824 */ /* 0x000fe200078e00ff */
[----:B------:R-:W-:Y:S01]  /*10600*/  LOP3.LUT R13, R0, 0x7ffffe00, R13, 0xf8, !PT ;  /* 0x7ffffe00000d7812 */ /* 0x000fe200078ef80d */
[----:B------:R-:W-:Y:S01]  /*10610*/  IMAD R10, R19, 0x10, R10 ;  /* 0x00000010130a7824 */ /* 0x000fe200078e020a */
[--C-:B------:R-:W-:Y:S01]  /*10620*/  SHF.R.S32.HI R0, RZ, 0x1f, R17.reuse ;  /* 0x0000001fff007819 */ /* 0x100fe20000011411 */
[----:B------:R-:W-:Y:S01]  /*10630*/  IMAD.MOV R19, RZ, RZ, -R17 ;  /* 0x000000ffff137224 */ /* 0x000fe200078e0a11 */
[----:B------:R-:W-:Y:S01]  /*10640*/  LOP3.LUT R21, R21, 0x1c0, RZ, 0xc0, !PT ;  /* 0x000001c015157812 */ /* 0x000fe200078ec0ff */
[----:B------:R-:W-:Y:S01]  /*10650*/  IMAD R16, R9, 0x8, R10 ;  /* 0x0000000809107824 */ /* 0x000fe200078e020a */
[----:B------:R-:W-:Y:S01]  /*10660*/  ISETP.NE.U32.AND P3, PT, R20, 0x1, PT ;  /* 0x000000011400780c */ /* 0x000fe20003f65070 */
[----:B------:R-:W-:Y:S01]  /*10670*/  IMAD R0, R0, c[0x0][0x3e0], RZ ;  /* 0x0000f80000007a24 */ /* 0x000fe200078e02ff */
[----:B------:R-:W-:Y:S01]  /*10680*/  LEA.HI R2, R21, R21, RZ, 0x1d ;  /* 0x0000001515027211 */ /* 0x000fe200078fe8ff */
[----:B------:R-:W-:Y:S01]  /*10690*/  IMAD R16, R11, 0x80, R16 ;  /* 0x000000800b107824 */ /* 0x000fe200078e0210 */
[----:B------:R-:W-:Y:S01]  /*106a0*/  F2FP.PACK_AB R108, R109, R108 ;  /* 0x0000006c6d6c723e */ /* 0x000fe200000000ff */
[----:B------:R-:W-:Y:S01]  /*106b0*/  IMAD R9, R11, 0x80, R10 ;  /* 0x000000800b097824 */ /* 0x000fe200078e020a */
[----:B------:R-:W-:Y:S01]  /*106c0*/  F2FP.PACK_AB R110, R111, R110 ;  /* 0x0000006e6f6e723e */ /* 0x000fe200000000ff */
[----:B------:R-:W-:Y:S01]  /*106d0*/  IMAD.WIDE.U32 R22, R17, c[0x0][0x3e0], R22 ;  /* 0x0000f80011167a25 */ /* 0x000fe200078e0016 */
[----:B------:R-:W-:-:S02]  /*106e0*/  F2FP.PACK_AB R104, R105, R104 ;  /* 0x000000686968723e */ /* 0x000fc400000000ff */
[----:B------:R-:W-:Y:S01]  /*106f0*/  ISETP.GE.OR P5, PT, R9, R12, P4 ;  /* 0x0000000c0900720c */ /* 0x000fe200027a6670 */
[----:B------:R-:W-:Y:S01]  /*10700*/  IMAD R17, R17, c[0x0][0x3e4], R0 ;  /* 0x0000f90011117a24 */ /* 0x000fe200078e0200 */
[----:B------:R-:W-:Y:S01]  /*10710*/  IADD3 R9, R9, 0x8, RZ ;  /* 0x0000000809097810 */ /* 0x000fe20007ffe0ff */
[----:B------:R-:W-:Y:S01]  /*10720*/  @P0 IMAD.HI.U32 R0, R16, c[0x0][0x4ec], RZ ;  /* 0x00013b0010000a27 */ /* 0x000fe200078e00ff */
[----:B------:R-:W-:Y:S02]  /*10730*/  F2FP.PACK_AB R106, R107, R106 ;  /* 0x0000006a6b6a723e */ /* 0x000fe400000000ff */
[----:B------:R-:W-:Y:S01]  /*10740*/  ISETP.GE.OR P4, PT, R9, R12, P4 ;  /* 0x0000000c0900720c */ /* 0x000fe20002786670 */
[----:B------:R-:W-:Y:S01]  /*10750*/  IMAD.U32 R2, R15, 0x2, R2 ;  /* 0x000000020f027824 */ /* 0x000fe200078e0002 */
[----:B------:R-:W-:Y:S01]  /*10760*/  F2FP.PACK_AB R100, R101, R100 ;  /* 0x000000646564723e */ /* 0x000fe200000000ff */
[----:B------:R-:W-:Y:S01]  /*10770*/  IMAD.MOV.U32 R15, RZ, RZ, R16 ;  /* 0x000000ffff0f7224 */ /* 0x000fe200078e0010 */
[----:B------:R-:W-:Y:S01]  /*10780*/  @P0 SHF.R.U32.HI R15, RZ, c[0x0][0x4f0], R0 ;  /* 0x00013c00ff0f0a19 */ /* 0x000fe20000011600 */
[----:B------:R-:W-:Y:S01]  /*10790*/  IMAD.SHL.U32 R21, R2, 0x2, RZ ;  /* 0x0000000202157824 */ /* 0x000fe200078e00ff */
[----:B------:R-:W-:Y:S01]  /*107a0*/  BAR.SYNC.DEFER_BLOCKING 0x1, 0x100 ;  /* 0x0044000000007b1d */ /* 0x000fe20000010000 */
[----:B------:R-:W-:Y:S01]  /*107b0*/  IMAD.IADD R23, R23, 0x1, R17 ;  /* 0x0000000117177824 */ /* 0x000fe200078e0211 */
[----:B------:R-:W-:Y:S01]  /*107c0*/  SHF.R.S32.HI R9, RZ, 0x1f, R15 ;  /* 0x0000001fff097819 */ /* 0x000fe2000001140f */
[----:B------:R-:W-:Y:S01]  /*107d0*/  IMAD R19, R19, c[0x0][0x4e8], R18 ;  /* 0x00013a0013137a24 */ /* 0x000fe200078e0212 */
[----:B------:R-:W-:-:S02]  /*107e0*/  IADD3 R24, P0, R15, R24, RZ ;  /* 0x000000180f187210 */ /* 0x000fc40007f1e0ff */
[C---:B------:R-:W-:Y:S02]  /*107f0*/  IADD3 R0, R21.reuse, 0x80, RZ ;  /* 0x0000008015007810 */ /* 0x040fe40007ffe0ff */
[----:B------:R-:W-:Y:S02]  /*10800*/  IADD3 R17, R21, 0x70, RZ ;  /* 0x0000007015117810 */ /* 0x000fe40007ffe0ff */
[----:B------:R-:W-:Y:S01]  /*10810*/  IADD3.X R25, R9, R25, R14, P0, !PT ;  /* 0x0000001909197210 */ /* 0x000fe200007fe40e */
[----:B------:R-:W-:Y:S01]  /*10820*/  IMAD.MOV R9, RZ, RZ, -R15 ;  /* 0x000000ffff097224 */ /* 0x000fe200078e0a0f */
[----:B------:R-:W-:Y:S01]  /*10830*/  @P3 IADD3 R17, R0, 0x10, RZ ;  /* 0x0000001000113810 */ /* 0x000fe20007ffe0ff */
[----:B------:R-:W-:Y:S01]  /*10840*/  IMAD.MOV.U32 R0, RZ, RZ, 0x20 ;  /* 0x00000020ff007424 */ /* 0x000fe200078e00ff */
[----:B------:R-:W-:Y:S01]  /*10850*/  SHF.R.S32.HI R2, RZ, 0x1f, R19 ;  /* 0x0000001fff027819 */ /* 0x000fe20000011413 */
[----:B------:R-:W-:Y:S01]  /*10860*/  IMAD R27, R9, c[0x0][0x4e8], R16 ;  /* 0x00013a00091b7a24 */ /* 0x000fe200078e0210 */
[----:B------:R-:W-:Y:S01]  /*10870*/  F2FP.PACK_AB R102, R103, R102 ;  /* 0x000000666766723e */ /* 0x000fe200000000ff */
[----:B------:R-:W-:Y:S01]  /*10880*/  IMAD.MOV.U32 R9, RZ, RZ, 0x40 ;  /* 0x00000040ff097424 */ /* 0x000fe200078e00ff */
[----:B------:R-:W-:Y:S01]  /*10890*/  SEL R0, R0, 0xffffffe0, !P1 ;  /* 0xffffffe000007807 */ /* 0x000fe20004800000 */
[----:B------:R-:W-:Y:S01]  /*108a0*/  IMAD R2, R2, c[0x0][0x3d8], RZ ;  /* 0x0000f60002027a24 */ /* 0x000fe200078e02ff */
[----:B------:R-:W-:Y:S01]  /*108b0*/  F2FP.PACK_AB R36, R37, R36 ;  /* 0x000000242524723e */ /* 0x000fe200000000ff */
[----:B------:R-:W-:Y:S01]  /*108c0*/  IMAD.WIDE.U32 R24, R27, c[0x0][0x488], R24 ;  /* 0x000122001b187a25 */ /* 0x000fe200078e0018 */
[----:B------:R-:W-:Y:S01]  /*108d0*/  SEL R10, R9, 0xffffffc0, !P2 ;  /* 0xffffffc0090a7807 */ /* 0x000fe20005000000 */
[----:B------:R-:W-:Y:S02]  /*108e0*/  STS [R21+0x80], R128 ;  /* 0x0000808015007388 */ /* 0x000fe40000000800 */
[----:B------:R-:W-:Y:S01]  /*108f0*/  IMAD.IADD R15, R21, 0x1, R0 ;  /* 0x00000001150f7824 */ /* 0x000fe200078e0200 */
[----:B------:R-:W-:Y:S01]  /*10900*/  F2FP.PACK_AB R38, R39, R38 ;  /* 0x000000262726723e */ /* 0x000fe200000000ff */
[----:B------:R-:W-:Y:S01]  /*10910*/  IMAD.IADD R9, R0, 0x1, R17 ;  /* 0x0000000100097824 */ /* 0x000fe200078e0211 */
[----:B------:R-:W-:Y:S01]  /*10920*/  SHF.R.S32.HI R0, RZ, 0x1f, R27 ;  /* 0x0000001fff007819 */ /* 0x000fe2000001141b */
[C---:B------:R-:W-:Y:S01]  /*10930*/  IMAD R2, R19.reuse, c[0x0][0x3dc], R2 ;  /* 0x0000f70013027a24 */ /* 0x040fe200078e0202 */
[----:B------:R-:W-:Y:S01]  /*10940*/  STS [R21+0x480], R130 ;  /* 0x0004808215007388 */ /* 0x000fe20000000800 */
[----:B------:R-:W-:Y:S01]  /*10950*/  IMAD.WIDE.U32 R18, R19, c[0x0][0x3d8], R22 ;  /* 0x0000f60013127a25 */ /* 0x000fe200078e0016 */
[----:B------:R-:W-:-:S02]  /*10960*/  F2FP.PACK_AB R40, R41, R40 ;  /* 0x000000282928723e */ /* 0x000fc400000000ff */
[----:B------:R-:W-:Y:S01]  /*10970*/  STS [R17], R124 ;  /* 0x0000007c11007388 */ /* 0x000fe20000000800 */
[----:B------:R-:W-:Y:S01]  /*10980*/  IMAD R0, R0, c[0x0][0x488], RZ ;  /* 0x0001220000007a24 */ /* 0x000fe200078e02ff */
[----:B------:R-:W-:Y:S01]  /*10990*/  F2FP.PACK_AB R42, R43, R42 ;  /* 0x0000002a2b2a723e */ /* 0x000fe200000000ff */
[----:B------:R-:W-:Y:S01]  /*109a0*/  IMAD.IADD R23, R21, 0x1, R10 ;  /* 0x0000000115177824 */ /* 0x000fe200078e020a */
[----:B------:R-:W-:Y:S01]  /*109b0*/  STS [R17+0x400], R126 ;  /* 0x0004007e11007388 */ /* 0x000fe20000000800 */
[----:B------:R-:W-:Y:S01]  /*109c0*/  IMAD R0, R27, c[0x0][0x48c], R0 ;  /* 0x000123001b007a24 */ /* 0x000fe200078e0200 */
[----:B------:R-:W-:Y:S01]  /*109d0*/  F2FP.PACK_AB R44, R45, R44 ;  /* 0x0000002c2d2c723e */ /* 0x000fe200000000ff */
[C---:B------:R-:W-:Y:S01]  /*109e0*/  IMAD.IADD R27, R10.reuse, 0x1, R17 ;  /* 0x000000010a1b7824 */ /* 0x040fe200078e0211 */
[----:B------:R-:W-:Y:S01]  /*109f0*/  STS [R15+0x80], R120 ;  /* 0x000080780f007388 */ /* 0x000fe20000000800 */
[----:B------:R-:W-:Y:S01]  /*10a00*/  IMAD.IADD R29, R10, 0x1, R15 ;  /* 0x000000010a1d7824 */ /* 0x000fe200078e020f */
[----:B------:R-:W-:Y:S01]  /*10a10*/  F2FP.PACK_AB R46, R47, R46 ;  /* 0x0000002e2f2e723e */ /* 0x000fe200000000ff */
[----:B------:R-:W-:Y:S01]  /*10a20*/  IMAD.IADD R31, R9, 0x1, R10 ;  /* 0x00000001091f7824 */ /* 0x000fe200078e020a */
[----:B------:R-:W-:Y:S01]  /*10a30*/  STS [R15+0x480], R122 ;  /* 0x0004807a0f007388 */ /* 0x000fe20000000800 */
[----:B------:R-:W-:Y:S01]  /*10a40*/  F2FP.PACK_AB R48, R49, R48 ;  /* 0x000000303130723e */ /* 0x000fe200000000ff */
[----:B------:R-:W-:Y:S01]  /*10a50*/  IMAD.IADD R25, R25, 0x1, R0 ;  /* 0x0000000119197824 */ /* 0x000fe200078e0200 */
[----:B------:R-:W-:Y:S01]  /*10a60*/  F2FP.PACK_AB R50, R51, R50 ;  /* 0x000000323332723e */ /* 0x000fe200000000ff */
[----:B------:R-:W-:Y:S01]  /*10a70*/  STS [R9], R116 ;  /* 0x0000007409007388 */ /* 0x000fe20000000800 */
[----:B------:R-:W-:-:S02]  /*10a80*/  F2FP.PACK_AB R52, R53, R52 ;  /* 0x000000343534723e */ /* 0x000fc400000000ff */
[----:B------:R-:W-:Y:S01]  /*10a90*/  F2FP.PACK_AB R54, R55, R54 ;  /* 0x000000363736723e */ /* 0x000fe200000000ff */
[----:B------:R-:W-:Y:S01]  /*10aa0*/  STS [R9+0x400], R118 ;  /* 0x0004007609007388 */ /* 0x000fe20000000800 */
[----:B------:R-:W-:Y:S01]  /*10ab0*/  F2FP.PACK_AB R56, R57, R56 ;  /* 0x000000383938723e */ /* 0x000fe200000000ff */
[----:B------:R-:W-:Y:S01]  /*10ac0*/  IMAD R57, R11, 0x80, R4 ;  /* 0x000000800b397824 */ /* 0x000fe200078e0204 */
        /* <DEDUP_REMOVED lines=23> */
[----:B------:R-:W-:-:S02]  /*10c40*/  LEA R14, P0, R24, c[0x0][0x450], 0x2 ;  /* 0x00011400180e7a11 */ /* 0x000fc400078010ff */
        /* <DEDUP_REMOVED lines=9> */
[----:B------:R-:W-:Y:S01]  /*10ce0*/  LEA.HI.X R25, R24, c[0x0][0x454], R25, 0x2, P0 ;  /* 0x0001150018197a11 */ /* 0x000fe200000f1419 */
[----:B------:R-:W-:Y:S01]  /*10cf0*/  STS [R17+0x4400], R42 ;  /* 0x0044002a11007388 */ /* 0x000fe20000000800 */
[----:B------:R-:W-:-:S03]  /*10d00*/  LEA R0, P0, R18, c[0x0][0x380], 0x1 ;  /* 0x0000e00012007a11 */ /* 0x000fc600078008ff */
        /* <DEDUP_REMOVED lines=14> */
[----:B-1----:R-:W-:-:S03]  /*10df0*/  IMAD.SHL.U32 R58, R13, 0x2, RZ ;  /* 0x000000020d3a7824 */ /* 0x002fc600078e00ff */
        /* <DEDUP_REMOVED lines=14> */
[----:B------:R-:W-:Y:S04]  /*10ee0*/  SHFL.IDX PT, R82, R14, RZ, 0x1c1f ;  /* 0x001c1fff0e527589 */ /* 0x000fe800000e0000 */
[----:B------:R-:W2:Y:S04]  /*10ef0*/  SHFL.IDX PT, R83, R25, RZ, 0x1c1f ;  /* 0x001c1fff19537589 */ /* 0x000ea800000e0000 */
[----:B------:R-:W-:Y:S06]  /*10f00*/  BAR.SYNC.DEFER_BLOCKING 0x1, 0x100 ;  /* 0x0044000000007b1d */ /* 0x000fec0000010000 */
[----:B------:R-:W-:Y:S01]  /*10f10*/  SHFL.IDX PT, R96, R14, 0x1, 0x1c1f ;  /* 0x003c1f000e607f89 */ /* 0x000fe200000e0000 */
[----:B-1----:R-:W-:-:S03]  /*10f20*/  IMAD.IADD R5, R19, 0x1, R2 ;  /* 0x0000000113057824 */ /* 0x002fc600078e0202 */
[----:B------:R-:W1:Y:S02]  /*10f30*/  SHFL.IDX PT, R97, R25, 0x1, 0x1c1f ;  /* 0x003c1f0019617f89 */ /* 0x000e6400000e0000 */
[----:B------:R-:W-:Y:S02]  /*10f40*/  LEA.HI.X R2, R18, c[0x0][0x384], R5, 0x1, P0 ;  /* 0x0000e10012027a11 */ /* 0x000fe400000f0c05 */
[----:B------:R3:W4:Y:S01]  /*10f50*/  SHFL.IDX PT, R60, R0, RZ, 0x181f ;  /* 0x00181fff003c7589 */ /* 0x00072200000e0000 */
[----:B------:R-:W-:-:S03]  /*10f60*/  ISETP.GE.AND P0, PT, R57, R12, PT ;  /* 0x0000000c3900720c */ /* 0x000fc60003f06270 */
[----:B------:R3:W3:Y:S04]  /*10f70*/  SHFL.IDX PT, R61, R2, RZ, 0x181f ;  /* 0x00181fff023d7589 */ /* 0x0006e800000e0000 */
[----:B--2---:R2:W-:Y:S04]  /*10f80*/  @!P5 ST.E [R82.64], R7 ;  /* 0x000000075200d985 */ /* 0x0045e8000c101916 */
[----:B-1----:R2:W-:Y:S04]  /*10f90*/  @!P4 ST.E [R96.64], R8 ;  /* 0x000000086000c985 */ /* 0x0025e8000c101916 */
[----:B------:R2:W1:Y:S04]  /*10fa0*/  LDS.128 R52, [R58+0x1080] ;  /* 0x001080003a347984 */ /* 0x0004680000000c00 */
[----:B------:R2:W1:Y:S04]  /*10fb0*/  LDS.128 R48, [R58+0x2080] ;  /* 0x002080003a307984 */ /* 0x0004680000000c00 */
[----:B------:R2:W1:Y:S04]  /*10fc0*/  LDS.128 R44, [R58+0x3080] ;  /* 0x003080003a2c7984 */ /* 0x0004680000000c00 */
[----:B------:R2:W1:Y:S04]  /*10fd0*/  LDS.128 R40, [R58+0x5080] ;  /* 0x005080003a287984 */ /* 0x0004680000000c00 */
[----:B------:R2:W1:Y:S04]  /*10fe0*/  LDS.128 R36, [R58+0x6080] ;  /* 0x006080003a247984 */ /* 0x0004680000000c00 */
[----:B------:R2:W1:Y:S04]  /*10ff0*/  LDS.128 R32, [R58+0x7080] ;  /* 0x007080003a207984 */ /* 0x0004680000000c00 */
[----:B------:R2:W1:Y:S04]  /*11000*/  LDS.128 R28, [R58+0x9080] ;  /* 0x009080003a1c7984 */ /* 0x0004680000000c00 */
[----:B------:R2:W1:Y:S04]  /*11010*/  LDS.128 R24, [R58+0xa080] ;  /* 0x00a080003a187984 */ /* 0x0004680000000c00 */
[----:B------:R2:W1:Y:S01]  /*11020*/  LDS.128 R20, [R58+0xb080] ;  /* 0x00b080003a147984 */ /* 0x0004620000000c00 */
[----:B------:R-:W-:Y:S05]  /*11030*/  @P0 BRA `(.L_x_212) ;  /* 0x0000014000000947 */ /* 0x000fea0003800000 */
[----:B---34-:R-:W3:Y:S01]  /*11040*/  LDS.128 R16, [R58+0x80] ;  /* 0x000080003a107984 */ /* 0x018ee20000000c00 */
[----:B------:R-:W-:-:S02]  /*11050*/  IADD3 R56, R3, 0x40, RZ ;  /* 0x0000004003387810 */ /* 0x000fc40007ffe0ff */
[C---:B------:R-:W-:Y:S01]  /*11060*/  IADD3 R14, R3.reuse, 0x80, RZ ;  /* 0x00000080030e7810 */ /* 0x040fe20007ffe0ff */
[----:B--2---:R-:W2:Y:S01]  /*11070*/  LDS.128 R8, [R58+0x4080] ;  /* 0x004080003a087984 */ /* 0x004ea20000000c00 */
[----:B------:R-:W-:Y:S02]  /*11080*/  ISETP.GE.AND P1, PT, R56, c[0x0][0x3c8], PT ;  /* 0x0000f20038007a0c */ /* 0x000fe40003f26270 */
[----:B------:R-:W-:Y:S01]  /*11090*/  ISETP.GE.AND P0, PT, R14, c[0x0][0x3c8], PT ;  /* 0x0000f2000e007a0c */ /* 0x000fe20003f06270 */
[----:B------:R4:W5:Y:S01]  /*110a0*/  LDS.128 R4, [R58+0x8080] ;  /* 0x008080003a047984 */ /* 0x0009620000000c00 */
[----:B------:R-:W-:-:S09]  /*110b0*/  ISETP.GE.AND P2, PT, R3, c[0x0][0x3c8], PT ;  /* 0x0000f20003007a0c */ /* 0x000fd20003f46270 */
[----:B------:R-:W-:Y:S02]  /*110c0*/  @!P1 SHF.R.S32.HI R15, RZ, 0x1f, R56 ;  /* 0x0000001fff0f9819 */ /* 0x000fe40000011438 */
[----:B------:R-:W-:Y:S02]  /*110d0*/  @!P0 SHF.R.S32.HI R13, RZ, 0x1f, R14 ;  /* 0x0000001fff0d8819 */ /* 0x000fe4000001140e */
[----:B------:R-:W-:Y:S02]  /*110e0*/  @!P1 LEA.HI R15, R15, R56, RZ, 0x3 ;  /* 0x000000380f0f9211 */ /* 0x000fe400078f18ff */
[----:B------:R-:W-:Y:S02]  /*110f0*/  @!P0 LEA.HI R13, R13, R14, RZ, 0x3 ;  /* 0x0000000e0d0d8211 */ /* 0x000fe400078f18ff */
[----:B------:R-:W-:Y:S02]  /*11100*/  @!P1 LOP3.LUT R15, R15, 0xfffffff8, RZ, 0xc0, !PT ;  /* 0xfffffff80f0f9812 */ /* 0x000fe400078ec0ff */
[----:B------:R-:W-:Y:S01]  /*11110*/  @!P0 LOP3.LUT R13, R13, 0xfffffff8, RZ, 0xc0, !PT ;  /* 0xfffffff80d0d8812 */ /* 0x000fe200078ec0ff */
[----:B----4-:R-:W-:-:S04]  /*11120*/  @!P2 IMAD.WIDE R58, R3, 0x2, R60 ;  /* 0x00000002033aa825 */ /* 0x010fc800078e023c */
[----:B------:R-:W-:-:S04]  /*11130*/  @!P1 IMAD.WIDE R14, R15, 0x2, R60 ;  /* 0x000000020f0e9825 */ /* 0x000fc800078e023c */
[----:B------:R-:W-:Y:S01]  /*11140*/  @!P0 IMAD.WIDE R60, R13, 0x2, R60 ;  /* 0x000000020d3c8825 */ /* 0x000fe200078e023c */
[----:B---3--:R3:W-:Y:S04]  /*11150*/  @!P2 ST.E.128 [R58.64], R16 ;  /* 0x000000103a00a985 */ /* 0x0087e8000c101d16 */
[----:B--2---:R3:W-:Y:S04]  /*11160*/  @!P1 ST.E.128 [R14.64], R8 ;  /* 0x000000080e009985 */ /* 0x0047e8000c101d16 */
[----:B-----5:R3:W-:Y:S02]  /*11170*/  @!P0 ST.E.128 [R60.64], R4 ;  /* 0x000000043c008985 */ /* 0x0207e4000c101d16 */
.L_x_212:
[----:B---34-:R-:W-:Y:S05]  /*11180*/  BSYNC B0 ;  /* 0x0000000000007941 */ /* 0x018fea0003800000 */
.L_x_211:
[----:B------:R-:W-:Y:S01]  /*11190*/  IADD3 R5, R57, 0x20, RZ ;  /* 0x0000002039057810 */ /* 0x000fe20007ffe0ff */
[----:B------:R3:W4:Y:S01]  /*111a0*/  SHFL.IDX PT, R9, R2, 0x1, 0x181f ;  /* 0x00381f0002097f89 */ /* 0x00072200000e0000 */
[----:B------:R-:W-:Y:S02]  /*111b0*/  BSSY B0, `(.L_x_213) ;  /* 0x0000015000007945 */ /* 0x000fe40003800000 */
[----:B------:R-:W-:Y:S01]  /*111c0*/  ISETP.GE.AND P0, PT, R5, R12, PT ;  /* 0x0000000c0500720c */ /* 0x000fe20003f06270 */
[----:B--2---:R3:W2:-:S12]  /*111d0*/  SHFL.IDX PT, R8, R0, 0x1, 0x181f ;  /* 0x00381f0000087f89 */ /* 0x00469800000e0000 */
        /* <DEDUP_REMOVED lines=13> */
[----:B-1----:R1:W-:Y:S02]  /*112b0*/  @!P2 ST.E.128 [R10.64], R52 ;  /* 0x000000340a00a985 */ /* 0x0023e4000c101d16 */
[----:B------:R-:W-:-:S04]  /*112c0*/  @!P1 IMAD.WIDE R6, R6, 0x2, R8 ;  /* 0x0000000206069825 */ /* 0x000fc800078e0208 */
[----:B------:R-:W-:Y:S01]  /*112d0*/  @!P0 IMAD.WIDE R4, R4, 0x2, R8 ;  /* 0x0000000204048825 */ /* 0x000fe200078e0208 */
[----:B------:R1:W-:Y:S04]  /*112e0*/  @!P1 ST.E.128 [R6.64], R40 ;  /* 0x0000002806009985 */ /* 0x0003e8000c101d16 */
[----:B------:R1:W-:Y:S02]  /*112f0*/  @!P0 ST.E.128 [R4.64], R28 ;  /* 0x0000001c04008985 */ /* 0x0003e4000c101d16 */
.L_x_214:
[----:B------:R-:W-:Y:S05]  /*11300*/  BSYNC B0 ;  /* 0x0000000000007941 */ /* 0x000fea0003800000 */
.L_x_213:
[----:B-1----:R-:W-:Y:S01]  /*11310*/  IADD3 R5, R57, 0x40, RZ ;  /* 0x0000004039057810 */ /* 0x002fe20007ffe0ff */
[----:B----4-:R1:W4:Y:S01]  /*11320*/  SHFL.IDX PT, R9, R2, 0x2, 0x181f ;  /* 0x00581f0002097f89 */ /* 0x01032200000e0000 */
        /* <DEDUP_REMOVED lines=21> */
.L_x_216:
[----:B------:R-:W-:Y:S05]  /*11480*/  BSYNC B0 ;  /* 0x0000000000007941 */ /* 0x000fea0003800000 */
.L_x_215:
[----:B------:R-:W-:Y:S01]  /*11490*/  IADD3 R57, R57, 0x60, RZ ;  /* 0x0000006039397810 */ /* 0x000fe20007ffe0ff */
[----:B--2---:R2:W1:Y:S03]  /*114a0*/  SHFL.IDX PT, R7, R2, 0x3, 0x181f ;  /* 0x00781f0002077f89 */ /* 0x00446600000e0000 */
[----:B------:R-:W-:Y:S01]  /*114b0*/  ISETP.GE.AND P0, PT, R57, R12, PT ;  /* 0x0000000c3900720c */ /* 0x000fe20003f06270 */
[----:B------:R2:W3:-:S12]  /*114c0*/  SHFL.IDX PT, R6, R0, 0x3, 0x181f ;  /* 0x00781f0000067f89 */ /* 0x0004d800000e0000 */
[----:B------:R-:W-:Y:S05]  /*114d0*/  @P0 EXIT ;  /* 0x000000000000094d */ /* 0x000fea0003800000 */
[C---:B------:R-:W-:Y:S02]  /*114e0*/  IADD3 R5, R3.reuse, 0x40, RZ ;  /* 0x0000004003057810 */ /* 0x040fe40007ffe0ff */
[----:B------:R-:W-:Y:S02]  /*114f0*/  ISETP.GE.AND P1, PT, R3, c[0x0][0x3c8], PT ;  /* 0x0000f20003007a0c */ /* 0x000fe40003f26270 */
[----:B------:R-:W-:-:S13]  /*11500*/  ISETP.GE.AND P0, PT, R5, c[0x0][0x3c8], PT ;  /* 0x0000f20005007a0c */ /* 0x000fda0003f06270 */
[----:B-123--:R-:W-:-:S04]  /*11510*/  @!P0 SHF.R.S32.HI R0, RZ, 0x1f, R5 ;  /* 0x0000001fff008819 */ /* 0x00efc80000011405 */
[----:B------:R-:W-:Y:S01]  /*11520*/  @!P0 LEA.HI R0, R0, R5, RZ, 0x3 ;  /* 0x0000000500008211 */ /* 0x000fe200078f18ff */
[C-C-:B------:R-:W-:Y:S01]  /*11530*/  @!P1 IMAD.WIDE R4, R3.reuse, 0x2, R6.reuse ;  /* 0x0000000203049825 */ /* 0x140fe200078e0206 */
[----:B------:R-:W-:Y:S02]  /*11540*/  IADD3 R3, R3, 0x80, RZ ;  /* 0x0000008003037810 */ /* 0x000fe40007ffe0ff */
[----:B------:R-:W-:Y:S02]  /*11550*/  @!P0 LOP3.LUT R0, R0, 0xfffffff8, RZ, 0xc0, !PT ;  /* 0xfffffff800008812 */ /* 0x000fe400078ec0ff */
[----:B------:R1:W-:Y:S03]  /*11560*/  @!P1 ST.E.128 [R4.64], R44 ;  /* 0x0000002c04009985 */ /* 0x0003e6000c101d16 */
[----:B----4-:R-:W-:-:S05]  /*11570*/  @!P0 IMAD.WIDE R8, R0, 0x2, R6 ;  /* 0x0000000200088825 */ /* 0x010fca00078e0206 */
        /* <DEDUP_REMOVED lines=9> */
.L_x_210:
[----:B------:R-:W3:Y:S01]  /*11610*/  S2R R7, SR_TID.X ;  /* 0x0000000000077919 */ /* 0x000ee20000002100 */
[----:B------:R-:W-:Y:S03]  /*11620*/  BSSY B0, `(.L_x_217) ;  /* 0x0000029000007945 */ /* 0x000fe60003800000 */
[----:B------:R-:W4:Y:S01]  /*11630*/  S2R R8, SR_CTAID.Z ;  /* 0x0000000000087919 */ /* 0x000f220000002700 */
[----:B---3--:R-:W-:Y:S02]  /*11640*/  ISETP.GT.AND P0, PT, R7, 0x7f, PT ;  /* 0x0000007f0700780c */ /* 0x008fe40003f04270 */
[----:B----4-:R-:W-:-:S11]  /*11650*/  SHF.R.S32.HI R11, RZ, 0x1f, R8 ;  /* 0x0000001fff0b7819 */ /* 0x010fd60000011408 */
[----:B------:R-:W-:Y:S05]  /*11660*/  @P0 BRA `(.L_x_218) ;  /* 0x0000024000000947 */ /* 0x000fea0003800000 */
[----:B------:R-:W3:Y:S01]  /*11670*/  S2R R4, SR_CTAID.X ;  /* 0x0000000000047919 */ /* 0x000ee20000002500 */
[----:B-1----:R-:W-:-:S05]  /*11680*/  MOV R2, c[0x0][0x4e8] ;  /* 0x00013a0000027a02 */ /* 0x002fca0000000f00 */
[----:B------:R-:W-:Y:S01]  /*11690*/  IMAD R0, R2, c[0x0][0x388], RZ ;  /* 0x0000e20002007a24 */ /* 0x000fe200078e02ff */
[----:B---3--:R-:W-:-:S04]  /*116a0*/  LEA R9, R4, R7, 0x7 ;  /* 0x0000000704097211 */ /* 0x008fc800078e38ff */
[----:B------:R-:W-:-:S13]  /*116b0*/  ISETP.GE.AND P0, PT, R9, R0, PT ;  /* 0x000000000900720c */ /* 0x000fda0003f06270 */
[----:B------:R-:W-:Y:S05]  /*116c0*/  @P0 BRA `(.L_x_218) ;  /* 0x000001e000000947 */ /* 0x000fea0003800000 */
[----:B------:R-:W-:Y:S01]  /*116d0*/  ISETP.NE.AND P0, PT, R2, 0x1, PT ;  /* 0x000000010200780c */ /* 0x000fe20003f05270 */
[----:B------:R-:W-:Y:S01]  /*116e0*/  ULDC.64 UR4, c[0x0][0x490] ;  /* 0x0001240000047ab9 */ /* 0x000fe20000000a00 */
[----:B------:R-:W-:Y:S01]  /*116f0*/  IMAD.MOV.U32 R5, RZ, RZ, R9 ;  /* 0x000000ffff057224 */ /* 0x000fe200078e0009 */
[----:B------:R-:W-:Y:S02]  /*11700*/  UIMAD UR7, UR6, UR4, URZ ;  /* 0x00000004060772a4 */ /* 0x000fe4000f8e023f */
[----:B------:R-:W-:Y:S02]  /*11710*/  UIMAD.WIDE.U32 UR8, UR11, UR4, URZ ;  /* 0x000000040b0872a5 */ /* 0x000fe4000f8e003f */
[----:B------:R-:W-:-:S04]  /*11720*/  UIMAD UR4, UR11, UR5, UR7 ;  /* 0x000000050b0472a4 */ /* 0x000fc8000f8e0207 */
[----:B------:R-:W-:Y:S01]  /*11730*/  UIADD3 UR4, UR9, UR4, URZ ;  /* 0x0000000409047290 */ /* 0x000fe2000fffe03f */
[----:B------:R-:W-:Y:S01]  /*11740*/  MOV R2, UR8 ;  /* 0x0000000800027c02 */ /* 0x000fe20008000f00 */
[----:B------:R-:W-:-:S04]  /*11750*/  @P0 IMAD.HI.U32 R0, R9, c[0x0][0x4ec], RZ ;  /* 0x00013b0009000a27 */ /* 0x000fc800078e00ff */
[----:B------:R-:W-:Y:S01]  /*11760*/  MOV R13, UR4 ;  /* 0x00000004000d7c02 */ /* 0x000fe20008000f00 */
[----:B------:R-:W-:Y:S01]  /*11770*/  IMAD.MOV.U32 R12, RZ, RZ, R2 ;  /* 0x000000ffff0c7224 */ /* 0x000fe200078e0002 */
[----:B------:R-:W-:Y:S01]  /*11780*/  @P0 SHF.R.U32.HI R5, RZ, c[0x0][0x4f0], R0 ;  /* 0x00013c00ff050a19 */ /* 0x000fe20000011600 */
[----:B------:R-:W-:Y:S02]  /*11790*/  IMAD.U32 R3, RZ, RZ, UR9 ;  /* 0x00000009ff037e24 */ /* 0x000fe4000f8e00ff */
[----:B------:R-:W-:Y:S02]  /*117a0*/  IMAD R3, R11, c[0x0][0x498], RZ ;  /* 0x000126000b037a24 */ /* 0x000fe400078e02ff */
[----:B------:R-:W-:Y:S02]  /*117b0*/  IMAD.MOV R4, RZ, RZ, -R5 ;  /* 0x000000ffff047224 */ /* 0x000fe400078e0a05 */
[----:B------:R-:W-:-:S04]  /*117c0*/  IMAD.WIDE.U32 R12, R8, c[0x0][0x498], R12 ;  /* 0x00012600080c7a25 */ /* 0x000fc800078e000c */
[----:B------:R-:W-:Y:S01]  /*117d0*/  IMAD R4, R4, c[0x0][0x4e8], R9 ;  /* 0x00013a0004047a24 */ /* 0x000fe200078e0209 */
[----:B------:R-:W-:Y:S01]  /*117e0*/  IADD3 R12, P0, R5, R12, RZ ;  /* 0x0000000c050c7210 */ /* 0x000fe20007f1e0ff */
[----:B------:R-:W-:Y:S01]  /*117f0*/  IMAD R0, R8, c[0x0][0x49c], R3 ;  /* 0x0001270008007a24 */ /* 0x000fe200078e0203 */
[----:B------:R-:W-:Y:S02]  /*11800*/  SHF.R.S32.HI R3, RZ, 0x1f, R5 ;  /* 0x0000001fff037819 */ /* 0x000fe40000011405 */
[----:B------:R-:W-:Y:S02]  /*11810*/  SHF.R.S32.HI R2, RZ, 0x1f, R4 ;  /* 0x0000001fff027819 */ /* 0x000fe40000011404 */
[----:B------:R-:W-:-:S03]  /*11820*/  IADD3.X R13, R3, R13, R0, P0, !PT ;  /* 0x0000000d030d7210 */ /* 0x000fc600007fe400 */
[----:B------:R-:W-:Y:S02]  /*11830*/  IMAD R5, R2, c[0x0][0x488], RZ ;  /* 0x0001220002057a24 */ /* 0x000fe400078e02ff */
[----:B------:R-:W-:-:S04]  /*11840*/  IMAD.WIDE.U32 R12, R4, c[0x0][0x488], R12 ;  /* 0x00012200040c7a25 */ /* 0x000fc800078e000c */
[----:B------:R-:W-:Y:S01]  /*11850*/  IMAD R5, R4, c[0x0][0x48c], R5 ;  /* 0x0001230004057a24 */ /* 0x000fe200078e0205 */
[----:B------:R-:W-:-:S04]  /*11860*/  LEA R2, P0, R12, c[0x0][0x450], 0x2 ;  /* 0x000114000c027a11 */ /* 0x000fc800078010ff */
[----:B------:R-:W-:-:S04]  /*11870*/  IADD3 R5, R13, R5, RZ ;  /* 0x000000050d057210 */ /* 0x000fc80007ffe0ff */
[----:B------:R-:W-:Y:S02]  /*11880*/  LEA.HI.X R3, R12, c[0x0][0x454], R5, 0x2, P0 ;  /* 0x000115000c037a11 */ /* 0x000fe400000f1405 */
[----:B------:R-:W-:-:S05]  /*11890*/  MOV R5, 0xff800000 ;  /* 0xff80000000057802 */ /* 0x000fca0000000f00 */
[----:B------:R1:W-:Y:S02]  /*118a0*/  STG.E [R2.64], R5 ;  /* 0x0000000502007986 */ /* 0x0003e4000c101916 */
.L_x_218:
[----:B------:R-:W-:Y:S05]  /*118b0*/  BSYNC B0 ;  /* 0x0000000000007941 */ /* 0x000fea0003800000 */
.L_x_217:
[----:B-1----:R-:W1:Y:S01]  /*118c0*/  S2R R5, SR_CTAID.X ;  /* 0x0000000000057919 */ /* 0x002e620000002500 */
[----:B------:R-:W-:Y:S01]  /*118d0*/  SHF.R.S32.HI R4, RZ, 0x1f, R7 ;  /* 0x0000001fff047819 */ /* 0x000fe20000011407 */
[----:B------:R-:W-:Y:S01]  /*118e0*/  IMAD.MOV.U32 R3, RZ, RZ, c[0x0][0x4e8] ;  /* 0x00013a00ff037624 */ /* 0x000fe200078e00ff */
[----:B------:R-:W-:Y:S01]  /*118f0*/  ULDC.64 UR4, c[0x0][0x3e8] ;  /* 0x0000fa0000047ab9 */ /* 0x000fe20000000a00 */
[----:B------:R-:W-:Y:S01]  /*11900*/  IMAD R11, R11, c[0x0][0x3f0], RZ ;  /* 0x0000fc000b0b7a24 */ /* 0x000fe200078e02ff */
[----:B------:R-:W-:Y:S01]  /*11910*/  LEA.HI R4, R4, R7, RZ, 0x3 ;  /* 0x0000000704047211 */ /* 0x000fe200078f18ff */
[----:B------:R-:W-:Y:S01]  /*11920*/  UIMAD UR6, UR6, UR4, URZ ;  /* 0x00000004060672a4 */ /* 0x000fe2000f8e023f */
[C---:B------:R-:W-:Y:S01]  /*11930*/  ISETP.NE.AND P0, PT, R3.reuse, 0x1, PT ;  /* 0x000000010300780c */ /* 0x040fe20003f05270 */
[----:B------:R-:W-:Y:S01]  /*11940*/  UIMAD.WIDE.U32 UR8, UR11, UR4, URZ ;  /* 0x000000040b0872a5 */ /* 0x000fe2000f8e003f */
[----:B------:R-:W-:Y:S01]  /*11950*/  LOP3.LUT R0, R4, 0xfffffff8, RZ, 0xc0, !PT ;  /* 0xfffffff804007812 */ /* 0x000fe200078ec0ff */
[----:B------:R-:W-:Y:S01]  /*11960*/  UIMAD UR4, UR11, UR5, UR6 ;  /* 0x000000050b0472a4 */ /* 0x000fe2000f8e0206 */
[----:B------:R-:W-:Y:S01]  /*11970*/  SHF.R.S32.HI R4, RZ, 0x3, R4 ;  /* 0x00000003ff047819 */ /* 0x000fe20000011404 */
[----:B------:R-:W-:Y:S01]  /*11980*/  IMAD R3, R3, c[0x0][0x388], RZ ;  /* 0x0000e20003037a24 */ /* 0x000fe200078e02ff */
[----:B------:R-:W-:Y:S01]  /*11990*/  BSSY B0, `(.L_x_219) ;  /* 0x0000033000007945 */ /* 0x000fe20003800000 */
[----:B------:R-:W-:Y:S01]  /*119a0*/  IMAD.IADD R7, R7, 0x1, -R0 ;  /* 0x0000000107077824 */ /* 0x000fe200078e0a00 */
[----:B------:R-:W-:Y:S01]  /*119b0*/  UIADD3 UR4, UR9, UR4, URZ ;  /* 0x0000000409047290 */ /* 0x000fe2000fffe03f */
[----:B------:R-:W-:Y:S01]  /*119c0*/  IMAD.U32 R13, RZ, RZ, UR9 ;  /* 0x00000009ff0d7e24 */ /* 0x000fe2000f8e00ff */
[----:B------:R-:W-:Y:S01]  /*119d0*/  MOV R12, UR8 ;  /* 0x00000008000c7c02 */ /* 0x000fe20008000f00 */
[----:B------:R-:W-:Y:S01]  /*119e0*/  IMAD R0, R8, c[0x0][0x3f4], R11 ;  /* 0x0000fd0008007a24 */ /* 0x000fe200078e020b */
[----:B------:R-:W-:-:S02]  /*119f0*/  LEA R6, R7, R4, 0x5 ;  /* 0x0000000407067211 */ /* 0x000fc400078e28ff */
[----:B------:R-:W-:Y:S02]  /*11a00*/  MOV R13, UR4 ;  /* 0x00000004000d7c02 */ /* 0x000fe40008000f00 */
[----:B------:R-:W-:Y:S01]  /*11a10*/  SHF.L.U32 R7, R7, 0x3, RZ ;  /* 0x0000000307077819 */ /* 0x000fe200000006ff */
[C---:B-1----:R-:W-:Y:S01]  /*11a20*/  IMAD R6, R5.reuse, 0x80, R6 ;  /* 0x0000008005067824 */ /* 0x042fe200078e0206 */
[----:B------:R-:W-:Y:S01]  /*11a30*/  LEA R4, R5, R4, 0x7 ;  /* 0x0000000405047211 */ /* 0x000fe200078e38ff */
[----:B------:R-:W-:Y:S01]  /*11a40*/  IMAD.WIDE.U32 R12, R8, c[0x0][0x3f0], R12 ;  /* 0x0000fc00080c7a25 */ /* 0x000fe200078e000c */
[----:B------:R-:W-:-:S03]  /*11a50*/  IADD3 R5, R7, 0x80, RZ ;  /* 0x0000008007057810 */ /* 0x000fc60007ffe0ff */
[----:B------:R-:W-:-:S04]  /*11a60*/  @P0 IMAD.HI.U32 R2, R6, c[0x0][0x4ec], RZ ;  /* 0x00013b0006020a27 */ /* 0x000fc800078e00ff */
[----:B------:R-:W-:Y:S01]  /*11a70*/  IMAD.MOV.U32 R9, RZ, RZ, R6 ;  /* 0x000000ffff097224 */ /* 0x000fe200078e0006 */
[----:B------:R-:W-:Y:S01]  /*11a80*/  @P0 SHF.R.U32.HI R9, RZ, c[0x0][0x4f0], R2 ;  /* 0x00013c00ff090a19 */ /* 0x000fe20000011602 */
[----:B------:R-:W-:-:S03]  /*11a90*/  IMAD.IADD R13, R13, 0x1, R0 ;  /* 0x000000010d0d7824 */ /* 0x000fc600078e0200 */
[----:B------:R-:W-:Y:S01]  /*11aa0*/  SHF.R.S32.HI R2, RZ, 0x1f, R9 ;  /* 0x0000001fff027819 */ /* 0x000fe20000011409 */
[C---:B------:R-:W-:Y:S01]  /*11ab0*/  IMAD.WIDE.U32 R12, R9.reuse, c[0x0][0x3e0], R12 ;  /* 0x0000f800090c7a25 */ /* 0x040fe200078e000c */
[----:B------:R-:W-:-:S03]  /*11ac0*/  IADD3 R11, -R9, RZ, RZ ;  /* 0x000000ff090b7210 */ /* 0x000fc60007ffe1ff */
[----:B------:R-:W-:Y:S02]  /*11ad0*/  IMAD R2, R2, c[0x0][0x3e0], RZ ;  /* 0x0000f80002027a24 */ /* 0x000fe400078e02ff */
[----:B------:R-:W-:Y:S01]  /*11ae0*/  IMAD R11, R11, c[0x0][0x4e8], R6 ;  /* 0x00013a000b0b7a24 */ /* 0x000fe200078e0206 */
[----:B------:R-:W-:Y:S01]  /*11af0*/  IADD3 R6, R7, 0x40, RZ ;  /* 0x0000004007067810 */ /* 0x000fe20007ffe0ff */
[----:B------:R-:W-:-:S03]  /*11b00*/  IMAD R9, R9, c[0x0][0x3e4], R2 ;  /* 0x0000f90009097a24 */ /* 0x000fc600078e0202 */
[----:B------:R-:W-:Y:S02]  /*11b10*/  SHF.R.S32.HI R0, RZ, 0x1f, R11 ;  /* 0x0000001fff007819 */ /* 0x000fe4000001140b */
[----:B------:R-:W-:-:S03]  /*11b20*/  IADD3 R13, R13, R9, RZ ;  /* 0x000000090d0d7210 */ /* 0x000fc60007ffe0ff */
[----:B------:R-:W-:Y:S02]  /*11b30*/  IMAD R0, R0, c[0x0][0x3d8], RZ ;  /* 0x0000f60000007a24 */ /* 0x000fe400078e02ff */
[----:B------:R-:W-:-:S04]  /*11b40*/  IMAD.WIDE.U32 R8, R11, c[0x0][0x3d8], R12 ;  /* 0x0000f6000b087a25 */ /* 0x000fc800078e000c */
[----:B------:R-:W-:-:S04]  /*11b50*/  IMAD R0, R11, c[0x0][0x3dc], R0 ;  /* 0x0000f7000b007a24 */ /* 0x000fc800078e0200 */
[----:B------:R-:W-:Y:S01]  /*11b60*/  IMAD.IADD R11, R9, 0x1, R0 ;  /* 0x00000001090b7824 */ /* 0x000fe200078e0200 */
[----:B------:R-:W-:-:S04]  /*11b70*/  LEA R9, P0, R8, c[0x0][0x380], 0x1 ;  /* 0x0000e00008097a11 */ /* 0x000fc800078008ff */
[----:B------:R-:W-:Y:S01]  /*11b80*/  LEA.HI.X R8, R8, c[0x0][0x384], R11, 0x1, P0 ;  /* 0x0000e10008087a11 */ /* 0x000fe200000f0c0b */
[----:B------:R1:W3:Y:S01]  /*11b90*/  SHFL.IDX PT, R10, R9, RZ, 0x181f ;  /* 0x00181fff090a7589 */ /* 0x0002e200000e0000 */
[----:B------:R-:W-:-:S03]  /*11ba0*/  ISETP.GE.AND P0, PT, R4, R3, PT ;  /* 0x000000030400720c */ /* 0x000fc60003f06270 */
[----:B------:R1:W4:Y:S10]  /*11bb0*/  SHFL.IDX PT, R11, R8, RZ, 0x181f ;  /* 0x00181fff080b7589 */ /* 0x00033400000e0000 */
[----:B------:R-:W-:Y:S05]  /*11bc0*/  @P0 BRA `(.L_x_220) ;  /* 0x000000f000000947 */ /* 0x000fea0003800000 */
[----:B------:R-:W-:Y:S02]  /*11bd0*/  ISETP.GE.AND P1, PT, R6, c[0x0][0x3c8], PT ;  /* 0x0000f20006007a0c */ /* 0x000fe40003f26270 */
[----:B------:R-:W-:-:S02]  /*11be0*/  ISETP.GE.AND P0, PT, R5, c[0x0][0x3c8], PT ;  /* 0x0000f20005007a0c */ /* 0x000fc40003f06270 */
        /* <DEDUP_REMOVED lines=13> */
.L_x_220:
[----:B------:R-:W-:Y:S05]  /*11cc0*/  BSYNC B0 ;  /* 0x0000000000007941 */ /* 0x000fea0003800000 */
.L_x_219:
[----:B------:R-:W-:Y:S01]  /*11cd0*/  IADD3 R0, R4, 0x20, RZ ;  /* 0x0000002004007810 */ /* 0x000fe20007ffe0ff */
[----:B---34-:R3:W4:Y:S01]  /*11ce0*/  SHFL.IDX PT, R11, R8, 0x1, 0x181f ;  /* 0x00381f00080b7f89 */ /* 0x01872200000e0000 */
[----:B------:R-:W-:Y:S02]  /*11cf0*/  BSSY B0, `(.L_x_221) ;  /* 0x0000013000007945 */ /* 0x000fe40003800000 */
[----:B------:R-:W-:Y:S01]  /*11d00*/  ISETP.GE.AND P0, PT, R0, R3, PT ;  /* 0x000000030000720c */ /* 0x000fe20003f06270 */
[----:B------:R3:W1:-:S12]  /*11d10*/  SHFL.IDX PT, R10, R9, 0x1, 0x181f ;  /* 0x00381f00090a7f89 */ /* 0x00065800000e0000 */
        /* <DEDUP_REMOVED lines=16> */
.L_x_222:
[----:B------:R-:W-:Y:S05]  /*11e20*/  BSYNC B0 ;  /* 0x0000000000007941 */ /* 0x000fea0003800000 */
.L_x_221:
[----:B------:R-:W-:Y:S01]  /*11e30*/  IADD3 R0, R4, 0x40, RZ ;  /* 0x0000004004007810 */ /* 0x000fe20007ffe0ff */
[----:B-1--4-:R1:W4:Y:S01]  /*11e40*/  SHFL.IDX PT, R11, R8, 0x2, 0x181f ;  /* 0x00581f00080b7f89 */ /* 0x01232200000e0000 */
[----:B------:R-:W-:Y:S02]  /*11e50*/  BSSY B0, `(.L_x_223) ;  /* 0x0000013000007945 */ /* 0x000fe40003800000 */
[----:B------:R-:W-:Y:S01]  /*11e60*/  ISETP.GE.AND P0, PT, R0, R3, PT ;  /* 0x000000030000720c */ /* 0x000fe20003f06270 */
[----:B------:R1:W3:-:S12]  /*11e70*/  SHFL.IDX PT, R10, R9, 0x2, 0x181f ;  /* 0x00581f00090a7f89 */ /* 0x0002d800000e0000 */
        /* <DEDUP_REMOVED lines=16> */
.L_x_224:
[----:B------:R-:W-:Y:S05]  /*11f80*/  BSYNC B0 ;  /* 0x0000000000007941 */ /* 0x000fea0003800000 */
.L_x_223:
[----:B------:R-:W-:Y:S01]  /*11f90*/  IADD3 R4, R4, 0x60, RZ ;  /* 0x0000006004047810 */ /* 0x000fe20007ffe0ff */
[----:B---34-:R3:W4:Y:S03]  /*11fa0*/  SHFL.IDX PT, R11, R8, 0x3, 0x181f ;  /* 0x00781f00080b7f89 */ /* 0x01872600000e0000 */
[----:B------:R-:W-:Y:S01]  /*11fb0*/  ISETP.GE.AND P0, PT, R4, R3, PT ;  /* 0x000000030400720c */ /* 0x000fe20003f06270 */
[----:B------:R3:W1:-:S12]  /*11fc0*/  SHFL.IDX PT, R10, R9, 0x3, 0x181f ;  /* 0x00781f00090a7f89 */ /* 0x00065800000e0000 */
[----:B------:R-:W-:Y:S05]  /*11fd0*/  @P0 EXIT ;  /* 0x000000000000094d */ /* 0x000fea0003800000 */
[----:B------:R-:W-:Y:S02]  /*11fe0*/  ISETP.GE.AND P0, PT, R6, c[0x0][0x3c8], PT ;  /* 0x0000f20006007a0c */ /* 0x000fe40003f06270 */
[----:B------:R-:W-:-:S11]  /*11ff0*/  ISETP.GE.AND P1, PT, R7, c[0x0][0x3c8], PT ;  /* 0x0000f20007007a0c */ /* 0x000fd60003f26270 */
[----:B------:R-:W-:-:S04]  /*12000*/  @!P0 SHF.R.S32.HI R3, RZ, 0x1f, R6 ;  /* 0x0000001fff038819 */ /* 0x000fc80000011406 */
[----:B------:R-:W-:Y:S01]  /*12010*/  @!P0 LEA.HI R3, R3, R6, RZ, 0x3 ;  /* 0x0000000603038211 */ /* 0x000fe200078f18ff */
[----:B-1--4-:R-:W-:-:S03]  /*12020*/  @!P1 IMAD.WIDE R6, R7, 0x2, R10 ;  /* 0x0000000207069825 */ /* 0x012fc600078e020a */
        /* <DEDUP_REMOVED lines=8> */
[----:B-1----:R-:W-:-:S05]  /*120b0*/  LOP3.LUT R3, R0, 0xfffffff8, RZ, 0xc0, !PT ;  /* 0xfffffff800037812 */ /* 0x002fca00078ec0ff */
[----:B------:R-:W-:-:S05]  /*120c0*/  IMAD.WIDE R10, R3, 0x2, R10 ;  /* 0x00000002030a7825 */ /* 0x000fca00078e020a */
[----:B------:R-:W-:Y:S01]  /*120d0*/  ST.E.128 [R10.64], RZ ;  /* 0x000000ff0a007985 */ /* 0x000fe2000c101d16 */
[----:B------:R-:W-:Y:S05]  /*120e0*/  EXIT ;  /* 0x000000000000794d */ /* 0x000fea0003800000 */
.L_x_225:
        /* <DEDUP_REMOVED lines=9> */
.L_x_1497:


//--------------------- .text._ZN7cutlass13device_kernelIN5flash19enable_sm80_to_sm89INS1_16FlashAttnFwdSm80INS1_25CollectiveMainloopFwdSm80ILi8ELi1ELb0EN4cute5tupleIJNS5_1CILi128EEENS7_ILi64EEENS7_ILi192EEEEEELi192ENS_6half_tEfNS_4arch4Sm80ELb0ELb1ELb1ELb1ELb1ELb0ELb1ELb0EEENS1_21CollectiveEpilogueFwdINS6_IJS8_SA_S9_EEENS6_IJNS7_ILi1EEESI_SI_EEESC_SE_Li256ELb1ELb1ELb0ELb0EEENS1_19SingleTileSchedulerILb1ELb0ELb1ELi128EEEEEEEEEvNT_6ParamsE --------------------------
	.section	.text._ZN7cutlass13device_kernelIN5flash19enable_sm80_to_sm89INS1_16FlashAttnFwdSm80INS1_25CollectiveMainloopFwdSm80ILi8ELi1ELb0EN4cute5tupleIJNS5_1CILi128EEENS7_ILi64EEENS7_ILi192EEEEEELi192ENS_6half_tEfNS_4arch4Sm80ELb0ELb1ELb1ELb1ELb1ELb0ELb1ELb0EEENS1_21CollectiveEpilogueFwdINS6_IJS8_SA_S9_EEENS6_IJNS7_ILi1EEESI_SI_EEESC_SE_Li256ELb1ELb1ELb0ELb0EEENS1_19SingleTileSchedulerILb1ELb0ELb1ELi128EEEEEEEEEvNT_6ParamsE,"ax",@progbits
	.sectioninfo	@"SHI_REGISTERS=255"
	.align	128
.text._ZN7cutlass13device_kernelIN5flash19enable_sm80_to_sm89INS1_16FlashAttnFwdSm80INS1_25CollectiveMainloopFwdSm80ILi8ELi1ELb0EN4cute5tupleIJNS5_1CILi128EEENS7_ILi64EEENS7_ILi192EEEEEELi192ENS_6half_tEfNS_4arch4Sm80ELb0ELb1ELb1ELb1ELb1ELb0ELb1ELb0EEENS1_21CollectiveEpilogueFwdINS6_IJS8_SA_S9_EEENS6_IJNS7_ILi1EEESI_SI_EEESC_SE_Li256ELb1ELb1ELb0ELb0EEENS1_19SingleTileSchedulerILb1ELb0ELb1ELi128EEEEEEEEEvNT_6ParamsE:
        .type           _ZN7cutlass13device_kernelIN5flash19enable_sm80_to_sm89INS1_16FlashAttnFwdSm80INS1_25CollectiveMainloopFwdSm80ILi8ELi1ELb0EN4cute5tupleIJNS5_1CILi128EEENS7_ILi64EEENS7_ILi192EEEEEELi192ENS_6half_tEfNS_4arch4Sm80ELb0ELb1ELb1ELb1ELb1ELb0ELb1ELb0EEENS1_21CollectiveEpilogueFwdINS6_IJS8_SA_S9_EEENS6_IJNS7_ILi1EEESI_SI_EEESC_SE_Li256ELb1ELb1ELb0ELb0EEENS1_19SingleTileSchedulerILb1ELb0ELb1ELi128EEEEEEEEEvNT_6ParamsE,@function
        .size           _ZN7cutlass13device_kernelIN5flash19enable_sm80_to_sm89INS1_16FlashAttnFwdSm80INS1_25CollectiveMainloopFwdSm80ILi8ELi1ELb0EN4cute5tupleIJNS5_1CILi128EEENS7_ILi64EEENS7_ILi192EEEEEELi192ENS_6half_tEfNS_4arch4Sm80ELb0ELb1ELb1ELb1ELb1ELb0ELb1ELb0EEENS1_21CollectiveEpilogueFwdINS6_IJS8_SA_S9_EEENS6_IJNS7_ILi1EEESI_SI_EEESC_SE_Li256ELb1ELb1ELb0ELb0EEENS1_19SingleTileSchedulerILb1ELb0ELb1ELi128EEEEEEEEEvNT_6ParamsE,(.L_x_1498 - _ZN7cutlass13device_kernelIN5flash19enable_sm80_to_sm89INS1_16FlashAttnFwdSm80INS1_25CollectiveMainloopFwdSm80ILi8ELi1ELb0EN4cute5tupleIJNS5_1CILi128EEENS7_ILi64EEENS7_ILi192EEEEEELi192ENS_6half_tEfNS_4arch4Sm80ELb0ELb1ELb1ELb1ELb1ELb0ELb1ELb0EEENS1_21CollectiveEpilogueFwdINS6_IJS8_SA_S9_EEENS6_IJNS7_ILi1EEESI_SI_EEESC_SE_Li256ELb1ELb1ELb0ELb0EEENS1_19SingleTileSchedulerILb1ELb0ELb1ELi128EEEEEEEEEvNT_6ParamsE)
        .other          _ZN7cutlass13device_kernelIN5flash19enable_sm80_to_sm89INS1_16FlashAttnFwdSm80INS1_25CollectiveMainloopFwdSm80ILi8ELi1ELb0EN4cute5tupleIJNS5_1CILi128EEENS7_ILi64EEENS7_ILi192EEEEEELi192ENS_6half_tEfNS_4arch4Sm80ELb0ELb1ELb1ELb1ELb1ELb0ELb1ELb0EEENS1_21CollectiveEpilogueFwdINS6_IJS8_SA_S9_EEENS6_IJNS7_ILi1EEESI_SI_EEESC_SE_Li256ELb1ELb1ELb0ELb0EEENS1_19SingleTileSchedulerILb1ELb0ELb1ELi128EEEEEEEEEvNT_6ParamsE,@"STO_CUDA_ENTRY STV_DEFAULT"
_ZN7cutlass13device_kernelIN5flash19enable_sm80_to_sm89INS1_16FlashAttnFwdSm80INS1_25CollectiveMainloopFwdSm80ILi8ELi1ELb0EN4cute5tupleIJNS5_1CILi128EEENS7_ILi64EEENS7_ILi192EEEEEELi192ENS_6half_tEfNS_4arch4Sm80ELb0ELb1ELb1ELb1ELb1ELb0ELb1ELb0EEENS1_21CollectiveEpilogueFwdINS6_IJS8_SA_S9_EEENS6_IJNS7_ILi1EEESI_SI_EEESC_SE_Li256ELb1ELb1ELb0ELb0EEENS1_19SingleTileSchedulerILb1ELb0ELb1ELi128EEEEEEEEEvNT_6ParamsE:
        /* <DEDUP_REMOVED lines=11> */
[----:B------:R-:W-:Y:S05]  /*00b0*/  @!P0 BRA `(.L_x_226) ;  /* 0x000001c000008947 */ /* 0x000fea0003800000 */
[----:B---3--:R-:W-:-:S04]  /*00c0*/  ISETP.NE.U32.AND P0, PT, RZ, c[0x0][0x568], PT ;  /* 0x00015a00ff007a0c */ /* 0x008fc80003f05070 */
[----:B------:R-:W-:-:S13]  /*00d0*/  ISETP.NE.AND.EX P0, PT, RZ, c[0x0][0x56c], PT, P0 ;  /* 0x00015b00ff007a0c */ /* 0x000fda0003f05300 */
[----:B------:R-:W-:Y:S05]  /*00e0*/  @!P0 BRA `(.L_x_227) ;  /* 0x0000005000008947 */ /* 0x000fea0003800000 */
[----:B------:R-:W-:Y:S02]  /*00f0*/  MOV R2, UR4 ;  /* 0x0000000400027c02 */ /* 0x000fe40008000f00 */
[----:B------:R-:W-:-:S05]  /*0100*/  MOV R3, UR5 ;  /* 0x0000000500037c02 */ /* 0x000fca0008000f00 */
[----:B------:R-:W2:Y:S02]  /*0110*/  LDG.E R2, [R2.64] ;  /* 0x0000001402027981 */ /* 0x000ea4000c1e1900 */
[----:B--2---:R1:W2:Y:S02]  /*0120*/  R2UR UR5, R2 ;  /* 0x00000000020573c2 */ /* 0x0042a400000e0000 */
[----:B-12---:R-:W-:Y:S05]  /*0130*/  BRA `(.L_x_228) ;  /* 0x000000e000007947 */ /* 0x006fea0003800000 */
.L_x_227:
        /* <DEDUP_REMOVED lines=13> */
.L_x_229:
[----:B------:R-:W-:Y:S02]  /*0210*/  ULDC UR5, c[0x0][0x54c] ;  /* 0x0001530000057ab9 */ /* 0x000fe40000000800 */
.L_x_228:
[----:B------:R-:W-:Y:S02]  /*0220*/  ULDC UR4, c[0x0][0x548] ;  /* 0x0001520000047ab9 */ /* 0x000fe40000000800 */
[----:B------:R-:W-:-:S02]  /*0230*/  USHF.L.U32 UR26, UR27, 0x7, URZ ;  /* 0x000000071b1a7899 */ /* 0x000fc4000800063f */
[----:B------:R-:W-:-:S04]  /*0240*/  UIMAD UR4, UR5, UR4, URZ ;  /* 0x00000004050472a4 */ /* 0x000fc8000f8e023f */
[----:B------:R-:W-:-:S04]  /*0250*/  UISETP.GE.AND UP0, UPT, UR26, UR4, UPT ;  /* 0x000000041a00728c */ /* 0x000fc8000bf06270 */
[----:B------:R-:W-:Y:S01]  /*0260*/  USEL UR13, UR13, 0xffffffff, !UP0 ;  /* 0xffffffff0d0d7887 */ /* 0x000fe2000c000000 */
[----:B------:R-:W-:Y:S05]  /*0270*/  BRA `(.L_x_230) ;  /* 0x000001b000007947 */ /* 0x000fea0003800000 */
.L_x_226:
        /* <DEDUP_REMOVED lines=8> */
.L_x_231:
        /* <DEDUP_REMOVED lines=13> */
.L_x_233:
[----:B------:R-:W-:Y:S02]  /*03d0*/  ULDC UR5, c[0x0][0x54c] ;  /* 0x0001530000057ab9 */ /* 0x000fe40000000800 */
.L_x_232:
[----:B------:R-:W-:Y:S02]  /*03e0*/  ULDC UR4, c[0x0][0x548] ;  /* 0x0001520000047ab9 */ /* 0x000fe40000000800 */
[----:B------:R-:W-:-:S02]  /*03f0*/  USHF.L.U32 UR26, UR27, 0x7, URZ ;  /* 0x000000071b1a7899 */ /* 0x000fc4000800063f */
[----:B------:R-:W-:-:S04]  /*0400*/  UIMAD UR4, UR5, UR4, URZ ;  /* 0x00000004050472a4 */ /* 0x000fc8000f8e023f */
[----:B------:R-:W-:-:S04]  /*0410*/  UISETP.GE.AND UP0, UPT, UR26, UR4, UPT ;  /* 0x000000041a00728c */ /* 0x000fc8000bf06270 */
[----:B------:R-:W-:-:S06]  /*0420*/  USEL UR13, UR13, 0xffffffff, !UP0 ;  /* 0xffffffff0d0d7887 */ /* 0x000fcc000c000000 */
.L_x_230:
[----:B------:R-:W-:-:S13]  /*0430*/  ISETP.LE.AND P0, PT, RZ, UR13, PT ;  /* 0x0000000dff007c0c */ /* 0x000fda000bf03270 */
[----:B------:R-:W-:Y:S05]  /*0440*/  @!P0 EXIT ;  /* 0x000000000000894d */ /* 0x000fea0003800000 */
[----:B------:R-:W-:Y:S02]  /*0450*/  ULDC.64 UR8, c[0x0][0x370] ;  /* 0x0000dc0000087ab9 */ /* 0x000fe40000000a00 */
[----:B------:R-:W-:Y:S02]  /*0460*/  ULDC.64 UR4, c[0x0][0x360] ;  /* 0x0000d80000047ab9 */ /* 0x000fe40000000a00 */
[----:B------:R-:W-:Y:S02]  /*0470*/  UISETP.NE.U32.AND UP1, UPT, URZ, UR8, UPT ;  /* 0x000000083f00728c */ /* 0x000fe4000bf25070 */
[----:B------:R-:W-:Y:S02]  /*0480*/  UISETP.NE.U32.AND UP0, UPT, URZ, UR4, UPT ;  /* 0x000000043f00728c */ /* 0x000fe4000bf05070 */
[----:B------:R-:W-:Y:S02]  /*0490*/  ULDC.64 UR6, c[0x0][0x348] ;  /* 0x0000d20000067ab9 */ /* 0x000fe40000000a00 */
[----:B------:R-:W-:-:S02]  /*04a0*/  UISETP.NE.U32.AND UP3, UPT, URZ, UR6, UPT ;  /* 0x000000063f00728c */ /* 0x000fc4000bf65070 */
[----:B------:R-:W-:Y:S02]  /*04b0*/  UISETP.NE.AND.EX UP1, UPT, URZ, UR9, UPT, UP1 ;  /* 0x000000093f00728c */ /* 0x000fe4000bf25310 */
[----:B------:R-:W-:Y:S02]  /*04c0*/  UISETP.NE.AND.EX UP0, UPT, URZ, UR5, UPT, UP0 ;  /* 0x000000053f00728c */ /* 0x000fe4000bf05300 */
[----:B------:R-:W-:Y:S02]  /*04d0*/  UISETP.NE.AND.EX UP3, UPT, URZ, UR7, UPT, UP3 ;  /* 0x000000073f00728c */ /* 0x000fe4000bf65330 */
[----:B------:R-:W-:Y:S01]  /*04e0*/  ULDC.64 UR8, c[0x0][0x370] ;  /* 0x0000dc0000087ab9 */ /* 0x000fe20000000a00 */
[----:B------:R-:W-:Y:S01]  /*04f0*/  PLOP3.LUT P2, PT, PT, PT, UP1, 0x80, 0x0 ;  /* 0x000000000000781c */ /* 0x000fe20003f4f018 */
[----:B------:R-:W-:Y:S01]  /*0500*/  ULDC.64 UR6, c[0x0][0x348] ;  /* 0x0000d20000067ab9 */ /* 0x000fe20000000a00 */
[----:B------:R-:W-:Y:S01]  /*0510*/  PLOP3.LUT P0, PT, PT, PT, UP0, 0x80, 0x0 ;  /* 0x000000000000781c */ /* 0x000fe20003f0f008 */
[----:B------:R-:W-:Y:S01]  /*0520*/  ULDC.64 UR4, c[0x0][0x360] ;  /* 0x0000d80000047ab9 */ /* 0x000fe20000000a00 */
[----:B------:R-:W-:Y:S01]  /*0530*/  PLOP3.LUT P1, PT, PT, PT, UP3, 0x80, 0x0 ;  /* 0x000000000000781c */ /* 0x000fe20003f2f038 */
[----:B------:R-:W-:-:S02]  /*0540*/  @UP1 UIMAD.WIDE UR8, UR13, UR14, UR8 ;  /* 0x0000000e0d0812a5 */ /* 0x000fc4000f8e0208 */
[----:B------:R-:W-:Y:S02]  /*0550*/  @UP0 UIMAD.WIDE UR4, UR13, UR14, UR4 ;  /* 0x0000000e0d0402a5 */ /* 0x000fe4000f8e0204 */
[----:B------:R-:W-:Y:S02]  /*0560*/  UIMAD.WIDE UR6, UR13, UR14, UR6 ;  /* 0x0000000e0d0672a5 */ /* 0x000fe4000f8e0206 */
[----:B------:R-:W-:Y:S02]  /*0570*/  IMAD.U32 R8, RZ, RZ, UR8 ;  /* 0x00000008ff087e24 */ /* 0x000fe4000f8e00ff */
[----:B------:R-:W-:Y:S01]  /*0580*/  IMAD.U32 R9, RZ, RZ, UR9 ;  /* 0x00000009ff097e24 */ /* 0x000fe2000f8e00ff */
[----:B------:R-:W-:Y:S01]  /*0590*/  MOV R6, UR4 ;  /* 0x0000000400067c02 */ /* 0x000fe20008000f00 */
[----:B------:R-:W-:Y:S01]  /*05a0*/  IMAD.U32 R7, RZ, RZ, UR5 ;  /* 0x00000005ff077e24 */ /* 0x000fe2000f8e00ff */
[----:B------:R-:W-:Y:S01]  /*05b0*/  MOV R4, UR6 ;  /* 0x0000000600047c02 */ /* 0x000fe20008000f00 */
[----:B------:R-:W-:Y:S01]  /*05c0*/  IMAD.U32 R5, RZ, RZ, UR7 ;  /* 0x00000007ff057e24 */ /* 0x000fe2000f8e00ff */
[----:B------:R-:W2:Y:S04]  /*05d0*/  @P2 LDG.E R3, [R8.64] ;  /* 0x0000001408032981 */ /* 0x000ea8000c1e1900 */
[----:B------:R-:W3:Y:S04]  /*05e0*/  @P0 LDG.E R0, [R6.64] ;  /* 0x0000001406000981 */ /* 0x000ee8000c1e1900 */
[----:B------:R-:W4:Y:S01]  /*05f0*/  @P1 LDG.E R2, [R4.64] ;  /* 0x0000001404021981 */ /* 0x000f22000c1e1900 */
[----:B------:R-:W1:Y:S01]  /*0600*/  S2UR UR10, SR_CTAID.Y ;  /* 0x00000000000a79c3 */ /* 0x000e620000002600 */
[----:B------:R-:W-:-:S02]  /*0610*/  UMOV UR11, URZ ;  /* 0x0000003f000b7c82 */ /* 0x000fc40008000000 */
[----:B------:R-:W-:Y:S02]  /*0620*/  ULDC UR12, c[0x0][0x168] ;  /* 0x00005a00000c7ab9 */ /* 0x000fe40000000800 */
[----:B------:R-:W-:Y:S02]  /*0630*/  UMOV UR9, URZ ;  /* 0x0000003f00097c82 */ /* 0x000fe40008000000 */
[----:B------:R-:W-:Y:S02]  /*0640*/  ULDC UR4, c[0x0][0x2ac] ;  /* 0x0000ab0000047ab9 */ /* 0x000fe40000000800 */
[----:B------:R-:W-:Y:S02]  /*0650*/  ULDC UR8, c[0x0][0x1d0] ;  /* 0x0000740000087ab9 */ /* 0x000fe40000000800 */
[----:B------:R-:W-:Y:S02]  /*0660*/  UIMAD UR8, UR4, UR8, URZ ;  /* 0x00000008040872a4 */ /* 0x000fe4000f8e023f */
[----:B-1----:R-:W-:Y:S01]  /*0670*/  USHF.R.S32.HI UR18, URZ, 0x1f, UR10 ;  /* 0x0000001f3f127899 */ /* 0x002fe2000801140a */
[----:B--2---:R1:W2:Y:S08]  /*0680*/  @P2 R2UR UR11, R3 ;  /* 0x00000000030b23c2 */ /* 0x0042b000000e0000 */
[----:B---3--:R1:W3:Y:S08]  /*0690*/  @P0 R2UR UR12, R0 ;  /* 0x00000000000c03c2 */ /* 0x0082f000000e0000 */
[----:B----4-:R1:W4:Y:S02]  /*06a0*/  @P1 R2UR UR9, R2 ;  /* 0x00000000020913c2 */ /* 0x01032400000e0000 */
[----:B-1--4-:R-:W-:Y:S05]  /*06b0*/  @P0 BRA `(.L_x_234) ;  /* 0x0000006000000947 */ /* 0x012fea0003800000 */
[----:B------:R-:W-:Y:S05]  /*06c0*/  @!P1 BRA `(.L_x_234) ;  /* 0x0000005000009947 */ /* 0x000fea0003800000 */
[----:B------:R-:W4:Y:S04]  /*06d0*/  LDG.E R0, [R4.64] ;  /* 0x0000001404007981 */ /* 0x000f28000c1e1900 */
[----:B------:R-:W5:Y:S01]  /*06e0*/  LDG.E R2, [R4.64+0x4] ;  /* 0x0000041404027981 */ /* 0x000f62000c1e1900 */
[----:B---34-:R-:W1:Y:S08]  /*06f0*/  R2UR UR12, R0 ;  /* 0x00000000000c73c2 */ /* 0x018e7000000e0000 */
[----:B-----5:R-:W1:Y:S02]  /*0700*/  R2UR UR4, R2 ;  /* 0x00000000020473c2 */ /* 0x020e6400000e0000 */
[----:B-1----:R-:W-:-:S06]  /*0710*/  UIADD3 UR12, -UR12, UR4, URZ ;  /* 0x000000040c0c7290 */ /* 0x002fcc000fffe13f */
.L_x_234:
[----:B------:R-:W-:-:S04]  /*0720*/  ISETP.NE.U32.AND P0, PT, RZ, c[0x0][0x368], PT ;  /* 0x0000da00ff007a0c */ /* 0x000fc80003f05070 */
[----:B------:R-:W-:-:S13]  /*0730*/  ISETP.NE.AND.EX P0, PT, RZ, c[0x0][0x36c], PT, P0 ;  /* 0x0000db00ff007a0c */ /* 0x000fda0003f05300 */
[----:B------:R-:W-:Y:S05]  /*0740*/  @!P0 BRA `(.L_x_235) ;  /* 0x0000007000008947 */ /* 0x000fea0003800000 */
[----:B------:R-:W-:Y:S02]  /*0750*/  ULDC.64 UR4, c[0x0][0x368] ;  /* 0x0000da0000047ab9 */ /* 0x000fe40000000a00 */
[----:B------:R-:W-:-:S06]  /*0760*/  UIMAD.WIDE UR4, UR13, UR14, UR4 ;  /* 0x0000000e0d0472a5 */ /* 0x000fcc000f8e0204 */
[----:B------:R-:W-:Y:S02]  /*0770*/  MOV R2, UR4 ;  /* 0x0000000400027c02 */ /* 0x000fe40008000f00 */
[----:B------:R-:W-:-:S05]  /*0780*/  MOV R3, UR5 ;  /* 0x0000000500037c02 */ /* 0x000fca0008000f00 */
[----:B------:R-:W4:Y:S02]  /*0790*/  LDG.E R2, [R2.64] ;  /* 0x0000001402027981 */ /* 0x000f24000c1e1900 */
[----:B----4-:R1:W4:Y:S02]  /*07a0*/  R2UR UR8, R2 ;  /* 0x00000000020873c2 */ /* 0x01032400000e0000 */
[----:B-1--4-:R-:W-:Y:S05]  /*07b0*/  BRA `(.L_x_236) ;  /* 0x000000c000007947 */ /* 0x012fea0003800000 */
.L_x_235:
[----:B------:R-:W-:-:S04]  /*07c0*/  ISETP.NE.U32.AND P0, PT, RZ, c[0x0][0x350], PT ;  /* 0x0000d400ff007a0c */ /* 0x000fc80003f05070 */
[----:B------:R-:W-:-:S13]  /*07d0*/  ISETP.NE.AND.EX P0, PT, RZ, c[0x0][0x354], PT, P0 ;  /* 0x0000d500ff007a0c */ /* 0x000fda0003f05300 */
[----:B------:R-:W-:Y:S05]  /*07e0*/  @!P0 BRA `(.L_x_236) ;  /* 0x0000009000008947 */ /* 0x000fea0003800000 */
[----:B------:R-:W-:Y:S02]  /*07f0*/  ULDC.64 UR4, c[0x0][0x350] ;  /* 0x0000d40000047ab9 */ /* 0x000fe40000000a00 */
[----:B------:R-:W-:-:S06]  /*0800*/  UIMAD.WIDE UR4, UR13, UR14, UR4 ;  /* 0x0000000e0d0472a5 */ /* 0x000fcc000f8e0204 */
[----:B------:R-:W-:Y:S02]  /*0810*/  MOV R4, UR4 ;  /* 0x0000000400047c02 */ /* 0x000fe40008000f00 */
[----:B------:R-:W-:-:S05]  /*0820*/  MOV R5, UR5 ;  /* 0x0000000500057c02 */ /* 0x000fca0008000f00 */
[----:B------:R-:W4:Y:S04]  /*0830*/  LDG.E R2, [R4.64] ;  /* 0x0000001404027981 */ /* 0x000f28000c1e1900 */
[----:B------:R-:W5:Y:S01]  /*0840*/  LDG.E R0, [R4.64+0x4] ;  /* 0x0000041404007981 */ /* 0x000f62000c1e1900 */
[----:B----4-:R-:W1:Y:S08]  /*0850*/  R2UR UR4, R2 ;  /* 0x00000000020473c2 */ /* 0x010e7000000e0000 */
[----:B-----5:R-:W1:Y:S02]  /*0860*/  R2UR UR8, R0 ;  /* 0x00000000000873c2 */ /* 0x020e6400000e0000 */
[----:B-1----:R-:W-:-:S06]  /*0870*/  UIADD3 UR8, -UR4, UR8, URZ ;  /* 0x0000000804087290 */ /* 0x002fcc000fffe13f */
.L_x_236:
[----:B------:R-:W-:Y:S02]  /*0880*/  ULDC UR4, c[0x0][0x2c4] ;  /* 0x0000b10000047ab9 */ /* 0x000fe40000000800 */
[----:B------:R-:W-:-:S02]  /*0890*/  UISETP.NE.AND UP2, UPT, UR4, 0x1, UPT ;  /* 0x000000010400788c */ /* 0x000fc4000bf45270 */
[----:B------:R-:W-:Y:S02]  /*08a0*/  ULDC.64 UR6, c[0x0][0x2c8] ;  /* 0x0000b20000067ab9 */ /* 0x000fe40000000a00 */
[----:B------:R-:W-:Y:S02]  /*08b0*/  ULDC.64 UR4, c[0x0][0x328] ;  /* 0x0000ca0000047ab9 */ /* 0x000fe40000000a00 */
[----:B------:R-:W-:Y:S02]  /*08c0*/  UISETP.GE.AND UP1, UPT, UR5, 0x1, UPT ;  /* 0x000000010500788c */ /* 0x000fe4000bf26270 */
[----:B--2---:R-:W-:Y:S02]  /*08d0*/  UIADD3 UR8, -UR11, UR8, URZ ;  /* 0x000000080b087290 */ /* 0x004fe4000fffe13f */
[----:B------:R-:W-:Y:S02]  /*08e0*/  UIADD3 UR15, UR26, 0x7f, URZ ;  /* 0x0000007f1a0f7890 */ /* 0x000fe4000fffe03f */
[----:B------:R-:W-:Y:S01]  /*08f0*/  @UP2 UIADD3 UR16, UR26, 0x7f, URZ ;  /* 0x0000007f1a102890 */ /* 0x000fe2000fffe03f */
[----:B------:R-:W-:-:S03]  /*0900*/  PLOP3.LUT P0, PT, PT, PT, UP1, 0x40, 0x0 ;  /* 0x000000000000781c */ /* 0x000fc60003f0e818 */
[----:B------:R-:W-:Y:S02]  /*0910*/  UIMAD.WIDE.U32 UR16, UR16, UR6, URZ ;  /* 0x00000006101072a5 */ /* 0x000fe4000f8e003f */
[----:B---3--:R-:W-:Y:S02]  /*0920*/  UIADD3 UR6, UR8, 0x1, -UR12 ;  /* 0x0000000108067890 */ /* 0x008fe4000fffe80c */
[----:B------:R-:W-:-:S04]  /*0930*/  @UP2 USHF.R.U32.HI UR15, URZ, UR7, UR17 ;  /* 0x000000073f0f2299 */ /* 0x000fc80008011611 */
[----:B------:R-:W-:-:S04]  /*0940*/  UIADD3 UR6, UR6, UR15, URZ ;  /* 0x0000000f06067290 */ /* 0x000fc8000fffe03f */
[----:B------:R-:W-:Y:S01]  /*0950*/  UIADD3 UR4, UR6, UR4, URZ ;  /* 0x0000000406047290 */ /* 0x000fe2000fffe03f */
[----:B------:R-:W-:Y:S05]  /*0960*/  @P0 BRA `(.L_x_237) ;  /* 0x0000012000000947 */ /* 0x000fea0003800000 */
[----:B------:R-:W-:Y:S01]  /*0970*/  ISETP.LT.AND P0, PT, RZ, UR6, PT ;  /* 0x00000006ff007c0c */ /* 0x000fe2000bf01270 */
[----:B------:R-:W-:-:S12]  /*0980*/  UIADD3 UR15, UR6, -0x1, URZ ;  /* 0xffffffff060f7890 */ /* 0x000fd8000fffe03f */
[----:B------:R-:W-:Y:S05]  /*0990*/  @P0 BRA `(.L_x_238) ;  /* 0x0000007000000947 */ /* 0x000fea0003800000 */
[----:B------:R-:W-:Y:S02]  /*09a0*/  UISETP.NE.AND UP0, UPT, UR5, 0x1, UPT ;  /* 0x000000010500788c */ /* 0x000fe4000bf05270 */
[----:B------:R-:W-:-:S03]  /*09b0*/  UIADD3 UR15, -UR6, URZ, URZ ;  /* 0x0000003f060f7290 */ /* 0x000fc6000fffe13f */
[----:B------:R-:W-:Y:S02]  /*09c0*/  ULDC.64 UR6, c[0x0][0x330] ;  /* 0x0000cc0000067ab9 */ /* 0x000fe40000000a00 */
[----:B------:R-:W-:-:S04]  /*09d0*/  UIMAD.WIDE.U32 UR16, UR15, UR6, URZ ;  /* 0x000000060f1072a5 */ /* 0x000fc8000f8e003f */
[----:B------:R-:W-:-:S04]  /*09e0*/  @UP0 USHF.R.U32.HI UR15, URZ, UR7, UR17 ;  /* 0x000000073f0f0299 */ /* 0x000fc80008011611 */
[----:B------:R-:W-:Y:S01]  /*09f0*/  ULOP3.LUT UR15, URZ, UR15, URZ, 0x33, !UPT ;  /* 0x0000000f3f0f7292 */ /* 0x000fe2000f8e333f */
[----:B------:R-:W-:Y:S05]  /*0a00*/  BRA `(.L_x_239) ;  /* 0x0000004000007947 */ /* 0x000fea0003800000 */
.L_x_238:
[----:B------:R-:W-:Y:S02]  /*0a10*/  UISETP.NE.AND UP0, UPT, UR5, 0x1, UPT ;  /* 0x000000010500788c */ /* 0x000fe4000bf05270 */
[----:B------:R-:W-:Y:S02]  /*0a20*/  ULDC.64 UR6, c[0x0][0x330] ;  /* 0x0000cc0000067ab9 */ /* 0x000fe40000000a00 */
[----:B------:R-:W-:-:S07]  /*0a30*/  UIMAD.WIDE.U32 UR16, UR15, UR6, URZ ;  /* 0x000000060f1072a5 */ /* 0x000fce000f8e003f */
[----:B------:R-:W-:Y:S02]  /*0a40*/  @UP0 USHF.R.U32.HI UR15, URZ, UR7, UR17 ;  /* 0x000000073f0f0299 */ /* 0x000fe40008011611 */
.L_x_239:
[----:B------:R-:W-:Y:S02]  /*0a50*/  ULDC UR6, c[0x0][0x32c] ;  /* 0x0000cb0000067ab9 */ /* 0x000fe40000000800 */
[----:B------:R-:W-:-:S04]  /*0a60*/  UIMAD UR6, UR15, UR5, UR6 ;  /* 0x000000050f0672a4 */ /* 0x000fc8000f8e0206 */
[----:B------:R-:W-:-:S04]  /*0a70*/  UISETP.LT.AND UP0, UPT, UR4, UR6, UPT ;  /* 0x000000060400728c */ /* 0x000fc8000bf01270 */
[----:B------:R-:W-:Y:S02]  /*0a80*/  USEL UR4, UR4, UR6, UP0 ;  /* 0x0000000604047287 */ /* 0x000fe40008000000 */
.L_x_237:
[----:B------:R-:W-:Y:S01]  /*0a90*/  UIADD3 UR17, UR8, 0x3f, URZ ;  /* 0x0000003f08117890 */ /* 0x000fe2000fffe03f */
[----:B------:R-:W-:Y:S01]  /*0aa0*/  PLOP3.LUT P0, PT, PT, PT, UP1, 0x40, 0x0 ;  /* 0x000000000000781c */ /* 0x000fe20003f0e818 */
[----:B------:R-:W-:Y:S02]  /*0ab0*/  UIADD3 UR15, UR4, 0x3f, URZ ;  /* 0x0000003f040f7890 */ /* 0x000fe4000fffe03f */
[----:B------:R-:W-:Y:S02]  /*0ac0*/  ULDC.64 UR6, c[0x0][0x2c8] ;  /* 0x0000b20000067ab9 */ /* 0x000fe40000000a00 */
[----:B------:R-:W-:Y:S02]  /*0ad0*/  UIMAD.WIDE.U32 UR22, UR26, UR6, URZ ;  /* 0x000000061a1672a5 */ /* 0x000fe4000f8e003f */
[----:B------:R-:W-:Y:S02]  /*0ae0*/  USHF.R.S32.HI UR16, URZ, 0x1f, UR17 ;  /* 0x0000001f3f107899 */ /* 0x000fe40008011411 */
[----:B------:R-:W-:-:S02]  /*0af0*/  USHF.R.S32.HI UR6, URZ, 0x1f, UR15 ;  /* 0x0000001f3f067899 */ /* 0x000fc4000801140f */
[----:B------:R-:W-:Y:S02]  /*0b00*/  ULEA.HI UR16, UR16, UR17, URZ, 0x6 ;  /* 0x0000001110107291 */ /* 0x000fe4000f8f303f */
[----:B------:R-:W-:Y:S02]  /*0b10*/  ULEA.HI UR6, UR6, UR15, URZ, 0x6 ;  /* 0x0000000f06067291 */ /* 0x000fe4000f8f303f */
[----:B------:R-:W-:Y:S02]  /*0b20*/  UMOV UR4, UR26 ;  /* 0x0000001a00047c82 */ /* 0x000fe40008000000 */
[----:B------:R-:W-:Y:S02]  /*0b30*/  @UP2 USHF.R.U32.HI UR4, URZ, UR7, UR23 ;  /* 0x000000073f042299 */ /* 0x000fe40008011617 */
[----:B------:R-:W-:Y:S02]  /*0b40*/  USHF.R.S32.HI UR16, URZ, 0x6, UR16 ;  /* 0x000000063f107899 */ /* 0x000fe40008011410 */
[----:B------:R-:W-:-:S02]  /*0b50*/  USHF.R.S32.HI UR22, URZ, 0x6, UR6 ;  /* 0x000000063f167899 */ /* 0x000fc40008011406 */
[----:B------:R-:W-:Y:S02]  /*0b60*/  UIADD3 UR23, UR8, -UR12, URZ ;  /* 0x8000000c08177290 */ /* 0x000fe4000fffe03f */
[----:B------:R-:W-:Y:S02]  /*0b70*/  UISETP.LT.AND UP0, UPT, UR16, UR22, UPT ;  /* 0x000000161000728c */ /* 0x000fe4000bf01270 */
[----:B------:R-:W-:Y:S02]  /*0b80*/  UIADD3 UR7, UR23, UR4, URZ ;  /* 0x0000000417077290 */ /* 0x000fe4000fffe03f */
[----:B------:R-:W-:Y:S02]  /*0b90*/  ULDC UR6, c[0x0][0x324] ;  /* 0x0000c90000067ab9 */ /* 0x000fe40000000800 */
[----:B------:R-:W-:Y:S02]  /*0ba0*/  USEL UR22, UR16, UR22, UP0 ;  /* 0x0000001610167287 */ /* 0x000fe40008000000 */
[----:B------:R-:W-:Y:S01]  /*0bb0*/  UIADD3 UR6, UR7, -UR6, URZ ;  /* 0x8000000607067290 */ /* 0x000fe2000fffe03f */
[----:B------:R-:W-:Y:S05]  /*0bc0*/  @P0 BRA `(.L_x_240) ;  /* 0x0000014000000947 */ /* 0x000fea0003800000 */
[----:B------:R-:W-:-:S06]  /*0bd0*/  UISETP.GT.AND UP0, UPT, UR7, -0x1, UPT ;  /* 0xffffffff0700788c */ /* 0x000fcc000bf04270 */
[----:B------:R-:W-:-:S13]  /*0be0*/  PLOP3.LUT P0, PT, PT, PT, UP0, 0x80, 0x0 ;  /* 0x000000000000781c */ /* 0x000fda0003f0f008 */
[----:B------:R-:W-:Y:S05]  /*0bf0*/  @P0 BRA `(.L_x_241) ;  /* 0x0000008000000947 */ /* 0x000fea0003800000 */
        /* <DEDUP_REMOVED lines=8> */
.L_x_241:
[----:B------:R-:W-:-:S03]  /*0c80*/  UISETP.NE.AND UP0, UPT, UR5, 0x1, UPT ;  /* 0x000000010500788c */ /* 0x000fc6000bf05270 */
[----:B------:R-:W-:Y:S02]  /*0c90*/  ULDC.64 UR4, c[0x0][0x330] ;  /* 0x0000cc0000047ab9 */ /* 0x000fe40000000a00 */
[----:B------:R-:W-:-:S07]  /*0ca0*/  UIMAD.WIDE.U32 UR16, UR7, UR4, URZ ;  /* 0x00000004071072a5 */ /* 0x000fce000f8e003f */
[----:B------:R-:W-:Y:S02]  /*0cb0*/  @UP0 UMOV UR15, UR17 ;  /* 0x00000011000f0c82 */ /* 0x000fe40008000000 */
[----:B------:R-:W-:Y:S02]  /*0cc0*/  @UP0 USHF.R.U32.HI UR7, URZ, UR5, UR15 ;  /* 0x000000053f070299 */ /* 0x000fe4000801160f */
.L_x_242:
[----:B------:R-:W-:Y:S02]  /*0cd0*/  ULDC UR4, c[0x0][0x32c] ;  /* 0x0000cb0000047ab9 */ /* 0x000fe40000000800 */
[----:B------:R-:W-:-:S04]  /*0ce0*/  UIMAD UR4, UR7, UR4, URZ ;  /* 0x00000004070472a4 */ /* 0x000fc8000f8e023f */
[----:B------:R-:W-:-:S04]  /*0cf0*/  UISETP.LT.AND UP0, UPT, UR6, UR4, UPT ;  /* 0x000000040600728c */ /* 0x000fc8000bf01270 */
[----:B------:R-:W-:-:S04]  /*0d00*/  USEL UR6, UR6, UR4, !UP0 ;  /* 0x0000000406067287 */ /* 0x000fc8000c000000 */
.L_x_240:
[----:B------:R-:W-:Y:S01]  /*0d10*/  USHF.R.S32.HI UR4, URZ, 0x1f, UR6 ;  /* 0x0000001f3f047899 */ /* 0x000fe20008011406 */
[----:B------:R-:W-:Y:S01]  /*0d20*/  PLOP3.LUT P2, PT, PT, PT, PT, 0x80, 0x0 ;  /* 0x000000000000781c */ /* 0x000fe20003f4f070 */
[----:B------:R-:W-:Y:S01]  /*0d30*/  IMAD.MOV.U32 R3, RZ, RZ, RZ ;  /* 0x000000ffff037224 */ /* 0x000fe200078e00ff */
[----:B------:R-:W-:Y:S01]  /*0d40*/  CS2R R96, SRZ ;  /* 0x0000000000607805 */ /* 0x000fe2000001ff00 */
[----:B------:R-:W-:Y:S01]  /*0d50*/  ULEA.HI UR4, UR4, UR6, URZ, 0x6 ;  /* 0x0000000604047291 */ /* 0x000fe2000f8f303f */
[----:B------:R-:W-:Y:S01]  /*0d60*/  IMAD.MOV.U32 R98, RZ, RZ, RZ ;  /* 0x000000ffff627224 */ /* 0x000fe200078e00ff */
[----:B------:R-:W-:Y:S01]  /*0d70*/  CS2R R94, SRZ ;  /* 0x00000000005e7805 */ /* 0x000fe2000001ff00 */
[----:B------:R-:W-:Y:S01]  /*0d80*/  CS2R R92, SRZ ;  /* 0x00000000005c7805 */ /* 0x000fe2000001ff00 */
[----:B------:R-:W-:Y:S01]  /*0d90*/  USHF.R.S32.HI UR7, URZ, 0x6, UR4 ;  /* 0x000000063f077899 */ /* 0x000fe20008011404 */
[----:B------:R-:W-:Y:S01]  /*0da0*/  CS2R R90, SRZ ;  /* 0x00000000005a7805 */ /* 0x000fe2000001ff00 */
[----:B------:R-:W-:Y:S01]  /*0db0*/  CS2R R88, SRZ ;  /* 0x0000000000587805 */ /* 0x000fe2000001ff00 */
[----:B------:R-:W-:Y:S01]  /*0dc0*/  MOV R87, RZ ;  /* 0x000000ff00577202 */ /* 0x000fe20000000f00 */
[----:B------:R-:W-:Y:S01]  /*0dd0*/  UISETP.LT.AND UP0, UPT, URZ, UR7, UPT ;  /* 0x000000073f00728c */ /* 0x000fe2000bf01270 */
[----:B------:R-:W-:Y:S01]  /*0de0*/  IMAD.MOV.U32 R4, RZ, RZ, RZ ;  /* 0x000000ffff047224 */ /* 0x000fe200078e00ff */
[----:B------:R-:W-:Y:S01]  /*0df0*/  CS2R R84, SRZ ;  /* 0x0000000000547805 */ /* 0x000fe2000001ff00 */
        /* <DEDUP_REMOVED lines=44> */
[----:B------:R-:W-:Y:S05]  /*10c0*/  @!P0 BRA `(.L_x_243) ;  /* 0x0000f8e000008947 */ /* 0x000fea0003800000 */
[----:B------:R-:W-:Y:S02]  /*10d0*/  ULDC.64 UR4, c[0x0][0x340] ;  /* 0x0000d00000047ab9 */ /* 0x000fe40000000a00 */
[----:B------:R-:W-:-:S04]  /*10e0*/  UISETP.NE.U32.AND UP0, UPT, URZ, UR4, UPT ;  /* 0x000000043f00728c */ /* 0x000fc8000bf05070 */
[----:B------:R-:W-:-:S03]  /*10f0*/  UISETP.NE.AND.EX UP0, UPT, URZ, UR5, UPT, UP0 ;  /* 0x000000053f00728c */ /* 0x000fc6000bf05300 */
[----:B------:R-:W-:-:S03]  /*1100*/  ULDC.64 UR4, c[0x0][0x340] ;  /* 0x0000d00000047ab9 */ /* 0x000fc60000000a00 */
[----:B------:R-:W-:-:S05]  /*1110*/  PLOP3.LUT P2, PT, PT, PT, UP0, 0x80, 0x0 ;  /* 0x000000000000781c */ /* 0x000fca0003f4f008 */
[----:B------:R-:W-:-:S06]  /*1120*/  @UP0 UIMAD.WIDE UR4, UR13, UR14, UR4 ;  /* 0x0000000e0d0402a5 */ /* 0x000fcc000f8e0204 */
[----:B------:R-:W-:Y:S02]  /*1130*/  IMAD.U32 R3, RZ, RZ, UR5 ;  /* 0x00000005ff037e24 */ /* 0x000fe4000f8e00ff */
[----:B------:R-:W-:Y:S01]  /*1140*/  IMAD.U32 R2, RZ, RZ, UR4 ;  /* 0x00000004ff027e24 */ /* 0x000fe2000f8e00ff */
[----:B------:R-:W-:Y:S01]  /*1150*/  SHF.R.S32.HI R89, RZ, 0x1f, R86 ;  /* 0x0000001fff597819 */ /* 0x000fe20000011456 */
[----:B------:R-:W-:Y:S02]  /*1160*/  USHF.R.S32.HI UR6, URZ, 0x1f, UR9 ;  /* 0x0000001f3f067899 */ /* 0x000fe40008011409 */
[----:B------:R-:W-:Y:S01]  /*1170*/  ULDC.64 UR4, c[0x0][0x178] ;  /* 0x00005e0000047ab9 */ /* 0x000fe20000000a00 */
[----:B------:R1:W2:Y:S01]  /*1180*/  @P2 LDG.E R3, [R2.64] ;  /* 0x0000001402032981 */ /* 0x0002a2000c1e1900 */
[-C--:B------:R-:W-:Y:S01]  /*1190*/  LEA.HI R13, R89, R86.reuse, RZ, 0x3 ;  /* 0x00000056590d7211 */ /* 0x080fe200078f18ff */
[----:B------:R-:W-:Y:S01]  /*11a0*/  UIMAD UR6, UR6, UR4, URZ ;  /* 0x00000004060672a4 */ /* 0x000fe2000f8e023f */
[----:B------:R-:W-:Y:S01]  /*11b0*/  PLOP3.LUT P1, PT, PT, PT, UP2, 0x80, 0x0 ;  /* 0x000000000000781c */ /* 0x000fe20003f2f028 */
[----:B------:R-:W-:Y:S01]  /*11c0*/  UIMAD.WIDE.U32 UR14, UR9, UR4, URZ ;  /* 0x00000004090e72a5 */ /* 0x000fe2000f8e003f */
[----:B------:R-:W-:Y:S01]  /*11d0*/  LOP3.LUT R5, R13, 0xfffffff8, RZ, 0xc0, !PT ;  /* 0xfffffff80d057812 */ /* 0x000fe200078ec0ff */
[----:B------:R-:W-:Y:S01]  /*11e0*/  UIMAD UR6, UR9, UR5, UR6 ;  /* 0x00000005090672a4 */ /* 0x000fe2000f8e0206 */
[----:B------:R-:W-:Y:S01]  /*11f0*/  SHF.R.S32.HI R13, RZ, 0x3, R13 ;  /* 0x00000003ff0d7819 */ /* 0x000fe2000001140d */
[----:B------:R-:W-:Y:S01]  /*1200*/  USHF.R.S32.HI UR9, URZ, 0x1f, UR13 ;  /* 0x0000001f3f097899 */ /* 0x000fe2000801140d */
[----:B------:R-:W-:Y:S01]  /*1210*/  PLOP3.LUT P0, PT, PT, PT, UP2, 0x80, 0x0 ;  /* 0x000000000000781c */ /* 0x000fe20003f0f028 */
[----:B------:R-:W-:Y:S01]  /*1220*/  IMAD.IADD R12, R86, 0x1, -R5 ;  /* 0x00000001560c7824 */ /* 0x000fe200078e0a05 */
[----:B------:R-:W-:Y:S01]  /*1230*/  ULDC.64 UR4, c[0x0][0x1b8] ;  /* 0x00006e0000047ab9 */ /* 0x000fe20000000a00 */
[----:B------:R-:W-:Y:S01]  /*1240*/  IMAD.SHL.U32 R207, R13, 0x40, RZ ;  /* 0x000000400dcf7824 */ /* 0x000fe200078e00ff */
[----:B------:R-:W-:Y:S01]  /*1250*/  UIADD3 UR15, UR15, UR6, URZ ;  /* 0x000000060f0f7290 */ /* 0x000fe2000fffe03f */
[C---:B------:R-:W-:Y:S01]  /*1260*/  IMAD R210, R12.reuse, 0x20, R13 ;  /* 0x000000200cd27824 */ /* 0x040fe200078e020d */
[----:B------:R-:W-:Y:S01]  /*1270*/  UIMAD UR6, UR18, UR4, URZ ;  /* 0x00000004120672a4 */ /* 0x000fe2000f8e023f */
[----:B------:R-:W-:Y:S01]  /*1280*/  IMAD.SHL.U32 R218, R12, 0x8, RZ ;  /* 0x000000080cda7824 */ /* 0x000fe200078e00ff */
[----:B------:R-:W-:Y:S01]  /*1290*/  USEL UR9, UR9, URZ, !UP3 ;  /* 0x0000003f09097287 */ /* 0x000fe2000d800000 */
[----:B------:R-:W-:Y:S01]  /*12a0*/  LOP3.LUT R207, R207, 0x1c0, RZ, 0xc0, !PT ;  /* 0x000001c0cfcf7812 */ /* 0x000fe200078ec0ff */
[----:B------:R-:W-:Y:S01]  /*12b0*/  UIMAD UR6, UR10, UR5, UR6 ;  /* 0x000000050a0672a4 */ /* 0x000fe2000f8e0206 */
[----:B------:R-:W-:Y:S01]  /*12c0*/  IADD3 R0, R210, UR26, RZ ;  /* 0x0000001ad2007c10 */ /* 0x000fe2000fffe0ff */
[----:B------:R-:W-:Y:S01]  /*12d0*/  UIMAD.WIDE.U32 UR16, UR10, UR4, UR14 ;  /* 0x000000040a1072a5 */ /* 0x000fe2000f8e000e */
[----:B------:R-:W-:Y:S01]  /*12e0*/  IADD3 R4, R218, 0x40, RZ ;  /* 0x00000040da047810 */ /* 0x000fe20007ffe0ff */
[----:B------:R-:W-:Y:S01]  /*12f0*/  USEL UR14, UR13, URZ, !UP3 ;  /* 0x0000003f0d0e7287 */ /* 0x000fe2000d800000 */
[-C--:B------:R-:W-:Y:S01]  /*1300*/  LEA.HI R10, R89, R86.reuse, RZ, 0x6 ;  /* 0x00000056590a7211 */ /* 0x080fe200078f30ff */
[----:B------:R-:W-:Y:S01]  /*1310*/  ULDC.64 UR4, c[0x0][0x1c0] ;  /* 0x0000700000047ab9 */ /* 0x000fe20000000a00 */
[----:B-1----:R-:W-:Y:S01]  /*1320*/  @P1 IMAD.HI.U32 R2, R0, c[0x0][0x2c8], RZ ;  /* 0x0000b20000021a27 */ /* 0x002fe200078e00ff */
[----:B------:R-:W-:Y:S01]  /*1330*/  UIMAD UR9, UR9, UR4, URZ ;  /* 0x00000004090972a4 */ /* 0x000fe2000f8e023f */
[----:B------:R-:W-:Y:S01]  /*1340*/  ISETP.GE.AND P4, PT, R218, c[0x0][0x198], PT ;  /* 0x00006600da007a0c */ /* 0x000fe20003f86270 */
[----:B------:R-:W-:Y:S01]  /*1350*/  UIADD3 UR17, UR17, UR6, URZ ;  /* 0x0000000611117290 */ /* 0x000fe2000fffe03f */
[----:B------:R-:W-:Y:S01]  /*1360*/  IMAD.MOV.U32 R7, RZ, RZ, R0 ;  /* 0x000000ffff077224 */ /* 0x000fe200078e0000 */
[----:B------:R-:W-:Y:S01]  /*1370*/  UIMAD UR5, UR14, UR5, UR9 ;  /* 0x000000050e0572a4 */ /* 0x000fe2000f8e0209 */
[----:B------:R-:W-:Y:S01]  /*1380*/  @P0 SHF.R.U32.HI R7, RZ, c[0x0][0x2cc], R2 ;  /* 0x0000b300ff070a19 */ /* 0x000fe20000011602 */
[----:B------:R-:W-:Y:S01]  /*1390*/  UIMAD.WIDE.U32 UR14, UR14, UR4, UR16 ;  /* 0x000000040e0e72a5 */ /* 0x000fe2000f8e0010 */
[----:B------:R-:W-:Y:S01]  /*13a0*/  ISETP.GE.AND P3, PT, R4, c[0x0][0x198], PT ;  /* 0x0000660004007a0c */ /* 0x000fe20003f66270 */
[----:B------:R-:W-:Y:S01]  /*13b0*/  IMAD.SHL.U32 R10, R10, 0x8, RZ ;  /* 0x000000080a0a7824 */ /* 0x000fe200078e00ff */
[--C-:B------:R-:W-:Y:S01]  /*13c0*/  SHF.R.S32.HI R2, RZ, 0x1f, R7.reuse ;  /* 0x0000001fff027819 */ /* 0x100fe20000011407 */
[----:B------:R-:W-:Y:S01]  /*13d0*/  UIADD3 UR5, UR15, UR5, URZ ;  /* 0x000000050f057290 */ /* 0x000fe2000fffe03f */
[----:B------:R-:W-:Y:S01]  /*13e0*/  IMAD.MOV R5, RZ, RZ, -R7 ;  /* 0x000000ffff057224 */ /* 0x000fe200078e0a07 */
[----:B------:R-:W-:Y:S01]  /*13f0*/  ULDC UR4, c[0x0][0x2c4] ;  /* 0x0000b10000047ab9 */ /* 0x000fe20000000800 */
[----:B------:R-:W-:Y:S01]  /*1400*/  IMAD.U32 R9, RZ, RZ, UR15 ;  /* 0x0000000fff097e24 */ /* 0x000fe2000f8e00ff */
[----:B------:R-:W-:Y:S01]  /*1410*/  UIMAD UR4, UR12, UR4, URZ ;  /* 0x000000040c0472a4 */ /* 0x000fe2000f8e023f */
[----:B------:R-:W-:Y:S01]  /*1420*/  IMAD R0, R5, c[0x0][0x2c4], R0 ;  /* 0x0000b10005007a24 */ /* 0x000fe200078e0200 */
[----:B------:R-:W-:Y:S01]  /*1430*/  LEA.HI R5, R89, R86, RZ, 0x4 ;  /* 0x0000005659057211 */ /* 0x000fe200078f20ff */
[----:B------:R-:W-:Y:S01]  /*1440*/  IMAD R2, R2, c[0x0][0x1b0], RZ ;  /* 0x00006c0002027a24 */ /* 0x000fe200078e02ff */
[----:B------:R-:W-:Y:S01]  /*1450*/  BSSY B0, `(.L_x_244) ;  /* 0x0000033000007945 */ /* 0x000fe20003800000 */
[----:B------:R-:W-:Y:S01]  /*1460*/  IMAD.U32 R8, RZ, RZ, UR14 ;  /* 0x0000000eff087e24 */ /* 0x000fe2000f8e00ff */
[----:B------:R-:W-:Y:S01]  /*1470*/  SHF.R.S32.HI R11, RZ, 0x1f, R0 ;  /* 0x0000001fff0b7819 */ /* 0x000fe20000011400 */
[----:B------:R-:W-:-:S02]  /*1480*/  IMAD.U32 R9, RZ, RZ, UR5 ;  /* 0x00000005ff097e24 */ /* 0x000fc4000f8e00ff */
[C---:B------:R-:W-:Y:S02]  /*1490*/  IMAD R2, R7.reuse, c[0x0][0x1b4], R2 ;  /* 0x00006d0007027a24 */ /* 0x040fe400078e0202 */
[----:B------:R-:W-:Y:S01]  /*14a0*/  IMAD.WIDE.U32 R6, R7, c[0x0][0x1b0], R8 ;  /* 0x00006c0007067a25 */ /* 0x000fe200078e0008 */
[----:B------:R-:W-:-:S03]  /*14b0*/  LOP3.LUT R9, R5, 0xfffffff0, RZ, 0xc0, !PT ;  /* 0xfffffff005097812 */ /* 0x000fc600078ec0ff */
[----:B------:R-:W-:Y:S01]  /*14c0*/  IMAD.IADD R7, R7, 0x1, R2 ;  /* 0x0000000107077824 */ /* 0x000fe200078e0202 */
[----:B------:R-:W-:Y:S01]  /*14d0*/  SHF.R.U32.HI R2, RZ, 0x3, R207 ;  /* 0x00000003ff027819 */ /* 0x000fe200000116cf */
[----:B------:R-:W-:Y:S01]  /*14e0*/  IMAD R11, R11, c[0x0][0x1a8], RZ ;  /* 0x00006a000b0b7a24 */ /* 0x000fe200078e02ff */
[----:B------:R-:W-:Y:S01]  /*14f0*/  LOP3.LUT R207, R207, 0x38, R218, 0xf8, !PT ;  /* 0x00000038cfcf7812 */ /* 0x000fe200078ef8da */
[----:B------:R-:W-:-:S03]  /*1500*/  IMAD.WIDE.U32 R6, R0, c[0x0][0x1a8], R6 ;  /* 0x00006a0000067a25 */ /* 0x000fc600078e0006 */
[----:B------:R-:W-:Y:S01]  /*1510*/  LOP3.LUT R207, R207, R2, RZ, 0x3c, !PT ;  /* 0x00000002cfcf7212 */ /* 0x000fe200078e3cff */
[----:B------:R-:W-:Y:S01]  /*1520*/  IMAD R11, R0, c[0x0][0x1ac], R11 ;  /* 0x00006b00000b7a24 */ /* 0x000fe200078e020b */
[----:B------:R-:W-:Y:S01]  /*1530*/  LEA R15, P0, R6, c[0x0][0x160], 0x1 ;  /* 0x00005800060f7a11 */ /* 0x000fe200078008ff */
[----:B------:R-:W-:Y:S01]  /*1540*/  IMAD.IADD R0, R86, 0x1, -R9 ;  /* 0x0000000156007824 */ /* 0x000fe200078e0a09 */
[----:B------:R-:W-:Y:S01]  /*1550*/  LOP3.LUT R207, R207, 0xfffffe00, R10, 0xf8, !PT ;  /* 0xfffffe00cfcf7812 */ /* 0x000fe200078ef80a */
[----:B------:R-:W-:Y:S02]  /*1560*/  IMAD.IADD R8, R7, 0x1, R11 ;  /* 0x0000000107087824 */ /* 0x000fe400078e020b */
[----:B------:R-:W-:Y:S01]  /*1570*/  IMAD.MOV.U32 R2, RZ, RZ, 0x10 ;  /* 0x00000010ff027424 */ /* 0x000fe200078e00ff */
[----:B------:R-:W-:Y:S01]  /*1580*/  SHF.R.S32.HI R7, RZ, 0x1f, R0 ;  /* 0x0000001fff077819 */ /* 0x000fe20000011400 */
[----:B------:R1:W3:Y:S01]  /*1590*/  SHFL.IDX PT, R16, R15, RZ, 0x181f ;  /* 0x00181fff0f107589 */ /* 0x0002e200000e0000 */
[----:B------:R-:W-:-:S02]  /*15a0*/  LEA.HI.X R8, R6, c[0x0][0x164], R8, 0x1, P0 ;  /* 0x0000590006087a11 */ /* 0x000fc400000f0c08 */
[----:B------:R-:W-:Y:S02]  /*15b0*/  LEA.HI R7, R7, R0, RZ, 0x3 ;  /* 0x0000000007077211 */ /* 0x000fe400078f18ff */
[----:B------:R-:W-:Y:S01]  /*15c0*/  IADD3 R6, R13, UR26, RZ ;  /* 0x0000001a0d067c10 */ /* 0x000fe2000fffe0ff */
[----:B------:R1:W4:Y:S01]  /*15d0*/  SHFL.IDX PT, R17, R8, RZ, 0x181f ;  /* 0x00181fff08117589 */ /* 0x00032200000e0000 */
[----:B------:R-:W-:Y:S02]  /*15e0*/  LOP3.LUT R9, R7, 0xfffffff8, RZ, 0xc0, !PT ;  /* 0xfffffff807097812 */ /* 0x000fe400078ec0ff */
[----:B------:R-:W-:-:S03]  /*15f0*/  ISETP.GE.AND P5, PT, R6, UR4, PT ;  /* 0x0000000406007c0c */ /* 0x000fc6000bfa6270 */
[----:B------:R-:W-:Y:S01]  /*1600*/  IMAD.IADD R9, R0, 0x1, -R9 ;  /* 0x0000000100097824 */ /* 0x000fe200078e0a09 */
[----:B------:R-:W-:-:S04]  /*1610*/  IADD3 R0, R218, 0x80, RZ ;  /* 0x00000080da007810 */ /* 0x000fc80007ffe0ff */
[----:B------:R-:W-:Y:S01]  /*1620*/  ISETP.GE.AND P0, PT, R0, c[0x0][0x198], PT ;  /* 0x0000660000007a0c */ /* 0x000fe20003f06270 */
[----:B--2---:R2:W5:Y:S03]  /*1630*/  @P2 R2UR UR9, R3 ;  /* 0x00000000030923c2 */ /* 0x00456600000e0000 */
[----:B------:R-:W-:Y:S01]  /*1640*/  R2P PR, R9, 0x6 ;  /* 0x0000000609007804 */ /* 0x000fe20000000000 */
[----:B-----5:R-:W-:-:S04]  /*1650*/  @!UP0 UMOV UR9, UR13 ;  /* 0x0000000d00098c82 */ /* 0x020fc80008000000 */
[----:B------:R-:W-:Y:S01]  /*1660*/  SEL R2, R2, 0xfffffff0, !P1 ;  /* 0xfffffff002027807 */ /* 0x000fe20004800000 */
[----:B--2---:R-:W-:-:S05]  /*1670*/  IMAD.MOV.U32 R3, RZ, RZ, 0x20 ;  /* 0x00000020ff037424 */ /* 0x004fca00078e00ff */
[----:B------:R-:W-:Y:S01]  /*1680*/  SEL R3, R3, 0xffffffe0, !P2 ;  /* 0xffffffe003037807 */ /* 0x000fe20005000000 */
[----:B------:R-:W-:Y:S05]  /*1690*/  @P5 BRA `(.L_x_245) ;  /* 0x000000e000005947 */ /* 0x000fea0003800000 */
[----:B-1-34-:R-:W-:Y:S01]  /*16a0*/  SHF.R.S32.HI R11, RZ, 0x1f, R4 ;  /* 0x0000001fff0b7819 */ /* 0x01afe20000011404 */
[----:B------:R-:W-:Y:S01]  /*16b0*/  IMAD.SHL.U32 R14, R207, 0x2, RZ ;  /* 0x00000002cf0e7824 */ /* 0x000fe200078e00ff */
[----:B------:R-:W-:Y:S02]  /*16c0*/  SHF.R.S32.HI R19, RZ, 0x1f, R0 ;  /* 0x0000001fff137819 */ /* 0x000fe40000011400 */
[----:B------:R-:W-:Y:S02]  /*16d0*/  LEA.HI R11, R11, R4, RZ, 0x3 ;  /* 0x000000040b0b7211 */ /* 0x000fe400078f18ff */
[----:B------:R-:W-:Y:S01]  /*16e0*/  LEA.HI R10, R19, R0, RZ, 0x3 ;  /* 0x00000000130a7211 */ /* 0x000fe200078f18ff */
[----:B------:R-:W-:Y:S01]  /*16f0*/  IMAD.WIDE R18, R218, 0x2, R16 ;  /* 0x00000002da127825 */ /* 0x000fe200078e0210 */
        /* <DEDUP_REMOVED lines=8> */
.L_x_245:
[----:B-1-34-:R-:W-:Y:S05]  /*1780*/  BSYNC B0 ;  /* 0x0000000000007941 */ /* 0x01afea0003800000 */
.L_x_244:
[----:B------:R-:W-:Y:S01]  /*1790*/  IADD3 R10, R6, 0x20, RZ ;  /* 0x00000020060a7810 */ /* 0x000fe20007ffe0ff */
[----:B------:R1:W2:Y:S01]  /*17a0*/  SHFL.IDX PT, R17, R8, 0x1, 0x181f ;  /* 0x00381f0008117f89 */ /* 0x0002a200000e0000 */
[----:B------:R-:W-:Y:S02]  /*17b0*/  BSSY B0, `(.L_x_246) ;  /* 0x0000012000007945 */ /* 0x000fe40003800000 */
[----:B------:R-:W-:Y:S01]  /*17c0*/  ISETP.GE.AND P1, PT, R10, UR4, PT ;  /* 0x000000040a007c0c */ /* 0x000fe2000bf26270 */
[----:B------:R1:W3:-:S12]  /*17d0*/  SHFL.IDX PT, R16, R15, 0x1, 0x181f ;  /* 0x00381f000f107f89 */ /* 0x0002d800000e0000 */
[----:B------:R-:W-:Y:S05]  /*17e0*/  @P1 BRA `(.L_x_247) ;  /* 0x000000e000001947 */ /* 0x000fea0003800000 */
[----:B------:R-:W-:Y:S01]  /*17f0*/  SHF.R.S32.HI R11, RZ, 0x1f, R4 ;  /* 0x0000001fff0b7819 */ /* 0x000fe20000011404 */
[----:B------:R-:W-:Y:S01]  /*1800*/  IMAD.SHL.U32 R14, R207, 0x2, RZ ;  /* 0x00000002cf0e7824 */ /* 0x000fe200078e00ff */
[----:B------:R-:W-:Y:S02]  /*1810*/  SHF.R.S32.HI R19, RZ, 0x1f, R0 ;  /* 0x0000001fff137819 */ /* 0x000fe40000011400 */
[----:B------:R-:W-:Y:S02]  /*1820*/  LEA.HI R11, R11, R4, RZ, 0x3 ;  /* 0x000000040b0b7211 */ /* 0x000fe400078f18ff */
[----:B------:R-:W-:Y:S01]  /*1830*/  LEA.HI R10, R19, R0, RZ, 0x3 ;  /* 0x00000000130a7211 */ /* 0x000fe200078f18ff */
[----:B--23--:R-:W-:Y:S01]  /*1840*/  IMAD.WIDE R18, R218, 0x2, R16 ;  /* 0x00000002da127825 */ /* 0x00cfe200078e0210 */
        /* <DEDUP_REMOVED lines=8> */
.L_x_247:
[----:B------:R-:W-:Y:S05]  /*18d0*/  BSYNC B0 ;  /* 0x0000000000007941 */ /* 0x000fea0003800000 */
.L_x_246:
[----:B--2---:R-:W-:Y:S01]  /*18e0*/  IADD3 R10, R6, 0x40, RZ ;  /* 0x00000040060a7810 */ /* 0x004fe20007ffe0ff */
[----:B------:R2:W4:Y:S01]  /*18f0*/  SHFL.IDX PT, R17, R8, 0x2, 0x181f ;  /* 0x00581f0008117f89 */ /* 0x00052200000e0000 */
[----:B------:R-:W-:Y:S02]  /*1900*/  BSSY B0, `(.L_x_248) ;  /* 0x0000012000007945 */ /* 0x000fe40003800000 */
[----:B------:R-:W-:Y:S01]  /*1910*/  ISETP.GE.AND P1, PT, R10, UR4, PT ;  /* 0x000000040a007c0c */ /* 0x000fe2000bf26270 */
[----:B---3--:R2:W3:-:S12]  /*1920*/  SHFL.IDX PT, R16, R15, 0x2, 0x181f ;  /* 0x00581f000f107f89 */ /* 0x0084d800000e0000 */
[----:B------:R-:W-:Y:S05]  /*1930*/  @P1 BRA `(.L_x_249) ;  /* 0x000000e000001947 */ /* 0x000fea0003800000 */
[----:B------:R-:W-:Y:S01]  /*1940*/  SHF.R.S32.HI R11, RZ, 0x1f, R4 ;  /* 0x0000001fff0b7819 */ /* 0x000fe20000011404 */
[----:B------:R-:W-:Y:S01]  /*1950*/  IMAD.SHL.U32 R14, R207, 0x2, RZ ;  /* 0x00000002cf0e7824 */ /* 0x000fe200078e00ff */
[----:B------:R-:W-:Y:S02]  /*1960*/  SHF.R.S32.HI R19, RZ, 0x1f, R0 ;  /* 0x0000001fff137819 */ /* 0x000fe40000011400 */
[----:B------:R-:W-:Y:S02]  /*1970*/  LEA.HI R11, R11, R4, RZ, 0x3 ;  /* 0x000000040b0b7211 */ /* 0x000fe400078f18ff */
[----:B------:R-:W-:Y:S01]  /*1980*/  LEA.HI R10, R19, R0, RZ, 0x3 ;  /* 0x00000000130a7211 */ /* 0x000fe200078f18ff */
[----:B---34-:R-:W-:Y:S01]  /*1990*/  IMAD.WIDE R18, R218, 0x2, R16 ;  /* 0x00000002da127825 */ /* 0x018fe200078e0210 */
        /* <DEDUP_REMOVED lines=8> */
.L_x_249:
[----:B------:R-:W-:Y:S05]  /*1a20*/  BSYNC B0 ;  /* 0x0000000000007941 */ /* 0x000fea0003800000 */
.L_x_248:
[----:B---3--:R-:W-:Y:S01]  /*1a30*/  SHFL.IDX PT, R18, R15, 0x3, 0x181f ;  /* 0x00781f000f127f89 */ /* 0x008fe200000e0000 */
[----:B------:R-:W-:Y:S01]  /*1a40*/  IMAD.MOV.U32 R10, RZ, RZ, c[0x0][0x2b8] ;  /* 0x0000ae00ff0a7624 */ /* 0x000fe200078e00ff */
[----:B------:R-:W-:Y:S01]  /*1a50*/  UIADD3 UR28, UR22, -0x1, URZ ;  /* 0xffffffff161c7890 */ /* 0x000fe2000fffe03f */
[----:B------:R-:W-:Y:S01]  /*1a60*/  SHF.R.S32.HI R217, RZ, 0x1f, R4 ;  /* 0x0000001fffd97819 */ /* 0x000fe20000011404 */
[----:B------:R-:W3:Y:S01]  /*1a70*/  SHFL.IDX PT, R19, R8, 0x3, 0x181f ;  /* 0x00781f0008137f89 */ /* 0x000ee200000e0000 */
[----:B------:R-:W-:Y:S01]  /*1a80*/  SHF.R.S32.HI R11, RZ, 0x1f, R0 ;  /* 0x0000001fff0b7819 */ /* 0x000fe20000011400 */
[----:B------:R-:W-:Y:S01]  /*1a90*/  USHF.L.U32 UR19, UR28, 0x6, URZ ;  /* 0x000000061c137899 */ /* 0x000fe2000800063f */
[----:B------:R-:W-:Y:S01]  /*1aa0*/  ISETP.NE.AND P2, PT, R10, 0x1, PT ;  /* 0x000000010a00780c */ /* 0x000fe20003f45270 */
[----:B------:R-:W-:Y:S01]  /*1ab0*/  IMAD.SHL.U32 R207, R207, 0x2, RZ ;  /* 0x00000002cfcf7824 */ /* 0x000fe200078e00ff */
[----:B------:R-:W-:Y:S01]  /*1ac0*/  IADD3 R10, R6, 0x60, RZ ;  /* 0x00000060060a7810 */ /* 0x000fe20007ffe0ff */
[----:B------:R-:W-:Y:S01]  /*1ad0*/  USHF.R.S32.HI UR6, URZ, 0x1f, UR9 ;  /* 0x0000001f3f067899 */ /* 0x000fe20008011409 */
[----:B------:R-:W-:Y:S01]  /*1ae0*/  LEA.HI R217, R217, R4, RZ, 0x3 ;  /* 0x00000004d9d97211 */ /* 0x000fe200078f18ff */
[----:B------:R-:W-:Y:S01]  /*1af0*/  IMAD.MOV.U32 R208, RZ, RZ, RZ ;  /* 0x000000ffffd07224 */ /* 0x000fe200078e00ff */
[----:B------:R-:W-:Y:S01]  /*1b00*/  ISETP.GE.AND P5, PT, R10, UR4, PT ;  /* 0x000000040a007c0c */ /* 0x000fe2000bfa6270 */
[----:B------:R-:W-:Y:S01]  /*1b10*/  ULDC.64 UR4, c[0x0][0x2b0] ;  /* 0x0000ac0000047ab9 */ /* 0x000fe20000000a00 */
[----:B------:R-:W-:Y:S01]  /*1b20*/  LEA.HI R216, R11, R0, RZ, 0x3 ;  /* 0x000000000bd87211 */ /* 0x000fe200078f18ff */
[----:B------:R-:W-:Y:S01]  /*1b30*/  UIMAD UR6, UR6, UR4, URZ ;  /* 0x00000004060672a4 */ /* 0x000fe2000f8e023f */
[----:B------:R-:W-:Y:S01]  /*1b40*/  LOP3.LUT R217, R217, 0xfffffff8, RZ, 0xc0, !PT ;  /* 0xfffffff8d9d97812 */ /* 0x000fe200078ec0ff */
[----:B------:R-:W-:Y:S01]  /*1b50*/  UIMAD.WIDE.U32 UR14, UR9, UR4, URZ ;  /* 0x00000004090e72a5 */ /* 0x000fe2000f8e003f */
[----:B------:R-:W-:Y:S01]  /*1b60*/  LOP3.LUT R216, R216, 0xfffffff8, RZ, 0xc0, !PT ;  /* 0xfffffff8d8d87812 */ /* 0x000fe200078ec0ff */
[----:B------:R-:W-:Y:S01]  /*1b70*/  UIMAD UR6, UR9, UR5, UR6 ;  /* 0x00000005090672a4 */ /* 0x000fe2000f8e0206 */
[----:B------:R-:W-:-:S02]  /*1b80*/  IADD3 R6, R210, UR19, RZ ;  /* 0x00000013d2067c10 */ /* 0x000fc4000fffe0ff */
[----:B------:R-:W-:Y:S02]  /*1b90*/  ULDC.64 UR4, c[0x0][0x1e8] ;  /* 0x00007a0000047ab9 */ /* 0x000fe40000000a00 */
[C---:B------:R-:W-:Y:S01]  /*1ba0*/  ISETP.GE.AND P6, PT, R6.reuse, UR8, PT ;  /* 0x0000000806007c0c */ /* 0x040fe2000bfc6270 */
[----:B------:R-:W-:Y:S01]  /*1bb0*/  UIADD3 UR6, UR15, UR6, URZ ;  /* 0x000000060f067290 */ /* 0x000fe2000fffe03f */
[----:B------:R-:W-:Y:S01]  /*1bc0*/  IADD3 R209, R6, UR11, RZ ;  /* 0x0000000b06d17c10 */ /* 0x000fe2000fffe0ff */
[----:B-123--:R-:W-:Y:S01]  /*1bd0*/  @!P5 IMAD.WIDE R14, R218, 0x2, R18 ;  /* 0x00000002da0ed825 */ /* 0x00efe200078e0212 */
[----:B------:R-:W-:-:S03]  /*1be0*/  ISETP.GT.OR P6, PT, R210, 0x3f, P6 ;  /* 0x0000003fd200780c */ /* 0x000fc600037c4670 */
[--C-:B----4-:R-:W-:Y:S01]  /*1bf0*/  @!P5 IMAD.WIDE R16, R217, 0x2, R18.reuse ;  /* 0x00000002d910d825 */ /* 0x110fe200078e0212 */
        /* <DEDUP_REMOVED lines=12> */
[----:B------:R-:W-:Y:S01]  /*1cc0*/  @!P6 LEA.HI.X R11, R11, c[0x0][0x2a4], R8, 0x2, P1 ;  /* 0x0000a9000b0bea11 */ /* 0x000fe200008f1408 */
[----:B------:R-:W-:Y:S06]  /*1cd0*/  BAR.SYNC.DEFER_BLOCKING 0x0 ;  /* 0x0000000000007b1d */ /* 0x000fec0000010000 */
[----:B------:R4:W5:Y:S01]  /*1ce0*/  @!P6 LDG.E R208, [R10.64] ;  /* 0x000000140ad0e981 */ /* 0x000962000c1e1900 */
[----:B------:R-:W-:Y:S01]  /*1cf0*/  IMAD.MOV R6, RZ, RZ, -R6 ;  /* 0x000000ffff067224 */ /* 0x000fe200078e0a06 */
[----:B------:R-:W-:Y:S01]  /*1d00*/  UIMAD UR9, UR18, UR4, URZ ;  /* 0x00000004120972a4 */ /* 0x000fe2000f8e023f */
[----:B-1----:R-:W-:Y:S01]  /*1d10*/  IMAD.SHL.U32 R15, R12, 0x40, RZ ;  /* 0x000000400c0f7824 */ /* 0x002fe200078e00ff */
[----:B------:R-:W-:Y:S01]  /*1d20*/  UIMAD.WIDE.U32 UR16, UR10, UR4, URZ ;  /* 0x000000040a1072a5 */ /* 0x000fe2000f8e003f */
[----:B------:R-:W-:Y:S01]  /*1d30*/  IMAD R209, R6, c[0x0][0x2b8], R209 ;  /* 0x0000ae0006d17a24 */ /* 0x000fe200078e02d1 */
[----:B------:R-:W-:Y:S01]  /*1d40*/  UIMAD UR9, UR10, UR5, UR9 ;  /* 0x000000050a0972a4 */ /* 0x000fe2000f8e0209 */
[----:B------:R-:W-:Y:S01]  /*1d50*/  IMAD.SHL.U32 R8, R13, 0x8, RZ ;  /* 0x000000080d087824 */ /* 0x000fe200078e00ff */
[----:B------:R-:W-:Y:S01]  /*1d60*/  LOP3.LUT R15, R15, 0x1c0, RZ, 0xc0, !PT ;  /* 0x000001c00f0f7812 */ /* 0x000fe200078ec0ff */
[----:B------:R-:W-:Y:S01]  /*1d70*/  IMAD.WIDE.U32 R20, R209, c[0x0][0x1e0], RZ ;  /* 0x00007800d1147a25 */ /* 0x000fe200078e00ff */
[----:B------:R-:W-:Y:S01]  /*1d80*/  SHF.R.S32.HI R14, RZ, 0x1f, R209 ;  /* 0x0000001fff0e7819 */ /* 0x000fe200000114d1 */
[----:B------:R-:W-:Y:S01]  /*1d90*/  UIADD3 UR9, UR17, UR9, URZ ;  /* 0x0000000911097290 */ /* 0x000fe2000fffe03f */
[----:B------:R-:W-:Y:S01]  /*1da0*/  LOP3.LUT R8, R15, 0x8, R8, 0xf8, !PT ;  /* 0x000000080f087812 */ /* 0x000fe200078ef808 */
[C---:B---3--:R-:W-:Y:S01]  /*1db0*/  IMAD.WIDE.U32 R18, R209.reuse, c[0x0][0x208], RZ ;  /* 0x00008200d1127a25 */ /* 0x048fe200078e00ff */
[----:B------:R-:W-:Y:S01]  /*1dc0*/  SHF.R.U32.HI R15, RZ, 0x3, R15 ;  /* 0x00000003ff0f7819 */ /* 0x000fe2000001160f */
[----:B------:R-:W-:Y:S01]  /*1dd0*/  ULDC.64 UR4, c[0x0][0x210] ;  /* 0x0000840000047ab9 */ /* 0x000fe20000000a00 */
[----:B------:R-:W-:Y:S01]  /*1de0*/  LOP3.LUT P3, RZ, R12, 0x2, RZ, 0xc0, !PT ;  /* 0x000000020cff7812 */ /* 0x000fe2000786c0ff */
[C---:B------:R-:W-:Y:S01]  /*1df0*/  IMAD R6, R14.reuse, c[0x0][0x1e0], RZ ;  /* 0x000078000e067a24 */ /* 0x040fe200078e02ff */
[----:B------:R-:W-:Y:S01]  /*1e00*/  UIMAD UR18, UR18, UR4, URZ ;  /* 0x00000004121272a4 */ /* 0x000fe2000f8e023f */
[----:B------:R-:W-:Y:S01]  /*1e10*/  IMAD R14, R14, c[0x0][0x208], RZ ;  /* 0x000082000e0e7a24 */ /* 0x000fe200078e02ff */
[----:B------:R-:W-:Y:S01]  /*1e20*/  LOP3.LUT R8, R8, R15, RZ, 0x3c, !PT ;  /* 0x0000000f08087212 */ /* 0x000fe200078e3cff */
[----:B--2---:R-:W-:Y:S01]  /*1e30*/  IMAD R16, R209, c[0x0][0x1e4], R6 ;  /* 0x00007900d1107a24 */ /* 0x004fe200078e0206 */
[----:B------:R-:W-:Y:S01]  /*1e40*/  UIMAD.WIDE.U32 UR24, UR10, UR4, URZ ;  /* 0x000000040a1872a5 */ /* 0x000fe2000f8e003f */
[----:B------:R-:W-:Y:S01]  /*1e50*/  IMAD.SHL.U32 R9, R9, 0x40, RZ ;  /* 0x0000004009097824 */ /* 0x000fe200078e00ff */
[----:B------:R-:W-:Y:S01]  /*1e60*/  UIMAD UR18, UR10, UR5, UR18 ;  /* 0x000000050a1272a4 */ /* 0x000fe2000f8e0212 */
[----:B------:R-:W-:Y:S01]  /*1e70*/  IMAD.IADD R17, R21, 0x1, R16 ;  /* 0x0000000115117824 */ /* 0x000fe200078e0210 */
[----:B----4-:R-:W-:Y:S01]  /*1e80*/  SHF.R.S32.HI R10, RZ, 0x4, R5 ;  /* 0x00000004ff0a7819 */ /* 0x010fe20000011405 */
[----:B------:R-:W-:Y:S01]  /*1e90*/  IMAD.MOV.U32 R16, RZ, RZ, R20 ;  /* 0x000000ffff107224 */ /* 0x000fe200078e0014 */
[----:B------:R-:W-:Y:S01]  /*1ea0*/  UIADD3 UR18, UR25, UR18, URZ ;  /* 0x0000001219127290 */ /* 0x000fe2000fffe03f */
[----:B------:R-:W-:Y:S01]  /*1eb0*/  IMAD R11, R209, c[0x0][0x20c], R14 ;  /* 0x00008300d10b7a24 */ /* 0x000fe200078e020e */
[----:B------:R-:W-:Y:S01]  /*1ec0*/  LEA.HI R5, R5, R10, RZ, 0x1 ;  /* 0x0000000a05057211 */ /* 0x000fe200078f08ff */
[----:B------:R-:W-:Y:S01]  /*1ed0*/  IMAD.U32 R85, RZ, RZ, UR19 ;  /* 0x00000013ff557e24 */ /* 0x000fe2000f8e00ff */
[----:B------:R-:W-:Y:S01]  /*1ee0*/  ISETP.GE.AND P5, PT, R218, c[0x0][0x1d4], PT ;  /* 0x00007500da007a0c */ /* 0x000fe20003fa6270 */
[----:B------:R-:W-:Y:S01]  /*1ef0*/  IMAD.IADD R11, R19, 0x1, R11 ;  /* 0x00000001130b7824 */ /* 0x000fe200078e020b */
[----:B------:R-:W-:Y:S01]  /*1f00*/  LOP3.LUT R5, R5, 0xfffffffe, RZ, 0xc0, !PT ;  /* 0xfffffffe05057812 */ /* 0x000fe200078ec0ff */
[----:B------:R-:W-:Y:S01]  /*1f10*/  IMAD.SHL.U32 R87, R7, 0x40, RZ ;  /* 0x0000004007577824 */ /* 0x000fe200078e00ff */
[----:B------:R-:W-:Y:S01]  /*1f20*/  IADD3 R13, -R13, UR8, -R85 ;  /* 0x000000080d0d7c10 */ /* 0x000fe2000fffe955 */
[----:B------:R-:W-:Y:S01]  /*1f30*/  UISETP.GT.AND UP0, UPT, UR28, UR7, UPT ;  /* 0x000000071c00728c */ /* 0x000fe2000bf04270 */
[----:B------:R-:W-:Y:S01]  /*1f40*/  ISETP.GE.AND P4, PT, R4, c[0x0][0x1d4], PT ;  /* 0x0000750004007a0c */ /* 0x000fe20003f86270 */
[----:B------:R-:W-:Y:S01]  /*1f50*/  IMAD.IADD R5, R10, 0x1, -R5 ;  /* 0x000000010a057824 */ /* 0x000fe200078e0a05 */
[----:B------:R-:W-:Y:S01]  /*1f60*/  ISETP.GE.AND P1, PT, R13, 0x1, PT ;  /* 0x000000010d00780c */ /* 0x000fe20003f26270 */
[----:B------:R-:W-:Y:S01]  /*1f70*/  IMAD.MOV.U32 R10, RZ, RZ, R18 ;  /* 0x000000ffff0a7224 */ /* 0x000fe200078e0012 */
[----:B------:R-:W-:Y:S01]  /*1f80*/  LEA.HI R90, R89, R86, RZ, 0x5 ;  /* 0x00000056595a7211 */ /* 0x000fe200078f28ff */
[----:B------:R-:W-:Y:S01]  /*1f90*/  IMAD R205, R5, 0x200, R8 ;  /* 0x0000020005cd7824 */ /* 0x000fe200078e0208 */
[----:B------:R-:W-:Y:S01]  /*1fa0*/  LOP3.LUT R87, R87, 0xfffffe00, RZ, 0xc0, !PT ;  /* 0xfffffe0057577812 */ /* 0x000fe200078ec0ff */
[----:B------:R-:W-:Y:S01]  /*1fb0*/  IMAD.SHL.U32 R84, R5, 0x8, RZ ;  /* 0x0000000805547824 */ /* 0x000fe200078e00ff */
[----:B------:R-:W-:Y:S01]  /*1fc0*/  SHF.R.S32.HI R88, RZ, 0x5, R90 ;  /* 0x00000005ff587819 */ /* 0x000fe2000001145a */
[----:B------:R-:W-:Y:S01]  /*1fd0*/  IMAD.SHL.U32 R205, R205, 0x2, RZ ;  /* 0x00000002cdcd7824 */ /* 0x000fe200078e00ff */
[----:B------:R-:W-:-:S02]  /*1fe0*/  SHF.R.S32.HI R133, RZ, 0x1f, R218 ;  /* 0x0000001fff857819 */ /* 0x000fc400000114da */
[----:B------:R-:W-:Y:S01]  /*1ff0*/  IADD3 R213, R207, 0x100, RZ ;  /* 0x00000100cfd57810 */ /* 0x000fe20007ffe0ff */
[----:B------:R-:W-:Y:S01]  /*2000*/  IMAD R7, R88, 0x400, R87 ;  /* 0x0000040058077824 */ /* 0x000fe200078e0257 */
[----:B------:R-:W-:Y:S02]  /*2010*/  IADD3 R204, R205, 0x6120, RZ ;  /* 0x00006120cdcc7810 */ /* 0x000fe40007ffe0ff */
[----:B------:R-:W-:Y:S02]  /*2020*/  SHF.R.S32.HI R220, RZ, 0x1f, R217 ;  /* 0x0000001fffdc7819 */ /* 0x000fe400000114d9 */
[----:B------:R-:W-:Y:S02]  /*2030*/  SHF.R.S32.HI R219, RZ, 0x1f, R216 ;  /* 0x0000001fffdb7819 */ /* 0x000fe400000114d8 */
[----:B-----5:R-:W-:Y:S01]  /*2040*/  SHF.R.S32.HI R6, RZ, 0x1f, R208 ;  /* 0x0000001fff067819 */ /* 0x020fe200000114d0 */
[----:B------:R-:W-:-:S04]  /*2050*/  IMAD.WIDE.U32 R16, R208, c[0x0][0x1f0], R16 ;  /* 0x00007c00d0107a25 */ /* 0x000fc800078e0010 */
[----:B------:R-:W-:Y:S01]  /*2060*/  IMAD R21, R6, c[0x0][0x1f0], RZ ;  /* 0x00007c0006157a24 */ /* 0x000fe200078e02ff */
[----:B------:R-:W-:-:S03]  /*2070*/  IADD3 R16, P0, R16, UR16, RZ ;  /* 0x0000001010107c10 */ /* 0x000fc6000ff1e0ff */
[----:B------:R-:W-:-:S05]  /*2080*/  IMAD R14, R208, c[0x0][0x1f4], R21 ;  /* 0x00007d00d00e7a24 */ /* 0x000fca00078e0215 */
[----:B------:R-:W-:Y:S01]  /*2090*/  IADD3.X R17, R17, UR9, R14, P0, !PT ;  /* 0x0000000911117c10 */ /* 0x000fe200087fe40e */
[----:B------:R-:W-:Y:S01]  /*20a0*/  IMAD.WIDE.U32 R14, R208, c[0x0][0x218], R10 ;  /* 0x00008600d00e7a25 */ /* 0x000fe200078e000a */
[----:B------:R-:W-:-:S04]  /*20b0*/  LEA R18, P0, R16, c[0x0][0x1c8], 0x1 ;  /* 0x0000720010127a11 */ /* 0x000fc800078008ff */
[----:B------:R-:W-:Y:S01]  /*20c0*/  LEA.HI.X R16, R16, c[0x0][0x1cc], R17, 0x1, P0 ;  /* 0x0000730010107a11 */ /* 0x000fe200000f0c11 */
[----:B------:R-:W-:Y:S01]  /*20d0*/  SHFL.IDX PT, R10, R18, RZ, 0x181f ;  /* 0x00181fff120a7589 */ /* 0x000fe200000e0000 */
[----:B------:R-:W-:Y:S01]  /*20e0*/  LOP3.LUT R17, R9, 0x1c0, RZ, 0xc0, !PT ;  /* 0x000001c009117812 */ /* 0x000fe200078ec0ff */
[----:B------:R-:W-:Y:S01]  /*20f0*/  IMAD R9, R6, c[0x0][0x218], RZ ;  /* 0x0000860006097a24 */ /* 0x000fe200078e02ff */
[----:B------:R-:W-:Y:S01]  /*2100*/  IADD3 R6, P0, R14, UR24, RZ ;  /* 0x000000180e067c10 */ /* 0x000fe2000ff1e0ff */
[----:B------:R-:W1:Y:S01]  /*2110*/  SHFL.IDX PT, R11, R16, RZ, 0x181f ;  /* 0x00181fff100b7589 */ /* 0x000e6200000e0000 */
[----:B------:R-:W-:Y:S01]  /*2120*/  LOP3.LUT R84, R17, 0x8, R84, 0xf8, !PT ;  /* 0x0000000811547812 */ /* 0x000fe200078ef854 */
[----:B------:R-:W-:Y:S01]  /*2130*/  IMAD R5, R208, c[0x0][0x21c], R9 ;  /* 0x00008700d0057a24 */ /* 0x000fe200078e0209 */
[----:B------:R-:W-:Y:S01]  /*2140*/  SHF.R.U32.HI R17, RZ, 0x3, R17 ;  /* 0x00000003ff117819 */ /* 0x000fe20000011611 */
[----:B------:R2:W-:Y:S03]  /*2150*/  SHFL.IDX PT, R8, R18, 0x1, 0x181f ;  /* 0x00381f0012087f89 */ /* 0x0005e600000e0000 */
[----:B------:R-:W-:Y:S01]  /*2160*/  IADD3.X R5, R15, UR18, R5, P0, !PT ;  /* 0x000000120f057c10 */ /* 0x000fe200087fe405 */
[----:B------:R3:W4:Y:S01]  /*2170*/  SHFL.IDX PT, R9, R16, 0x1, 0x181f ;  /* 0x00381f0010097f89 */ /* 0x00072200000e0000 */
[----:B------:R-:W-:-:S02]  /*2180*/  IADD3 R15, R205, 0x6100, RZ ;  /* 0x00006100cd0f7810 */ /* 0x000fc40007ffe0ff */
[C---:B------:R-:W-:Y:S02]  /*2190*/  LEA R14, P0, R6.reuse, c[0x0][0x1f8], 0x1 ;  /* 0x00007e00060e7a11 */ /* 0x040fe400078008ff */
[----:B------:R-:W-:Y:S02]  /*21a0*/  @P3 IADD3 R204, R15, -0x20, RZ ;  /* 0xffffffe00fcc3810 */ /* 0x000fe40007ffe0ff */
[----:B------:R-:W-:Y:S01]  /*21b0*/  LEA.HI.X R15, R6, c[0x0][0x1fc], R5, 0x1, P0 ;  /* 0x00007f00060f7a11 */ /* 0x000fe200000f0c05 */
[----:B------:R-:W5:Y:S01]  /*21c0*/  SHFL.IDX PT, R30, R14, RZ, 0x181f ;  /* 0x00181fff0e1e7589 */ /* 0x000f6200000e0000 */
[----:B------:R-:W-:Y:S02]  /*21d0*/  ISETP.GT.AND P0, PT, R13, 0x20, PT ;  /* 0x000000200d00780c */ /* 0x000fe40003f04270 */
[----:B------:R-:W-:Y:S01]  /*21e0*/  ISETP.GE.AND P3, PT, R0, c[0x0][0x1d4], PT ;  /* 0x0000750000007a0c */ /* 0x000fe20003f66270 */
[----:B------:R-:W5:Y:S01]  /*21f0*/  SHFL.IDX PT, R20, R14, 0x1, 0x181f ;  /* 0x00381f000e147f89 */ /* 0x000f6200000e0000 */
[----:B------:R-:W-:-:S02]  /*2200*/  LOP3.LUT R84, R84, R17, RZ, 0x3c, !PT ;  /* 0x0000001154547212 */ /* 0x000fc400078e3cff */
[----:B------:R-:W-:Y:S01]  /*2210*/  SEL R221, RZ, 0x10, P3 ;  /* 0x00000010ffdd7807 */ /* 0x000fe20001800000 */
[--C-:B-1----:R-:W-:Y:S01]  /*2220*/  @P1 IMAD.WIDE R24, R216, 0x2, R10.reuse ;  /* 0x00000002d8181825 */ /* 0x102fe200078e020a */
[----:B------:R-:W1:Y:S01]  /*2230*/  SHFL.IDX PT, R6, R15, RZ, 0x181f ;  /* 0x00181fff0f067589 */ /* 0x000e6200000e0000 */
[----:B------:R-:W-:Y:S02]  /*2240*/  IADD3 R195, R204, 0x800, RZ ;  /* 0x00000800ccc37810 */ /* 0x000fe40007ffe0ff */
[--C-:B--2---:R-:W-:Y:S01]  /*2250*/  @P1 IMAD.WIDE R18, R218, 0x2, R10.reuse ;  /* 0x00000002da121825 */ /* 0x104fe200078e020a */
[----:B------:R2:W1:Y:S01]  /*2260*/  SHFL.IDX PT, R5, R15, 0x1, 0x181f ;  /* 0x00381f000f057f89 */ /* 0x00046200000e0000 */
[C---:B------:R-:W-:Y:S02]  /*2270*/  IADD3 R194, R204.reuse, 0x1000, RZ ;  /* 0x00001000ccc27810 */ /* 0x040fe40007ffe0ff */
[----:B---3--:R-:W-:Y:S01]  /*2280*/  @P1 IMAD.WIDE R16, R217, 0x2, R10 ;  /* 0x00000002d9101825 */ /* 0x008fe200078e020a */
[----:B------:R3:W-:Y:S01]  /*2290*/  @P1 LDGSTS.E.BYPASS.LTC128B.128 [R207+0x6100], [R18.64], !P5 ;  /* 0x0610000012cf1fae */ /* 0x0007e2000e901d54 */
[----:B------:R-:W-:-:S02]  /*22a0*/  IADD3 R193, R204, 0x1800, RZ ;  /* 0x00001800ccc17810 */ /* 0x000fc40007ffe0ff */
[--C-:B----4-:R-:W-:Y:S01]  /*22b0*/  @P0 IMAD.WIDE R22, R218, 0x2, R8.reuse ;  /* 0x00000002da160825 */ /* 0x110fe200078e0208 */
[----:B------:R3:W-:Y:S01]  /*22c0*/  @P1 LDGSTS.E.BYPASS.LTC128B.128 [R207+0x8100], [R16.64], !P4 ;  /* 0x0810000010cf1fae */ /* 0x0007e2000e101d54 */
[C---:B------:R-:W-:Y:S02]  /*22d0*/  IADD3 R191, R204.reuse, 0x2000, RZ ;  /* 0x00002000ccbf7810 */ /* 0x040fe40007ffe0ff */
[--C-:B------:R-:W-:Y:S01]  /*22e0*/  @P0 IMAD.WIDE R26, R217, 0x2, R8.reuse ;  /* 0x00000002d91a0825 */ /* 0x100fe200078e0208 */
[----:B------:R4:W-:Y:S01]  /*22f0*/  @P1 LDGSTS.E.BYPASS.LTC128B.128 [R207+0xa100], [R24.64], !P3 ;  /* 0x0a10000018cf1fae */ /* 0x0009e2000d901d54 */
[----:B------:R-:W-:Y:S02]  /*2300*/  IADD3 R190, R204, 0x2800, RZ ;  /* 0x00002800ccbe7810 */ /* 0x000fe40007ffe0ff */
[----:B------:R-:W-:Y:S01]  /*2310*/  @P0 IMAD.WIDE R8, R216, 0x2, R8 ;  /* 0x00000002d8080825 */ /* 0x000fe200078e0208 */
[----:B------:R3:W-:Y:S01]  /*2320*/  @P0 LDGSTS.E.BYPASS.LTC128B.128 [R207+0x7100], [R22.64], !P5 ;  /* 0x0710000016cf0fae */ /* 0x0007e2000e901d54 */
[----:B------:R-:W-:-:S02]  /*2330*/  IADD3 R189, R204, 0x3000, RZ ;  /* 0x00003000ccbd7810 */ /* 0x000fc40007ffe0ff */
[----:B------:R-:W-:Y:S01]  /*2340*/  IMAD.WIDE R10, R217, 0x2, RZ ;  /* 0x00000002d90a7825 */ /* 0x000fe200078e02ff */
[----:B------:R4:W-:Y:S01]  /*2350*/  @P0 LDGSTS.E.BYPASS.LTC128B.128 [R207+0x9100], [R26.64], !P4 ;  /* 0x091000001acf0fae */ /* 0x0009e2000e101d54 */
[----:B------:R-:W-:Y:S02]  /*2360*/  IADD3 R188, R204, 0x3800, RZ ;  /* 0x00003800ccbc7810 */ /* 0x000fe40007ffe0ff */
[----:B--2---:R-:W-:Y:S01]  /*2370*/  IMAD.WIDE R14, R218, 0x2, RZ ;  /* 0x00000002da0e7825 */ /* 0x004fe200078e02ff */
[----:B------:R2:W-:Y:S01]  /*2380*/  @P0 LDGSTS.E.BYPASS.LTC128B.128 [R207+0xb100], [R8.64], !P3 ;  /* 0x0b10000008cf0fae */ /* 0x0005e2000d901d54 */
[----:B------:R-:W-:Y:S02]  /*2390*/  IADD3 R187, R204, 0x4000, RZ ;  /* 0x00004000ccbb7810 */ /* 0x000fe40007ffe0ff */
[----:B------:R-:W-:Y:S01]  /*23a0*/  IMAD.IADD R206, R84, 0x1, R7 ;  /* 0x0000000154ce7824 */ /* 0x000fe200078e0207 */
[----:B------:R-:W0:Y:S01]  /*23b0*/  LDGDEPBAR ;  /* 0x00000000000079af */ /* 0x000e220000000000 */
[----:B-----5:R-:W-:-:S02]  /*23c0*/  IADD3 R36, P0, R30, R14, RZ ;  /* 0x0000000e1e247210 */ /* 0x020fc40007f1e0ff */
[----:B------:R-:W-:Y:S01]  /*23d0*/  IADD3 R28, P1, R14, R20, RZ ;  /* 0x000000140e1c7210 */ /* 0x000fe20007f3e0ff */
[----:B------:R-:W-:Y:S01]  /*23e0*/  IMAD.SHL.U32 R206, R206, 0x2, RZ ;  /* 0x00000002cece7824 */ /* 0x000fe200078e00ff */
[----:B------:R-:W-:Y:S01]  /*23f0*/  IADD3 R14, P6, R30, R10, RZ ;  /* 0x0000000a1e0e7210 */ /* 0x000fe20007fde0ff */
[----:B-1----:R-:W-:Y:S01]  /*2400*/  IMAD.X R37, R6, 0x1, R15, P0 ;  /* 0x0000000106257824 */ /* 0x002fe200000e060f */
[C---:B------:R-:W-:Y:S01]  /*2410*/  IADD3 R186, R204.reuse, 0x4800, RZ ;  /* 0x00004800ccba7810 */ /* 0x040fe20007ffe0ff */
[----:B------:R-:W-:Y:S01]  /*2420*/  IMAD.X R29, R15, 0x1, R5, P1 ;  /* 0x000000010f1d7824 */ /* 0x000fe200008e0605 */
[----:B------:R-:W-:Y:S01]  /*2430*/  IADD3 R185, R204, 0x5000, RZ ;  /* 0x00005000ccb97810 */ /* 0x000fe20007ffe0ff */
[--C-:B------:R-:W-:Y:S01]  /*2440*/  IMAD R202, R2, 0x2, R206.reuse ;  /* 0x0000000202ca7824 */ /* 0x100fe200078e02ce */
[----:B------:R-:W-:Y:S01]  /*2450*/  IADD3 R184, R204, 0x5800, RZ ;  /* 0x00005800ccb87810 */ /* 0x000fe20007ffe0ff */
[----:B------:R-:W-:Y:S01]  /*2460*/  IMAD.X R15, R6, 0x1, R11, P6 ;  /* 0x00000001060f7824 */ /* 0x000fe200030e060b */
[----:B------:R-:W-:Y:S01]  /*2470*/  ISETP.GE.AND P6, PT, R4, c[0x0][0x1d4], PT ;  /* 0x0000750004007a0c */ /* 0x000fe20003fc6270 */
[C---:B------:R-:W-:Y:S01]  /*2480*/  IMAD R201, R3.reuse, 0x2, R206 ;  /* 0x0000000203c97824 */ /* 0x040fe200078e02ce */
[----:B---3--:R-:W-:Y:S01]  /*2490*/  IADD3 R22, P0, R10, R20, RZ ;  /* 0x000000140a167210 */ /* 0x008fe20007f1e0ff */
[----:B------:R-:W-:-:S04]  /*24a0*/  IMAD R199, R3, 0x2, R202 ;  /* 0x0000000203c77824 */ /* 0x000fc800078e02ca */
[----:B------:R-:W-:Y:S02]  /*24b0*/  IMAD.X R23, R11, 0x1, R5, P0 ;  /* 0x000000010b177824 */ /* 0x000fe400000e0605 */
[----:B--2---:R-:W-:Y:S01]  /*24c0*/  IMAD.WIDE R8, R216, 0x2, RZ ;  /* 0x00000002d8087825 */ /* 0x004fe200078e02ff */
[----:B------:R-:W-:-:S04]  /*24d0*/  DEPBAR.LE SB0, 0x1 ;  /* 0x000080400000791a */ /* 0x000fc80000000000 */
[----:B------:R-:W-:-:S04]  /*24e0*/  DEPBAR.LE SB0, 0x0 ;  /* 0x000080000000791a */ /* 0x000fc80000000000 */
[----:B------:R-:W-:Y:S01]  /*24f0*/  BAR.SYNC.DEFER_BLOCKING 0x0 ;  /* 0x0000000000007b1d */ /* 0x000fe20000010000 */
[----:B------:R-:W-:Y:S02]  /*2500*/  IADD3 R30, P1, R30, R8, RZ ;  /* 0x000000081e1e7210 */ /* 0x000fe40007f3e0ff */
[----:B------:R-:W-:-:S03]  /*2510*/  IADD3 R20, P0, R8, R20, RZ ;  /* 0x0000001408147210 */ /* 0x000fc60007f1e0ff */
[----:B------:R-:W-:Y:S01]  /*2520*/  IMAD.X R31, R6, 0x1, R9, P1 ;  /* 0x00000001061f7824 */ /* 0x000fe200008e0609 */
[----:B------:R-:W-:Y:S01]  /*2530*/  ISETP.GE.AND P1, PT, R218, c[0x0][0x1d4], PT ;  /* 0x00007500da007a0c */ /* 0x000fe20003f26270 */
[----:B------:R-:W-:-:S03]  /*2540*/  IMAD.X R21, R9, 0x1, R5, P0 ;  /* 0x0000000109157824 */ /* 0x000fc600000e0605 */
[C---:B------:R-:W-:Y:S02]  /*2550*/  ISETP.LT.OR P0, PT, R13.reuse, 0x1, P1 ;  /* 0x000000010d00780c */ /* 0x040fe40000f01670 */
[----:B------:R-:W-:Y:S01]  /*2560*/  ISETP.GE.AND P1, PT, R0, c[0x0][0x1d4], PT ;  /* 0x0000750000007a0c */ /* 0x000fe20003f26270 */
[----:B------:R-:W-:Y:S01]  /*2570*/  IMAD.MOV.U32 R0, RZ, RZ, 0x40 ;  /* 0x00000040ff007424 */ /* 0x000fe200078e00ff */
[----:B------:R-:W-:Y:S04]  /*2580*/  LDSM.16.M88.4 R4, [R206+0xc100] ;  /* 0x00c10000ce04783b */ /* 0x000fe80000000200 */
[----:B------:R-:W-:Y:S04]  /*2590*/  LDSM.16.M88.4 R16, [R202+0xc100] ;  /* 0x00c10000ca10783b */ /* 0x000fe80000000200 */
[----:B------:R-:W-:Y:S04]  /*25a0*/  LDSM.16.M88.4 R60, [R205+0x6100] ;  /* 0x00610000cd3c783b */ /* 0x000fe80000000200 */
[----:B------:R-:W1:Y:S04]  /*25b0*/  LDSM.16.M88.4 R52, [R205+0x6900] ;  /* 0x00690000cd34783b */ /* 0x000e680000000200 */
[----:B------:R-:W2:Y:S04]  /*25c0*/  LDSM.16.M88.4 R44, [R205+0x7100] ;  /* 0x00710000cd2c783b */ /* 0x000ea80000000200 */
[----:B------:R-:W3:Y:S04]  /*25d0*/  LDSM.16.M88.4 R8, [R205+0x7900] ;  /* 0x00790000cd08783b */ /* 0x000ee80000000200 */
[----:B------:R-:W5:Y:S04]  /*25e0*/  LDSM.16.M88.4 R76, [R204] ;  /* 0x00000000cc4c783b */ /* 0x000f680000000200 */
[----:B------:R-:W3:Y:S04]  /*25f0*/  LDSM.16.M88.4 R64, [R204+0x800] ;  /* 0x00080000cc40783b */ /* 0x000ee80000000200 */
[----:B------:R-:W-:Y:S04]  /*2600*/  LDSM.16.M88.4 R32, [R204+0x1000] ;  /* 0x00100000cc20783b */ /* 0x000fe80000000200 */
[----:B----4-:R-:W-:Y:S04]  /*2610*/  LDSM.16.M88.4 R24, [R204+0x1800] ;  /* 0x00180000cc18783b */ /* 0x010fe80000000200 */
[----:B------:R-:W-:Y:S01]  /*2620*/  @!PT LDS RZ, [RZ] ;  /* 0x00000000fffff984 */ /* 0x000fe20000000800 */
[----:B------:R-:W-:Y:S01]  /*2630*/  @!PT LDS RZ, [RZ] ;  /* 0x00000000fffff984 */ /* 0x000fe20000000800 */
[----:B------:R-:W-:Y:S01]  /*2640*/  @!PT LDS RZ, [RZ] ;  /* 0x00000000fffff984 */ /* 0x000fe20000000800 */
[----:B------:R4:W-:Y:S01]  /*2650*/  LDGSTS.E.BYPASS.LTC128B.128 [R207+0x100], [R36.64], !P0 ;  /* 0x0010000024cf7fae */ /* 0x0009e2000c101d54 */
[----:B------:R-:W-:-:S02]  /*2660*/  ISETP.LT.OR P0, PT, R13, 0x1, P6 ;  /* 0x000000010d00780c */ /* 0x000fc40003701670 */
[C---:B------:R-:W-:Y:S01]  /*2670*/  ISETP.LT.OR P6, PT, R13.reuse, 0x21, P6 ;  /* 0x000000210d00780c */ /* 0x040fe200037c1670 */
[----:B-1----:R-:W-:Y:S10]  /*2680*/  HMMA.16816.F32 R56, R4, R52, RZ ;  /* 0x000000340438723c */ /* 0x002ff400000018ff */
[----:B------:R1:W-:Y:S01]  /*2690*/  LDGSTS.E.BYPASS.LTC128B.128 [R207+0x2100], [R14.64], !P0 ;  /* 0x021000000ecf7fae */ /* 0x0003e2000c101d54 */
[----:B------:R-:W-:-:S02]  /*26a0*/  ISETP.LT.OR P0, PT, R13, 0x1, P1 ;  /* 0x000000010d00780c */ /* 0x000fc40000f01670 */
[C---:B------:R-:W-:Y:S01]  /*26b0*/  ISETP.LT.OR P1, PT, R13.reuse, 0x21, P1 ;  /* 0x000000210d00780c */ /* 0x040fe20000f21670 */
[C---:B--2---:R-:W-:Y:S10]  /*26c0*/  HMMA.16816.F32 R48, R4.reuse, R44, RZ ;  /* 0x0000002c0430723c */ /* 0x044ff400000018ff */
[----:B------:R2:W-:Y:S01]  /*26d0*/  LDGSTS.E.BYPASS.LTC128B.128 [R207+0x4100], [R30.64], !P0 ;  /* 0x041000001ecf7fae */ /* 0x0005e2000c101d54 */
[----:B------:R-:W-:Y:S01]  /*26e0*/  ISETP.GE.AND P0, PT, R218, c[0x0][0x1d4], PT ;  /* 0x00007500da007a0c */ /* 0x000fe20003f06270 */
[----:B------:R-:W-:Y:S03]  /*26f0*/  HMMA.16816.F32 R52, R4, R54, RZ ;  /* 0x000000360434723c */ /* 0x000fe600000018ff */
[----:B------:R-:W-:-:S05]  /*2700*/  ISETP.LT.OR P0, PT, R13, 0x21, P0 ;  /* 0x000000210d00780c */ /* 0x000fca0000701670 */
[C---:B------:R-:W-:Y:S08]  /*2710*/  HMMA.16816.F32 R44, R4.reuse, R46, RZ ;  /* 0x0000002e042c723c */ /* 0x040ff000000018ff */
[----:B------:R2:W-:Y:S01]  /*2720*/  LDGSTS.E.BYPASS.LTC128B.128 [R207+0x1100], [R28.64], !P0 ;  /* 0x011000001ccf7fae */ /* 0x0005e2000c101d54 */
[----:B------:R-:W-:Y:S01]  /*2730*/  LOP3.LUT P0, RZ, R12, 0x4, RZ, 0xc0, !PT ;  /* 0x000000040cff7812 */ /* 0x000fe2000780c0ff */
[----:B---3--:R-:W-:Y:S02]  /*2740*/  HMMA.16816.F32 R40, R4, R8, RZ ;  /* 0x000000080428723c */ /* 0x008fe400000018ff */
[----:B------:R3:W-:Y:S01]  /*2750*/  LDGSTS.E.BYPASS.LTC128B.128 [R207+0x3100], [R22.64], !P6 ;  /* 0x0310000016cf7fae */ /* 0x0007e2000f101d54 */
[----:B------:R-:W-:-:S02]  /*2760*/  SEL R0, R0, 0xffffffc0, !P0 ;  /* 0xffffffc000007807 */ /* 0x000fc40004000000 */
[----:B------:R-:W-:Y:S01]  /*2770*/  PLOP3.LUT P0, PT, PT, PT, UP0, 0x40, 0x0 ;  /* 0x000000000000781c */ /* 0x000fe20003f0e808 */
[----:B------:R3:W-:Y:S01]  /*2780*/  LDGSTS.E.BYPASS.LTC128B.128 [R207+0x5100], [R20.64], !P1 ;  /* 0x0510000014cf7fae */ /* 0x0007e2000c901d54 */
[----:B------:R-:W-:Y:S01]  /*2790*/  ISETP.GT.AND P1, PT, R210, 0x3f, PT ;  /* 0x0000003fd200780c */ /* 0x000fe20003f24270 */
[----:B-1----:R-:W-:Y:S01]  /*27a0*/  HMMA.16816.F32 R12, R4, R60, RZ ;  /* 0x0000003c040c723c */ /* 0x002fe200000018ff */
[----:B------:R-:W-:Y:S01]  /*27b0*/  IMAD.IADD R200, R205, 0x1, R0 ;  /* 0x00000001cdc87824 */ /* 0x000fe200078e0200 */
[----:B----4-:R-:W-:Y:S01]  /*27c0*/  LDSM.16.M88.4 R36, [R201+0xc100] ;  /* 0x00c10000c924783b */ /* 0x010fe20000000200 */
[----:B------:R-:W-:-:S03]  /*27d0*/  IMAD.IADD R192, R0, 0x1, R204 ;  /* 0x0000000100c07824 */ /* 0x000fc600078e02cc */
[----:B------:R-:W1:Y:S02]  /*27e0*/  LDSM.16.M88.4 R72, [R200+0x6100] ;  /* 0x00610000c848783b */ /* 0x000e640000000200 */
[C---:B------:R-:W-:Y:S02]  /*27f0*/  HMMA.16816.F32 R60, R4.reuse, R62, RZ ;  /* 0x0000003e043c723c */ /* 0x040fe400000018ff */
[----:B------:R-:W-:Y:S04]  /*2800*/  LDSM.16.M88.4 R80, [R192] ;  /* 0x00000000c050783b */ /* 0x000fe80000000200 */
[----:B------:R-:W-:Y:S02]  /*2810*/  LDSM.16.M88.4 R68, [R200+0x6900] ;  /* 0x00690000c844783b */ /* 0x000fe40000000200 */
[----:B------:R-:W-:Y:S02]  /*2820*/  HMMA.16816.F32 R4, R4, R10, RZ ;  /* 0x0000000a0404723c */ /* 0x000fe400000018ff */
[----:B------:R-:W4:Y:S04]  /*2830*/  LDSM.16.M88.4 R8, [R199+0xc100] ;  /* 0x00c10000c708783b */ /* 0x000f280000000200 */
[----:B--2---:R-:W2:Y:S02]  /*2840*/  LDSM.16.M88.4 R28, [R200+0x7100] ;  /* 0x00710000c81c783b */ /* 0x004ea40000000200 */
[C---:B-----5:R-:W-:Y:S02]  /*2850*/  HMMA.16816.F32 R12, R16.reuse, R76, R12 ;  /* 0x0000004c100c723c */ /* 0x060fe4000000180c */
[----:B---3--:R-:W3:Y:S04]  /*2860*/  LDSM.16.M88.4 R20, [R200+0x7900] ;  /* 0x00790000c814783b */ /* 0x008ee80000000200 */
[----:B------:R-:W0:Y:S02]  /*2870*/  LDGDEPBAR ;  /* 0x00000000000079af */ /* 0x000e240000000000 */
[C---:B------:R-:W-:Y:S02]  /*2880*/  HMMA.16816.F32 R60, R16.reuse, R78, R60 ;  /* 0x0000004e103c723c */ /* 0x040fe4000000183c */
[----:B------:R-:W-:Y:S06]  /*2890*/  LDSM.16.M88.4 R76, [R205+0x8100] ;  /* 0x00810000cd4c783b */ /* 0x000fec0000000200 */
[----:B------:R-:W-:Y:S08]  /*28a0*/  HMMA.16816.F32 R56, R16, R64, R56 ;  /* 0x000000401038723c */ /* 0x000ff00000001838 */
[----:B-1----:R-:W-:Y:S08]  /*28b0*/  HMMA.16816.F32 R12, R36, R72, R12 ;  /* 0x00000048240c723c */ /* 0x002ff0000000180c */
[C---:B------:R-:W-:Y:S01]  /*28c0*/  HMMA.16816.F32 R52, R16.reuse, R66, R52 ;  /* 0x000000421034723c */ /* 0x040fe20000001834 */
[----:B------:R-:W-:Y:S07]  /*28d0*/  LDSM.16.M88.4 R64, [R192+0x800] ;  /* 0x00080000c040783b */ /* 0x000fee0000000200 */
[C---:B------:R-:W-:Y:S08]  /*28e0*/  HMMA.16816.F32 R48, R16.reuse, R32, R48 ;  /* 0x000000201030723c */ /* 0x040ff00000001830 */
[C---:B------:R-:W-:Y:S01]  /*28f0*/  HMMA.16816.F32 R44, R16.reuse, R34, R44 ;  /* 0x00000022102c723c */ /* 0x040fe2000000182c */
[----:B------:R-:W-:Y:S07]  /*2900*/  LDSM.16.M88.4 R32, [R192+0x1000] ;  /* 0x00100000c020783b */ /* 0x000fee0000000200 */
[C---:B------:R-:W-:Y:S08]  /*2910*/  HMMA.16816.F32 R40, R16.reuse, R24, R40 ;  /* 0x000000181028723c */ /* 0x040ff00000001828 */
[----:B------:R-:W-:Y:S01]  /*2920*/  HMMA.16816.F32 R4, R16, R26, R4 ;  /* 0x0000001a1004723c */ /* 0x000fe20000001804 */
[----:B------:R-:W1:Y:S04]  /*2930*/  LDSM.16.M88.4 R16, [R206+0x10100] ;  /* 0x01010000ce10783b */ /* 0x000e680000000200 */
[----:B------:R-:W5:Y:S03]  /*2940*/  LDSM.16.M88.4 R24, [R192+0x1800] ;  /* 0x00180000c018783b */ /* 0x000f660000000200 */
[----:B------:R-:W-:Y:S01]  /*2950*/  HMMA.16816.F32 R60, R36, R74, R60 ;  /* 0x0000004a243c723c */ /* 0x000fe2000000183c */
[----:B------:R-:W-:Y:S07]  /*2960*/  LDSM.16.M88.4 R72, [R205+0x8900] ;  /* 0x00890000cd48783b */ /* 0x000fee0000000200 */
[----:B----4-:R-:W-:Y:S08]  /*2970*/  HMMA.16816.F32 R12, R8, R80, R12 ;  /* 0x00000050080c723c */ /* 0x010ff0000000180c */
[C---:B------:R-:W-:Y:S08]  /*2980*/  HMMA.16816.F32 R56, R36.reuse, R68, R56 ;  /* 0x000000442438723c */ /* 0x040ff00000001838 */
[C---:B------:R-:W-:Y:S01]  /*2990*/  HMMA.16816.F32 R52, R36.reuse, R70, R52 ;  /* 0x000000462434723c */ /* 0x040fe20000001834 */
[----:B------:R-:W-:Y:S07]  /*29a0*/  LDSM.16.M88.4 R68, [R204+0x2000] ;  /* 0x00200000cc44783b */ /* 0x000fee0000000200 */
[C---:B--2---:R-:W-:Y:S08]  /*29b0*/  HMMA.16816.F32 R48, R36.reuse, R28, R48 ;  /* 0x0000001c2430723c */ /* 0x044ff00000001830 */
[C---:B------:R-:W-:Y:S01]  /*29c0*/  HMMA.16816.F32 R44, R36.reuse, R30, R44 ;  /* 0x0000001e242c723c */ /* 0x040fe2000000182c */
[----:B------:R-:W-:Y:S07]  /*29d0*/  LDSM.16.M88.4 R28, [R205+0x9100] ;  /* 0x00910000cd1c783b */ /* 0x000fee0000000200 */
[C---:B---3--:R-:W-:Y:S08]  /*29e0*/  HMMA.16816.F32 R40, R36.reuse, R20, R40 ;  /* 0x000000142428723c */ /* 0x048ff00000001828 */
[----:B------:R-:W-:Y:S01]  /*29f0*/  HMMA.16816.F32 R36, R36, R22, R4 ;  /* 0x000000162424723c */ /* 0x000fe20000001804 */
[----:B------:R-:W2:Y:S04]  /*2a00*/  LDSM.16.M88.4 R4, [R202+0x10100] ;  /* 0x01010000ca04783b */ /* 0x000ea80000000200 */
[----:B------:R-:W3:Y:S03]  /*2a10*/  LDSM.16.M88.4 R20, [R205+0x9900] ;  /* 0x00990000cd14783b */ /* 0x000ee60000000200 */
[----:B------:R-:W-:Y:S01]  /*2a20*/  HMMA.16816.F32 R60, R8, R82, R60 ;  /* 0x00000052083c723c */ /* 0x000fe2000000183c */
[----:B------:R-:W-:Y:S07]  /*2a30*/  LDSM.16.M88.4 R80, [R200+0x8100] ;  /* 0x00810000c850783b */ /* 0x000fee0000000200 */
[----:B-1----:R-:W-:Y:S08]  /*2a40*/  HMMA.16816.F32 R12, R16, R76, R12 ;  /* 0x0000004c100c723c */ /* 0x002ff0000000180c */
[C---:B------:R-:W-:Y:S08]  /*2a50*/  HMMA.16816.F32 R56, R8.reuse, R64, R56 ;  /* 0x000000400838723c */ /* 0x040ff00000001838 */
[C---:B------:R-:W-:Y:S01]  /*2a60*/  HMMA.16816.F32 R52, R8.reuse, R66, R52 ;  /* 0x000000420834723c */ /* 0x040fe20000001834 */
[----:B------:R-:W-:Y:S07]  /*2a70*/  LDSM.16.M88.4 R64, [R204+0x2800] ;  /* 0x00280000cc40783b */ /* 0x000fee0000000200 */
[C---:B------:R-:W-:Y:S08]  /*2a80*/  HMMA.16816.F32 R48, R8.reuse, R32, R48 ;  /* 0x000000200830723c */ /* 0x040ff00000001830 */
[C---:B------:R-:W-:Y:S01]  /*2a90*/  HMMA.16816.F32 R44, R8.reuse, R34, R44 ;  /* 0x00000022082c723c */ /* 0x040fe2000000182c */
[----:B------:R-:W-:Y:S07]  /*2aa0*/  LDSM.16.M88.4 R32, [R204+0x3000] ;  /* 0x00300000cc20783b */ /* 0x000fee0000000200 */
[C---:B-----5:R-:W-:Y:S08]  /*2ab0*/  HMMA.16816.F32 R40, R8.reuse, R24, R40 ;  /* 0x000000180828723c */ /* 0x060ff00000001828 */
[----:B------:R-:W-:Y:S01]  /*2ac0*/  HMMA.16816.F32 R36, R8, R26, R36 ;  /* 0x0000001a0824723c */ /* 0x000fe20000001824 */
[----:B------:R-:W1:Y:S04]  /*2ad0*/  LDSM.16.M88.4 R8, [R201+0x10100] ;  /* 0x01010000c908783b */ /* 0x000e680000000200 */
[----:B------:R-:W4:Y:S03]  /*2ae0*/  LDSM.16.M88.4 R24, [R204+0x3800] ;  /* 0x00380000cc18783b */ /* 0x000f260000000200 */
[----:B------:R-:W-:Y:S01]  /*2af0*/  HMMA.16816.F32 R60, R16, R78, R60 ;  /* 0x0000004e103c723c */ /* 0x000fe2000000183c */
[----:B------:R-:W-:Y:S07]  /*2b00*/  LDSM.16.M88.4 R76, [R200+0x8900] ;  /* 0x00890000c84c783b */ /* 0x000fee0000000200 */
[----:B--2---:R-:W-:Y:S08]  /*2b10*/  HMMA.16816.F32 R12, R4, R68, R12 ;  /* 0x00000044040c723c */ /* 0x004ff0000000180c */
[C---:B------:R-:W-:Y:S08]  /*2b20*/  HMMA.16816.F32 R56, R16.reuse, R72, R56 ;  /* 0x000000481038723c */ /* 0x040ff00000001838 */
[C---:B------:R-:W-:Y:S01]  /*2b30*/  HMMA.16816.F32 R52, R16.reuse, R74, R52 ;  /* 0x0000004a1034723c */ /* 0x040fe20000001834 */
[----:B------:R-:W-:Y:S07]  /*2b40*/  LDSM.16.M88.4 R72, [R192+0x2000] ;  /* 0x00200000c048783b */ /* 0x000fee0000000200 */
[C---:B------:R-:W-:Y:S08]  /*2b50*/  HMMA.16816.F32 R48, R16.reuse, R28, R48 ;  /* 0x0000001c1030723c */ /* 0x040ff00000001830 */
[C---:B------:R-:W-:Y:S01]  /*2b60*/  HMMA.16816.F32 R44, R16.reuse, R30, R44 ;  /* 0x0000001e102c723c */ /* 0x040fe2000000182c */
[----:B------:R-:W2:Y:S07]  /*2b70*/  LDSM.16.M88.4 R28, [R199+0x10100] ;  /* 0x01010000c71c783b */ /* 0x000eae0000000200 */
[C---:B---3--:R-:W-:Y:S08]  /*2b80*/  HMMA.16816.F32 R40, R16.reuse, R20, R40 ;  /* 0x000000141028723c */ /* 0x048ff00000001828 */
[----:B------:R-:W-:Y:S01]  /*2b90*/  HMMA.16816.F32 R36, R16, R22, R36 ;  /* 0x000000161024723c */ /* 0x000fe20000001824 */
[----:B------:R-:W3:Y:S04]  /*2ba0*/  LDSM.16.M88.4 R20, [R200+0x9100] ;  /* 0x00910000c814783b */ /* 0x000ee80000000200 */
[----:B------:R-:W5:Y:S03]  /*2bb0*/  LDSM.16.M88.4 R16, [R200+0x9900] ;  /* 0x00990000c810783b */ /* 0x000f660000000200 */
        /* <DEDUP_REMOVED lines=9> */
[C---:B----4-:R-:W-:Y:S08]  /*2c50*/  HMMA.16816.F32 R40, R4.reuse, R24, R40 ;  /* 0x000000180428723c */ /* 0x050ff00000001828 */
[----:B------:R-:W-:Y:S01]  /*2c60*/  HMMA.16816.F32 R36, R4, R26, R36 ;  /* 0x0000001a0424723c */ /* 0x000fe20000001824 */
[----:B------:R-:W-:Y:S04]  /*2c70*/  LDSM.16.M88.4 R4, [R206+0x14100] ;  /* 0x01410000ce04783b */ /* 0x000fe80000000200 */
[----:B------:R-:W1:Y:S03]  /*2c80*/  LDSM.16.M88.4 R24, [R205+0xa100] ;  /* 0x00a10000cd18783b */ /* 0x000e660000000200 */
[----:B------:R-:W-:Y:S01]  /*2c90*/  HMMA.16816.F32 R60, R8, R82, R60 ;  /* 0x00000052083c723c */ /* 0x000fe2000000183c */
[----:B------:R-:W-:Y:S07]  /*2ca0*/  LDSM.16.M88.4 R80, [R204+0x4000] ;  /* 0x00400000cc50783b */ /* 0x000fee0000000200 */
[----:B--2---:R-:W-:Y:S08]  /*2cb0*/  HMMA.16816.F32 R12, R28, R72, R12 ;  /* 0x000000481c0c723c */ /* 0x004ff0000000180c */
[C---:B------:R-:W-:Y:S08]  /*2cc0*/  HMMA.16816.F32 R56, R8.reuse, R76, R56 ;  /* 0x0000004c0838723c */ /* 0x040ff00000001838 */
[C---:B------:R-:W-:Y:S01]  /*2cd0*/  HMMA.16816.F32 R52, R8.reuse, R78, R52 ;  /* 0x0000004e0834723c */ /* 0x040fe20000001834 */
[----:B------:R-:W2:Y:S07]  /*2ce0*/  LDSM.16.M88.4 R76, [R202+0x14100] ;  /* 0x01410000ca4c783b */ /* 0x000eae0000000200 */
[C---:B---3--:R-:W-:Y:S08]  /*2cf0*/  HMMA.16816.F32 R48, R8.reuse, R20, R48 ;  /* 0x000000140830723c */ /* 0x048ff00000001830 */
[C---:B------:R-:W-:Y:S01]  /*2d00*/  HMMA.16816.F32 R44, R8.reuse, R22, R44 ;  /* 0x00000016082c723c */ /* 0x040fe2000000182c */
[----:B------:R-:W3:Y:S07]  /*2d10*/  LDSM.16.M88.4 R20, [R205+0xa900] ;  /* 0x00a90000cd14783b */ /* 0x000eee0000000200 */
[C---:B-----5:R-:W-:Y:S08]  /*2d20*/  HMMA.16816.F32 R40, R8.reuse, R16, R40 ;  /* 0x000000100828723c */ /* 0x060ff00000001828 */
[----:B------:R-:W-:Y:S01]  /*2d30*/  HMMA.16816.F32 R36, R8, R18, R36 ;  /* 0x000000120824723c */ /* 0x000fe20000001824 */
[----:B------:R-:W4:Y:S04]  /*2d40*/  LDSM.16.M88.4 R16, [R205+0xb100] ;  /* 0x00b10000cd10783b */ /* 0x000f280000000200 */
        /* <DEDUP_REMOVED lines=12> */
[----:B------:R-:W-:Y:S04]  /*2e10*/  LDSM.16.M88.4 R32, [R201+0x14100] ;  /* 0x01410000c920783b */ /* 0x000fe80000000200 */
[----:B------:R-:W1:Y:S03]  /*2e20*/  LDSM.16.M88.4 R28, [R200+0xa100] ;  /* 0x00a10000c81c783b */ /* 0x000e660000000200 */
[----:B------:R-:W-:Y:S01]  /*2e30*/  HMMA.16816.F32 R60, R4, R26, R60 ;  /* 0x0000001a043c723c */ /* 0x000fe2000000183c */
[----:B------:R-:W-:Y:S07]  /*2e40*/  LDSM.16.M88.4 R24, [R200+0xa900] ;  /* 0x00a90000c818783b */ /* 0x000fee0000000200 */
[----:B--2---:R-:W-:Y:S08]  /*2e50*/  HMMA.16816.F32 R12, R76, R80, R12 ;  /* 0x000000504c0c723c */ /* 0x004ff0000000180c */
[C---:B---3--:R-:W-:Y:S08]  /*2e60*/  HMMA.16816.F32 R56, R4.reuse, R20, R56 ;  /* 0x000000140438723c */ /* 0x048ff00000001838 */
[C---:B------:R-:W-:Y:S01]  /*2e70*/  HMMA.16816.F32 R52, R4.reuse, R22, R52 ;  /* 0x000000160434723c */ /* 0x040fe20000001834 */
[----:B------:R-:W-:Y:S07]  /*2e80*/  LDSM.16.M88.4 R20, [R200+0xb100] ;  /* 0x00b10000c814783b */ /* 0x000fee0000000200 */
[C---:B----4-:R-:W-:Y:S08]  /*2e90*/  HMMA.16816.F32 R48, R4.reuse, R16, R48 ;  /* 0x000000100430723c */ /* 0x050ff00000001830 */
[C---:B------:R-:W-:Y:S01]  /*2ea0*/  HMMA.16816.F32 R44, R4.reuse, R18, R44 ;  /* 0x00000012042c723c */ /* 0x040fe2000000182c */
[----:B------:R-:W-:Y:S07]  /*2eb0*/  LDSM.16.M88.4 R16, [R200+0xb900] ;  /* 0x00b90000c810783b */ /* 0x000fee0000000200 */
[C---:B-----5:R-:W-:Y:S08]  /*2ec0*/  HMMA.16816.F32 R40, R4.reuse, R8, R40 ;  /* 0x000000080428723c */ /* 0x060ff00000001828 */
[----:B------:R-:W-:Y:S01]  /*2ed0*/  HMMA.16816.F32 R36, R4, R10, R36 ;  /* 0x0000000a0424723c */ /* 0x000fe20000001824 */
[----:B------:R-:W-:Y:S04]  /*2ee0*/  LDSM.16.M88.4 R8, [R199+0x14100] ;  /* 0x01410000c708783b */ /* 0x000fe80000000200 */
[----:B------:R-:W2:Y:S03]  /*2ef0*/  LDSM.16.M88.4 R4, [R192+0x4000] ;  /* 0x00400000c004783b */ /* 0x000ea60000000200 */
[----:B------:R-:W-:Y:S08]  /*2f00*/  HMMA.16816.F32 R60, R76, R82, R60 ;  /* 0x000000524c3c723c */ /* 0x000ff0000000183c */
[----:B-1----:R-:W-:Y:S08]  /*2f10*/  HMMA.16816.F32 R12, R32, R28, R12 ;  /* 0x0000001c200c723c */ /* 0x002ff0000000180c */
[C---:B------:R-:W-:Y:S08]  /*2f20*/  HMMA.16816.F32 R56, R76.reuse, R72, R56 ;  /* 0x000000484c38723c */ /* 0x040ff00000001838 */
[C---:B------:R-:W-:Y:S01]  /*2f30*/  HMMA.16816.F32 R52, R76.reuse, R74, R52 ;  /* 0x0000004a4c34723c */ /* 0x040fe20000001834 */
[----:B------:R-:W1:Y:S07]  /*2f40*/  LDSM.16.M88.4 R72, [R192+0x4800] ;  /* 0x00480000c048783b */ /* 0x000e6e0000000200 */
[C---:B------:R-:W-:Y:S08]  /*2f50*/  HMMA.16816.F32 R48, R76.reuse, R68, R48 ;  /* 0x000000444c30723c */ /* 0x040ff00000001830 */
[C---:B------:R-:W-:Y:S01]  /*2f60*/  HMMA.16816.F32 R44, R76.reuse, R70, R44 ;  /* 0x000000464c2c723c */ /* 0x040fe2000000182c */
[----:B------:R-:W3:Y:S07]  /*2f70*/  LDSM.16.M88.4 R68, [R192+0x5000] ;  /* 0x00500000c044783b */ /* 0x000eee0000000200 */
[C---:B------:R-:W-:Y:S08]  /*2f80*/  HMMA.16816.F32 R40, R76.reuse, R64, R40 ;  /* 0x000000404c28723c */ /* 0x040ff00000001828 */
[----:B------:R-:W-:Y:S01]  /*2f90*/  HMMA.16816.F32 R36, R76, R66, R36 ;  /* 0x000000424c24723c */ /* 0x000fe20000001824 */
[----:B------:R-:W4:Y:S01]  /*2fa0*/  LDSM.16.M88.4 R64, [R192+0x5800] ;  /* 0x00580000c040783b */ /* 0x000f220000000200 */
[----:B------:R-:W-:-:S06]  /*2fb0*/  DEPBAR.LE SB0, 0x0 ;  /* 0x000080000000791a */ /* 0x000fcc0000000000 */
[----:B------:R-:W-:Y:S08]  /*2fc0*/  HMMA.16816.F32 R60, R32, R30, R60 ;  /* 0x0000001e203c723c */ /* 0x000ff0000000183c */
[----:B--2---:R-:W-:Y:S08]  /*2fd0*/  HMMA.16816.F32 R12, R8, R4, R12 ;  /* 0x00000004080c723c */ /* 0x004ff0000000180c */
[C---:B------:R-:W-:Y:S08]  /*2fe0*/  HMMA.16816.F32 R56, R32.reuse, R24, R56 ;  /* 0x000000182038723c */ /* 0x040ff00000001838 */
[C---:B------:R-:W-:Y:S08]  /*2ff0*/  HMMA.16816.F32 R52, R32.reuse, R26, R52 ;  /* 0x0000001a2034723c */ /* 0x040ff00000001834 */
[----:B------:R-:W-:Y:S01]  /*3000*/  HMMA.16816.F32 R48, R32, R20, R48 ;  /* 0x000000142030723c */ /* 0x000fe20000001830 */
[----:B------:R-:W-:-:S02]  /*3010*/  FMUL.FTZ R0, R14, c[0x0][0x320] ;  /* 0x0000c8000e007a20 */ /* 0x000fc40000410000 */
[----:B------:R-:W-:-:S04]  /*3020*/  FMUL.FTZ R13, R13, c[0x0][0x320] ;  /* 0x0000c8000d0d7a20 */ /* 0x000fc80000410000 */
[----:B------:R-:W2:Y:S01]  /*3030*/  MUFU.TANH R0, R0 ;  /* 0x0000000000007308 */ /* 0x000ea20000002400 */
[C---:B------:R-:W-:Y:S08]  /*3040*/  HMMA.16816.F32 R44, R32.reuse, R22, R44 ;  /* 0x00000016202c723c */ /* 0x040ff0000000182c */
[C---:B------:R-:W-:Y:S08]  /*3050*/  HMMA.16816.F32 R40, R32.reuse, R16, R40 ;  /* 0x000000102028723c */ /* 0x040ff00000001828 */
[----:B------:R-:W-:Y:S01]  /*3060*/  HMMA.16816.F32 R36, R32, R18, R36 ;  /* 0x000000122024723c */ /* 0x000fe20000001824 */
[----:B------:R2:W2:Y:S07]  /*3070*/  MUFU.TANH R19, R13 ;  /* 0x0000000d00137308 */ /* 0x0004ae0000002400 */
[C---:B------:R-:W-:Y:S07]  /*3080*/  HMMA.16816.F32 R60, R8.reuse, R6, R60 ;  /* 0x00000006083c723c */ /* 0x040fee000000183c */
[----:B------:R-:W-:Y:S01]  /*3090*/  FMUL.FTZ R6, R12, c[0x0][0x320] ;  /* 0x0000c8000c067a20 */ /* 0x000fe20000410000 */
[C---:B-1----:R-:W-:Y:S05]  /*30a0*/  HMMA.16816.F32 R56, R8.reuse, R72, R56 ;  /* 0x000000480838723c */ /* 0x042fea0000001838 */
[----:B------:R-:W1:Y:S03]  /*30b0*/  MUFU.TANH R6, R6 ;  /* 0x0000000600067308 */ /* 0x000e660000002400 */
[C---:B------:R-:W-:Y:S08]  /*30c0*/  HMMA.16816.F32 R52, R8.reuse, R74, R52 ;  /* 0x0000004a0834723c */ /* 0x040ff00000001834 */
[C---:B---3--:R-:W-:Y:S08]  /*30d0*/  HMMA.16816.F32 R48, R8.reuse, R68, R48 ;  /* 0x000000440830723c */ /* 0x048ff00000001830 */
[C---:B------:R-:W-:Y:S08]  /*30e0*/  HMMA.16816.F32 R44, R8.reuse, R70, R44 ;  /* 0x00000046082c723c */ /* 0x040ff0000000182c */
[C---:B----4-:R-:W-:Y:S08]  /*30f0*/  HMMA.16816.F32 R40, R8.reuse, R64, R40 ;  /* 0x000000400828723c */ /* 0x050ff00000001828 */
[----:B------:R-:W-:Y:S01]  /*3100*/  HMMA.16816.F32 R36, R8, R66, R36 ;  /* 0x000000420824723c */ /* 0x000fe20000001824 */
        /* <DEDUP_REMOVED lines=14> */
[----:B------:R-:W-:Y:S01]  /*31f0*/  IADD3 R13, -R221, 0x10, RZ ;  /* 0x00000010dd0d7810 */ /* 0x000fe20007ffe1ff */
[----:B------:R-:W-:Y:S02]  /*3200*/  IMAD.SHL.U32 R7, R217, 0x2, RZ ;  /* 0x00000002d9077824 */ /* 0x000fe400078e00ff */
[----:B------:R-:W-:Y:S01]  /*3210*/  IMAD R209, R4, c[0x0][0x2b8], R209 ;  /* 0x0000ae0004d17a24 */ /* 0x000fe200078e02d1 */
[----:B------:R-:W-:-:S03]  /*3220*/  LOP3.LUT R13, R13, 0xf, RZ, 0xc0, !PT ;  /* 0x0000000f0d0d7812 */ /* 0x000fc600078ec0ff */
[----:B------:R-:W-:Y:S01]  /*3230*/  IMAD.WIDE.U32 R10, R209, c[0x0][0x1e0], RZ ;  /* 0x00007800d10a7a25 */ /* 0x000fe200078e00ff */
[----:B------:R-:W-:-:S05]  /*3240*/  SHF.R.S32.HI R4, RZ, 0x1f, R209 ;  /* 0x0000001fff047819 */ /* 0x000fca00000114d1 */
[----:B------:R-:W-:-:S04]  /*3250*/  IMAD R4, R4, c[0x0][0x1e0], RZ ;  /* 0x0000780004047a24 */ /* 0x000fc800078e02ff */
[----:B------:R-:W-:-:S04]  /*3260*/  IMAD R5, R209, c[0x0][0x1e4], R4 ;  /* 0x00007900d1057a24 */ /* 0x000fc800078e0204 */
[----:B------:R-:W-:Y:S01]  /*3270*/  IMAD.IADD R11, R11, 0x1, R5 ;  /* 0x000000010b0b7824 */ /* 0x000fe200078e0205 */
[----:B--2---:R-:W-:-:S03]  /*3280*/  SHF.R.S32.HI R5, RZ, 0x1f, R208 ;  /* 0x0000001fff057819 */ /* 0x004fc600000114d0 */
[----:B------:R-:W-:Y:S01]  /*3290*/  IMAD.WIDE.U32 R8, R208, c[0x0][0x1f0], R10 ;  /* 0x00007c00d0087a25 */ /* 0x000fe200078e000a */
[----:B------:R-:W-:-:S03]  /*32a0*/  SHF.L.U64.HI R11, R218, 0x1, R133 ;  /* 0x00000001da0b7819 */ /* 0x000fc60000010285 */
[----:B------:R-:W-:Y:S01]  /*32b0*/  IMAD R5, R5, c[0x0][0x1f0], RZ ;  /* 0x00007c0005057a24 */ /* 0x000fe200078e02ff */
[----:B------:R-:W-:Y:S01]  /*32c0*/  IADD3 R18, P0, R8, UR16, RZ ;  /* 0x0000001008127c10 */ /* 0x000fe2000ff1e0ff */
[----:B------:R-:W-:Y:S01]  /*32d0*/  IMAD.SHL.U32 R10, R218, 0x2, RZ ;  /* 0x00000002da0a7824 */ /* 0x000fe200078e00ff */
[----:B------:R-:W-:Y:S01]  /*32e0*/  SHF.L.U64.HI R8, R217, 0x1, R220 ;  /* 0x00000001d9087819 */ /* 0x000fe200000102dc */
[----:B------:R-:W-:Y:S01]  /*32f0*/  IMAD R4, R208, c[0x0][0x1f4], R5 ;  /* 0x00007d00d0047a24 */ /* 0x000fe200078e0205 */
[----:B------:R-:W-:-:S04]  /*3300*/  SEL R5, RZ, 0x10, P4 ;  /* 0x00000010ff057807 */ /* 0x000fc80002000000 */
[----:B------:R-:W-:Y:S02]  /*3310*/  IADD3.X R9, R9, UR9, R4, P0, !PT ;  /* 0x0000000909097c10 */ /* 0x000fe400087fe404 */
[C---:B------:R-:W-:Y:S02]  /*3320*/  LEA R4, P0, R18.reuse, c[0x0][0x1c8], 0x1 ;  /* 0x0000720012047a11 */ /* 0x040fe400078008ff */
[----:B------:R-:W-:Y:S02]  /*3330*/  IADD3 R20, -R5, 0x10, RZ ;  /* 0x0000001005147810 */ /* 0x000fe40007ffe1ff */
[----:B------:R-:W-:Y:S01]  /*3340*/  LEA.HI.X R18, R18, c[0x0][0x1cc], R9, 0x1, P0 ;  /* 0x0000730012127a11 */ /* 0x000fe200000f0c09 */
[----:B------:R-:W1:Y:S01]  /*3350*/  SHFL.IDX PT, R12, R4, 0x1, 0x181f ;  /* 0x00381f00040c7f89 */ /* 0x000e6200000e0000 */
[----:B------:R-:W-:Y:S02]  /*3360*/  SEL R9, RZ, 0x10, P5 ;  /* 0x00000010ff097807 */ /* 0x000fe40002800000 */
[----:B------:R-:W-:Y:S01]  /*3370*/  LOP3.LUT R20, R20, 0xf, RZ, 0xc0, !PT ;  /* 0x0000000f14147812 */ /* 0x000fe200078ec0ff */
[----:B------:R-:W2:Y:S01]  /*3380*/  SHFL.IDX PT, R14, R18, 0x1, 0x181f ;  /* 0x00381f00120e7f89 */ /* 0x000ea200000e0000 */
[----:B------:R-:W-:-:S03]  /*3390*/  IADD3 R23, -R9, 0x10, RZ ;  /* 0x0000001009177810 */ /* 0x000fc60007ffe1ff */
[----:B------:R3:W4:Y:S01]  /*33a0*/  SHFL.IDX PT, R17, R4, RZ, 0x181f ;  /* 0x00181fff04117589 */ /* 0x00072200000e0000 */
[----:B------:R-:W-:-:S03]  /*33b0*/  LOP3.LUT R23, R23, 0xf, RZ, 0xc0, !PT ;  /* 0x0000000f17177812 */ /* 0x000fc600078ec0ff */
[----:B------:R-:W5:Y:S01]  /*33c0*/  SHFL.IDX PT, R16, R18, RZ, 0x181f ;  /* 0x00181fff12107589 */ /* 0x000f6200000e0000 */
[----:B-1----:R-:W-:-:S04]  /*33d0*/  IADD3 R22, P6, P0, R23, R12, R10 ;  /* 0x0000000c17167210 */ /* 0x002fc800078de00a */
[----:B--2---:R-:W-:Y:S02]  /*33e0*/  IADD3.X R23, RZ, R14, R11, P6, P0 ;  /* 0x0000000eff177210 */ /* 0x004fe400037e040b */
[----:B------:R-:W-:Y:S01]  /*33f0*/  IADD3 R20, P6, P0, R20, R12, R7 ;  /* 0x0000000c14147210 */ /* 0x000fe200078de007 */
[----:B---3--:R-:W-:-:S03]  /*3400*/  IMAD.SHL.U32 R4, R216, 0x2, RZ ;  /* 0x00000002d8047824 */ /* 0x008fc600078e00ff */
[----:B------:R-:W-:Y:S02]  /*3410*/  IADD3.X R21, RZ, R14, R8, P6, P0 ;  /* 0x0000000eff157210 */ /* 0x000fe400037e0408 */
[----:B------:R-:W-:Y:S02]  /*3420*/  IADD3 R24, P6, P0, R13, R12, R4 ;  /* 0x0000000c0d187210 */ /* 0x000fe400078de004 */
[----:B------:R-:W-:-:S04]  /*3430*/  SHF.L.U64.HI R13, R216, 0x1, R219 ;  /* 0x00000001d80d7819 */ /* 0x000fc800000102db */
[----:B------:R-:W-:Y:S02]  /*3440*/  IADD3.X R25, RZ, R14, R13, P6, P0 ;  /* 0x0000000eff197210 */ /* 0x000fe400037e040d */
[C---:B----4-:R-:W-:Y:S02]  /*3450*/  IADD3 R10, P6, R17.reuse, R10, RZ ;  /* 0x0000000a110a7210 */ /* 0x050fe40007fde0ff */
[----:B------:R-:W-:-:S03]  /*3460*/  IADD3 R26, P0, R17, R7, RZ ;  /* 0x00000007111a7210 */ /* 0x000fc60007f1e0ff */
[C---:B-----5:R-:W-:Y:S01]  /*3470*/  IMAD.X R11, R16.reuse, 0x1, R11, P6 ;  /* 0x00000001100b7824 */ /* 0x060fe200030e060b */
        /* <DEDUP_REMOVED lines=12> */
.L_x_250:
[----:B-12---:R-:W-:Y:S01]  /*3540*/  LOP3.LUT R23, R90, 0xffffffe0, RZ, 0xc0, !PT ;  /* 0xffffffe05a177812 */ /* 0x006fe200078ec0ff */
[----:B------:R-:W-:Y:S01]  /*3550*/  UIADD3 UR19, UR8, 0x1, -UR19 ;  /* 0x0000000108137890 */ /* 0x000fe2000fffe813 */
[----:B------:R-:W-:Y:S01]  /*3560*/  LEA.HI R89, R89, R86, RZ, 0x2 ;  /* 0x0000005659597211 */ /* 0x000fe200078f10ff */
[----:B------:R-:W-:Y:S01]  /*3570*/  FMUL.FTZ R17, R60, c[0x0][0x320] ;  /* 0x0000c8003c117a20 */ /* 0x000fe20000410000 */
[----:B------:R-:W-:Y:S01]  /*3580*/  SHF.R.S32.HI R21, RZ, 0x1f, R88 ;  /* 0x0000001fff157819 */ /* 0x000fe20000011458 */
[----:B------:R-:W-:Y:S01]  /*3590*/  IMAD.IADD R8, R86, 0x1, -R23 ;  /* 0x0000000156087824 */ /* 0x000fe200078e0a17 */
[----:B------:R-:W-:Y:S01]  /*35a0*/  LOP3.LUT R89, R89, 0xfffffffc, RZ, 0xc0, !PT ;  /* 0xfffffffc59597812 */ /* 0x000fe200078ec0ff */
[----:B------:R-:W-:Y:S01]  /*35b0*/  FMUL.FTZ R13, R61, c[0x0][0x320] ;  /* 0x0000c8003d0d7a20 */ /* 0x000fe20000410000 */
        /* <DEDUP_REMOVED lines=8> */
[----:B------:R-:W-:Y:S01]  /*3640*/  LEA.HI R4, R89, R89, RZ, 0x1 ;  /* 0x0000005959047211 */ /* 0x000fe200078f08ff */
[----:B------:R-:W-:Y:S01]  /*3650*/  FMUL.FTZ R5, R53, c[0x0][0x320] ;  /* 0x0000c80035057a20 */ /* 0x000fe20000410000 */
[----:B------:R-:W-:Y:S01]  /*3660*/  IADD3 R21, -R21, R88, RZ ;  /* 0x0000005815157210 */ /* 0x000fe20007ffe1ff */
[----:B------:R-:W-:Y:S01]  /*3670*/  FMUL.FTZ R44, R44, c[0x0][0x320] ;  /* 0x0000c8002c2c7a20 */ /* 0x000fe20000410000 */
[----:B------:R-:W-:Y:S01]  /*3680*/  LEA.HI.SX32 R12, R10, UR26, 0x1e ;  /* 0x0000001a0a0c7c11 */ /* 0x000fe2000f8ff2ff */
[----:B------:R-:W-:Y:S01]  /*3690*/  FMUL.FTZ R45, R45, c[0x0][0x320] ;  /* 0x0000c8002d2d7a20 */ /* 0x000fe20000410000 */
[----:B------:R-:W-:Y:S01]  /*36a0*/  LOP3.LUT R4, R4, 0x1ffffffe, RZ, 0xc0, !PT ;  /* 0x1ffffffe04047812 */ /* 0x000fe200078ec0ff */
[----:B------:R-:W-:Y:S01]  /*36b0*/  FMUL.FTZ R40, R40, c[0x0][0x320] ;  /* 0x0000c80028287a20 */ /* 0x000fe20000410000 */
[----:B------:R-:W-:Y:S01]  /*36c0*/  PLOP3.LUT P6, PT, PT, PT, UP2, 0x80, 0x0 ;  /* 0x000000000000781c */ /* 0x000fe20003fcf028 */
[----:B------:R-:W-:Y:S01]  /*36d0*/  IMAD R12, R21, 0x10, R12 ;  /* 0x00000010150c7824 */ /* 0x000fe200078e020c */
[----:B------:R-:W-:Y:S01]  /*36e0*/  PLOP3.LUT P0, PT, PT, PT, UP2, 0x80, 0x0 ;  /* 0x000000000000781c */ /* 0x000fe20003f0f028 */
[----:B------:R-:W-:Y:S01]  /*36f0*/  IMAD.IADD R211, R89, 0x1, -R4 ;  /* 0x0000000159d37824 */ /* 0x000fe200078e0a04 */
[----:B------:R-:W-:Y:S01]  /*3700*/  LOP3.LUT R23, R10, 0x7ffffffc, RZ, 0xc0, !PT ;  /* 0x7ffffffc0a177812 */ /* 0x000fe200078ec0ff */
[----:B------:R-:W-:Y:S01]  /*3710*/  FMUL.FTZ R41, R41, c[0x0][0x320] ;  /* 0x0000c80029297a20 */ /* 0x000fe20000410000 */
[----:B------:R-:W1:Y:S01]  /*3720*/  MUFU.TANH R17, R17 ;  /* 0x0000001100117308 */ /* 0x000e620000002400 */
[----:B------:R-:W-:Y:S01]  /*3730*/  FMUL.FTZ R36, R36, c[0x0][0x320] ;  /* 0x0000c80024247a20 */ /* 0x000fe20000410000 */
[----:B------:R-:W-:Y:S01]  /*3740*/  LEA R211, R211, R12, 0x3 ;  /* 0x0000000cd3d37211 */ /* 0x000fe200078e18ff */
[----:B------:R-:W-:Y:S01]  /*3750*/  IMAD.IADD R212, R8, 0x1, -R23 ;  /* 0x0000000108d47824 */ /* 0x000fe200078e0a17 */
[----:B------:R-:W-:Y:S01]  /*3760*/  MOV R23, UR19 ;  /* 0x0000001300177c02 */ /* 0x000fe20008000f00 */
[----:B------:R-:W-:Y:S01]  /*3770*/  FMUL.FTZ R37, R37, c[0x0][0x320] ;  /* 0x0000c80025257a20 */ /* 0x000fe20000410000 */
[----:B------:R-:W-:Y:S01]  /*3780*/  ULDC UR19, c[0x0][0x324] ;  /* 0x0000c90000137ab9 */ /* 0x000fe20000000800 */
[----:B------:R-:W-:Y:S01]  /*3790*/  @P6 IMAD.HI.U32 R12, R211, c[0x0][0x2c8], RZ ;  /* 0x0000b200d30c6a27 */ /* 0x000fe200078e00ff */
[----:B------:R-:W2:Y:S01]  /*37a0*/  MUFU.TANH R13, R13 ;  /* 0x0000000d000d7308 */ /* 0x000ea20000002400 */
[----:B------:R-:W-:Y:S01]  /*37b0*/  ULOP3.LUT UR19, URZ, UR19, URZ, 0x33, !UPT ;  /* 0x000000133f137292 */ /* 0x000fe2000f8e333f */
[----:B------:R-:W0:Y:S01]  /*37c0*/  LDGDEPBAR ;  /* 0x00000000000079af */ /* 0x000e220000000000 */
[----:B------:R-:W-:Y:S01]  /*37d0*/  IMAD.MOV.U32 R4, RZ, RZ, R211 ;  /* 0x000000ffff047224 */ /* 0x000fe200078e00d3 */
[----:B------:R-:W-:Y:S01]  /*37e0*/  @P0 SHF.R.U32.HI R4, RZ, c[0x0][0x2cc], R12 ;  /* 0x0000b300ff040a19 */ /* 0x000fe2000001160c */
[----:B------:R-:W-:Y:S01]  /*37f0*/  IMAD.SHL.U32 R212, R212, 0x2, RZ ;  /* 0x00000002d4d47824 */ /* 0x000fe200078e00ff */
[----:B------:R-:W-:Y:S01]  /*3800*/  PLOP3.LUT P0, PT, PT, PT, UP1, 0x40, 0x0 ;  /* 0x000000000000781c */ /* 0x000fe20003f0e818 */
[----:B------:R-:W-:Y:S01]  /*3810*/  FMUL.FTZ R49, R49, c[0x0][0x320] ;  /* 0x0000c80031317a20 */ /* 0x000fe20000410000 */
[----:B------:R-:W3:Y:S01]  /*3820*/  MUFU.TANH R11, R11 ;  /* 0x0000000b000b7308 */ /* 0x000ee20000002400 */
[----:B------:R-:W4:Y:S01]  /*3830*/  SHFL.IDX PT, R21, R4, RZ, 0x1c1f ;  /* 0x001c1fff04157589 */ /* 0x000f2200000e0000 */
[----:B------:R-:W-:Y:S01]  /*3840*/  FMUL.FTZ R48, R48, c[0x0][0x320] ;  /* 0x0000c80030307a20 */ /* 0x000fe20000410000 */
[----:B------:R-:W-:Y:S01]  /*3850*/  IADD3 R10, R23, -UR12, -R212 ;  /* 0x8000000c170a7c10 */ /* 0x000fe2000fffe8d4 */
[----:B------:R-:W-:Y:S01]  /*3860*/  IMAD.IADD R203, R87, 0x1, R84 ;  /* 0x0000000157cb7824 */ /* 0x000fe200078e0254 */
[----:B------:R-:W-:-:S02]  /*3870*/  IADD3 R8, -R212, UR8, -R85 ;  /* 0x00000008d4087c10 */ /* 0x000fc4000fffe955 */
[C---:B------:R-:W-:Y:S01]  /*3880*/  IADD3 R12, R10.reuse, c[0x0][0x328], RZ ;  /* 0x0000ca000a0c7a10 */ /* 0x040fe20007ffe0ff */
[----:B------:R-:W1:Y:S01]  /*3890*/  MUFU.TANH R9, R9 ;  /* 0x0000000900097308 */ /* 0x000e620000002400 */
[----:B------:R-:W-:-:S07]  /*38a0*/  IADD3 R10, R10, UR19, RZ ;  /* 0x000000130a0a7c10 */ /* 0x000fce000fffe0ff */
[----:B------:R-:W1:Y:S08]  /*38b0*/  MUFU.TANH R7, R7 ;  /* 0x0000000700077308 */ /* 0x000e700000002400 */
[----:B------:R-:W1:Y:S01]  /*38c0*/  MUFU.TANH R5, R5 ;  /* 0x0000000500057308 */ /* 0x000e620000002400 */
[-C--:B----4-:R-:W-:Y:S02]  /*38d0*/  IADD3 R23, R12, R21.reuse, RZ ;  /* 0x000000150c177210 */ /* 0x090fe40007ffe0ff */
[----:B------:R-:W-:-:S02]  /*38e0*/  IADD3 R14, R10, R21, RZ ;  /* 0x000000150a0e7210 */ /* 0x000fc40007ffe0ff */
[----:B------:R-:W-:-:S03]  /*38f0*/  IMNMX R16, R23, R8, PT ;  /* 0x0000000817107217 */ /* 0x000fc60003800200 */
        /* <DEDUP_REMOVED lines=9> */
[----:B--23--:R-:W-:Y:S01]  /*3990*/  IMAD.U32 R18, RZ, RZ, UR12 ;  /* 0x0000000cff127e24 */ /* 0x00cfe2000f8e00ff */
[----:B------:R-:W-:Y:S04]  /*39a0*/  BSSY B0, `(.L_x_252) ;  /* 0x000000f000007945 */ /* 0x000fe80003800000 */
[----:B------:R-:W-:-:S04]  /*39b0*/  IADD3 R20, -R18, UR8, R21 ;  /* 0x0000000812147c10 */ /* 0x000fc8000fffe115 */
[----:B------:R-:W-:-:S13]  /*39c0*/  ISETP.GT.AND P0, PT, R20, -0x1, PT ;  /* 0xffffffff1400780c */ /* 0x000fda0003f04270 */
[----:B------:R-:W-:Y:S05]  /*39d0*/  @P0 BRA `(.L_x_253) ;  /* 0x0000007000000947 */ /* 0x000fea0003800000 */
[----:B------:R-:W-:Y:S01]  /*39e0*/  IMAD.MOV.U32 R18, RZ, RZ, 0x1 ;  /* 0x00000001ff127424 */ /* 0x000fe200078e00ff */
[----:B------:R-:W-:-:S04]  /*39f0*/  LOP3.LUT R20, RZ, R20, RZ, 0x33, !PT ;  /* 0x00000014ff147212 */ /* 0x000fc800078e33ff */
[----:B------:R-:W-:-:S13]  /*3a00*/  ISETP.NE.AND P0, PT, R18, c[0x0][0x32c], PT ;  /* 0x0000cb0012007a0c */ /* 0x000fda0003f05270 */
[----:B------:R-:W-:-:S05]  /*3a10*/  @P0 IMAD.HI.U32 R18, R20, c[0x0][0x330], RZ ;  /* 0x0000cc0014120a27 */ /* 0x000fca00078e00ff */
[----:B------:R-:W-:-:S04]  /*3a20*/  @P0 SHF.R.U32.HI R20, RZ, c[0x0][0x334], R18 ;  /* 0x0000cd00ff140a19 */ /* 0x000fc80000011612 */
[----:B------:R-:W-:Y:S01]  /*3a30*/  LOP3.LUT R20, RZ, R20, RZ, 0x33, !PT ;  /* 0x00000014ff147212 */ /* 0x000fe200078e33ff */
[----:B------:R-:W-:Y:S05]  /*3a40*/  BRA `(.L_x_254) ;  /* 0x0000004000007947 */ /* 0x000fea0003800000 */
.L_x_253:
[----:B------:R-:W-:-:S04]  /*3a50*/  MOV R18, 0x1 ;  /* 0x0000000100127802 */ /* 0x000fc80000000f00 */
[----:B------:R-:W-:-:S13]  /*3a60*/  ISETP.NE.AND P0, PT, R18, c[0x0][0x32c], PT ;  /* 0x0000cb0012007a0c */ /* 0x000fda0003f05270 */
[----:B------:R-:W-:-:S05]  /*3a70*/  @P0 IMAD.HI.U32 R18, R20, c[0x0][0x330], RZ ;  /* 0x0000cc0014120a27 */ /* 0x000fca00078e00ff */
[----:B------:R-:W-:Y:S02]  /*3a80*/  @P0 SHF.R.U32.HI R20, RZ, c[0x0][0x334], R18 ;  /* 0x0000cd00ff140a19 */ /* 0x000fe40000011612 */
.L_x_254:
[----:B------:R-:W-:Y:S05]  /*3a90*/  BSYNC B0 ;  /* 0x0000000000007941 */ /* 0x000fea0003800000 */
.L_x_252:
[----:B------:R-:W-:-:S04]  /*3aa0*/  IMAD R23, R20, c[0x0][0x32c], -R85 ;  /* 0x0000cb0014177a24 */ /* 0x000fc800078e0a55 */
[----:B------:R-:W-:-:S05]  /*3ab0*/  IMAD.IADD R23, R23, 0x1, -R212 ;  /* 0x0000000117177824 */ /* 0x000fca00078e0ad4 */
[----:B------:R-:W-:Y:S02]  /*3ac0*/  IADD3 R21, R23, c[0x0][0x32c], RZ ;  /* 0x0000cb0017157a10 */ /* 0x000fe40007ffe0ff */
[----:B------:R-:W-:Y:S02]  /*3ad0*/  IMNMX R14, R14, R23, !PT ;  /* 0x000000170e0e7217 */ /* 0x000fe40007800200 */
[----:B------:R-:W-:Y:S02]  /*3ae0*/  IMNMX R16, R16, R21, PT ;  /* 0x0000001510107217 */ /* 0x000fe40003800200 */
.L_x_251:
[----:B--23--:R-:W-:Y:S01]  /*3af0*/  ISETP.LT.AND P6, PT, RZ, UR22, PT ;  /* 0x00000016ff007c0c */ /* 0x00cfe2000bfc1270 */
[----:B------:R-:W2:Y:S01]  /*3b00*/  SHFL.IDX PT, R27, R4, 0x1, 0x1c1f ;  /* 0x003c1f00041b7f89 */ /* 0x000ea200000e0000 */
[----:B------:R-:W-:Y:S02]  /*3b10*/  FMUL.FTZ R22, R15, c[0x0][0x320] ;  /* 0x0000c8000f167a20 */ /* 0x000fe40000410000 */
        /* <DEDUP_REMOVED lines=20> */
[----:B------:R-:W-:Y:S01]  /*3c60*/  FMUL.FTZ R38, R38, c[0x0][0x320] ;  /* 0x0000c80026267a20 */ /* 0x000fe20000410000 */
[----:B------:R-:W-:Y:S01]  /*3c70*/  ISETP.LT.OR P0, PT, R16, 0x9, P0 ;  /* 0x000000091000780c */ /* 0x000fe20000701670 */
[----:B------:R-:W-:Y:S01]  /*3c80*/  FMUL.FTZ R39, R39, c[0x0][0x320] ;  /* 0x0000c80027277a20 */ /* 0x000fe20000410000 */
[----:B------:R4:W1:Y:S01]  /*3c90*/  MUFU.TANH R172, R51 ;  /* 0x0000003300ac7308 */ /* 0x0008620000002400 */
[----:B------:R-:W-:Y:S01]  /*3ca0*/  FMUL.FTZ R42, R42, c[0x0][0x320] ;  /* 0x0000c8002a2a7a20 */ /* 0x000fe20000410000 */
[----:B-1----:R-:W-:Y:S01]  /*3cb0*/  FSEL R17, R17, -INF , !P0 ;  /* 0xff80000011117808 */ /* 0x002fe20004000000 */
[----:B--2---:R-:W-:Y:S01]  /*3cc0*/  IMAD.IADD R25, R12, 0x1, R27 ;  /* 0x000000010c197824 */ /* 0x004fe200078e021b */
[----:B------:R-:W-:-:S04]  /*3cd0*/  ISETP.GT.AND P0, PT, R14, 0x9, P6 ;  /* 0x000000090e00780c */ /* 0x000fc80003704270 */
[----:B------:R-:W-:Y:S01]  /*3ce0*/  ISETP.LT.OR P0, PT, R16, 0xa, P0 ;  /* 0x0000000a1000780c */ /* 0x000fe20000701670 */
[----:B------:R-:W1:Y:S01]  /*3cf0*/  MUFU.TANH R20, R20 ;  /* 0x0000001400147308 */ /* 0x000e620000002400 */
[----:B------:R-:W-:Y:S01]  /*3d00*/  IMNMX R24, R25, R8, PT ;  /* 0x0000000819187217 */ /* 0x000fe20003800200 */
[----:B------:R-:W-:Y:S01]  /*3d10*/  IMAD.IADD R25, R10, 0x1, R27 ;  /* 0x000000010a197824 */ /* 0x000fe200078e021b */
[----:B------:R-:W-:Y:S02]  /*3d20*/  FSEL R13, R13, -INF , !P0 ;  /* 0xff8000000d0d7808 */ /* 0x000fe40004000000 */
[----:B------:R-:W-:-:S03]  /*3d30*/  ISETP.GT.AND P0, PT, R14, 0x10, P6 ;  /* 0x000000100e00780c */ /* 0x000fc60003704270 */
[----:B------:R-:W2:Y:S01]  /*3d40*/  MUFU.TANH R18, R18 ;  /* 0x0000001200127308 */ /* 0x000ea20000002400 */
[----:B------:R-:W-:-:S04]  /*3d50*/  ISETP.LT.OR P0, PT, R16, 0x11, P0 ;  /* 0x000000111000780c */ /* 0x000fc80000701670 */
[----:B------:R-:W-:Y:S02]  /*3d60*/  FSEL R11, R11, -INF , !P0 ;  /* 0xff8000000b0b7808 */ /* 0x000fe40004000000 */
[----:B------:R-:W-:Y:S01]  /*3d70*/  ISETP.GT.AND P0, PT, R14, 0x11, P6 ;  /* 0x000000110e00780c */ /* 0x000fe20003704270 */
[----:B------:R4:W1:Y:S03]  /*3d80*/  MUFU.TANH R164, R46 ;  /* 0x0000002e00a47308 */ /* 0x0008660000002400 */
[----:B------:R-:W-:-:S04]  /*3d90*/  ISETP.LT.OR P0, PT, R16, 0x12, P0 ;  /* 0x000000121000780c */ /* 0x000fc80000701670 */
[----:B------:R-:W-:Y:S01]  /*3da0*/  FSEL R9, R9, -INF , !P0 ;  /* 0xff80000009097808 */ /* 0x000fe20004000000 */
[----:B------:R4:W1:Y:S01]  /*3db0*/  MUFU.TANH R170, R47 ;  /* 0x0000002f00aa7308 */ /* 0x0008620000002400 */
[----:B------:R-:W-:-:S04]  /*3dc0*/  ISETP.GT.AND P0, PT, R14, 0x18, P6 ;  /* 0x000000180e00780c */ /* 0x000fc80003704270 */
[----:B------:R-:W-:-:S03]  /*3dd0*/  ISETP.LT.OR P0, PT, R16, 0x19, P0 ;  /* 0x000000191000780c */ /* 0x000fc60000701670 */
[----:B------:R-:W1:Y:S01]  /*3de0*/  MUFU.TANH R21, R21 ;  /* 0x0000001500157308 */ /* 0x000e620000002400 */
[----:B------:R-:W-:Y:S02]  /*3df0*/  FSEL R7, R7, -INF , !P0 ;  /* 0xff80000007077808 */ /* 0x000fe40004000000 */
[----:B------:R-:W-:-:S04]  /*3e00*/  ISETP.GT.AND P0, PT, R14, 0x19, P6 ;  /* 0x000000190e00780c */ /* 0x000fc80003704270 */
[----:B------:R-:W-:Y:S01]  /*3e10*/  ISETP.LT.OR P0, PT, R16, 0x1a, P0 ;  /* 0x0000001a1000780c */ /* 0x000fe20000701670 */
[----:B------:R4:W1:Y:S03]  /*3e20*/  MUFU.TANH R144, R63 ;  /* 0x0000003f00907308 */ /* 0x0008660000002400 */
[----:B------:R-:W-:Y:S02]  /*3e30*/  FSEL R5, R5, -INF , !P0 ;  /* 0xff80000005057808 */ /* 0x000fe40004000000 */
[----:B------:R-:W-:-:S03]  /*3e40*/  ISETP.GT.AND P0, PT, R14, 0x20, P6 ;  /* 0x000000200e00780c */ /* 0x000fc60003704270 */
[----:B------:R4:W1:Y:S01]  /*3e50*/  MUFU.TANH R142, R43 ;  /* 0x0000002b008e7308 */ /* 0x0008620000002400 */
        /* <DEDUP_REMOVED lines=28> */
[----:B------:R-:W-:-:S13]  /*4020*/  PLOP3.LUT P0, PT, PT, PT, UP1, 0x40, 0x0 ;  /* 0x000000000000781c */ /* 0x000fda0003f0e818 */
[----:B------:R-:W-:Y:S05]  /*4030*/  @P0 BRA `(.L_x_255) ;  /* 0x0000016000000947 */ /* 0x000fea0003800000 */
[----:B-1234-:R-:W-:Y:S01]  /*4040*/  IMAD.U32 R4, RZ, RZ, UR12 ;  /* 0x0000000cff047e24 */ /* 0x01efe2000f8e00ff */
        /* <DEDUP_REMOVED lines=11> */
.L_x_257:
[----:B------:R-:W-:-:S04]  /*4100*/  MOV R4, 0x1 ;  /* 0x0000000100047802 */ /* 0x000fc80000000f00 */
[----:B------:R-:W-:-:S13]  /*4110*/  ISETP.NE.AND P0, PT, R4, c[0x0][0x32c], PT ;  /* 0x0000cb0004007a0c */ /* 0x000fda0003f05270 */
[----:B------:R-:W-:-:S05]  /*4120*/  @P0 IMAD.HI.U32 R4, R8, c[0x0][0x330], RZ ;  /* 0x0000cc0008040a27 */ /* 0x000fca00078e00ff */
[----:B------:R-:W-:Y:S02]  /*4130*/  @P0 SHF.R.U32.HI R8, RZ, c[0x0][0x334], R4 ;  /* 0x0000cd00ff080a19 */ /* 0x000fe40000011604 */
.L_x_258:
[----:B------:R-:W-:Y:S05]  /*4140*/  BSYNC B0 ;  /* 0x0000000000007941 */ /* 0x000fea0003800000 */
.L_x_256:
[----:B------:R-:W-:-:S04]  /*4150*/  IMAD R85, R8, c[0x0][0x32c], -R85 ;  /* 0x0000cb0008557a24 */ /* 0x000fc800078e0a55 */
[----:B------:R-:W-:-:S05]  /*4160*/  IMAD.IADD R4, R85, 0x1, -R212 ;  /* 0x0000000155047824 */ /* 0x000fca00078e0ad4 */
[----:B------:R-:W-:Y:S02]  /*4170*/  IADD3 R27, R4, c[0x0][0x32c], RZ ;  /* 0x0000cb00041b7a10 */ /* 0x000fe40007ffe0ff */
[----:B------:R-:W-:Y:S02]  /*4180*/  IMNMX R25, R25, R4, !PT ;  /* 0x0000000419197217 */ /* 0x000fe40007800200 */
[----:B------:R-:W-:Y:S02]  /*4190*/  IMNMX R24, R24, R27, PT ;  /* 0x0000001b18187217 */ /* 0x000fe40003800200 */
.L_x_255:
[----:B-1234-:R-:W-:Y:S01]  /*41a0*/  ISETP.GT.AND P0, PT, R25, 0x1, P6 ;  /* 0x000000011900780c */ /* 0x01efe20003704270 */
[----:B------:R-:W-:Y:S01]  /*41b0*/  IMAD.SHL.U32 R203, R203, 0x2, RZ ;  /* 0x00000002cbcb7824 */ /* 0x000fe200078e00ff */
[----:B------:R-:W-:Y:S02]  /*41c0*/  @UP2 USHF.L.U32 UR27, UR27, 0x7, URZ ;  /* 0x000000071b1b2899 */ /* 0x000fe4000800063f */
[----:B------:R-:W-:Y:S01]  /*41d0*/  ISETP.LT.OR P0, PT, R24, 0x2, P0 ;  /* 0x000000021800780c */ /* 0x000fe20000701670 */
[--C-:B------:R-:W-:Y:S01]  /*41e0*/  IMAD R197, R3, 0x2, R203.reuse ;  /* 0x0000000203c57824 */ /* 0x100fe200078e02cb */
[----:B------:R-:W-:Y:S01]  /*41f0*/  LDSM.16.MT88.4 R40, [R203+0x2100] ;  /* 0x00210000cb28783b */ /* 0x000fe20000004200 */
[----:B------:R-:W-:Y:S01]  /*4200*/  IMAD R198, R2, 0x2, R203 ;  /* 0x0000000202c67824 */ /* 0x000fe200078e02cb */
[----:B------:R-:W-:Y:S01]  /*4210*/  FSEL R16, R22, -INF , !P0 ;  /* 0xff80000016107808 */ /* 0x000fe20004000000 */
[----:B------:R-:W-:Y:S01]  /*4220*/  ULDC.64 UR4, c[0x0][0x2c8] ;  /* 0x0000b20000047ab9 */ /* 0x000fe20000000a00 */
[----:B------:R-:W-:Y:S01]  /*4230*/  ISETP.GT.AND P0, PT, R25, 0x8, P6 ;  /* 0x000000081900780c */ /* 0x000fe20003704270 */
[----:B------:R-:W-:Y:S01]  /*4240*/  LDSM.16.MT88.4 R56, [R197+0x2100] ;  /* 0x00210000c538783b */ /* 0x000fe20000004200 */
[----:B------:R-:W-:Y:S01]  /*4250*/  IMAD R196, R3, 0x2, R198 ;  /* 0x0000000203c47824 */ /* 0x000fe200078e02c6 */
[----:B------:R-:W-:Y:S01]  /*4260*/  UIMAD.WIDE.U32 UR28, UR27, UR4, URZ ;  /* 0x000000041b1c72a5 */ /* 0x000fe2000f8e003f */
[----:B------:R-:W-:Y:S01]  /*4270*/  ISETP.LT.OR P0, PT, R24, 0x9, P0 ;  /* 0x000000091800780c */ /* 0x000fe20000701670 */
[----:B------:R-:W-:Y:S01]  /*4280*/  LDSM.16.MT88.4 R124, [R203+0x100] ;  /* 0x00010000cb7c783b */ /* 0x000fe20000004200 */
[----:B------:R-:W-:-:S02]  /*4290*/  UIADD3 UR22, UR22, -0x2, URZ ;  /* 0xfffffffe16167890 */ /* 0x000fc4000fffe03f */
[----:B------:R-:W-:Y:S01]  /*42a0*/  FSEL R4, R20, -INF , !P0 ;  /* 0xff80000014047808 */ /* 0x000fe20004000000 */
[----:B------:R-:W-:Y:S01]  /*42b0*/  LDSM.16.MT88.4 R116, [R198+0x100] ;  /* 0x00010000c674783b */ /* 0x000fe20000004200 */
[C---:B------:R-:W-:Y:S01]  /*42c0*/  ISETP.GT.AND P0, PT, R25.reuse, 0x9, P6 ;  /* 0x000000091900780c */ /* 0x040fe20003704270 */
[----:B------:R-:W-:Y:S02]  /*42d0*/  @UP2 UMOV UR27, UR29 ;  /* 0x0000001d001b2c82 */ /* 0x000fe40008000000 */
[----:B------:R-:W-:Y:S01]  /*42e0*/  LDSM.16.MT88.4 R108, [R197+0x100] ;  /* 0x00010000c56c783b */ /* 0x000fe20000004200 */
[----:B------:R-:W-:Y:S01]  /*42f0*/  ISETP.LT.OR P0, PT, R24, 0xa, P0 ;  /* 0x0000000a1800780c */ /* 0x000fe20000701670 */
[----:B------:R-:W-:Y:S02]  /*4300*/  @UP2 USHF.R.U32.HI UR26, URZ, UR5, UR27 ;  /* 0x000000053f1a2299 */ /* 0x000fe4000801161b */
[----:B------:R-:W-:Y:S01]  /*4310*/  LDSM.16.MT88.4 R100, [R196+0x100] ;  /* 0x00010000c464783b */ /* 0x000fe20000004200 */
[----:B------:R-:W-:Y:S01]  /*4320*/  FSEL R144, R144, -INF , !P0 ;  /* 0xff80000090907808 */ /* 0x000fe20004000000 */
[----:B------:R-:W-:Y:S01]  /*4330*/  UIADD3 UR4, UR23, UR26, URZ ;  /* 0x0000001a17047290 */ /* 0x000fe2000fffe03f */
[----:B------:R-:W-:Y:S01]  /*4340*/  ISETP.GT.AND P0, PT, R25, 0x10, P6 ;  /* 0x000000101900780c */ /* 0x000fe20003704270 */
[----:B------:R-:W-:Y:S01]  /*4350*/  LDSM.16.MT88.4 R48, [R198+0x2100] ;  /* 0x00210000c630783b */ /* 0x000fe20000004200 */
[----:B------:R-:W-:-:S02]  /*4360*/  ULDC UR23, c[0x0][0x328] ;  /* 0x0000ca0000177ab9 */ /* 0x000fc40000000800 */
[----:B------:R-:W-:Y:S01]  /*4370*/  ISETP.LT.OR P0, PT, R24, 0x11, P0 ;  /* 0x000000111800780c */ /* 0x000fe20000701670 */
[----:B------:R-:W-:Y:S01]  /*4380*/  LDSM.16.MT88.4 R64, [R196+0x2100] ;  /* 0x00210000c440783b */ /* 0x000fe20000004200 */
[----:B------:R-:W-:Y:S02]  /*4390*/  UIADD3 UR23, UR4, UR23, URZ ;  /* 0x0000001704177290 */ /* 0x000fe4000fffe03f */
[----:B------:R-:W-:Y:S01]  /*43a0*/  FSEL R14, R18, -INF , !P0 ;  /* 0xff800000120e7808 */ /* 0x000fe20004000000 */
[----:B------:R-:W-:Y:S01]  /*43b0*/  LDSM.16.MT88.4 R72, [R203+0x4100] ;  /* 0x00410000cb48783b */ /* 0x000fe20000004200 */
[----:B------:R-:W-:Y:S02]  /*43c0*/  ISETP.GT.AND P0, PT, R25, 0x11, P6 ;  /* 0x000000111900780c */ /* 0x000fe40003704270 */
[----:B------:R-:W-:Y:S01]  /*43d0*/  FMNMX.FTZ R18, R6, R19, !PT ;  /* 0x0000001306127209 */ /* 0x000fe20007810000 */
[----:B------:R-:W-:Y:S01]  /*43e0*/  LDSM.16.MT88.4 R80, [R198+0x4100] ;  /* 0x00410000c650783b */ /* 0x000fe20000004200 */
[----:B------:R-:W-:-:S02]  /*43f0*/  ISETP.LT.OR P0, PT, R24, 0x12, P0 ;  /* 0x000000121800780c */ /* 0x000fc40000701670 */
[----:B------:R-:W-:Y:S01]  /*4400*/  FMNMX.FTZ R18, R17, R18, !PT ;  /* 0x0000001211127209 */ /* 0x000fe20007810000 */
[----:B------:R-:W-:Y:S01]  /*4410*/  LDSM.16.MT88.4 R88, [R197+0x4100] ;  /* 0x00410000c558783b */ /* 0x000fe20000004200 */
[----:B------:R-:W-:Y:S02]  /*4420*/  FSEL R12, R21, -INF , !P0 ;  /* 0xff800000150c7808 */ /* 0x000fe40004000000 */
[----:B------:R-:W-:Y:S01]  /*4430*/  ISETP.GT.AND P0, PT, R25, 0x18, P6 ;  /* 0x000000181900780c */ /* 0x000fe20003704270 */
[----:B------:R-:W-:Y:S01]  /*4440*/  LDSM.16.MT88.4 R136, [R198+0x900] ;  /* 0x00090000c688783b */ /* 0x000fe20000004200 */
[----:B------:R-:W-:Y:S02]  /*4450*/  FMNMX.FTZ R18, R13, R18, !PT ;  /* 0x000000120d127209 */ /* 0x000fe40007810000 */
[----:B------:R-:W-:Y:S01]  /*4460*/  ISETP.LT.OR P0, PT, R24, 0x19, P0 ;  /* 0x000000191800780c */ /* 0x000fe20000701670 */
[----:B------:R-:W-:Y:S01]  /*4470*/  LDSM.16.MT88.4 R32, [R197+0x900] ;  /* 0x00090000c520783b */ /* 0x000fe20000004200 */
[----:B------:R-:W-:-:S02]  /*4480*/  FMNMX.FTZ R18, R11, R18, !PT ;  /* 0x000000120b127209 */ /* 0x000fc40007810000 */
[----:B------:R-:W-:Y:S01]  /*4490*/  FSEL R10, R15, -INF , !P0 ;  /* 0xff8000000f0a7808 */ /* 0x000fe20004000000 */
[----:B------:R-:W-:Y:S01]  /*44a0*/  LDSM.16.MT88.4 R28, [R196+0x900] ;  /* 0x00090000c41c783b */ /* 0x000fe20000004200 */
[----:B------:R-:W-:Y:S02]  /*44b0*/  ISETP.GT.AND P0, PT, R25, 0x19, P6 ;  /* 0x000000191900780c */ /* 0x000fe40003704270 */
[----:B------:R-:W-:Y:S02]  /*44c0*/  FMNMX.FTZ R18, R9, R18, !PT ;  /* 0x0000001209127209 */ /* 0x000fe40007810000 */
        /* <DEDUP_REMOVED lines=11> */
[----:B------:R-:W-:Y:S02]  /*4580*/  FMNMX.FTZ R0, R7, R18, !PT ;  /* 0x0000001207007209 */ /* 0x000fe40007810000 */
[----:B------:R-:W-:Y:S02]  /*4590*/  FMNMX.FTZ R23, R15, R16, !PT ;  /* 0x000000100f177209 */ /* 0x000fe40007810000 */
[----:B------:R-:W-:Y:S02]  /*45a0*/  FMNMX.FTZ R0, R5, R0, !PT ;  /* 0x0000000005007209 */ /* 0x000fe40007810000 */
[----:B------:R-:W-:Y:S02]  /*45b0*/  ISETP.GT.AND P0, PT, R25, 0x28, P6 ;  /* 0x000000281900780c */ /* 0x000fe40003704270 */
[----:B------:R-:W-:-:S02]  /*45c0*/  FMNMX.FTZ R0, R165, R0, !PT ;  /* 0x00000000a5007209 */ /* 0x000fc40007810000 */
[----:B------:R-:W-:Y:S02]  /*45d0*/  FMNMX.FTZ R23, R4, R23, !PT ;  /* 0x0000001704177209 */ /* 0x000fe40007810000 */
[----:B------:R-:W-:Y:S02]  /*45e0*/  FMNMX.FTZ R0, R159, R0, !PT ;  /* 0x000000009f007209 */ /* 0x000fe40007810000 */
[----:B------:R-:W-:Y:S02]  /*45f0*/  ISETP.LT.OR P0, PT, R24, 0x29, P0 ;  /* 0x000000291800780c */ /* 0x000fe40000701670 */
[----:B------:R-:W-:Y:S02]  /*4600*/  FMNMX.FTZ R23, R144, R23, !PT ;  /* 0x0000001790177209 */ /* 0x000fe40007810000 */
[----:B------:R-:W-:Y:S02]  /*4610*/  FMNMX.FTZ R0, R157, R0, !PT ;  /* 0x000000009d007209 */ /* 0x000fe40007810000 */
[----:B------:R-:W-:-:S02]  /*4620*/  FSEL R164, R164, -INF , !P0 ;  /* 0xff800000a4a47808 */ /* 0x000fc40004000000 */
[----:B------:R-:W-:Y:S02]  /*4630*/  FMNMX.FTZ R23, R14, R23, !PT ;  /* 0x000000170e177209 */ /* 0x000fe40007810000 */
[----:B------:R-:W-:Y:S02]  /*4640*/  ISETP.GT.AND P0, PT, R25, 0x29, P6 ;  /* 0x000000291900780c */ /* 0x000fe40003704270 */
[----:B------:R-:W-:Y:S02]  /*4650*/  FMNMX.FTZ R0, R163, R0, !PT ;  /* 0x00000000a3007209 */ /* 0x000fe40007810000 */
[----:B------:R-:W-:Y:S02]  /*4660*/  FMNMX.FTZ R23, R12, R23, !PT ;  /* 0x000000170c177209 */ /* 0x000fe40007810000 */
[----:B------:R-:W-:Y:S02]  /*4670*/  ISETP.LT.OR P0, PT, R24, 0x2a, P0 ;  /* 0x0000002a1800780c */ /* 0x000fe40000701670 */
[----:B------:R-:W-:-:S02]  /*4680*/  FMNMX.FTZ R0, R169, R0, !PT ;  /* 0x00000000a9007209 */ /* 0x000fc40007810000 */
[----:B------:R-:W-:Y:S02]  /*4690*/  FMNMX.FTZ R23, R10, R23, !PT ;  /* 0x000000170a177209 */ /* 0x000fe40007810000 */
[----:B------:R-:W-:Y:S02]  /*46a0*/  FSEL R170, R170, -INF , !P0 ;  /* 0xff800000aaaa7808 */ /* 0x000fe40004000000 */
[----:B------:R-:W-:Y:S02]  /*46b0*/  ISETP.GT.AND P0, PT, R25, 0x30, P6 ;  /* 0x000000301900780c */ /* 0x000fe40003704270 */
[----:B------:R-:W-:Y:S02]  /*46c0*/  FMNMX.FTZ R0, R167, R0, !PT ;  /* 0x00000000a7007209 */ /* 0x000fe40007810000 */
[----:B------:R-:W-:Y:S02]  /*46d0*/  FMNMX.FTZ R23, R8, R23, !PT ;  /* 0x0000001708177209 */ /* 0x000fe40007810000 */
[----:B------:R-:W-:-:S02]  /*46e0*/  ISETP.LT.OR P0, PT, R24, 0x31, P0 ;  /* 0x000000311800780c */ /* 0x000fc40000701670 */
[----:B------:R-:W-:Y:S02]  /*46f0*/  FMNMX.FTZ R0, R143, R0, !PT ;  /* 0x000000008f007209 */ /* 0x000fe40007810000 */
[----:B------:R-:W-:Y:S02]  /*4700*/  FMNMX.FTZ R23, R162, R23, !PT ;  /* 0x00000017a2177209 */ /* 0x000fe40007810000 */
[----:B------:R-:W-:Y:S02]  /*4710*/  FSEL R166, R166, -INF , !P0 ;  /* 0xff800000a6a67808 */ /* 0x000fe40004000000 */
[----:B------:R-:W-:Y:S02]  /*4720*/  ISETP.GT.AND P0, PT, R25, 0x31, P6 ;  /* 0x000000311900780c */ /* 0x000fe40003704270 */
[----:B------:R-:W-:Y:S02]  /*4730*/  FMNMX.FTZ R0, R141, R0, !PT ;  /* 0x000000008d007209 */ /* 0x000fe40007810000 */
[----:B------:R-:W-:-:S02]  /*4740*/  FMNMX.FTZ R23, R172, R23, !PT ;  /* 0x00000017ac177209 */ /* 0x000fc40007810000 */
[----:B------:R-:W-:Y:S01]  /*4750*/  ISETP.LT.OR P0, PT, R24, 0x32, P0 ;  /* 0x000000321800780c */ /* 0x000fe20000701670 */
[----:B------:R-:W1:Y:S01]  /*4760*/  SHFL.BFLY PT, R21, R0, 0x2, 0x1f ;  /* 0x0c401f0000157f89 */ /* 0x000e6200000e0000 */
[----:B------:R-:W-:Y:S02]  /*4770*/  FMNMX.FTZ R23, R164, R23, !PT ;  /* 0x00000017a4177209 */ /* 0x000fe40007810000 */
[----:B------:R-:W-:Y:S02]  /*4780*/  FSEL R142, R142, -INF , !P0 ;  /* 0xff8000008e8e7808 */ /* 0x000fe40004000000 */
[C---:B------:R-:W-:Y:S02]  /*4790*/  ISETP.GT.AND P0, PT, R25.reuse, 0x38, P6 ;  /* 0x000000381900780c */ /* 0x040fe40003704270 */
[----:B------:R-:W-:Y:S02]  /*47a0*/  FMNMX.FTZ R23, R170, R23, !PT ;  /* 0x00000017aa177209 */ /* 0x000fe40007810000 */
[----:B------:R-:W-:-:S02]  /*47b0*/  ISETP.GT.AND P6, PT, R25, 0x39, P6 ;  /* 0x000000391900780c */ /* 0x000fc400037c4270 */
[----:B------:R-:W-:Y:S02]  /*47c0*/  ISETP.LT.OR P0, PT, R24, 0x39, P0 ;  /* 0x000000391800780c */ /* 0x000fe40000701670 */
[----:B------:R-:W-:Y:S02]  /*47d0*/  FMNMX.FTZ R23, R166, R23, !PT ;  /* 0x00000017a6177209 */ /* 0x000fe40007810000 */
[----:B------:R-:W-:Y:S02]  /*47e0*/  ISETP.LT.OR P6, PT, R24, 0x3a, P6 ;  /* 0x0000003a1800780c */ /* 0x000fe400037c1670 */
[----:B------:R-:W-:Y:S01]  /*47f0*/  FSEL R140, R140, -INF , !P0 ;  /* 0xff8000008c8c7808 */ /* 0x000fe20004000000 */
[----:B------:R-:W-:Y:S01]  /*4800*/  LDSM.16.MT88.4 R24, [R198+0x2900] ;  /* 0x00290000c618783b */ /* 0x000fe20000004200 */
[----:B------:R-:W-:Y:S02]  /*4810*/  FMNMX.FTZ R23, R142, R23, !PT ;  /* 0x000000178e177209 */ /* 0x000fe40007810000 */
[----:B------:R-:W-:-:S02]  /*4820*/  FSEL R160, R160, -INF , !P6 ;  /* 0xff800000a0a07808 */ /* 0x000fc40007000000 */
        /* <DEDUP_REMOVED lines=30> */
[--C-:B------:R-:W-:Y:S01]  /*4a10*/  FFMA.FTZ R169, R169, c[0x0][0x2d0], -R168.reuse ;  /* 0x0000b400a9a97a23 */ /* 0x100fe200000108a8 */
[----:B------:R-:W-:Y:S01]  /*4a20*/  FSEL R161, R161, RZ, P0 ;  /* 0x000000ffa1a17208 */ /* 0x000fe20000000000 */
[----:B------:R-:W-:Y:S01]  /*4a30*/  FFMA.FTZ R214, R141, c[0x0][0x2d0], -R168 ;  /* 0x0000b4008dd67a23 */ /* 0x000fe200000108a8 */
        /* <DEDUP_REMOVED lines=24> */
[----:B------:R-:W-:Y:S02]  /*4bc0*/  FFMA.FTZ R167, R143, c[0x0][0x2d0], -R168 ;  /* 0x0000b4008fa77a23 */ /* 0x000fe400000108a8 */
[--C-:B------:R-:W-:Y:S01]  /*4bd0*/  FFMA.FTZ R166, R166, c[0x0][0x2d0], -R161.reuse ;  /* 0x0000b400a6a67a23 */ /* 0x100fe200000108a1 */
[----:B------:R-:W5:Y:S01]  /*4be0*/  MUFU.EX2 R144, R144 ;  /* 0x0000009000907308 */ /* 0x000f620000000800 */
[----:B----4-:R-:W-:Y:S01]  /*4bf0*/  F2FP.PACK_AB R97, R150, R149 ;  /* 0x000000959661723e */ /* 0x010fe200000000ff */
[--C-:B------:R-:W-:Y:S02]  /*4c00*/  FFMA.FTZ R171, R142, c[0x0][0x2d0], -R161.reuse ;  /* 0x0000b4008eab7a23 */ /* 0x100fe400000108a1 */
[--C-:B------:R-:W-:Y:S02]  /*4c10*/  FFMA.FTZ R168, R140, c[0x0][0x2d0], -R161.reuse ;  /* 0x0000b4008ca87a23 */ /* 0x100fe400000108a1 */
[----:B------:R-:W-:Y:S01]  /*4c20*/  FFMA.FTZ R215, R160, c[0x0][0x2d0], -R161 ;  /* 0x0000b400a0d77a23 */ /* 0x000fe200000108a1 */
[----:B------:R-:W-:Y:S01]  /*4c30*/  LDSM.16.MT88.4 R140, [R198+0x1900] ;  /* 0x00190000c68c783b */ /* 0x000fe20000004200 */
[----:B------:R-:W-:Y:S01]  /*4c40*/  MUFU.EX2 R152, R152 ;  /* 0x0000009800987308 */ /* 0x000fe20000000800 */
[----:B------:R-:W-:-:S02]  /*4c50*/  FADD.FTZ R154, R155, R154 ;  /* 0x0000009a9b9a7221 */ /* 0x000fc40000010000 */
[----:B------:R-:W-:Y:S02]  /*4c60*/  FADD.FTZ R150, R149, R150 ;  /* 0x0000009695967221 */ /* 0x000fe40000010000 */
[----:B------:R-:W-:Y:S01]  /*4c70*/  FADD.FTZ R153, R153, R154 ;  /* 0x0000009a99997221 */ /* 0x000fe20000010000 */
[----:B-----5:R-:W-:Y:S02]  /*4c80*/  F2FP.PACK_AB R99, R144, R151 ;  /* 0x000000979063723e */ /* 0x020fe400000000ff */
[----:B------:R-:W4:Y:S01]  /*4c90*/  MUFU.EX2 R147, R147 ;  /* 0x0000009300937308 */ /* 0x000f220000000800 */
        /* <DEDUP_REMOVED lines=186> */
[----:B------:R-:W-:-:S12]  /*5840*/  UIADD3 UR26, UR4, -0x1, URZ ;  /* 0xffffffff041a7890 */ /* 0x000fd8000fffe03f */
[----:B------:R-:W-:Y:S05]  /*5850*/  @P0 BRA `(.L_x_260) ;  /* 0x000000a000000947 */ /* 0x000fea0003800000 */
[----:B------:R-:W-:Y:S02]  /*5860*/  UMOV UR26, 0x1 ;  /* 0x00000001001a7882 */ /* 0x000fe40000000000 */
        /* <DEDUP_REMOVED lines=9> */
.L_x_260:
[----:B------:R-:W-:Y:S02]  /*5900*/  UMOV UR5, 0x1 ;  /* 0x0000000100057882 */ /* 0x000fe40000000000 */
[----:B------:R-:W-:Y:S02]  /*5910*/  ULDC UR4, c[0x0][0x32c] ;  /* 0x0000cb0000047ab9 */ /* 0x000fe40000000800 */
[----:B------:R-:W-:-:S03]  /*5920*/  UISETP.NE.AND UP0, UPT, UR5, UR4, UPT ;  /* 0x000000040500728c */ /* 0x000fc6000bf05270 */
[----:B------:R-:W-:Y:S02]  /*5930*/  ULDC.64 UR4, c[0x0][0x330] ;  /* 0x0000cc0000047ab9 */ /* 0x000fe40000000a00 */
[----:B------:R-:W-:-:S07]  /*5940*/  UIMAD.WIDE.U32 UR28, UR26, UR4, URZ ;  /* 0x000000041a1c72a5 */ /* 0x000fce000f8e003f */
[----:B------:R-:W-:Y:S02]  /*5950*/  @UP0 UMOV UR27, UR29 ;  /* 0x0000001d001b0c82 */ /* 0x000fe40008000000 */
[----:B------:R-:W-:Y:S02]  /*5960*/  @UP0 USHF.R.U32.HI UR26, URZ, UR5, UR27 ;  /* 0x000000053f1a0299 */ /* 0x000fe4000801161b */
.L_x_261:
[----:B------:R-:W-:Y:S02]  /*5970*/  ULDC UR4, c[0x0][0x32c] ;  /* 0x0000cb0000047ab9 */ /* 0x000fe40000000800 */
[----:B------:R-:W-:-:S04]  /*5980*/  UIMAD UR4, UR26, UR4, UR4 ;  /* 0x000000041a0472a4 */ /* 0x000fc8000f8e0204 */
[----:B------:R-:W-:-:S04]  /*5990*/  UISETP.LT.AND UP0, UPT, UR23, UR4, UPT ;  /* 0x000000041700728c */ /* 0x000fc8000bf01270 */
[----:B------:R-:W-:-:S04]  /*59a0*/  USEL UR23, UR23, UR4, UP0 ;  /* 0x0000000417177287 */ /* 0x000fc80008000000 */
.L_x_259:
        /* <DEDUP_REMOVED lines=17> */
.L_x_273:
        /* <DEDUP_REMOVED lines=23> */
[C---:B------:R-:W-:Y:S02]  /*5c30*/  IMAD R4, R208.reuse, c[0x0][0x21c], R4 ;  /* 0x00008700d0047a24 */ /* 0x040fe400078e0204 */
        /* <DEDUP_REMOVED lines=32> */
.L_x_263:
        /* <DEDUP_REMOVED lines=232> */
[----:B------:R-:W-:Y:S04]  /*6cc0*/  @!P1 LEA.HI.X R7, R8, c[0x0][0x2a4], R5, 0x2, P0 ;  /* 0x0000a90008079a11 */ /* 0x000fe800000f1405 */
[----:B------:R-:W-:Y:S01]  /*6cd0*/  SHF.R.S32.HI R5, RZ, 0x1f, R209 ;  /* 0x0000001fff057819 */ /* 0x000fe200000114d1 */
[----:B------:R2:W3:Y:S04]  /*6ce0*/  @!P1 LDG.E R208, [R6.64] ;  /* 0x0000001406d09981 */ /* 0x0004e8000c1e1900 */
[----:B------:R-:W-:Y:S04]  /*6cf0*/  IMAD R5, R5, c[0x0][0x1e0], RZ ;  /* 0x0000780005057a24 */ /* 0x000fe800078e02ff */
[C---:B------:R-:W-:Y:S02]  /*6d00*/  IMAD R5, R209.reuse, c[0x0][0x1e4], R5 ;  /* 0x00007900d1057a24 */ /* 0x040fe400078e0205 */
[----:B--2---:R-:W-:Y:S04]  /*6d10*/  IMAD.WIDE.U32 R6, R209, c[0x0][0x1e0], RZ ;  /* 0x00007800d1067a25 */ /* 0x004fe800078e00ff */
[----:B------:R-:W-:Y:S01]  /*6d20*/  IMAD.IADD R7, R7, 0x1, R5 ;  /* 0x0000000107077824 */ /* 0x000fe200078e0205 */
[----:B---3--:R-:W-:Y:S03]  /*6d30*/  SHF.R.S32.HI R4, RZ, 0x1f, R208 ;  /* 0x0000001fff047819 */ /* 0x008fe600000114d0 */
[----:B------:R-:W-:Y:S04]  /*6d40*/  IMAD.WIDE.U32 R6, R208, c[0x0][0x1f0], R6 ;  /* 0x00007c00d0067a25 */ /* 0x000fe800078e0006 */
        /* <DEDUP_REMOVED lines=30> */
.L_x_264:
[----:B--234-:R-:W-:Y:S01]  /*6f30*/  PLOP3.LUT P6, PT, PT, PT, UP2, 0x80, 0x0 ;  /* 0x000000000000781c */ /* 0x01cfe20003fcf028 */
[----:B------:R-:W0:Y:S01]  /*6f40*/  LDGDEPBAR ;  /* 0x00000000000079af */ /* 0x000e220000000000 */
[----:B------:R-:W-:Y:S01]  /*6f50*/  PLOP3.LUT P0, PT, PT, PT, UP2, 0x80, 0x0 ;  /* 0x000000000000781c */ /* 0x000fe20003f0f028 */
[----:B------:R-:W-:Y:S01]  /*6f60*/  IMAD.MOV.U32 R11, RZ, RZ, R211 ;  /* 0x000000ffff0b7224 */ /* 0x000fe200078e00d3 */
[----:B------:R-:W-:Y:S06]  /*6f70*/  USHF.L.U32 UR5, UR22, 0x6, URZ ;  /* 0x0000000616057899 */ /* 0x000fec000800063f */
[----:B------:R-:W-:Y:S03]  /*6f80*/  IMAD.U32 R5, RZ, RZ, UR5 ;  /* 0x00000005ff057e24 */ /* 0x000fe6000f8e00ff */
[----:B------:R-:W-:Y:S02]  /*6f90*/  @P6 IMAD.HI.U32 R4, R211, c[0x0][0x2c8], RZ ;  /* 0x0000b200d3046a27 */ /* 0x000fe400078e00ff */
[----:B------:R-:W-:Y:S03]  /*6fa0*/  IADD3 R5, -R212, 0x1, -R5 ;  /* 0x00000001d4057810 */ /* 0x000fe60007ffe905 */
[----:B------:R-:W-:Y:S01]  /*6fb0*/  @P0 SHF.R.U32.HI R11, RZ, c[0x0][0x2cc], R4 ;  /* 0x0000b300ff0b0a19 */ /* 0x000fe20000011604 */
[----:B------:R-:W-:Y:S01]  /*6fc0*/  IMAD.U32 R4, RZ, RZ, UR12 ;  /* 0x0000000cff047e24 */ /* 0x000fe2000f8e00ff */
[----:B------:R-:W-:Y:S03]  /*6fd0*/  PLOP3.LUT P0, PT, PT, PT, UP1, 0x40, 0x0 ;  /* 0x000000000000781c */ /* 0x000fe60003f0e818 */
[----:B------:R-:W2:Y:S01]  /*6fe0*/  SHFL.IDX PT, R6, R11, RZ, 0x1c1f ;  /* 0x001c1fff0b067589 */ /* 0x000ea200000e0000 */
[----:B------:R-:W-:Y:S04]  /*6ff0*/  IADD3 R4, -R4, UR8, R5 ;  /* 0x0000000804047c10 */ /* 0x000fe8000fffe105 */
[C---:B------:R-:W-:Y:S02]  /*7000*/  IADD3 R5, R4.reuse, c[0x0][0x328], RZ ;  /* 0x0000ca0004057a10 */ /* 0x040fe40007ffe0ff */
[----:B------:R-:W-:Y:S03]  /*7010*/  IADD3 R4, R4, UR19, RZ ;  /* 0x0000001304047c10 */ /* 0x000fe6000fffe0ff */
[--C-:B--2---:R-:W-:Y:S02]  /*7020*/  IMAD.IADD R9, R5, 0x1, R6.reuse ;  /* 0x0000000105097824 */ /* 0x104fe400078e0206 */
[----:B------:R-:W-:Y:S01]  /*7030*/  IMAD.IADD R7, R4, 0x1, R6 ;  /* 0x0000000104077824 */ /* 0x000fe200078e0206 */
[----:B------:R-:W-:-:S05]  /*7040*/  @P0 BRA `(.L_x_265) ;  /* 0x000001a000000947 */ /* 0x000fca0003800000 */
[----:B------:R-:W-:Y:S01]  /*7050*/  IMAD.U32 R13, RZ, RZ, UR12 ;  /* 0x0000000cff0d7e24 */ /* 0x000fe2000f8e00ff */
[----:B------:R-:W-:Y:S04]  /*7060*/  BSSY B0, `(.L_x_266) ;  /* 0x0000012000007945 */ /* 0x000fe80003800000 */
[----:B------:R-:W-:Y:S04]  /*7070*/  IADD3 R13, -R13, UR8, R6 ;  /* 0x000000080d0d7c10 */ /* 0x000fe8000fffe106 */
[----:B------:R-:W-:Y:S11]  /*7080*/  ISETP.GT.AND P0, PT, R13, -0x1, PT ;  /* 0xffffffff0d00780c */ /* 0x000ff60003f04270 */
[----:B------:R-:W-:Y:S02]  /*7090*/  @!UPT UIADD3 URZ, URZ, URZ, URZ ;  /* 0x0000003f3f3ff290 */ /* 0x000fe4000fffe03f */
[----:B------:R-:W-:-:S05]  /*70a0*/  @P0 BRA `(.L_x_267) ;  /* 0x0000008000000947 */ /* 0x000fca0003800000 */
[----:B------:R-:W-:Y:S01]  /*70b0*/  LOP3.LUT R13, RZ, R13, RZ, 0x33, !PT ;  /* 0x0000000dff0d7212 */ /* 0x000fe200078e33ff */
[----:B------:R-:W-:Y:S05]  /*70c0*/  IMAD.MOV.U32 R6, RZ, RZ, 0x1 ;  /* 0x00000001ff067424 */ /* 0x000fea00078e00ff */
[----:B------:R-:W-:Y:S11]  /*70d0*/  ISETP.NE.AND P0, PT, R6, c[0x0][0x32c], PT ;  /* 0x0000cb0006007a0c */ /* 0x000ff60003f05270 */
[----:B------:R-:W-:Y:S02]  /*70e0*/  @!UPT UIADD3 URZ, URZ, URZ, URZ ;  /* 0x0000003f3f3ff290 */ /* 0x000fe4000fffe03f */
[----:B------:R-:W-:Y:S05]  /*70f0*/  @P0 IMAD.HI.U32 R6, R13, c[0x0][0x330], RZ ;  /* 0x0000cc000d060a27 */ /* 0x000fea00078e00ff */
[----:B------:R-:W-:Y:S04]  /*7100*/  @P0 SHF.R.U32.HI R13, RZ, c[0x0][0x334], R6 ;  /* 0x0000cd00ff0d0a19 */ /* 0x000fe80000011606 */
[----:B------:R-:W-:Y:S01]  /*7110*/  LOP3.LUT R13, RZ, R13, RZ, 0x33, !PT ;  /* 0x0000000dff0d7212 */ /* 0x000fe200078e33ff */
[----:B------:R-:W-:-:S05]  /*7120*/  BRA `(.L_x_268) ;  /* 0x0000005000007947 */ /* 0x000fca0003800000 */
.L_x_267:
[----:B------:R-:W-:Y:S04]  /*7130*/  MOV R6, 0x1 ;  /* 0x0000000100067802 */ /* 0x000fe80000000f00 */
[----:B------:R-:W-:Y:S11]  /*7140*/  ISETP.NE.AND P0, PT, R6, c[0x0][0x32c], PT ;  /* 0x0000cb0006007a0c */ /* 0x000ff60003f05270 */
[----:B------:R-:W-:Y:S02]  /*7150*/  @!UPT UIADD3 URZ, URZ, URZ, URZ ;  /* 0x0000003f3f3ff290 */ /* 0x000fe4000fffe03f */
[----:B------:R-:W-:Y:S05]  /*7160*/  @P0 IMAD.HI.U32 R6, R13, c[0x0][0x330], RZ ;  /* 0x0000cc000d060a27 */ /* 0x000fea00078e00ff */
[----:B------:R-:W-:Y:S02]  /*7170*/  @P0 SHF.R.U32.HI R13, RZ, c[0x0][0x334], R6 ;  /* 0x0000cd00ff0d0a19 */ /* 0x000fe40000011606 */
.L_x_268:
[----:B------:R-:W-:Y:S05]  /*7180*/  BSYNC B0 ;  /* 0x0000000000007941 */ /* 0x000fea0003800000 */
.L_x_266:
[----:B------:R-:W-:Y:S04]  /*7190*/  IMAD.MOV.U32 R6, RZ, RZ, c[0x0][0x32c] ;  /* 0x0000cb00ff067624 */ /* 0x000fe800078e00ff */
[----:B------:R-:W-:Y:S04]  /*71a0*/  IMAD R13, R13, R6, -UR5 ;  /* 0x800000050d0d7e24 */ /* 0x000fe8000f8e0206 */
[----:B------:R-:W-:Y:S05]  /*71b0*/  IMAD.IADD R8, R13, 0x1, -R212 ;  /* 0x000000010d087824 */ /* 0x000fea00078e0ad4 */
[----:B------:R-:W-:Y:S02]  /*71c0*/  IADD3 R6, R8, c[0x0][0x32c], RZ ;  /* 0x0000cb0008067a10 */ /* 0x000fe40007ffe0ff */
[----:B------:R-:W-:Y:S02]  /*71d0*/  IMNMX R7, R7, R8, !PT ;  /* 0x0000000807077217 */ /* 0x000fe40007800200 */
[----:B------:R-:W-:Y:S02]  /*71e0*/  IMNMX R9, R9, R6, PT ;  /* 0x0000000609097217 */ /* 0x000fe40003800200 */
.L_x_265:
        /* <DEDUP_REMOVED lines=84> */
.L_x_271:
[----:B------:R-:W-:Y:S04]  /*7730*/  MOV R7, 0x1 ;  /* 0x0000000100077802 */ /* 0x000fe80000000f00 */
[----:B------:R-:W-:Y:S11]  /*7740*/  ISETP.NE.AND P0, PT, R7, c[0x0][0x32c], PT ;  /* 0x0000cb0007007a0c */ /* 0x000ff60003f05270 */
[----:B------:R-:W-:Y:S02]  /*7750*/  @!UPT UIADD3 URZ, URZ, URZ, URZ ;  /* 0x0000003f3f3ff290 */ /* 0x000fe4000fffe03f */
[----:B------:R-:W-:Y:S05]  /*7760*/  @P0 IMAD.HI.U32 R7, R12, c[0x0][0x330], RZ ;  /* 0x0000cc000c070a27 */ /* 0x000fea00078e00ff */
[----:B------:R-:W-:Y:S02]  /*7770*/  @P0 SHF.R.U32.HI R12, RZ, c[0x0][0x334], R7 ;  /* 0x0000cd00ff0c0a19 */ /* 0x000fe40000011607 */
.L_x_272:
[----:B------:R-:W-:Y:S05]  /*7780*/  BSYNC B0 ;  /* 0x0000000000007941 */ /* 0x000fea0003800000 */
.L_x_270:
[----:B------:R-:W-:Y:S04]  /*7790*/  IMAD.MOV.U32 R7, RZ, RZ, c[0x0][0x32c] ;  /* 0x0000cb00ff077624 */ /* 0x000fe800078e00ff */
[----:B------:R-:W-:Y:S04]  /*77a0*/  IMAD R7, R12, R7, -UR5 ;  /* 0x800000050c077e24 */ /* 0x000fe8000f8e0207 */
[----:B------:R-:W-:Y:S05]  /*77b0*/  IMAD.IADD R7, R7, 0x1, -R212 ;  /* 0x0000000107077824 */ /* 0x000fea00078e0ad4 */
[----:B------:R-:W-:Y:S02]  /*77c0*/  IADD3 R12, R7, c[0x0][0x32c], RZ ;  /* 0x0000cb00070c7a10 */ /* 0x000fe40007ffe0ff */
[----:B------:R-:W-:Y:S02]  /*77d0*/  IMNMX R4, R4, R7, !PT ;  /* 0x0000000704047217 */ /* 0x000fe40007800200 */
[----:B------:R-:W-:Y:S02]  /*77e0*/  IMNMX R5, R5, R12, PT ;  /* 0x0000000c05057217 */ /* 0x000fe40003800200 */
.L_x_269:
[----:B------:R-:W-:Y:S01]  /*77f0*/  PLOP3.LUT P6, PT, PT, PT, UP0, 0x80, 0x0 ;  /* 0x000000000000781c */ /* 0x000fe20003fcf008 */
[----:B------:R-:W-:Y:S01]  /*7800*/  LDSM.16.MT88.4 R20, [R198+0x100] ;  /* 0x00010000c614783b */ /* 0x000fe20000004200 */
[----:B------:R-:W-:Y:S02]  /*7810*/  PLOP3.LUT P0, PT, PT, PT, UP0, 0x80, 0x0 ;  /* 0x000000000000781c */ /* 0x000fe40003f0f008 */
[----:B------:R-:W-:Y:S02]  /*7820*/  ISETP.GT.AND P6, PT, R4, RZ, P6 ;  /* 0x000000ff0400720c */ /* 0x000fe400037c4270 */
[----:B------:R-:W-:Y:S02]  /*7830*/  FMNMX.FTZ R7, R10, R3, !PT ;  /* 0x000000030a077209 */ /* 0x000fe40007810000 */
[C---:B------:R-:W-:Y:S01]  /*7840*/  ISETP.LT.OR P6, PT, R5.reuse, 0x1, P6 ;  /* 0x000000010500780c */ /* 0x040fe200037c1670 */
[----:B------:R-:W-:Y:S01]  /*7850*/  LDSM.16.MT88.4 R28, [R197+0x100] ;  /* 0x00010000c51c783b */ /* 0x000fe20000004200 */
[----:B------:R-:W-:Y:S02]  /*7860*/  ISETP.GT.AND P0, PT, R4, 0x1, P0 ;  /* 0x000000010400780c */ /* 0x000fe40000704270 */
        /* <DEDUP_REMOVED lines=20> */
[C---:B------:R-:W-:Y:S02]  /*79b0*/  ISETP.LT.OR P6, PT, R5.reuse, 0x11, P6 ;  /* 0x000000110500780c */ /* 0x040fe400037c1670 */
        /* <DEDUP_REMOVED lines=11> */
[----:B------:R-:W-:Y:S02]  /*7a70*/  ISETP.LT.OR P6, PT, R5, 0x19, P6 ;  /* 0x000000190500780c */ /* 0x000fe400037c1670 */
[----:B------:R-:W-:Y:S02]  /*7a80*/  ISETP.GT.AND P0, PT, R4, 0x19, P0 ;  /* 0x000000190400780c */ /* 0x000fe40000704270 */
[----:B------:R-:W-:Y:S02]  /*7a90*/  FMNMX.FTZ R7, R156, R7, !PT ;  /* 0x000000079c077209 */ /* 0x000fe40007810000 */
[----:B------:R-:W-:Y:S02]  /*7aa0*/  FSEL R143, R235, -INF , !P6 ;  /* 0xff800000eb8f7808 */ /* 0x000fe40007000000 */
[----:B------:R-:W-:Y:S02]  /*7ab0*/  ISETP.LT.OR P0, PT, R5, 0x1a, P0 ;  /* 0x0000001a0500780c */ /* 0x000fe40000701670 */
[----:B------:R-:W-:Y:S02]  /*7ac0*/  FMNMX.FTZ R0, R225, R0, !PT ;  /* 0x00000000e1007209 */ /* 0x000fe40007810000 */
[----:B------:R-:W-:Y:S02]  /*7ad0*/  PLOP3.LUT P6, PT, PT, PT, UP0, 0x80, 0x0 ;  /* 0x000000000000781c */ /* 0x000fe40003fcf008 */
[----:B------:R-:W-:Y:S02]  /*7ae0*/  FMNMX.FTZ R7, R154, R7, !PT ;  /* 0x000000079a077209 */ /* 0x000fe40007810000 */
[----:B------:R-:W-:Y:S02]  /*7af0*/  FSEL R141, R234, -INF , !P0 ;  /* 0xff800000ea8d7808 */ /* 0x000fe40004000000 */
[----:B------:R-:W-:Y:S02]  /*7b00*/  FMNMX.FTZ R0, R11, R0, !PT ;  /* 0x000000000b007209 */ /* 0x000fe40007810000 */
[----:B------:R-:W-:Y:S02]  /*7b10*/  ISETP.GT.AND P6, PT, R4, 0x20, P6 ;  /* 0x000000200400780c */ /* 0x000fe400037c4270 */
[----:B------:R-:W-:Y:S02]  /*7b20*/  PLOP3.LUT P0, PT, PT, PT, UP0, 0x80, 0x0 ;  /* 0x000000000000781c */ /* 0x000fe40003f0f008 */
[----:B------:R-:W-:Y:S02]  /*7b30*/  FMNMX.FTZ R7, R152, R7, !PT ;  /* 0x0000000798077209 */ /* 0x000fe40007810000 */
[----:B------:R-:W-:Y:S02]  /*7b40*/  ISETP.LT.OR P6, PT, R5, 0x21, P6 ;  /* 0x000000210500780c */ /* 0x000fe400037c1670 */
[----:B------:R-:W-:Y:S02]  /*7b50*/  FMNMX.FTZ R0, R9, R0, !PT ;  /* 0x0000000009007209 */ /* 0x000fe40007810000 */
[----:B------:R-:W-:Y:S02]  /*7b60*/  ISETP.GT.AND P0, PT, R4, 0x21, P0 ;  /* 0x000000210400780c */ /* 0x000fe40000704270 */
        /* <DEDUP_REMOVED lines=12> */
[----:B------:R-:W-:Y:S01]  /*7c30*/  ISETP.LT.OR P6, PT, R5, 0x29, P6 ;  /* 0x000000290500780c */ /* 0x000fe200037c1670 */
[----:B------:R-:W1:Y:S01]  /*7c40*/  SHFL.BFLY PT, R7, R0, 0x2, 0x1f ;  /* 0x0c401f0000077f89 */ /* 0x000e6200000e0000 */
[----:B------:R-:W-:Y:S02]  /*7c50*/  ISETP.GT.AND P0, PT, R4, 0x29, P0 ;  /* 0x000000290400780c */ /* 0x000fe40000704270 */
[----:B------:R-:W-:Y:S02]  /*7c60*/  FSEL R155, R244, -INF , !P6 ;  /* 0xff800000f49b7808 */ /* 0x000fe40007000000 */
[----:B------:R-:W-:Y:S02]  /*7c70*/  FMNMX.FTZ R12, R141, R12, !PT ;  /* 0x0000000c8d0c7209 */ /* 0x000fe40007810000 */
[----:B------:R-:W-:Y:S02]  /*7c80*/  ISETP.LT.OR P0, PT, R5, 0x2a, P0 ;  /* 0x0000002a0500780c */ /* 0x000fe40000701670 */
[----:B------:R-:W-:Y:S02]  /*7c90*/  PLOP3.LUT P6, PT, PT, PT, UP0, 0x80, 0x0 ;  /* 0x000000000000781c */ /* 0x000fe40003fcf008 */
[----:B------:R-:W-:Y:S02]  /*7ca0*/  FSEL R153, R243, -INF , !P0 ;  /* 0xff800000f3997808 */ /* 0x000fe40004000000 */
[----:B------:R-:W-:Y:S02]  /*7cb0*/  FMNMX.FTZ R12, R159, R12, !PT ;  /* 0x0000000c9f0c7209 */ /* 0x000fe40007810000 */
[C---:B------:R-:W-:Y:S02]  /*7cc0*/  ISETP.GT.AND P6, PT, R4.reuse, 0x30, P6 ;  /* 0x000000300400780c */ /* 0x040fe400037c4270 */
[----:B------:R-:W-:Y:S02]  /*7cd0*/  PLOP3.LUT P0, PT, PT, PT, UP0, 0x80, 0x0 ;  /* 0x000000000000781c */ /* 0x000fe40003f0f008 */
[----:B------:R-:W-:Y:S02]  /*7ce0*/  FMNMX.FTZ R12, R157, R12, !PT ;  /* 0x0000000c9d0c7209 */ /* 0x000fe40007810000 */
[----:B------:R-:W-:Y:S02]  /*7cf0*/  ISETP.LT.OR P6, PT, R5, 0x31, P6 ;  /* 0x000000310500780c */ /* 0x000fe400037c1670 */
        /* <DEDUP_REMOVED lines=12> */
[----:B------:R-:W-:Y:S02]  /*7dc0*/  ISETP.LT.OR P6, PT, R5, 0x39, P6 ;  /* 0x000000390500780c */ /* 0x000fe400037c1670 */
[----:B------:R-:W-:Y:S02]  /*7dd0*/  ISETP.GT.AND P0, PT, R4, 0x39, P0 ;  /* 0x000000390400780c */ /* 0x000fe40000704270 */
        /* <DEDUP_REMOVED lines=381> */
.L_x_262:
[----:B------:R-:W1:Y:S01]  /*95b0*/  S2UR UR23, SR_CTAID.X ;  /* 0x00000000001779c3 */ /* 0x000e620000002500 */
[----:B------:R-:W-:Y:S01]  /*95c0*/  ULDC.64 UR4, c[0x0][0x2c8] ;  /* 0x0000b20000047ab9 */ /* 0x000fe20000000a00 */
[----:B------:R-:W-:Y:S01]  /*95d0*/  PLOP3.LUT P0, PT, PT, PT, UP1, 0x40, 0x0 ;  /* 0x000000000000781c */ /* 0x000fe20003f0e818 */
[----:B-1----:R-:W-:-:S04]  /*95e0*/  ULEA UR23, UR23, 0x7f, 0x7 ;  /* 0x0000007f17177891 */ /* 0x002fc8000f8e383f */
[----:B------:R-:W-:Y:S02]  /*95f0*/  UIMAD.WIDE.U32 UR28, UR23, UR4, URZ ;  /* 0x00000004171c72a5 */ /* 0x000fe4000f8e003f */
[----:B------:R-:W-:Y:S02]  /*9600*/  UIADD3 UR4, UR8, 0x1, -UR12 ;  /* 0x0000000108047890 */ /* 0x000fe4000fffe80c */
[----:B------:R-:W-:-:S03]  /*9610*/  UMOV UR26, UR23 ;  /* 0x00000017001a7c82 */ /* 0x000fc60008000000 */
[----:B------:R-:W-:Y:S02]  /*9620*/  @UP2 UMOV UR23, UR29 ;  /* 0x0000001d00172c82 */ /* 0x000fe40008000000 */
[----:B------:R-:W-:-:S03]  /*9630*/  @UP2 USHF.R.U32.HI UR26, URZ, UR5, UR23 ;  /* 0x000000053f1a2299 */ /* 0x000fc60008011617 */
[----:B------:R-:W-:Y:S02]  /*9640*/  ULDC UR23, c[0x0][0x324] ;  /* 0x0000c90000177ab9 */ /* 0x000fe40000000800 */
[----:B------:R-:W-:-:S04]  /*9650*/  UIADD3 UR26, UR4, UR26, URZ ;  /* 0x0000001a041a7290 */ /* 0x000fc8000fffe03f */
[----:B------:R-:W-:Y:S01]  /*9660*/  UIADD3 UR23, UR26, -UR23, URZ ;  /* 0x800000171a177290 */ /* 0x000fe2000fffe03f */
[----:B------:R-:W-:Y:S05]  /*9670*/  @P0 BRA `(.L_x_274) ;  /* 0x0000018000000947 */ /* 0x000fea0003800000 */
[----:B------:R-:W-:-:S06]  /*9680*/  UISETP.GT.AND UP0, UPT, UR26, -0x1, UPT ;  /* 0xffffffff1a00788c */ /* 0x000fcc000bf04270 */
[----:B------:R-:W-:-:S13]  /*9690*/  PLOP3.LUT P0, PT, PT, PT, UP0, 0x80, 0x0 ;  /* 0x000000000000781c */ /* 0x000fda0003f0f008 */
[----:B------:R-:W-:Y:S05]  /*96a0*/  @P0 BRA `(.L_x_275) ;  /* 0x000000a000000947 */ /* 0x000fea0003800000 */
[----:B------:R-:W-:Y:S02]  /*96b0*/  UMOV UR5, 0x1 ;  /* 0x0000000100057882 */ /* 0x000fe40000000000 */
[----:B------:R-:W-:Y:S02]  /*96c0*/  ULDC UR4, c[0x0][0x32c] ;  /* 0x0000cb0000047ab9 */ /* 0x000fe40000000800 */
[----:B------:R-:W-:Y:S02]  /*96d0*/  UISETP.NE.AND UP0, UPT, UR5, UR4, UPT ;  /* 0x000000040500728c */ /* 0x000fe4000bf05270 */
[----:B------:R-:W-:Y:S02]  /*96e0*/  ULOP3.LUT UR26, URZ, UR26, URZ, 0x33, !UPT ;  /* 0x0000001a3f1a7292 */ /* 0x000fe4000f8e333f */
[----:B------:R-:W-:Y:S02]  /*96f0*/  ULDC.64 UR4, c[0x0][0x330] ;  /* 0x0000cc0000047ab9 */ /* 0x000fe40000000a00 */
[----:B------:R-:W-:-:S07]  /*9700*/  UIMAD.WIDE.U32 UR28, UR26, UR4, URZ ;  /* 0x000000041a1c72a5 */ /* 0x000fce000f8e003f */
[----:B------:R-:W-:Y:S02]  /*9710*/  @UP0 UMOV UR27, UR29 ;  /* 0x0000001d001b0c82 */ /* 0x000fe40008000000 */
[----:B------:R-:W-:-:S04]  /*9720*/  @UP0 USHF.R.U32.HI UR26, URZ, UR5, UR27 ;  /* 0x000000053f1a0299 */ /* 0x000fc8000801161b */
[----:B------:R-:W-:Y:S01]  /*9730*/  ULOP3.LUT UR26, URZ, UR26, URZ, 0x33, !UPT ;  /* 0x0000001a3f1a7292 */ /* 0x000fe2000f8e333f */
[----:B------:R-:W-:Y:S05]  /*9740*/  BRA `(.L_x_276) ;  /* 0x0000007000007947 */ /* 0x000fea0003800000 */
.L_x_275:
[----:B------:R-:W-:Y:S02]  /*9750*/  UMOV UR5, 0x1 ;  /* 0x0000000100057882 */ /* 0x000fe40000000000 */
[----:B------:R-:W-:Y:S02]  /*9760*/  ULDC UR4, c[0x0][0x32c] ;  /* 0x0000cb0000047ab9 */ /* 0x000fe40000000800 */
[----:B------:R-:W-:-:S03]  /*9770*/  UISETP.NE.AND UP0, UPT, UR5, UR4, UPT ;  /* 0x000000040500728c */ /* 0x000fc6000bf05270 */
[----:B------:R-:W-:Y:S02]  /*9780*/  ULDC.64 UR4, c[0x0][0x330] ;  /* 0x0000cc0000047ab9 */ /* 0x000fe40000000a00 */
[----:B------:R-:W-:-:S07]  /*9790*/  UIMAD.WIDE.U32 UR28, UR26, UR4, URZ ;  /* 0x000000041a1c72a5 */ /* 0x000fce000f8e003f */
[----:B------:R-:W-:Y:S02]  /*97a0*/  @UP0 UMOV UR27, UR29 ;  /* 0x0000001d001b0c82 */ /* 0x000fe40008000000 */
[----:B------:R-:W-:Y:S02]  /*97b0*/  @UP0 USHF.R.U32.HI UR26, URZ, UR5, UR27 ;  /* 0x000000053f1a0299 */ /* 0x000fe4000801161b */
.L_x_276:
[----:B------:R-:W-:Y:S02]  /*97c0*/  ULDC UR4, c[0x0][0x32c] ;  /* 0x0000cb0000047ab9 */ /* 0x000fe40000000800 */
[----:B------:R-:W-:-:S04]  /*97d0*/  UIMAD UR4, UR26, UR4, URZ ;  /* 0x000000041a0472a4 */ /* 0x000fc8000f8e023f */
[----:B------:R-:W-:-:S04]  /*97e0*/  UISETP.LT.AND UP0, UPT, UR23, UR4, UPT ;  /* 0x000000041700728c */ /* 0x000fc8000bf01270 */
[----:B------:R-:W-:-:S04]  /*97f0*/  USEL UR23, UR23, UR4, !UP0 ;  /* 0x0000000417177287 */ /* 0x000fc8000c000000 */
.L_x_274:
        /* <DEDUP_REMOVED lines=19> */
.L_x_280:
        /* <DEDUP_REMOVED lines=56> */
.L_x_278:
        /* <DEDUP_REMOVED lines=223> */
[--C-:B------:R-:W-:Y:S01]  /*aaa0*/  IMAD.MOV.U32 R0, RZ, RZ, R209.reuse ;  /* 0x000000ffff007224 */ /* 0x100fe200078e00d1 */
[----:B------:R-:W-:Y:S04]  /*aab0*/  @P2 SHF.R.U32.HI R0, RZ, c[0x0][0x2c0], R2 ;  /* 0x0000b000ff002a19 */ /* 0x000fe80000011602 */
[C---:B------:R-:W-:Y:S04]  /*aac0*/  @!P1 IADD3 R7, P0, R0.reuse, UR14, RZ ;  /* 0x0000000e00079c10 */ /* 0x040fe8000ff1e0ff */
[----:B------:R-:W-:Y:S01]  /*aad0*/  @!P1 LEA.HI.X.SX32 R2, R0, UR6, 0x1, P0 ;  /* 0x0000000600029c11 */ /* 0x000fe200080f0eff */
[----:B------:R-:W-:Y:S01]  /*aae0*/  IMAD.MOV R0, RZ, RZ, -R0 ;  /* 0x000000ffff007224 */ /* 0x000fe200078e0a00 */
[C---:B------:R-:W-:Y:S03]  /*aaf0*/  @!P1 LEA R4, P0, R7.reuse, c[0x0][0x2a0], 0x2 ;  /* 0x0000a80007049a11 */ /* 0x040fe600078010ff */
        /* <DEDUP_REMOVED lines=42> */
.L_x_279:
        /* <DEDUP_REMOVED lines=407> */
.L_x_277:
        /* <DEDUP_REMOVED lines=12> */
.L_x_291:
        /* <DEDUP_REMOVED lines=9> */
[C---:B------:R-:W-:Y:S03]  /*c860*/  IMAD R6, R208.reuse, c[0x0][0x21c], R6 ;  /* 0x00008700d0067a24 */ /* 0x040fe600078e0206 */
        /* <DEDUP_REMOVED lines=305> */
.L_x_282:
[----:B--234-:R-:W-:Y:S01]  /*db80*/  PLOP3.LUT P6, PT, PT, PT, UP2, 0x80, 0x0 ;  /* 0x000000000000781c */ /* 0x01cfe20003fcf028 */
[----:B------:R-:W0:Y:S01]  /*db90*/  LDGDEPBAR ;  /* 0x00000000000079af */ /* 0x000e220000000000 */
[----:B------:R-:W-:Y:S01]  /*dba0*/  PLOP3.LUT P0, PT, PT, PT, UP2, 0x80, 0x0 ;  /* 0x000000000000781c */ /* 0x000fe20003f0f028 */
[----:B-1----:R-:W-:Y:S01]  /*dbb0*/  IMAD.MOV.U32 R14, RZ, RZ, R211 ;  /* 0x000000ffff0e7224 */ /* 0x002fe200078e00d3 */
[----:B------:R-:W-:Y:S01]  /*dbc0*/  USHF.L.U32 UR4, UR22, 0x6, URZ ;  /* 0x0000000616047899 */ /* 0x000fe2000800063f */
[----:B------:R-:W-:Y:S05]  /*dbd0*/  IMAD.U32 R7, RZ, RZ, UR12 ;  /* 0x0000000cff077e24 */ /* 0x000fea000f8e00ff */
[----:B------:R-:W-:Y:S03]  /*dbe0*/  IMAD.U32 R9, RZ, RZ, UR4 ;  /* 0x00000004ff097e24 */ /* 0x000fe6000f8e00ff */
[----:B------:R-:W-:Y:S02]  /*dbf0*/  @P6 IMAD.HI.U32 R6, R211, c[0x0][0x2c8], RZ ;  /* 0x0000b200d3066a27 */ /* 0x000fe400078e00ff */
[----:B------:R-:W-:Y:S03]  /*dc00*/  IADD3 R8, -R212, 0x1, -R9 ;  /* 0x00000001d4087810 */ /* 0x000fe60007ffe909 */
[----:B------:R-:W-:Y:S02]  /*dc10*/  @P0 SHF.R.U32.HI R14, RZ, c[0x0][0x2cc], R6 ;  /* 0x0000b300ff0e0a19 */ /* 0x000fe40000011606 */
[----:B------:R-:W-:Y:S02]  /*dc20*/  PLOP3.LUT P0, PT, PT, PT, UP1, 0x40, 0x0 ;  /* 0x000000000000781c */ /* 0x000fe40003f0e818 */
[----:B------:R-:W-:Y:S01]  /*dc30*/  IADD3 R7, -R7, UR8, R8 ;  /* 0x0000000807077c10 */ /* 0x000fe2000fffe108 */
[----:B------:R-:W1:Y:S03]  /*dc40*/  SHFL.IDX PT, R6, R14, RZ, 0x1c1f ;  /* 0x001c1fff0e067589 */ /* 0x000e6600000e0000 */
[C---:B------:R-:W-:Y:S02]  /*dc50*/  IADD3 R9, R7.reuse, c[0x0][0x328], RZ ;  /* 0x0000ca0007097a10 */ /* 0x040fe40007ffe0ff */
[----:B------:R-:W-:Y:S03]  /*dc60*/  IADD3 R7, R7, UR19, RZ ;  /* 0x0000001307077c10 */ /* 0x000fe6000fffe0ff */
[--C-:B-1----:R-:W-:Y:S02]  /*dc70*/  IMAD.IADD R13, R9, 0x1, R6.reuse ;  /* 0x00000001090d7824 */ /* 0x102fe400078e0206 */
        /* <DEDUP_REMOVED lines=16> */
.L_x_285:
[----:B------:R-:W-:Y:S04]  /*dd80*/  MOV R6, 0x1 ;  /* 0x0000000100067802 */ /* 0x000fe80000000f00 */
[----:B------:R-:W-:Y:S11]  /*dd90*/  ISETP.NE.AND P0, PT, R6, c[0x0][0x32c], PT ;  /* 0x0000cb0006007a0c */ /* 0x000ff60003f05270 */
[----:B------:R-:W-:Y:S02]  /*dda0*/  @!UPT UIADD3 URZ, URZ, URZ, URZ ;  /* 0x0000003f3f3ff290 */ /* 0x000fe4000fffe03f */
[----:B------:R-:W-:Y:S05]  /*ddb0*/  @P0 IMAD.HI.U32 R6, R15, c[0x0][0x330], RZ ;  /* 0x0000cc000f060a27 */ /* 0x000fea00078e00ff */
[----:B------:R-:W-:Y:S02]  /*ddc0*/  @P0 SHF.R.U32.HI R15, RZ, c[0x0][0x334], R6 ;  /* 0x0000cd00ff0f0a19 */ /* 0x000fe40000011606 */
.L_x_286:
[----:B------:R-:W-:Y:S05]  /*ddd0*/  BSYNC B0 ;  /* 0x0000000000007941 */ /* 0x000fea0003800000 */
.L_x_284:
[----:B------:R-:W-:Y:S04]  /*dde0*/  IMAD.MOV.U32 R6, RZ, RZ, c[0x0][0x32c] ;  /* 0x0000cb00ff067624 */ /* 0x000fe800078e00ff */
[----:B------:R-:W-:Y:S04]  /*ddf0*/  IMAD R15, R15, R6, -UR4 ;  /* 0x800000040f0f7e24 */ /* 0x000fe8000f8e0206 */
[----:B------:R-:W-:Y:S05]  /*de00*/  IMAD.IADD R8, R15, 0x1, -R212 ;  /* 0x000000010f087824 */ /* 0x000fea00078e0ad4 */
[----:B------:R-:W-:Y:S02]  /*de10*/  IADD3 R6, R8, c[0x0][0x32c], RZ ;  /* 0x0000cb0008067a10 */ /* 0x000fe40007ffe0ff */
[----:B------:R-:W-:Y:S02]  /*de20*/  IMNMX R11, R11, R8, !PT ;  /* 0x000000080b0b7217 */ /* 0x000fe40007800200 */
[----:B------:R-:W-:Y:S02]  /*de30*/  IMNMX R13, R13, R6, PT ;  /* 0x000000060d0d7217 */ /* 0x000fe40003800200 */
.L_x_283:
[----:B------:R-:W-:Y:S06]  /*de40*/  UISETP.GT.AND UP0, UPT, UR22, -0x1, UPT ;  /* 0xffffffff1600788c */ /* 0x000fec000bf04270 */
        /* <DEDUP_REMOVED lines=9> */
[----:B------:R-:W-:Y:S02]  /*dee0*/  ISETP.GT.AND P0, PT, R11, 0x8, P0 ;  /* 0x000000080b00780c */ /* 0x000fe40000704270 */
[----:B------:R-:W-:Y:S02]  /*def0*/  PLOP3.LUT P6, PT, PT, PT, UP0, 0x80, 0x0 ;  /* 0x000000000000781c */ /* 0x000fe40003fcf008 */
[----:B------:R-:W-:Y:S02]  /*df00*/  ISETP.LT.OR P0, PT, R13, 0x9, P0 ;  /* 0x000000090d00780c */ /* 0x000fe40000701670 */
        /* <DEDUP_REMOVED lines=8> */
[----:B------:R-:W-:Y:S02]  /*df90*/  FSEL R164, R12, -INF , !P0 ;  /* 0xff8000000ca47808 */ /* 0x000fe40004000000 */
[----:B------:R-:W-:Y:S01]  /*dfa0*/  PLOP3.LUT P0, PT, PT, PT, UP0, 0x80, 0x0 ;  /* 0x000000000000781c */ /* 0x000fe20003f0f008 */
[----:B------:R-:W1:Y:S01]  /*dfb0*/  SHFL.IDX PT, R12, R14, 0x1, 0x1c1f ;  /* 0x003c1f000e0c7f89 */ /* 0x000e6200000e0000 */
        /* <DEDUP_REMOVED lines=11> */
[----:B------:R-:W-:Y:S01]  /*e070*/  ISETP.LT.OR P6, PT, R13, 0x1a, P6 ;  /* 0x0000001a0d00780c */ /* 0x000fe200037c1670 */
[--C-:B-1----:R-:W-:Y:S01]  /*e080*/  IMAD.IADD R7, R7, 0x1, R12.reuse ;  /* 0x0000000107077824 */ /* 0x102fe200078e020c */
[----:B------:R-:W-:Y:S02]  /*e090*/  FSEL R160, R160, -INF , !P0 ;  /* 0xff800000a0a07808 */ /* 0x000fe40004000000 */
[----:B------:R-:W-:Y:S02]  /*e0a0*/  PLOP3.LUT P0, PT, PT, PT, UP0, 0x80, 0x0 ;  /* 0x000000000000781c */ /* 0x000fe40003f0f008 */
[----:B------:R-:W-:Y:S01]  /*e0b0*/  FSEL R140, R4, -INF , !P6 ;  /* 0xff800000048c7808 */ /* 0x000fe20007000000 */
[----:B------:R-:W-:Y:S01]  /*e0c0*/  IMAD.IADD R4, R9, 0x1, R12 ;  /* 0x0000000109047824 */ /* 0x000fe200078e020c */
        /* <DEDUP_REMOVED lines=43> */
.L_x_289:
[----:B------:R-:W-:Y:S04]  /*e380*/  MOV R9, 0x1 ;  /* 0x0000000100097802 */ /* 0x000fe80000000f00 */
[----:B------:R-:W-:Y:S11]  /*e390*/  ISETP.NE.AND P0, PT, R9, c[0x0][0x32c], PT ;  /* 0x0000cb0009007a0c */ /* 0x000ff60003f05270 */
[----:B------:R-:W-:Y:S02]  /*e3a0*/  @!UPT UIADD3 URZ, URZ, URZ, URZ ;  /* 0x0000003f3f3ff290 */ /* 0x000fe4000fffe03f */
[----:B------:R-:W-:Y:S05]  /*e3b0*/  @P0 IMAD.HI.U32 R9, R12, c[0x0][0x330], RZ ;  /* 0x0000cc000c090a27 */ /* 0x000fea00078e00ff */
[----:B------:R-:W-:Y:S02]  /*e3c0*/  @P0 SHF.R.U32.HI R12, RZ, c[0x0][0x334], R9 ;  /* 0x0000cd00ff0c0a19 */ /* 0x000fe40000011609 */
.L_x_290:
[----:B------:R-:W-:Y:S05]  /*e3d0*/  BSYNC B0 ;  /* 0x0000000000007941 */ /* 0x000fea0003800000 */
.L_x_288:
[----:B------:R-:W-:Y:S04]  /*e3e0*/  IMAD.MOV.U32 R9, RZ, RZ, c[0x0][0x32c] ;  /* 0x0000cb00ff097624 */ /* 0x000fe800078e00ff */
[----:B------:R-:W-:Y:S04]  /*e3f0*/  IMAD R9, R12, R9, -UR4 ;  /* 0x800000040c097e24 */ /* 0x000fe8000f8e0209 */
[----:B------:R-:W-:Y:S05]  /*e400*/  IMAD.IADD R12, R9, 0x1, -R212 ;  /* 0x00000001090c7824 */ /* 0x000fea00078e0ad4 */
[----:B------:R-:W-:Y:S02]  /*e410*/  IADD3 R9, R12, c[0x0][0x32c], RZ ;  /* 0x0000cb000c097a10 */ /* 0x000fe40007ffe0ff */
[----:B------:R-:W-:Y:S02]  /*e420*/  IMNMX R7, R7, R12, !PT ;  /* 0x0000000c07077217 */ /* 0x000fe40007800200 */
[----:B------:R-:W-:Y:S02]  /*e430*/  IMNMX R4, R4, R9, PT ;  /* 0x0000000904047217 */ /* 0x000fe40003800200 */
.L_x_287:
[----:B------:R-:W-:Y:S01]  /*e440*/  PLOP3.LUT P6, PT, PT, PT, UP0, 0x80, 0x0 ;  /* 0x000000000000781c */ /* 0x000fe20003fcf008 */
[----:B------:R-:W-:Y:S01]  /*e450*/  LDSM.16.MT88.4 R20, [R198+0x100] ;  /* 0x00010000c614783b */ /* 0x000fe20000004200 */
[----:B------:R-:W-:Y:S02]  /*e460*/  PLOP3.LUT P0, PT, PT, PT, UP0, 0x80, 0x0 ;  /* 0x000000000000781c */ /* 0x000fe40003f0f008 */
[C---:B------:R-:W-:Y:S02]  /*e470*/  ISETP.GT.AND P6, PT, R7.reuse, RZ, P6 ;  /* 0x000000ff0700720c */ /* 0x040fe400037c4270 */
[----:B------:R-:W-:Y:S02]  /*e480*/  FMNMX.FTZ R17, R10, R3, !PT ;  /* 0x000000030a117209 */ /* 0x000fe40007810000 */
[----:B------:R-:W-:Y:S01]  /*e490*/  ISETP.LT.OR P6, PT, R4, 0x1, P6 ;  /* 0x000000010400780c */ /* 0x000fe200037c1670 */
[----:B------:R-:W-:Y:S01]  /*e4a0*/  LDSM.16.MT88.4 R28, [R197+0x100] ;  /* 0x00010000c51c783b */ /* 0x000fe20000004200 */
[C---:B------:R-:W-:Y:S02]  /*e4b0*/  ISETP.GT.AND P0, PT, R7.reuse, 0x1, P0 ;  /* 0x000000010700780c */ /* 0x040fe40000704270 */
[----:B------:R-:W-:Y:S02]  /*e4c0*/  FMNMX.FTZ R17, R138, R17, !PT ;  /* 0x000000118a117209 */ /* 0x000fe40007810000 */
[----:B------:R-:W-:Y:S02]  /*e4d0*/  FSEL R15, R0, -INF , !P6 ;  /* 0xff800000000f7808 */ /* 0x000fe40007000000 */
[----:B------:R-:W-:Y:S02]  /*e4e0*/  ISETP.LT.OR P0, PT, R4, 0x2, P0 ;  /* 0x000000020400780c */ /* 0x000fe40000701670 */
[----:B------:R-:W-:Y:S02]  /*e4f0*/  PLOP3.LUT P6, PT, PT, PT, UP0, 0x80, 0x0 ;  /* 0x000000000000781c */ /* 0x000fe40003fcf008 */
[----:B------:R-:W-:Y:S02]  /*e500*/  FMNMX.FTZ R17, R8, R17, !PT ;  /* 0x0000001108117209 */ /* 0x000fe40007810000 */
[----:B------:R-:W-:Y:S02]  /*e510*/  FSEL R13, R136, -INF , !P0 ;  /* 0xff800000880d7808 */ /* 0x000fe40004000000 */
        /* <DEDUP_REMOVED lines=14> */
[----:B------:R-:W-:Y:S02]  /*e600*/  ISETP.LT.OR P6, PT, R4, 0x11, P6 ;  /* 0x000000110400780c */ /* 0x000fe400037c1670 */
        /* <DEDUP_REMOVED lines=39> */
[C---:B------:R-:W-:Y:S01]  /*e880*/  ISETP.LT.OR P6, PT, R4.reuse, 0x29, P6 ;  /* 0x000000290400780c */ /* 0x040fe200037c1670 */
[----:B------:R-:W1:Y:S01]  /*e890*/  SHFL.BFLY PT, R17, R0, 0x2, 0x1f ;  /* 0x0c401f0000117f89 */ /* 0x000e6200000e0000 */
[----:B------:R-:W-:Y:S02]  /*e8a0*/  ISETP.GT.AND P0, PT, R7, 0x29, P0 ;  /* 0x000000290700780c */ /* 0x000fe40000704270 */
[----:B------:R-:W-:Y:S02]  /*e8b0*/  FSEL R155, R155, -INF , !P6 ;  /* 0xff8000009b9b7808 */ /* 0x000fe40007000000 */
[----:B------:R-:W-:Y:S02]  /*e8c0*/  FMNMX.FTZ R12, R141, R12, !PT ;  /* 0x0000000c8d0c7209 */ /* 0x000fe40007810000 */
[C---:B------:R-:W-:Y:S02]  /*e8d0*/  ISETP.LT.OR P0, PT, R4.reuse, 0x2a, P0 ;  /* 0x0000002a0400780c */ /* 0x040fe40000701670 */
[----:B------:R-:W-:Y:S02]  /*e8e0*/  PLOP3.LUT P6, PT, PT, PT, UP0, 0x80, 0x0 ;  /* 0x000000000000781c */ /* 0x000fe40003fcf008 */
[----:B------:R-:W-:Y:S02]  /*e8f0*/  FSEL R153, R153, -INF , !P0 ;  /* 0xff80000099997808 */ /* 0x000fe40004000000 */
[----:B------:R-:W-:Y:S02]  /*e900*/  FMNMX.FTZ R12, R159, R12, !PT ;  /* 0x0000000c9f0c7209 */ /* 0x000fe40007810000 */
[----:B------:R-:W-:Y:S02]  /*e910*/  ISETP.GT.AND P6, PT, R7, 0x30, P6 ;  /* 0x000000300700780c */ /* 0x000fe400037c4270 */
[----:B------:R-:W-:Y:S02]  /*e920*/  PLOP3.LUT P0, PT, PT, PT, UP0, 0x80, 0x0 ;  /* 0x000000000000781c */ /* 0x000fe40003f0f008 */
[----:B------:R-:W-:Y:S02]  /*e930*/  FMNMX.FTZ R12, R157, R12, !PT ;  /* 0x0000000c9d0c7209 */ /* 0x000fe40007810000 */
[C---:B------:R-:W-:Y:S02]  /*e940*/  ISETP.LT.OR P6, PT, R4.reuse, 0x31, P6 ;  /* 0x000000310400780c */ /* 0x040fe400037c1670 */
        /* <DEDUP_REMOVED lines=8> */
[----:B------:R-:W-:Y:S01]  /*e9d0*/  PLOP3.LUT P0, PT, PT, PT, UP0, 0x80, 0x0 ;  /* 0x000000000000781c */ /* 0x000fe20003f0f008 */
[----:B------:R-:W-:Y:S01]  /*e9e0*/  UISETP.GT.AND UP0, UPT, UR22, UR7, UPT ;  /* 0x000000071600728c */ /* 0x000fe2000bf04270 */
[----:B------:R-:W-:Y:S01]  /*e9f0*/  FMNMX.FTZ R12, R149, R12, !PT ;  /* 0x0000000c950c7209 */ /* 0x000fe20007810000 */
[----:B------:R-:W-:Y:S01]  /*ea00*/  UIADD3 UR22, UR22, -0x1, URZ ;  /* 0xffffffff16167890 */ /* 0x000fe2000fffe03f */
[----:B------:R-:W-:Y:S02]  /*ea10*/  ISETP.LT.OR P6, PT, R4, 0x39, P6 ;  /* 0x000000390400780c */ /* 0x000fe400037c1670 */
[----:B------:R-:W-:Y:S02]  /*ea20*/  ISETP.GT.AND P0, PT, R7, 0x39, P0 ;  /* 0x000000390700780c */ /* 0x000fe40000704270 */
[----:B------:R-:W-:Y:S02]  /*ea30*/  FSEL R145, R145, -INF , !P6 ;  /* 0xff80000091917808 */ /* 0x000fe40007000000 */
[----:B-1----:R-:W-:Y:S02]  /*ea40*/  FMNMX.FTZ R17, R0, R17, !PT ;  /* 0x0000001100117209 */ /* 0x002fe40007810000 */
[----:B------:R-:W-:Y:S02]  /*ea50*/  FMNMX.FTZ R0, R147, R12, !PT ;  /* 0x0000000c93007209 */ /* 0x000fe40007810000 */
[----:B------:R-:W-:Y:S01]  /*ea60*/  ISETP.LT.OR P0, PT, R4, 0x3a, P0 ;  /* 0x0000003a0400780c */ /* 0x000fe20000701670 */
[----:B------:R-:W1:Y:S01]  /*ea70*/  SHFL.BFLY PT, R12, R17, 0x1, 0x1f ;  /* 0x0c201f00110c7f89 */ /* 0x000e6200000e0000 */
        /* <DEDUP_REMOVED lines=8> */
[----:B--2---:R-:W-:Y:S02]  /*eb00*/  FMNMX.FTZ R5, R4, R7, !PT ;  /* 0x0000000704057209 */ /* 0x004fe40007810000 */
[----:B------:R-:W-:Y:S01]  /*eb10*/  FSEL R4, R0, RZ, P0 ;  /* 0x000000ff00047208 */ /* 0x000fe20000000000 */
[--C-:B------:R-:W-:Y:S02]  /*eb20*/  FFMA.FTZ R168, R10, c[0x0][0x2d0], -R151.reuse ;  /* 0x0000b4000aa87a23 */ /* 0x100fe40000010897 */
[----:B------:R-:W1:Y:S01]  /*eb30*/  SHFL.BFLY PT, R132, R5, 0x1, 0x1f ;  /* 0x0c201f0005847f89 */ /* 0x000e6200000e0000 */
[----:B------:R-:W-:Y:S02]  /*eb40*/  FFMA.FTZ R135, R138, c[0x0][0x2d0], -R151 ;  /* 0x0000b4008a877a23 */ /* 0x000fe40000010897 */
[----:B------:R-:W-:Y:S01]  /*eb50*/  FADD.FTZ R4, -R4, R3 ;  /* 0x0000000304047221 */ /* 0x000fe20000010100 */
[----:B------:R-:W-:Y:S01]  /*eb60*/  MUFU.EX2 R168, R168 ;  /* 0x000000a800a87308 */ /* 0x000fe20000000800 */
[--C-:B------:R-:W-:Y:S02]  /*eb70*/  FFMA.FTZ R134, R8, c[0x0][0x2d0], -R151.reuse ;  /* 0x0000b40008867a23 */ /* 0x100fe40000010897 */
        /* <DEDUP_REMOVED lines=10> */
[----:B-1----:R-:W-:Y:S01]  /*ec20*/  FMNMX.FTZ R132, R132, R5, !PT ;  /* 0x0000000584847209 */ /* 0x002fe20007810000 */
[----:B------:R-:W-:Y:S01]  /*ec30*/  MUFU.EX2 R134, R134 ;  /* 0x0000008600867308 */ /* 0x000fe20000000800 */
[--C-:B------:R-:W-:Y:S02]  /*ec40*/  FFMA.FTZ R221, R156, c[0x0][0x2d0], -R151.reuse ;  /* 0x0000b4009cdd7a23 */ /* 0x100fe40000010897 */
[C---:B------:R-:W-:Y:S01]  /*ec50*/  FSETP.NEU.FTZ.AND P0, PT, R132.reuse, -INF , PT ;  /* 0xff8000008400780b */ /* 0x040fe20003f1d000 */
[----:B------:R-:W-:Y:S02]  /*ec60*/  FMUL.FTZ R144, R132, c[0x0][0x2d0] ;  /* 0x0000b40084907a20 */ /* 0x000fe40000410000 */
[--C-:B------:R-:W-:Y:S01]  /*ec70*/  FFMA.FTZ R224, R154, c[0x0][0x2d0], -R151.reuse ;  /* 0x0000b4009ae07a23 */ /* 0x100fe20000010897 */
[----:B------:R-:W-:Y:S01]  /*ec80*/  FSEL R5, R132, RZ, P0 ;  /* 0x000000ff84057208 */ /* 0x000fe20000000000 */
[--C-:B------:R-:W-:Y:S01]  /*ec90*/  FFMA.FTZ R227, R152, c[0x0][0x2d0], -R151.reuse ;  /* 0x0000b40098e37a23 */ /* 0x100fe20000010897 */
[----:B------:R-:W-:Y:S01]  /*eca0*/  FSEL R144, R144, RZ, P0 ;  /* 0x000000ff90907208 */ /* 0x000fe20000000000 */
[----:B------:R-:W1:Y:S01]  /*ecb0*/  MUFU.EX2 R169, R169 ;  /* 0x000000a900a97308 */ /* 0x000e620000000800 */
[--C-:B------:R-:W-:Y:S01]  /*ecc0*/  FFMA.FTZ R230, R150, c[0x0][0x2d0], -R151.reuse ;  /* 0x0000b40096e67a23 */ /* 0x100fe20000010897 */
[----:B------:R-:W-:Y:S01]  /*ecd0*/  PLOP3.LUT P0, PT, PT, PT, UP0, 0x80, 0x0 ;  /* 0x000000000000781c */ /* 0x000fe20003f0f008 */
[----:B------:R-:W-:Y:S01]  /*ece0*/  FADD.FTZ R5, -R5, R2 ;  /* 0x0000000205057221 */ /* 0x000fe20000010100 */
[----:B--2---:R-:W-:Y:S01]  /*ecf0*/  F2FP.PACK_AB R136, R135, R168 ;  /* 0x000000a88788723e */ /* 0x004fe200000000ff */
        /* <DEDUP_REMOVED lines=39> */
[--C-:B------:R-:W-:Y:S02]  /*ef70*/  FFMA.FTZ R233, R145, c[0x0][0x2d0], -R144.reuse ;  /* 0x0000b40091e97a23 */ /* 0x100fe40000010890 */
[----:B------:R-:W-:Y:S02]  /*ef80*/  FFMA.FTZ R151, R146, c[0x0][0x2d0], -R151 ;  /* 0x0000b40092977a23 */ /* 0x000fe40000010897 */
[----:B------:R-:W-:Y:S02]  /*ef90*/  FFMA.FTZ R144, R133, c[0x0][0x2d0], -R144 ;  /* 0x0000b40085907a23 */ /* 0x000fe40000010890 */
        /* <DEDUP_REMOVED lines=126> */
[C---:B------:R-:W-:Y:S02]  /*f780*/  FMUL.FTZ R84, R3.reuse, R84 ;  /* 0x0000005403547220 */ /* 0x040fe40000410000 */
[----:B------:R-:W-:Y:S01]  /*f790*/  FMUL.FTZ R85, R3, R85 ;  /* 0x0000005503557220 */ /* 0x000fe20000410000 */
[----:B------:R-:W-:Y:S01]  /*f7a0*/  F2FP.PACK_AB R100, R175, R174 ;  /* 0x000000aeaf64723e */ /* 0x000fe200000000ff */
[C---:B------:R-:W-:Y:S01]  /*f7b0*/  HMMA.16816.F32 R80, R136.reuse, R102, R80 ;  /* 0x000000668850723c */ /* 0x040fe20000001850 */
[----:B------:R-:W-:Y:S03]  /*f7c0*/  MUFU.EX2 R229, R229 ;  /* 0x000000e500e57308 */ /* 0x000fe60000000800 */
[C---:B------:R-:W-:Y:S01]  /*f7d0*/  FMUL.FTZ R86, R2.reuse, R86 ;  /* 0x0000005602567220 */ /* 0x040fe20000410000 */
[----:B----4-:R-:W-:Y:S01]  /*f7e0*/  F2FP.PACK_AB R101, R179, R178 ;  /* 0x000000b2b365723e */ /* 0x010fe200000000ff */
[----:B------:R-:W-:Y:S01]  /*f7f0*/  FMUL.FTZ R87, R2, R87 ;  /* 0x0000005702577220 */ /* 0x000fe20000410000 */
[----:B------:R-:W-:Y:S01]  /*f800*/  F2FP.PACK_AB R102, R177, R176 ;  /* 0x000000b0b166723e */ /* 0x000fe200000000ff */
[C---:B------:R-:W-:Y:S01]  /*f810*/  FMUL.FTZ R88, R3.reuse, R88 ;  /* 0x0000005803587220 */ /* 0x040fe20000410000 */
[----:B-----5:R-:W-:Y:S02]  /*f820*/  F2FP.PACK_AB R103, R182, R181 ;  /* 0x000000b5b667723e */ /* 0x020fe400000000ff */
[----:B------:R-:W-:Y:S01]  /*f830*/  MUFU.EX2 R231, R231 ;  /* 0x000000e700e77308 */ /* 0x000fe20000000800 */
[C---:B------:R-:W-:Y:S01]  /*f840*/  FMUL.FTZ R89, R3.reuse, R89 ;  /* 0x0000005903597220 */ /* 0x040fe20000410000 */
[C---:B--2---:R-:W-:Y:S03]  /*f850*/  HMMA.16816.F32 R84, R136.reuse, R108, R84 ;  /* 0x0000006c8854723c */ /* 0x044fe60000001854 */
[C---:B------:R-:W-:Y:S02]  /*f860*/  FMUL.FTZ R90, R2.reuse, R90 ;  /* 0x0000005a025a7220 */ /* 0x040fe40000410000 */
        /* <DEDUP_REMOVED lines=153> */
.L_x_281:
[----:B------:R-:W1:Y:S01]  /*10200*/  SHFL.BFLY PT, R3, R214, 0x2, 0x1f ;  /* 0x0c401f00d6037f89 */ /* 0x000e6200000e0000 */
[----:B------:R-:W-:-:S02]  /*10210*/  MOV R4, RZ ;  /* 0x000000ff00047202 */ /* 0x000fc40000000f00 */
[----:B------:R-:W-:Y:S01]  /*10220*/  PLOP3.LUT P2, PT, PT, PT, PT, 0x8, 0x0 ;  /* 0x000000000000781c */ /* 0x000fe20003f4e170 */
[----:B------:R-:W2:Y:S01]  /*10230*/  SHFL.BFLY PT, R2, R215, 0x2, 0x1f ;  /* 0x0c401f00d7027f89 */ /* 0x000ea200000e0000 */
[----:B-1----:R-:W-:Y:S01]  /*10240*/  FADD.FTZ R6, R3, R214 ;  /* 0x000000d603067221 */ /* 0x002fe20000010000 */
[----:B------:R-:W-:Y:S01]  /*10250*/  MOV R3, RZ ;  /* 0x000000ff00037202 */ /* 0x000fe20000000f00 */
[----:B--2---:R-:W-:-:S03]  /*10260*/  FADD.FTZ R7, R2, R215 ;  /* 0x000000d702077221 */ /* 0x004fc60000010000 */
[----:B------:R-:W1:Y:S04]  /*10270*/  SHFL.BFLY PT, R5, R6, 0x1, 0x1f ;  /* 0x0c201f0006057f89 */ /* 0x000e6800000e0000 */
[----:B------:R-:W2:Y:S01]  /*10280*/  SHFL.BFLY PT, R2, R7, 0x1, 0x1f ;  /* 0x0c201f0007027f89 */ /* 0x000ea200000e0000 */
[----:B-1----:R-:W-:Y:S01]  /*10290*/  FADD.FTZ R5, R6, R5 ;  /* 0x0000000506057221 */ /* 0x002fe20000010000 */
[----:B------:R-:W-:Y:S01]  /*102a0*/  MOV R6, 0xff800000 ;  /* 0xff80000000067802 */ /* 0x000fe20000000f00 */
        /* <DEDUP_REMOVED lines=19> */
[C---:B------:R-:W-:Y:S02]  /*103e0*/  FMUL.FTZ R117, R4.reuse, R117 ;  /* 0x0000007504757220 */ /* 0x040fe40000410000 */
        /* <DEDUP_REMOVED lines=92> */
.L_x_243:
[----:B------:R-:W-:Y:S01]  /*109b0*/  USHF.R.S32.HI UR8, URZ, 0x1f, UR10 ;  /* 0x0000001f3f087899 */ /* 0x000fe2000801140a */
[----:B------:R-:W-:Y:S05]  /*109c0*/  @P2 BRA `(.L_x_292) ;  /* 0x000017e000002947 */ /* 0x000fea0003800000 */
[----:B------:R-:W1:Y:S01]  /*109d0*/  S2R R0, SR_TID.X ;  /* 0x0000000000007919 */ /* 0x000e620000002100 */
        /* <DEDUP_REMOVED lines=18> */
[----:B-1----:R-:W-:Y:S02]  /*10b00*/  SHF.R.S32.HI R5, RZ, 0x1f, R0 ;  /* 0x0000001fff057819 */ /* 0x002fe40000011400 */
[----:B------:R-:W-:Y:S02]  /*10b10*/  F2FP.PACK_AB R104, R105, R104 ;  /* 0x000000686968723e */ /* 0x000fe400000000ff */
[----:B------:R-:W-:Y:S02]  /*10b20*/  LEA.HI R2, R5, R0, RZ, 0x2 ;  /* 0x0000000005027211 */ /* 0x000fe400078f10ff */
        /* <DEDUP_REMOVED lines=40> */
[----:B------:R-:W-:Y:S02]  /*10db0*/  F2FP.PACK_AB R54, R55, R54 ;  /* 0x000000363736723e */ /* 0x000fe400000000ff */
        /* <DEDUP_REMOVED lines=9> */
[----:B------:R-:W-:Y:S01]  /*10e50*/  F2FP.PACK_AB R62, R63, R62 ;  /* 0x0000003e3f3e723e */ /* 0x000fe200000000ff */
[----:B------:R-:W-:Y:S01]  /*10e60*/  IMAD.U32 R12, RZ, RZ, UR4 ;  /* 0x00000004ff0c7e24 */ /* 0x000fe2000f8e00ff */
[----:B------:R-:W-:Y:S01]  /*10e70*/  STS [R15], R124 ;  /* 0x0000007c0f007388 */ /* 0x000fe20000000800 */
        /* <DEDUP_REMOVED lines=69> */
[----:B------:R-:W3:Y:S02]  /*112d0*/  @P1 LDG.E R10, [R12.64] ;  /* 0x000000140c0a1981 */ /* 0x000ee4000c1e1900 */
        /* <DEDUP_REMOVED lines=9> */
[----:B---3--:R-:W2:Y:S02]  /*11370*/  @P1 R2UR UR5, R10 ;  /* 0x000000000a0513c2 */ /* 0x008ea400000e0000 */
        /* <DEDUP_REMOVED lines=8> */
.L_x_293:
[----:B-1----:R-:W-:Y:S01]  /*11400*/  SHF.R.S32.HI R13, RZ, 0x1f, R2 ;  /* 0x0000001fff0d7819 */ /* 0x002fe20000011402 */
        /* <DEDUP_REMOVED lines=25> */
[----:B------:R-:W-:Y:S01]  /*115a0*/  UIMAD.WIDE.U32 UR14, UR10, UR6, UR14 ;  /* 0x000000060a0e72a5 */ /* 0x000fe2000f8e000e */
[-C--:B------:R-:W-:Y:S01]  /*115b0*/  LEA.HI R4, R5, R0.reuse, RZ, 0x3 ;  /* 0x0000000005047211 */ /* 0x080fe200078f18ff */
[----:B------:R-:W-:Y:S01]  /*115c0*/  UIMAD UR9, UR10, UR7, UR9 ;  /* 0x000000070a0972a4 */ /* 0x000fe2000f8e0209 */
[----:B------:R-:W-:Y:S01]  /*115d0*/  IMAD R8, R11, 0x8, R2 ;  /* 0x000000080b087824 */ /* 0x000fe200078e0202 */
[----:B------:R-:W-:Y:S01]  /*115e0*/  UIMAD.WIDE.U32 UR16, UR18, UR4, URZ ;  /* 0x00000004121072a5 */ /* 0x000fe2000f8e003f */
[----:B------:R-:W-:Y:S01]  /*115f0*/  LEA.HI R5, R5, R0, RZ, 0x6 ;  /* 0x0000000005057211 */ /* 0x000fe200078f30ff */
[----:B------:R-:W-:-:S02]  /*11600*/  ULDC.64 UR6, c[0x0][0x498] ;  /* 0x0001260000067ab9 */ /* 0x000fc40000000a00 */
[----:B-1----:R-:W-:Y:S01]  /*11610*/  LEA R8, R57, R8, 0x7 ;  /* 0x0000000839087211 */ /* 0x002fe200078e38ff */
[----:B------:R-:W-:Y:S02]  /*11620*/  UIMAD UR12, UR18, UR5, UR12 ;  /* 0x00000005120c72a4 */ /* 0x000fe4000f8e020c */
[----:B------:R-:W-:Y:S02]  /*11630*/  USEL UR13, UR13, URZ, !UP1 ;  /* 0x0000003f0d0d7287 */ /* 0x000fe4000c800000 */
[----:B------:R-:W-:Y:S01]  /*11640*/  @P1 IMAD.HI.U32 R3, R8, c[0x0][0x4ec], RZ ;  /* 0x00013b0008031a27 */ /* 0x000fe200078e00ff */
[----:B------:R-:W-:Y:S02]  /*11650*/  UIMAD UR18, UR11, UR6, URZ ;  /* 0x000000060b1272a4 */ /* 0x000fe4000f8e023f */
[----:B------:R-:W-:Y:S01]  /*11660*/  UIADD3 UR15, UR15, UR9, URZ ;  /* 0x000000090f0f7290 */ /* 0x000fe2000fffe03f */
[----:B------:R-:W-:Y:S01]  /*11670*/  IMAD.MOV.U32 R14, RZ, RZ, R8 ;  /* 0x000000ffff0e7224 */ /* 0x000fe200078e0008 */
[----:B------:R-:W-:Y:S01]  /*11680*/  @P1 SHF.R.U32.HI R14, RZ, c[0x0][0x4f0], R3 ;  /* 0x00013c00ff0e1a19 */ /* 0x000fe20000011603 */
[----:B------:R-:W-:Y:S01]  /*11690*/  UIMAD UR7, UR13, UR7, UR18 ;  /* 0x000000070d0772a4 */ /* 0x000fe2000f8e0212 */
[----:B------:R-:W-:Y:S01]  /*116a0*/  LOP3.LUT R3, R4, 0xfffffff8, RZ, 0xc0, !PT ;  /* 0xfffffff804037812 */ /* 0x000fe200078ec0ff */
[----:B------:R-:W-:Y:S01]  /*116b0*/  UIMAD.WIDE.U32 UR14, UR13, UR6, UR14 ;  /* 0x000000060d0e72a5 */ /* 0x000fe2000f8e000e */
[--C-:B------:R-:W-:Y:S01]  /*116c0*/  SHF.R.S32.HI R13, RZ, 0x1f, R14.reuse ;  /* 0x0000001fff0d7819 */ /* 0x100fe2000001140e */
[----:B------:R-:W-:Y:S01]  /*116d0*/  IMAD.MOV R11, RZ, RZ, -R14 ;  /* 0x000000ffff0b7224 */ /* 0x000fe200078e0a0e */
[----:B------:R-:W-:Y:S01]  /*116e0*/  SHF.R.S32.HI R4, RZ, 0x3, R4 ;  /* 0x00000003ff047819 */ /* 0x000fe20000011404 */
[----:B------:R-:W-:Y:S01]  /*116f0*/  IMAD.IADD R3, R0, 0x1, -R3 ;  /* 0x0000000100037824 */ /* 0x000fe200078e0a03 */
[----:B------:R-:W-:Y:S01]  /*11700*/  ULDC.64 UR4, c[0x0][0x3e8] ;  /* 0x0000fa0000047ab9 */ /* 0x000fe20000000a00 */
[----:B------:R-:W-:Y:S01]  /*11710*/  IMAD R8, R11, c[0x0][0x4e8], R8 ;  /* 0x00013a000b087a24 */ /* 0x000fe200078e0208 */
[----:B------:R-:W-:Y:S01]  /*11720*/  IADD3 R14, P0, R14, UR14, RZ ;  /* 0x0000000e0e0e7c10 */ /* 0x000fe2000ff1e0ff */
[----:B------:R-:W-:Y:S01]  /*11730*/  IMAD.U32 R0, RZ, RZ, UR7 ;  /* 0x00000007ff007e24 */ /* 0x000fe2000f8e00ff */
[----:B------:R-:W-:Y:S01]  /*11740*/  UIMAD UR8, UR8, UR4, URZ ;  /* 0x00000004080872a4 */ /* 0x000fe2000f8e023f */
[----:B------:R-:W-:Y:S01]  /*11750*/  IMAD.SHL.U32 R17, R4, 0x40, RZ ;  /* 0x0000004004117824 */ /* 0x000fe200078e00ff */
[----:B------:R-:W-:Y:S01]  /*11760*/  SHF.R.S32.HI R11, RZ, 0x1f, R8 ;  /* 0x0000001fff0b7819 */ /* 0x000fe20000011408 */
[----:B------:R-:W-:Y:S01]  /*11770*/  UIADD3 UR17, UR17, UR12, URZ ;  /* 0x0000000c11117290 */ /* 0x000fe2000fffe03f */
[----:B------:R-:W-:Y:S01]  /*11780*/  IADD3.X R15, R13, UR15, R0, P0, !PT ;  /* 0x0000000f0d0f7c10 */ /* 0x000fe200087fe400 */
[----:B------:R-:W-:Y:S01]  /*11790*/  UIMAD UR5, UR10, UR5, UR8 ;  /* 0x000000050a0572a4 */ /* 0x000fe2000f8e0208 */
[----:B------:R-:W-:Y:S01]  /*117a0*/  LEA R0, R3, R4, 0x5 ;  /* 0x0000000403007211 */ /* 0x000fe200078e28ff */
[----:B------:R-:W-:Y:S01]  /*117b0*/  IMAD R11, R11, c[0x0][0x488], RZ ;  /* 0x000122000b0b7a24 */ /* 0x000fe200078e02ff */
[----:B------:R-:W-:Y:S01]  /*117c0*/  UIMAD.WIDE.U32 UR16, UR10, UR4, UR16 ;  /* 0x000000040a1072a5 */ /* 0x000fe2000f8e0010 */
[----:B------:R-:W-:Y:S01]  /*117d0*/  IMAD.WIDE.U32 R14, R8, c[0x0][0x488], R14 ;  /* 0x00012200080e7a25 */ /* 0x000fe200078e000e */
[----:B------:R-:W-:Y:S01]  /*117e0*/  ULDC.64 UR6, c[0x0][0x3f0] ;  /* 0x0000fc0000067ab9 */ /* 0x000fe20000000a00 */
[----:B------:R-:W-:Y:S01]  /*117f0*/  LOP3.LUT R17, R17, 0x1c0, RZ, 0xc0, !PT ;  /* 0x000001c011117812 */ /* 0x000fe200078ec0ff */
[----:B------:R-:W-:Y:S01]  /*11800*/  UIMAD UR11, UR11, UR6, URZ ;  /* 0x000000060b0b72a4 */ /* 0x000fe2000f8e023f */
[----:B------:R-:W-:Y:S01]  /*11810*/  IMAD R13, R57, 0x80, R0 ;  /* 0x00000080390d7824 */ /* 0x000fe200078e0200 */
[----:B------:R-:W-:Y:S01]  /*11820*/  LEA R12, P0, R14, c[0x0][0x450], 0x2 ;  /* 0x000114000e0c7a11 */ /* 0x000fe200078010ff */
[----:B------:R-:W-:Y:S01]  /*11830*/  IMAD R11, R8, c[0x0][0x48c], R11 ;  /* 0x00012300080b7a24 */ /* 0x000fe200078e020b */
[----:B------:R-:W-:Y:S01]  /*11840*/  UIADD3 UR17, UR17, UR5, URZ ;  /* 0x0000000511117290 */ /* 0x000fe2000fffe03f */
[----:B------:R-:W-:Y:S01]  /*11850*/  @P1 IMAD.HI.U32 R16, R13, c[0x0][0x4ec], RZ ;  /* 0x00013b000d101a27 */ /* 0x000fe200078e00ff */
[----:B------:R-:W-:Y:S01]  /*11860*/  UIMAD UR7, UR13, UR7, UR11 ;  /* 0x000000070d0772a4 */ /* 0x000fe2000f8e020b */
[----:B------:R-:W-:Y:S01]  /*11870*/  SHFL.IDX PT, R48, R12, RZ, 0x1c1f ;  /* 0x001c1fff0c307589 */ /* 0x000fe200000e0000 */
[----:B------:R-:W-:Y:S01]  /*11880*/  UIMAD.WIDE.U32 UR16, UR13, UR6, UR16 ;  /* 0x000000060d1072a5 */ /* 0x000fe2000f8e0010 */
[----:B------:R-:W-:-:S02]  /*11890*/  IMAD.IADD R11, R15, 0x1, R11 ;  /* 0x000000010f0b7824 */ /* 0x000fc400078e020b */
[----:B------:R-:W-:Y:S01]  /*118a0*/  IMAD.MOV.U32 R8, RZ, RZ, R13 ;  /* 0x000000ffff087224 */ /* 0x000fe200078e000d */
[----:B------:R-:W-:Y:S01]  /*118b0*/  @P1 SHF.R.U32.HI R8, RZ, c[0x0][0x4f0], R16 ;  /* 0x00013c00ff081a19 */ /* 0x000fe20000011610 */
[----:B------:R-:W-:Y:S01]  /*118c0*/  IMAD.SHL.U32 R0, R3, 0x8, RZ ;  /* 0x0000000803007824 */ /* 0x000fe200078e00ff */
[----:B------:R-:W-:Y:S01]  /*118d0*/  LEA.HI.X R11, R14, c[0x0][0x454], R11, 0x2, P0 ;  /* 0x000115000e0b7a11 */ /* 0x000fe200000f140b */
[----:B------:R-:W-:Y:S01]  /*118e0*/  SHFL.IDX PT, R34, R12, 0x1, 0x1c1f ;  /* 0x003c1f000c227f89 */ /* 0x000fe200000e0000 */
[----:B------:R-:W-:Y:S01]  /*118f0*/  SHF.R.U32.HI R3, RZ, 0x3, R17 ;  /* 0x00000003ff037819 */ /* 0x000fe20000011611 */
[----:B------:R-:W-:Y:S01]  /*11900*/  IMAD.MOV R32, RZ, RZ, -R8 ;  /* 0x000000ffff207224 */ /* 0x000fe200078e0a08 */
[----:B------:R-:W-:Y:S01]  /*11910*/  LOP3.LUT R10, R17, 0x38, R0, 0xf8, !PT ;  /* 0x00000038110a7812 */ /* 0x000fe200078ef800 */
[----:B------:R-:W1:Y:S01]  /*11920*/  SHFL.IDX PT, R49, R11, RZ, 0x1c1f ;  /* 0x001c1fff0b317589 */ /* 0x000e6200000e0000 */
[----:B------:R-:W-:Y:S01]  /*11930*/  UIADD3 UR7, UR17, UR7, URZ ;  /* 0x0000000711077290 */ /* 0x000fe2000fffe03f */
[----:B------:R-:W-:Y:S01]  /*11940*/  IMAD R32, R32, c[0x0][0x4e8], R13 ;  /* 0x00013a0020207a24 */ /* 0x000fe200078e020d */
[----:B------:R-:W-:Y:S01]  /*11950*/  LOP3.LUT R3, R10, R3, RZ, 0x3c, !PT ;  /* 0x000000030a037212 */ /* 0x000fe200078e3cff */
[----:B------:R-:W2:Y:S01]  /*11960*/  SHFL.IDX PT, R35, R11, 0x1, 0x1c1f ;  /* 0x003c1f000b237f89 */ /* 0x000ea200000e0000 */
[----:B------:R-:W-:Y:S01]  /*11970*/  IMAD R13, R57, 0x80, R2 ;  /* 0x00000080390d7824 */ /* 0x000fe200078e0202 */
[----:B------:R-:W-:Y:S01]  /*11980*/  SHF.R.S32.HI R10, RZ, 0x1f, R8 ;  /* 0x0000001fff0a7819 */ /* 0x000fe20000011408 */
[----:B-----5:R-:W-:Y:S01]  /*11990*/  IMAD R2, R9, c[0x0][0x4e8], RZ ;  /* 0x00013a0009027a24 */ /* 0x020fe200078e02ff */
[----:B------:R-:W-:Y:S01]  /*119a0*/  MOV R14, UR16 ;  /* 0x00000010000e7c02 */ /* 0x000fe20008000f00 */
[----:B------:R-:W-:Y:S01]  /*119b0*/  IMAD.U32 R15, RZ, RZ, UR17 ;  /* 0x00000011ff0f7e24 */ /* 0x000fe2000f8e00ff */
[C---:B------:R-:W-:Y:S01]  /*119c0*/  IADD3 R9, R13.reuse, 0x8, RZ ;  /* 0x000000080d097810 */ /* 0x040fe20007ffe0ff */
[----:B------:R-:W-:Y:S01]  /*119d0*/  IMAD.U32 R15, RZ, RZ, UR7 ;  /* 0x00000007ff0f7e24 */ /* 0x000fe2000f8e00ff */
[-C--:B------:R-:W-:Y:S01]  /*119e0*/  ISETP.GE.OR P0, PT, R13, R2.reuse, P2 ;  /* 0x000000020d00720c */ /* 0x080fe20001706670 */
[----:B------:R-:W-:Y:S01]  /*119f0*/  IMAD R17, R10, c[0x0][0x3e0], RZ ;  /* 0x0000f8000a117a24 */ /* 0x000fe200078e02ff */
[----:B------:R-:W-:Y:S01]  /*11a00*/  ISETP.GE.OR P2, PT, R9, R2, P2 ;  /* 0x000000020900720c */ /* 0x000fe20001746670 */
[----:B------:R-:W-:-:S02]  /*11a10*/  IMAD.SHL.U32 R10, R5, 0x8, RZ ;  /* 0x00000008050a7824 */ /* 0x000fc400078e00ff */
        /* <DEDUP_REMOVED lines=9> */
[C---:B------:R-:W-:Y:S01]  /*11ab0*/  IMAD R3, R32.reuse, c[0x0][0x3dc], R5 ;  /* 0x0000f70020037a24 */ /* 0x040fe200078e0205 */
[----:B--2---:R1:W-:Y:S01]  /*11ac0*/  @!P2 ST.E [R34.64], R7 ;  /* 0x000000072200a985 */ /* 0x0043e2000c101914 */
[----:B------:R-:W-:-:S03]  /*11ad0*/  IMAD.WIDE.U32 R32, R32, c[0x0][0x3d8], R14 ;  /* 0x0000f60020207a25 */ /* 0x000fc600078e000e */
[----:B------:R1:W2:Y:S01]  /*11ae0*/  LDS.128 R44, [R58+0x1080] ;  /* 0x001080003a2c7984 */ /* 0x0002a20000000c00 */
[----:B------:R-:W-:Y:S01]  /*11af0*/  IMAD.IADD R3, R33, 0x1, R3 ;  /* 0x0000000121037824 */ /* 0x000fe200078e0203 */
[C---:B------:R-:W-:Y:S02]  /*11b00*/  LEA R56, P0, R32.reuse, c[0x0][0x380], 0x1 ;  /* 0x0000e00020387a11 */ /* 0x040fe400078008ff */
[----:B------:R1:W3:Y:S02]  /*11b10*/  LDS.128 R40, [R58+0x2080] ;  /* 0x002080003a287984 */ /* 0x0002e40000000c00 */
[----:B------:R-:W-:Y:S02]  /*11b20*/  LEA.HI.X R55, R32, c[0x0][0x384], R3, 0x1, P0 ;  /* 0x0000e10020377a11 */ /* 0x000fe400000f0c03 */
[----:B------:R1:W4:Y:S01]  /*11b30*/  LDS.128 R36, [R58+0x3080] ;  /* 0x003080003a247984 */ /* 0x0003220000000c00 */
[----:B------:R-:W-:-:S03]  /*11b40*/  ISETP.GE.AND P0, PT, R57, R2, PT ;  /* 0x000000023900720c */ /* 0x000fc60003f06270 */
        /* <DEDUP_REMOVED lines=29> */
.L_x_295:
[----:B--2---:R-:W-:Y:S05]  /*11d20*/  BSYNC B0 ;  /* 0x0000000000007941 */ /* 0x004fea0003800000 */
.L_x_294:
        /* <DEDUP_REMOVED lines=23> */
.L_x_297:
[----:B------:R-:W-:Y:S05]  /*11ea0*/  BSYNC B0 ;  /* 0x0000000000007941 */ /* 0x000fea0003800000 */
.L_x_296:
[----:B------:R-:W-:Y:S01]  /*11eb0*/  IADD3 R3, R57, 0x40, RZ ;  /* 0x0000004039037810 */ /* 0x000fe20007ffe0ff */
[----:B--2---:R2:W1:Y:S01]  /*11ec0*/  SHFL.IDX PT, R17, R55, 0x2, 0x181f ;  /* 0x00581f0037117f89 */ /* 0x00446200000e0000 */
        /* <DEDUP_REMOVED lines=21> */
.L_x_299:
[----:B------:R-:W-:Y:S05]  /*12020*/  BSYNC B0 ;  /* 0x0000000000007941 */ /* 0x000fea0003800000 */
.L_x_298:
        /* <DEDUP_REMOVED lines=24> */
.L_x_292:
        /* <DEDUP_REMOVED lines=17> */
[----:B------:R-:W-:Y:S01]  /*122c0*/  MOV R4, UR4 ;  /* 0x0000000400047c02 */ /* 0x000fe20008000f00 */
        /* <DEDUP_REMOVED lines=13> */
.L_x_300:
[----:B-1----:R-:W1:Y:S01]  /*123a0*/  S2R R7, SR_TID.X ;  /* 0x0000000000077919 */ /* 0x002e620000002100 */
[----:B------:R-:W-:Y:S01]  /*123b0*/  USHF.R.S32.HI UR6, URZ, 0x1f, UR13 ;  /* 0x0000001f3f067899 */ /* 0x000fe2000801140d */
[----:B------:R-:W-:Y:S01]  /*123c0*/  BSSY B0, `(.L_x_301) ;  /* 0x0000029000007945 */ /* 0x000fe20003800000 */
[----:B------:R-:W-:-:S02]  /*123d0*/  USEL UR13, UR13, URZ, !UP1 ;  /* 0x0000003f0d0d7287 */ /* 0x000fc4000c800000 */
[----:B------:R-:W-:Y:S01]  /*123e0*/  USEL UR6, UR6, URZ, !UP1 ;  /* 0x0000003f06067287 */ /* 0x000fe2000c800000 */
[----:B-1----:R-:W-:-:S13]  /*123f0*/  ISETP.GT.AND P0, PT, R7, 0x7f, PT ;  /* 0x0000007f0700780c */ /* 0x002fda0003f04270 */
        /* <DEDUP_REMOVED lines=22> */
[----:B------:R-:W-:-:S03]  /*12560*/  IADD3 R4, -R8, RZ, RZ ;  /* 0x000000ff08047210 */ /* 0x000fc60007ffe1ff */
[----:B------:R-:W-:Y:S02]  /*12570*/  IMAD.U32 R0, RZ, RZ, UR5 ;  /* 0x00000005ff007e24 */ /* 0x000fe4000f8e00ff */
[----:B------:R-:W-:Y:S01]  /*12580*/  IMAD R4, R4, c[0x0][0x4e8], R5 ;  /* 0x00013a0004047a24 */ /* 0x000fe200078e0205 */
[----:B------:R-:W-:Y:S02]  /*12590*/  SHF.R.S32.HI R5, RZ, 0x1f, R8 ;  /* 0x0000001fff057819 */ /* 0x000fe40000011408 */
[----:B------:R-:W-:Y:S02]  /*125a0*/  IADD3 R8, P0, R8, UR16, RZ ;  /* 0x0000001008087c10 */ /* 0x000fe4000ff1e0ff */
[----:B------:R-:W-:Y:S02]  /*125b0*/  SHF.R.S32.HI R2, RZ, 0x1f, R4 ;  /* 0x0000001fff027819 */ /* 0x000fe40000011404 */
[----:B------:R-:W-:-:S03]  /*125c0*/  IADD3.X R9, R5, UR17, R0, P0, !PT ;  /* 0x0000001105097c10 */ /* 0x000fc600087fe400 */
[----:B------:R-:W-:Y:S02]  /*125d0*/  IMAD R5, R2, c[0x0][0x488], RZ ;  /* 0x0001220002057a24 */ /* 0x000fe400078e02ff */
[----:B------:R-:W-:-:S04]  /*125e0*/  IMAD.WIDE.U32 R8, R4, c[0x0][0x488], R8 ;  /* 0x0001220004087a25 */ /* 0x000fc800078e0008 */
[----:B------:R-:W-:Y:S01]  /*125f0*/  IMAD R0, R4, c[0x0][0x48c], R5 ;  /* 0x0001230004007a24 */ /* 0x000fe200078e0205 */
[----:B------:R-:W-:-:S04]  /*12600*/  LEA R4, P0, R8, c[0x0][0x450], 0x2 ;  /* 0x0001140008047a11 */ /* 0x000fc800078010ff */
[----:B------:R-:W-:Y:S01]  /*12610*/  IADD3 R5, R9, R0, RZ ;  /* 0x0000000009057210 */ /* 0x000fe20007ffe0ff */
[----:B------:R-:W-:-:S03]  /*12620*/  IMAD.MOV.U32 R9, RZ, RZ, -0x800000 ;  /* 0xff800000ff097424 */ /* 0x000fc600078e00ff */
[----:B------:R-:W-:-:S05]  /*12630*/  LEA.HI.X R5, R8, c[0x0][0x454], R5, 0x2, P0 ;  /* 0x0001150008057a11 */ /* 0x000fca00000f1405 */
[----:B------:R1:W-:Y:S02]  /*12640*/  STG.E [R4.64], R9 ;  /* 0x0000000904007986 */ /* 0x0003e4000c101914 */
.L_x_302:
[----:B------:R-:W-:Y:S05]  /*12650*/  BSYNC B0 ;  /* 0x0000000000007941 */ /* 0x000fea0003800000 */
.L_x_301:
        /* <DEDUP_REMOVED lines=17> */
[C---:B------:R-:W-:Y:S02]  /*12770*/  LEA R0, R7.reuse, R4, 0x5 ;  /* 0x0000000407007211 */ /* 0x040fe400078e28ff */
[----:B------:R-:W-:Y:S01]  /*12780*/  UIMAD UR7, UR10, UR5, UR7 ;  /* 0x000000050a0772a4 */ /* 0x000fe2000f8e0207 */
[----:B------:R-:W-:Y:S01]  /*12790*/  SHF.L.U32 R7, R7, 0x3, RZ ;  /* 0x0000000307077819 */ /* 0x000fe200000006ff */
[----:B------:R-:W-:Y:S01]  /*127a0*/  UIMAD.WIDE.U32 UR10, UR10, UR4, UR16 ;  /* 0x000000040a0a72a5 */ /* 0x000fe2000f8e0010 */
[----:B-1----:R-:W-:-:S02]  /*127b0*/  IMAD R0, R5, 0x80, R0 ;  /* 0x0000008005007824 */ /* 0x002fc400078e0200 */
[----:B------:R-:W-:Y:S01]  /*127c0*/  ULDC.64 UR4, c[0x0][0x3f0] ;  /* 0x0000fc0000047ab9 */ /* 0x000fe20000000a00 */
[----:B------:R-:W-:Y:S01]  /*127d0*/  IMAD R4, R5, 0x80, R4 ;  /* 0x0000008005047824 */ /* 0x000fe200078e0204 */
[----:B------:R-:W-:Y:S01]  /*127e0*/  UIMAD UR6, UR6, UR4, URZ ;  /* 0x00000004060672a4 */ /* 0x000fe2000f8e023f */
[----:B------:R-:W-:Y:S01]  /*127f0*/  @P0 IMAD.HI.U32 R2, R0, c[0x0][0x4ec], RZ ;  /* 0x00013b0000020a27 */ /* 0x000fe200078e00ff */
[----:B------:R-:W-:Y:S01]  /*12800*/  UIADD3 UR11, UR7, UR11, URZ ;  /* 0x0000000b070b7290 */ /* 0x000fe2000fffe03f */
[----:B------:R-:W-:Y:S01]  /*12810*/  MOV R8, R0 ;  /* 0x0000000000087202 */ /* 0x000fe20000000f00 */
[----:B------:R-:W-:Y:S01]  /*12820*/  UIMAD UR5, UR13, UR5, UR6 ;  /* 0x000000050d0572a4 */ /* 0x000fe2000f8e0206 */
[----:B------:R-:W-:Y:S01]  /*12830*/  IADD3 R5, R7, 0x80, RZ ;  /* 0x0000008007057810 */ /* 0x000fe20007ffe0ff */
[----:B------:R-:W-:Y:S01]  /*12840*/  UIMAD.WIDE.U32 UR10, UR13, UR4, UR10 ;  /* 0x000000040d0a72a5 */ /* 0x000fe2000f8e000a */
[----:B------:R-:W-:-:S03]  /*12850*/  @P0 SHF.R.U32.HI R8, RZ, c[0x0][0x4f0], R2 ;  /* 0x00013c00ff080a19 */ /* 0x000fc60000011602 */
[----:B------:R-:W-:Y:S01]  /*12860*/  UIADD3 UR5, UR11, UR5, URZ ;  /* 0x000000050b057290 */ /* 0x000fe2000fffe03f */
[--C-:B------:R-:W-:Y:S01]  /*12870*/  SHF.R.S32.HI R9, RZ, 0x1f, R8.reuse ;  /* 0x0000001fff097819 */ /* 0x100fe20000011408 */
[----:B------:R-:W-:Y:S01]  /*12880*/  IMAD.MOV R11, RZ, RZ, -R8 ;  /* 0x000000ffff0b7224 */ /* 0x000fe200078e0a08 */
[----:B------:R-:W-:-:S03]  /*12890*/  MOV R10, UR10 ;  /* 0x0000000a000a7c02 */ /* 0x000fc60008000f00 */
[----:B------:R-:W-:Y:S02]  /*128a0*/  IMAD R6, R11, c[0x0][0x4e8], R0 ;  /* 0x00013a000b067a24 */ /* 0x000fe400078e0200 */
[----:B------:R-:W-:Y:S01]  /*128b0*/  IMAD.U32 R11, RZ, RZ, UR11 ;  /* 0x0000000bff0b7e24 */ /* 0x000fe2000f8e00ff */
[----:B------:R-:W-:Y:S01]  /*128c0*/  MOV R11, UR5 ;  /* 0x00000005000b7c02 */ /* 0x000fe20008000f00 */
[----:B------:R-:W-:Y:S01]  /*128d0*/  IMAD R9, R9, c[0x0][0x3e0], RZ ;  /* 0x0000f80009097a24 */ /* 0x000fe200078e02ff */
[----:B------:R-:W-:-:S03]  /*128e0*/  SHF.R.S32.HI R2, RZ, 0x1f, R6 ;  /* 0x0000001fff027819 */ /* 0x000fc60000011406 */
[C---:B------:R-:W-:Y:S02]  /*128f0*/  IMAD R0, R8.reuse, c[0x0][0x3e4], R9 ;  /* 0x0000f90008007a24 */ /* 0x040fe400078e0209 */
        /* <DEDUP_REMOVED lines=8> */
[----:B------:R-:W-:Y:S02]  /*12980*/  LEA.HI.X R8, R10, c[0x0][0x384], R11, 0x1, P0 ;  /* 0x0000e1000a087a11 */ /* 0x000fe400000f0c0b */
[----:B------:R-:W-:Y:S01]  /*12990*/  ISETP.GE.AND P0, PT, R4, R3, PT ;  /* 0x000000030400720c */ /* 0x000fe20003f06270 */
[----:B------:R1:W2:Y:S04]  /*129a0*/  SHFL.IDX PT, R10, R9, RZ, 0x181f ;  /* 0x00181fff090a7589 */ /* 0x0002a800000e0000 */
        /* <DEDUP_REMOVED lines=17> */
.L_x_304:
[----:B------:R-:W-:Y:S05]  /*12ac0*/  BSYNC B0 ;  /* 0x0000000000007941 */ /* 0x000fea0003800000 */
.L_x_303:
        /* <DEDUP_REMOVED lines=21> */
.L_x_306:
[----:B------:R-:W-:Y:S05]  /*12c20*/  BSYNC B0 ;  /* 0x0000000000007941 */ /* 0x000fea0003800000 */
.L_x_305:
        /* <DEDUP_REMOVED lines=21> */
.L_x_308:
[----:B------:R-:W-:Y:S05]  /*12d80*/  BSYNC B0 ;  /* 0x0000000000007941 */ /* 0x000fea0003800000 */
.L_x_307:
        /* <DEDUP_REMOVED lines=22> */
.L_x_309:
        /* <DEDUP_REMOVED lines=9> */
.L_x_1498:


//--------------------- .text._ZN7cutlass13device_kernelIN5flash19enable_sm80_to_sm89INS1_16FlashAttnFwdSm80INS1_25CollectiveMainloopFwdSm80ILi8ELi1ELb0EN4cute5tupleIJNS5_1CILi128EEENS7_ILi64EEENS7_ILi192EEEEEELi192ENS_6half_tEfNS_4arch4Sm80ELb0ELb1ELb1ELb1ELb1ELb1ELb1ELb0EEENS1_21CollectiveEpilogueFwdINS6_IJS8_SA_S9_EEENS6_IJNS7_ILi1EEESI_SI_EEESC_SE_Li256ELb1ELb1ELb0ELb0EEENS1_19SingleTileSchedulerILb1ELb0ELb1ELi128EEEEEEEEEvNT_6ParamsE --------------------------
	.section	.text._ZN7cutlass13device_kernelIN5flash19enable_sm80_to_sm89INS1_16FlashAttnFwdSm80INS1_25CollectiveMainloopFwdSm80ILi8ELi1ELb0EN4cute5tupleIJNS5_1CILi128EEENS7_ILi64EEENS7_ILi192EEEEEELi192ENS_6half_tEfNS_4arch4Sm80ELb0ELb1ELb1ELb1ELb1ELb1ELb1ELb0EEENS1_21CollectiveEpilogueFwdINS6_IJS8_SA_S9_EEENS6_IJNS7_ILi1EEESI_SI_EEESC_SE_Li256ELb1ELb1ELb0ELb0EEENS1_19SingleTileSchedulerILb1ELb0ELb1ELi128EEEEEEEEEvNT_6ParamsE,"ax",@progbits
	.sectioninfo	@"SHI_REGISTERS=251"
	.align	128
.text._ZN7cutlass13device_kernelIN5flash19enable_sm80_to_sm89INS1_16FlashAttnFwdSm80INS1_25CollectiveMainloopFwdSm80ILi8ELi1ELb0EN4cute5tupleIJNS5_1CILi128EEENS7_ILi64EEENS7_ILi192EEEEEELi192ENS_6half_tEfNS_4arch4Sm80ELb0ELb1ELb1ELb1ELb1ELb1ELb1ELb0EEENS1_21CollectiveEpilogueFwdINS6_IJS8_SA_S9_EEENS6_IJNS7_ILi1EEESI_SI_EEESC_SE_Li256ELb1ELb1ELb0ELb0EEENS1_19SingleTileSchedulerILb1ELb0ELb1ELi128EEEEEEEEEvNT_6ParamsE:
        .type           _ZN7cutlass13device_kernelIN5flash19enable_sm80_to_sm89INS1_16FlashAttnFwdSm80INS1_25CollectiveMainloopFwdSm80ILi8ELi1ELb0EN4cute5tupleIJNS5_1CILi128EEENS7_ILi64EEENS7_ILi192EEEEEELi192ENS_6half_tEfNS_4arch4Sm80ELb0ELb1ELb1ELb1ELb1ELb1ELb1ELb0EEENS1_21CollectiveEpilogueFwdINS6_IJS8_SA_S9_EEENS6_IJNS7_ILi1EEESI_SI_EEESC_SE_Li256ELb1ELb1ELb0ELb0EEENS1_19SingleTileSchedulerILb1ELb0ELb1ELi128EEEEEEEEEvNT_6ParamsE,@function
        .size           _ZN7cutlass13device_kernelIN5flash19enable_sm80_to_sm89INS1_16FlashAttnFwdSm80INS1_25CollectiveMainloopFwdSm80ILi8ELi1ELb0EN4cute5tupleIJNS5_1CILi128EEENS7_ILi64EEENS7_ILi192EEEEEELi192ENS_6half_tEfNS_4arch4Sm80ELb0ELb1ELb1ELb1ELb1ELb1ELb1ELb0EEENS1_21CollectiveEpilogueFwdINS6_IJS8_SA_S9_EEENS6_IJNS7_ILi1EEESI_SI_EEESC_SE_Li256ELb1ELb1ELb0ELb0EEENS1_19SingleTileSchedulerILb1ELb0ELb1ELi128EEEEEEEEEvNT_6ParamsE,(.L_x_1499 - _ZN7cutlass13device_kernelIN5flash19enable_sm80_to_sm89INS1_16FlashAttnFwdSm80INS1_25CollectiveMainloopFwdSm80ILi8ELi1ELb0EN4cute5tupleIJNS5_1CILi128EEENS7_ILi64EEENS7_ILi192EEEEEELi192ENS_6half_tEfNS_4arch4Sm80ELb0ELb1ELb1ELb1ELb1ELb1ELb1ELb0EEENS1_21CollectiveEpilogueFwdINS6_IJS8_SA_S9_EEENS6_IJNS7_ILi1EEESI_SI_EEESC_SE_Li256ELb1ELb1ELb0ELb0EEENS1_19SingleTileSchedulerILb1ELb0ELb1ELi128EEEEEEEEEvNT_6ParamsE)
        .other          _ZN7cutlass13device_kernelIN5flash19enable_sm80_to_sm89INS1_16FlashAttnFwdSm80INS1_25CollectiveMainloopFwdSm80ILi8ELi1ELb0EN4cute5tupleIJNS5_1CILi128EEENS7_ILi64EEENS7_ILi192EEEEEELi192ENS_6half_tEfNS_4arch4Sm80ELb0ELb1ELb1ELb1ELb1ELb1ELb1ELb0EEENS1_21CollectiveEpilogueFwdINS6_IJS8_SA_S9_EEENS6_IJNS7_ILi1EEESI_SI_EEESC_SE_Li256ELb1ELb1ELb0ELb0EEENS1_19SingleTileSchedulerILb1ELb0ELb1ELi128EEEEEEEEEvNT_6ParamsE,@"STO_CUDA_ENTRY STV_DEFAULT"
_ZN7cutlass13device_kernelIN5flash19enable_sm80_to_sm89INS1_16FlashAttnFwdSm80INS1_25CollectiveMainloopFwdSm80ILi8ELi1ELb0EN4cute5tupleIJNS5_1CILi128EEENS7_ILi64EEENS7_ILi192EEEEEELi192ENS_6half_tEfNS_4arch4Sm80ELb0ELb1ELb1ELb1ELb1ELb1ELb1ELb0EEENS1_21CollectiveEpilogueFwdINS6_IJS8_SA_S9_EEENS6_IJNS7_ILi1EEESI_SI_EEESC_SE_Li256ELb1ELb1ELb0ELb0EEENS1_19SingleTileSchedulerILb1ELb0ELb1ELi128EEEEEEEEEvNT_6ParamsE:
        /* <DEDUP_REMOVED lines=20> */
.L_x_311:
        /* <DEDUP_REMOVED lines=13> */
.L_x_313:
[----:B------:R-:W-:Y:S02]  /*0210*/  ULDC UR5, c[0x0][0x54c] ;  /* 0x0001530000057ab9 */ /* 0x000fe40000000800 */
.L_x_312:
[----:B------:R-:W-:Y:S02]  /*0220*/  ULDC UR4, c[0x0][0x548] ;  /* 0x0001520000047ab9 */ /* 0x000fe40000000800 */
[----:B------:R-:W-:-:S02]  /*0230*/  USHF.L.U32 UR17, UR15, 0x7, URZ ;  /* 0x000000070f117899 */ /* 0x000fc4000800063f */
[----:B------:R-:W-:-:S04]  /*0240*/  UIMAD UR4, UR5, UR4, URZ ;  /* 0x00000004050472a4 */ /* 0x000fc8000f8e023f */
[----:B------:R-:W-:-:S04]  /*0250*/  UISETP.GE.AND UP0, UPT, UR17, UR4, UPT ;  /* 0x000000041100728c */ /* 0x000fc8000bf06270 */
[----:B------:R-:W-:Y:S01]  /*0260*/  USEL UR20, UR20, 0xffffffff, !UP0 ;  /* 0xffffffff14147887 */ /* 0x000fe2000c000000 */
[----:B------:R-:W-:Y:S05]  /*0270*/  BRA `(.L_x_314) ;  /* 0x000001b000007947 */ /* 0x000fea0003800000 */
.L_x_310:
        /* <DEDUP_REMOVED lines=8> */
.L_x_315:
        /* <DEDUP_REMOVED lines=13> */
.L_x_317:
[----:B------:R-:W-:Y:S02]  /*03d0*/  ULDC UR5, c[0x0][0x54c] ;  /* 0x0001530000057ab9 */ /* 0x000fe40000000800 */
.L_x_316:
[----:B------:R-:W-:Y:S02]  /*03e0*/  ULDC UR4, c[0x0][0x548] ;  /* 0x0001520000047ab9 */ /* 0x000fe40000000800 */
[----:B------:R-:W-:-:S02]  /*03f0*/  USHF.L.U32 UR17, UR15, 0x7, URZ ;  /* 0x000000070f117899 */ /* 0x000fc4000800063f */
[----:B------:R-:W-:-:S04]  /*0400*/  UIMAD UR4, UR5, UR4, URZ ;  /* 0x00000004050472a4 */ /* 0x000fc8000f8e023f */
[----:B------:R-:W-:-:S04]  /*0410*/  UISETP.GE.AND UP0, UPT, UR17, UR4, UPT ;  /* 0x000000041100728c */ /* 0x000fc8000bf06270 */
[----:B------:R-:W-:-:S06]  /*0420*/  USEL UR20, UR20, 0xffffffff, !UP0 ;  /* 0xffffffff14147887 */ /* 0x000fcc000c000000 */
.L_x_314:
[----:B------:R-:W-:-:S13]  /*0430*/  ISETP.LE.AND P0, PT, RZ, UR20, PT ;  /* 0x00000014ff007c0c */ /* 0x000fda000bf03270 */
[----:B------:R-:W-:Y:S05]  /*0440*/  @!P0 EXIT ;  /* 0x000000000000894d */ /* 0x000fea0003800000 */
[----:B------:R-:W-:Y:S01]  /*0450*/  ULDC.64 UR4, c[0x0][0x370] ;  /* 0x0000dc0000047ab9 */ /* 0x000fe20000000a00 */
[----:B------:R-:W-:Y:S01]  /*0460*/  ISETP.NE.U32.AND P0, PT, RZ, c[0x0][0x348], PT ;  /* 0x0000d200ff007a0c */ /* 0x000fe20003f05070 */
[----:B------:R-:W-:Y:S02]  /*0470*/  UISETP.NE.U32.AND UP1, UPT, URZ, UR4, UPT ;  /* 0x000000043f00728c */ /* 0x000fe4000bf25070 */
[----:B------:R-:W-:Y:S01]  /*0480*/  ULDC.64 UR8, c[0x0][0x358] ;  /* 0x0000d60000087ab9 */ /* 0x000fe20000000a00 */
[----:B------:R-:W-:Y:S01]  /*0490*/  ISETP.NE.AND.EX P3, PT, RZ, c[0x0][0x34c], PT, P0 ;  /* 0x0000d300ff007a0c */ /* 0x000fe20003f65300 */
[----:B------:R-:W-:Y:S02]  /*04a0*/  UISETP.NE.AND.EX UP1, UPT, URZ, UR5, UPT, UP1 ;  /* 0x000000053f00728c */ /* 0x000fe4000bf25310 */
[----:B------:R-:W-:Y:S02]  /*04b0*/  UISETP.NE.U32.AND UP4, UPT, URZ, UR8, UPT ;  /* 0x000000083f00728c */ /* 0x000fe4000bf85070 */
[----:B------:R-:W-:-:S02]  /*04c0*/  ULDC.64 UR4, c[0x0][0x360] ;  /* 0x0000d80000047ab9 */ /* 0x000fc40000000a00 */
[----:B------:R-:W-:Y:S02]  /*04d0*/  UISETP.NE.U32.AND UP0, UPT, URZ, UR4, UPT ;  /* 0x000000043f00728c */ /* 0x000fe4000bf05070 */
[----:B------:R-:W-:Y:S02]  /*04e0*/  ULDC.64 UR10, c[0x0][0x348] ;  /* 0x0000d200000a7ab9 */ /* 0x000fe40000000a00 */
[----:B------:R-:W-:Y:S02]  /*04f0*/  UISETP.NE.AND.EX UP0, UPT, URZ, UR5, UPT, UP0 ;  /* 0x000000053f00728c */ /* 0x000fe4000bf05300 */
[----:B------:R-:W-:Y:S02]  /*0500*/  UIMAD.WIDE UR10, UR20, UR6, UR10 ;  /* 0x00000006140a72a5 */ /* 0x000fe4000f8e020a */
[----:B------:R-:W-:Y:S01]  /*0510*/  UISETP.NE.AND.EX UP4, UPT, URZ, UR9, UPT, UP4 ;  /* 0x000000093f00728c */ /* 0x000fe2000bf85340 */
[----:B------:R-:W-:Y:S01]  /*0520*/  ISETP.NE.U32.AND P4, PT, RZ, c[0x0][0x350], PT ;  /* 0x0000d400ff007a0c */ /* 0x000fe20003f85070 */
[----:B------:R-:W-:Y:S01]  /*0530*/  ULDC.64 UR4, c[0x0][0x360] ;  /* 0x0000d80000047ab9 */ /* 0x000fe20000000a00 */
[----:B------:R-:W-:Y:S01]  /*0540*/  PLOP3.LUT P1, PT, PT, PT, UP0, 0x80, 0x0 ;  /* 0x000000000000781c */ /* 0x000fe20003f2f008 */
[----:B------:R-:W-:Y:S01]  /*0550*/  IMAD.U32 R8, RZ, RZ, UR10 ;  /* 0x0000000aff087e24 */ /* 0x000fe2000f8e00ff */
[----:B------:R-:W-:Y:S01]  /*0560*/  ULDC.64 UR8, c[0x0][0x358] ;  /* 0x0000d60000087ab9 */ /* 0x000fe20000000a00 */
[----:B------:R-:W-:Y:S01]  /*0570*/  IMAD.U32 R9, RZ, RZ, UR11 ;  /* 0x0000000bff097e24 */ /* 0x000fe2000f8e00ff */
[----:B------:R-:W-:Y:S01]  /*0580*/  ULDC.64 UR10, c[0x0][0x350] ;  /* 0x0000d400000a7ab9 */ /* 0x000fe20000000a00 */
[----:B------:R-:W-:Y:S01]  /*0590*/  ISETP.NE.AND.EX P4, PT, RZ, c[0x0][0x354], PT, P4 ;  /* 0x0000d500ff007a0c */ /* 0x000fe20003f85340 */
[----:B------:R-:W-:Y:S01]  /*05a0*/  ULDC.64 UR12, c[0x0][0x370] ;  /* 0x0000dc00000c7ab9 */ /* 0x000fe20000000a00 */
[----:B------:R-:W-:Y:S01]  /*05b0*/  PLOP3.LUT P0, PT, PT, PT, UP4, 0x80, 0x0 ;  /* 0x000000000000781c */ /* 0x000fe20003f0f048 */
[----:B------:R-:W-:Y:S01]  /*05c0*/  UIMAD.WIDE UR10, UR20, UR6, UR10 ;  /* 0x00000006140a72a5 */ /* 0x000fe2000f8e020a */
[----:B------:R-:W2:Y:S01]  /*05d0*/  @P3 LDG.E R0, [R8.64] ;  /* 0x0000001608003981 */ /* 0x000ea2000c1e1900 */
[----:B------:R-:W-:Y:S01]  /*05e0*/  @UP0 UIMAD.WIDE UR4, UR20, UR6, UR4 ;  /* 0x00000006140402a5 */ /* 0x000fe2000f8e0204 */
[----:B------:R-:W-:Y:S01]  /*05f0*/  MOV R210, c[0x0][0x168] ;  /* 0x00005a0000d27a02 */ /* 0x000fe20000000f00 */
[----:B------:R-:W-:Y:S01]  /*0600*/  UIMAD.WIDE UR8, UR20, UR6, UR8 ;  /* 0x00000006140872a5 */ /* 0x000fe2000f8e0208 */
[----:B------:R-:W-:-:S02]  /*0610*/  IMAD.MOV.U32 R82, RZ, RZ, RZ ;  /* 0x000000ffff527224 */ /* 0x000fc400078e00ff */
[----:B------:R-:W-:Y:S01]  /*0620*/  IMAD.MOV.U32 R144, RZ, RZ, RZ ;  /* 0x000000ffff907224 */ /* 0x000fe200078e00ff */
[----:B------:R-:W-:Y:S01]  /*0630*/  MOV R11, UR5 ;  /* 0x00000005000b7c02 */ /* 0x000fe20008000f00 */
[----:B------:R-:W-:Y:S01]  /*0640*/  IMAD.U32 R10, RZ, RZ, UR4 ;  /* 0x00000004ff0a7e24 */ /* 0x000fe2000f8e00ff */
[----:B------:R-:W-:Y:S01]  /*0650*/  MOV R2, UR8 ;  /* 0x0000000800027c02 */ /* 0x000fe20008000f00 */
[----:B------:R-:W-:Y:S01]  /*0660*/  IMAD.U32 R6, RZ, RZ, UR10 ;  /* 0x0000000aff067e24 */ /* 0x000fe2000f8e00ff */
[----:B------:R-:W1:Y:S01]  /*0670*/  S2UR UR14, SR_CTAID.Y ;  /* 0x00000000000e79c3 */ /* 0x000e620000002600 */
[----:B------:R-:W-:Y:S01]  /*0680*/  IMAD.U32 R7, RZ, RZ, UR11 ;  /* 0x0000000bff077e24 */ /* 0x000fe2000f8e00ff */
[----:B------:R3:W5:Y:S01]  /*0690*/  @P1 LDG.E R210, [R10.64] ;  /* 0x000000160ad21981 */ /* 0x000762000c1e1900 */
[----:B------:R-:W-:Y:S01]  /*06a0*/  IMAD.U32 R3, RZ, RZ, UR9 ;  /* 0x00000009ff037e24 */ /* 0x000fe2000f8e00ff */
[----:B------:R-:W-:Y:S01]  /*06b0*/  PLOP3.LUT P2, PT, PT, PT, UP1, 0x80, 0x0 ;  /* 0x000000000000781c */ /* 0x000fe20003f4f018 */
[----:B------:R-:W-:Y:S01]  /*06c0*/  @UP1 UIMAD.WIDE UR12, UR20, UR6, UR12 ;  /* 0x00000006140c12a5 */ /* 0x000fe2000f8e020c */
[----:B------:R3:W5:Y:S01]  /*06d0*/  @P4 LDG.E R82, [R6.64] ;  /* 0x0000001606524981 */ /* 0x000762000c1e1900 */
[----:B------:R-:W-:-:S03]  /*06e0*/  IMAD.MOV.U32 R208, RZ, RZ, RZ ;  /* 0x000000ffffd07224 */ /* 0x000fc600078e00ff */
[----:B------:R3:W5:Y:S01]  /*06f0*/  @P0 LDG.E R144, [R2.64] ;  /* 0x0000001602900981 */ /* 0x000762000c1e1900 */
[----:B------:R-:W-:Y:S01]  /*0700*/  ULDC UR5, c[0x0][0x2ac] ;  /* 0x0000ab0000057ab9 */ /* 0x000fe20000000800 */
[----:B------:R-:W-:Y:S01]  /*0710*/  MOV R4, UR12 ;  /* 0x0000000c00047c02 */ /* 0x000fe20008000f00 */
[----:B------:R-:W-:Y:S01]  /*0720*/  ULDC UR4, c[0x0][0x1d0] ;  /* 0x0000740000047ab9 */ /* 0x000fe20000000800 */
[----:B------:R-:W-:Y:S01]  /*0730*/  IMAD.U32 R5, RZ, RZ, UR13 ;  /* 0x0000000dff057e24 */ /* 0x000fe2000f8e00ff */
[----:B------:R-:W-:Y:S02]  /*0740*/  UIMAD UR4, UR5, UR4, URZ ;  /* 0x00000004050472a4 */ /* 0x000fe4000f8e023f */
[----:B------:R-:W-:Y:S02]  /*0750*/  UMOV UR18, URZ ;  /* 0x0000003f00127c82 */ /* 0x000fe40008000000 */
[----:B------:R4:W5:Y:S01]  /*0760*/  @P2 LDG.E R208, [R4.64] ;  /* 0x0000001604d02981 */ /* 0x000962000c1e1900 */
[----:B------:R-:W-:-:S02]  /*0770*/  ULDC UR19, c[0x0][0x228] ;  /* 0x00008a0000137ab9 */ /* 0x000fc40000000800 */
[----:B-1----:R-:W-:Y:S01]  /*0780*/  USHF.R.S32.HI UR13, URZ, 0x1f, UR14 ;  /* 0x0000001f3f0d7899 */ /* 0x002fe2000801140e */
[----:B----4-:R-:W-:Y:S01]  /*0790*/  MOV R5, UR4 ;  /* 0x0000000400057c02 */ /* 0x010fe20008000f00 */
[----:B--2---:R3:W1:Y:S01]  /*07a0*/  @P3 R2UR UR18, R0 ;  /* 0x00000000001233c2 */ /* 0x00466200000e0000 */
[----:B------:R-:W-:Y:S07]  /*07b0*/  @P1 BRA `(.L_x_318) ;  /* 0x0000004000001947 */ /* 0x000fee0003800000 */
[----:B------:R-:W-:Y:S05]  /*07c0*/  @!P3 BRA `(.L_x_318) ;  /* 0x000000300000b947 */ /* 0x000fea0003800000 */
[----:B-----5:R-:W2:Y:S04]  /*07d0*/  LDG.E R210, [R8.64] ;  /* 0x0000001608d27981 */ /* 0x020ea8000c1e1900 */
[----:B---3--:R-:W2:Y:S02]  /*07e0*/  LDG.E R11, [R8.64+0x4] ;  /* 0x00000416080b7981 */ /* 0x008ea4000c1e1900 */
[----:B--2---:R-:W-:Y:S02]  /*07f0*/  IADD3 R210, -R210, R11, RZ ;  /* 0x0000000bd2d27210 */ /* 0x004fe40007ffe1ff */
.L_x_318:
        /* <DEDUP_REMOVED lines=9> */
.L_x_319:
[----:B------:R-:W-:Y:S05]  /*0890*/  @!P4 BRA `(.L_x_320) ;  /* 0x000000300000c947 */ /* 0x000fea0003800000 */
[----:B------:R-:W2:Y:S04]  /*08a0*/  LDG.E R5, [R6.64] ;  /* 0x0000001606057981 */ /* 0x000ea8000c1e1900 */
[----:B---3--:R-:W2:Y:S02]  /*08b0*/  LDG.E R0, [R6.64+0x4] ;  /* 0x0000041606007981 */ /* 0x008ea4000c1e1900 */
[----:B--2---:R-:W-:Y:S02]  /*08c0*/  IADD3 R5, -R5, R0, RZ ;  /* 0x0000000005057210 */ /* 0x004fe40007ffe1ff */
.L_x_320:
[----:B--2---:R-:W2:Y:S01]  /*08d0*/  @P0 LDG.E R4, [R2.64] ;  /* 0x0000001602040981 */ /* 0x004ea2000c1e1900 */
[----:B------:R-:W-:-:S03]  /*08e0*/  ULDC.64 UR4, c[0x0][0x378] ;  /* 0x0000de0000047ab9 */ /* 0x000fc60000000a00 */
[----:B---3--:R-:W3:Y:S01]  /*08f0*/  @P0 LDG.E R6, [R2.64+0x4] ;  /* 0x0000041602060981 */ /* 0x008ee2000c1e1900 */
[----:B------:R-:W-:Y:S01]  /*0900*/  UISETP.NE.U32.AND UP0, UPT, URZ, UR4, UPT ;  /* 0x000000043f00728c */ /* 0x000fe2000bf05070 */
[----:B-----5:R-:W-:-:S03]  /*0910*/  IMAD.MOV.U32 R76, RZ, RZ, R5 ;  /* 0x000000ffff4c7224 */ /* 0x020fc600078e0005 */
[----:B------:R-:W-:-:S03]  /*0920*/  UISETP.NE.AND.EX UP0, UPT, URZ, UR5, UPT, UP0 ;  /* 0x000000053f00728c */ /* 0x000fc6000bf05300 */
[----:B------:R-:W-:-:S03]  /*0930*/  ULDC.64 UR4, c[0x0][0x378] ;  /* 0x0000de0000047ab9 */ /* 0x000fc60000000a00 */
[----:B------:R-:W-:-:S05]  /*0940*/  PLOP3.LUT P1, PT, PT, PT, UP0, 0x80, 0x0 ;  /* 0x000000000000781c */ /* 0x000fca0003f2f008 */
[----:B------:R-:W-:-:S06]  /*0950*/  @UP0 UIMAD.WIDE UR4, UR20, UR6, UR4 ;  /* 0x00000006140402a5 */ /* 0x000fcc000f8e0204 */
[----:B------:R-:W-:Y:S02]  /*0960*/  IMAD.U32 R8, RZ, RZ, UR4 ;  /* 0x00000004ff087e24 */ /* 0x000fe4000f8e00ff */
[----:B------:R-:W-:-:S05]  /*0970*/  IMAD.U32 R9, RZ, RZ, UR5 ;  /* 0x00000005ff097e24 */ /* 0x000fca000f8e00ff */
[----:B------:R4:W5:Y:S01]  /*0980*/  @P1 LDG.E R76, [R8.64] ;  /* 0x00000016084c1981 */ /* 0x000962000c1e1900 */
[----:B------:R-:W-:Y:S01]  /*0990*/  ULDC UR4, c[0x0][0x2c4] ;  /* 0x0000b10000047ab9 */ /* 0x000fe20000000800 */
[----:B------:R-:W-:Y:S01]  /*09a0*/  IMAD.IADD R0, R5, 0x1, -R208 ;  /* 0x0000000105007824 */ /* 0x000fe200078e0ad0 */
[----:B------:R-:W-:-:S03]  /*09b0*/  UISETP.NE.AND UP3, UPT, UR4, 0x1, UPT ;  /* 0x000000010400788c */ /* 0x000fc6000bf65270 */
[----:B------:R-:W-:-:S08]  /*09c0*/  ULDC.64 UR4, c[0x0][0x2c8] ;  /* 0x0000b20000047ab9 */ /* 0x000fd00000000a00 */
[----:B------:R-:W-:Y:S01]  /*09d0*/  @UP3 UIADD3 UR8, UR17, 0x7f, URZ ;  /* 0x0000007f11083890 */ /* 0x000fe2000fffe03f */
[----:B--2---:R-:W2:Y:S08]  /*09e0*/  @P0 R2UR UR7, R4 ;  /* 0x00000000040703c2 */ /* 0x004eb000000e0000 */
[----:B---3--:R-:W2:Y:S02]  /*09f0*/  @P0 R2UR UR9, R6 ;  /* 0x00000000060903c2 */ /* 0x008ea400000e0000 */
[----:B--2---:R-:W-:-:S02]  /*0a00*/  @UP4 UIADD3 UR19, -UR7, UR9, URZ ;  /* 0x0000000907134290 */ /* 0x004fc4000fffe13f */
[----:B------:R-:W-:Y:S02]  /*0a10*/  UIMAD.WIDE.U32 UR8, UR8, UR4, URZ ;  /* 0x00000004080872a5 */ /* 0x000fe4000f8e003f */
[----:B------:R-:W-:Y:S02]  /*0a20*/  UIADD3 UR4, UR17, 0x7f, URZ ;  /* 0x0000007f11047890 */ /* 0x000fe4000fffe03f */
[----:B------:R-:W-:Y:S01]  /*0a30*/  IADD3 R207, R0, UR19, RZ ;  /* 0x0000001300cf7c10 */ /* 0x000fe2000fffe0ff */
[----:B------:R-:W-:Y:S02]  /*0a40*/  @UP3 USHF.R.U32.HI UR4, URZ, UR5, UR9 ;  /* 0x000000053f043299 */ /* 0x000fe40008011609 */
[----:B------:R-:W-:Y:S01]  /*0a50*/  ULDC UR8, c[0x0][0x32c] ;  /* 0x0000cb0000087ab9 */ /* 0x000fe20000000800 */
[----:B------:R-:W-:Y:S01]  /*0a60*/  IADD3 R91, R207, 0x1, -R210 ;  /* 0x00000001cf5b7810 */ /* 0x000fe20007ffe8d2 */
[----:B------:R-:W-:-:S03]  /*0a70*/  UISETP.GE.AND UP2, UPT, UR8, 0x1, UPT ;  /* 0x000000010800788c */ /* 0x000fc6000bf46270 */
[----:B------:R-:W-:-:S03]  /*0a80*/  IADD3 R2, R91, UR4, RZ ;  /* 0x000000045b027c10 */ /* 0x000fc6000fffe0ff */
[----:B------:R-:W-:Y:S02]  /*0a90*/  PLOP3.LUT P0, PT, PT, PT, UP2, 0x40, 0x0 ;  /* 0x000000000000781c */ /* 0x000fe40003f0e828 */
[----:B------:R-:W-:-:S04]  /*0aa0*/  IADD3 R3, R2, c[0x0][0x328], RZ ;  /* 0x0000ca0002037a10 */ /* 0x000fc80007ffe0ff */
[----:B------:R4:W2:Y:S07]  /*0ab0*/  R2UR UR7, R3 ;  /* 0x00000000030773c2 */ /* 0x0008ae00000e0000 */
[----:B--2-4-:R-:W-:Y:S05]  /*0ac0*/  @P0 BRA `(.L_x_321) ;  /* 0x0000014000000947 */ /* 0x014fea0003800000 */
[C---:B------:R-:W-:Y:S02]  /*0ad0*/  ISETP.GT.AND P0, PT, R2.reuse, RZ, PT ;  /* 0x000000ff0200720c */ /* 0x040fe40003f04270 */
[----:B------:R-:W-:-:S04]  /*0ae0*/  IADD3 R3, R2, -0x1, RZ ;  /* 0xffffffff02037810 */ /* 0x000fc80007ffe0ff */
[----:B------:R2:W3:Y:S07]  /*0af0*/  R2UR UR9, R3 ;  /* 0x00000000030973c2 */ /* 0x0004ee00000e0000 */
[----:B--23--:R-:W-:Y:S05]  /*0b00*/  @P0 BRA `(.L_x_322) ;  /* 0x0000008000000947 */ /* 0x00cfea0003800000 */
[----:B------:R-:W2:Y:S01]  /*0b10*/  R2UR UR9, R2 ;  /* 0x00000000020973c2 */ /* 0x000ea200000e0000 */
[----:B------:R-:W-:Y:S02]  /*0b20*/  UISETP.NE.AND UP0, UPT, UR8, 0x1, UPT ;  /* 0x000000010800788c */ /* 0x000fe4000bf05270 */
[----:B------:R-:W-:-:S02]  /*0b30*/  ULDC.64 UR4, c[0x0][0x330] ;  /* 0x0000cc0000047ab9 */ /* 0x000fc40000000a00 */
[----:B--2---:R-:W-:-:S04]  /*0b40*/  UIADD3 UR9, -UR9, URZ, URZ ;  /* 0x0000003f09097290 */ /* 0x004fc8000fffe13f */
[----:B------:R-:W-:-:S04]  /*0b50*/  UIMAD.WIDE.U32 UR10, UR9, UR4, URZ ;  /* 0x00000004090a72a5 */ /* 0x000fc8000f8e003f */
[----:B------:R-:W-:-:S04]  /*0b60*/  @UP0 USHF.R.U32.HI UR9, URZ, UR5, UR11 ;  /* 0x000000053f090299 */ /* 0x000fc8000801160b */
[----:B------:R-:W-:Y:S01]  /*0b70*/  ULOP3.LUT UR9, URZ, UR9, URZ, 0x33, !UPT ;  /* 0x000000093f097292 */ /* 0x000fe2000f8e333f */
[----:B------:R-:W-:Y:S05]  /*0b80*/  BRA `(.L_x_323) ;  /* 0x0000004000007947 */ /* 0x000fea0003800000 */
.L_x_322:
[----:B------:R-:W-:Y:S02]  /*0b90*/  UISETP.NE.AND UP0, UPT, UR8, 0x1, UPT ;  /* 0x000000010800788c */ /* 0x000fe4000bf05270 */
[----:B------:R-:W-:Y:S02]  /*0ba0*/  ULDC.64 UR4, c[0x0][0x330] ;  /* 0x0000cc0000047ab9 */ /* 0x000fe40000000a00 */
[----:B------:R-:W-:-:S07]  /*0bb0*/  UIMAD.WIDE.U32 UR10, UR9, UR4, URZ ;  /* 0x00000004090a72a5 */ /* 0x000fce000f8e003f */
[----:B------:R-:W-:Y:S02]  /*0bc0*/  @UP0 USHF.R.U32.HI UR9, URZ, UR5, UR11 ;  /* 0x000000053f090299 */ /* 0x000fe4000801160b */
.L_x_323:
[----:B------:R-:W-:Y:S02]  /*0bd0*/  ULDC UR4, c[0x0][0x32c] ;  /* 0x0000cb0000047ab9 */ /* 0x000fe40000000800 */
[----:B------:R-:W-:-:S04]  /*0be0*/  UIMAD UR4, UR9, UR8, UR4 ;  /* 0x00000008090472a4 */ /* 0x000fc8000f8e0204 */
[----:B------:R-:W-:-:S04]  /*0bf0*/  UISETP.LT.AND UP0, UPT, UR7, UR4, UPT ;  /* 0x000000040700728c */ /* 0x000fc8000bf01270 */
[----:B------:R-:W-:-:S03]  /*0c00*/  USEL UR7, UR7, UR4, UP0 ;  /* 0x0000000407077287 */ /* 0x000fc60008000000 */
.L_x_321:
[----:B------:R-:W-:Y:S01]  /*0c10*/  ULDC.64 UR4, c[0x0][0x2c8] ;  /* 0x0000b20000047ab9 */ /* 0x000fe20000000a00 */
[C---:B------:R-:W-:Y:S01]  /*0c20*/  IMAD.IADD R90, R207.reuse, 0x1, -R210 ;  /* 0x00000001cf5a7824 */ /* 0x040fe200078e0ad2 */
[----:B------:R-:W-:Y:S01]  /*0c30*/  UIMAD.WIDE.U32 UR10, UR17, UR4, URZ ;  /* 0x00000004110a72a5 */ /* 0x000fe2000f8e003f */
[----:B------:R-:W-:Y:S02]  /*0c40*/  PLOP3.LUT P0, PT, PT, PT, UP2, 0x40, 0x0 ;  /* 0x000000000000781c */ /* 0x000fe40003f0e828 */
[----:B------:R-:W-:Y:S01]  /*0c50*/  UMOV UR4, UR17 ;  /* 0x0000001100047c82 */ /* 0x000fe20008000000 */
[----:B------:R-:W-:-:S03]  /*0c60*/  IADD3 R4, R207, 0x3f, RZ ;  /* 0x0000003fcf047810 */ /* 0x000fc60007ffe0ff */
[----:B------:R-:W-:Y:S01]  /*0c70*/  @UP3 UMOV UR9, UR11 ;  /* 0x0000000b00093c82 */ /* 0x000fe20008000000 */
[----:B------:R-:W-:Y:S01]  /*0c80*/  SHF.R.S32.HI R3, RZ, 0x1f, R4 ;  /* 0x0000001fff037819 */ /* 0x000fe20000011404 */
[----:B------:R-:W-:-:S03]  /*0c90*/  @UP3 USHF.R.U32.HI UR4, URZ, UR5, UR9 ;  /* 0x000000053f043299 */ /* 0x000fc60008011609 */
[----:B------:R-:W-:-:S03]  /*0ca0*/  LEA.HI R3, R3, R4, RZ, 0x6 ;  /* 0x0000000403037211 */ /* 0x000fc600078f30ff */
[----:B------:R-:W-:Y:S02]  /*0cb0*/  IADD3 R2, R90, UR4, RZ ;  /* 0x000000045a027c10 */ /* 0x000fe4000fffe0ff */
[----:B------:R-:W-:Y:S02]  /*0cc0*/  SHF.R.S32.HI R89, RZ, 0x6, R3 ;  /* 0x00000006ff597819 */ /* 0x000fe40000011403 */
[----:B------:R-:W-:-:S04]  /*0cd0*/  IADD3 R6, R2, -c[0x0][0x324], RZ ;  /* 0x8000c90002067a10 */ /* 0x000fc80007ffe0ff */
[----:B------:R2:W3:Y:S02]  /*0ce0*/  R2UR UR9, R6 ;  /* 0x00000000060973c2 */ /* 0x0004e400000e0000 */
[----:B--23--:R-:W-:Y:S05]  /*0cf0*/  @P0 BRA `(.L_x_324) ;  /* 0x0000015000000947 */ /* 0x00cfea0003800000 */
[----:B------:R-:W2:Y:S02]  /*0d00*/  R2UR UR10, R2 ;  /* 0x00000000020a73c2 */ /* 0x000ea400000e0000 */
[----:B--2---:R-:W-:-:S06]  /*0d10*/  UISETP.GT.AND UP0, UPT, UR10, -0x1, UPT ;  /* 0xffffffff0a00788c */ /* 0x004fcc000bf04270 */
        /* <DEDUP_REMOVED lines=10> */
.L_x_325:
[----:B------:R-:W-:Y:S02]  /*0dc0*/  UISETP.NE.AND UP0, UPT, UR8, 0x1, UPT ;  /* 0x000000010800788c */ /* 0x000fe4000bf05270 */
[----:B------:R-:W-:Y:S02]  /*0dd0*/  ULDC.64 UR4, c[0x0][0x330] ;  /* 0x0000cc0000047ab9 */ /* 0x000fe40000000a00 */
[----:B------:R-:W-:-:S07]  /*0de0*/  UIMAD.WIDE.U32 UR24, UR10, UR4, URZ ;  /* 0x000000040a1872a5 */ /* 0x000fce000f8e003f */
[----:B------:R-:W-:Y:S02]  /*0df0*/  @UP0 UMOV UR11, UR25 ;  /* 0x00000019000b0c82 */ /* 0x000fe40008000000 */
[----:B------:R-:W-:Y:S02]  /*0e00*/  @UP0 USHF.R.U32.HI UR10, URZ, UR5, UR11 ;  /* 0x000000053f0a0299 */ /* 0x000fe4000801160b */
.L_x_326:
[----:B------:R-:W-:Y:S02]  /*0e10*/  ULDC UR4, c[0x0][0x32c] ;  /* 0x0000cb0000047ab9 */ /* 0x000fe40000000800 */
[----:B------:R-:W-:-:S04]  /*0e20*/  UIMAD UR4, UR10, UR4, URZ ;  /* 0x000000040a0472a4 */ /* 0x000fc8000f8e023f */
[----:B------:R-:W-:-:S04]  /*0e30*/  UISETP.LT.AND UP0, UPT, UR9, UR4, UPT ;  /* 0x000000040900728c */ /* 0x000fc8000bf01270 */
[----:B------:R-:W-:-:S03]  /*0e40*/  USEL UR9, UR9, UR4, !UP0 ;  /* 0x0000000409097287 */ /* 0x000fc6000c000000 */
.L_x_324:
[----:B------:R-:W2:Y:S01]  /*0e50*/  R2UR UR4, R89 ;  /* 0x00000000590473c2 */ /* 0x000ea200000e0000 */
[----:B------:R-:W-:Y:S02]  /*0e60*/  UIADD3 UR10, UR7, 0x3f, URZ ;  /* 0x0000003f070a7890 */ /* 0x000fe4000fffe03f */
[----:B------:R-:W-:Y:S02]  /*0e70*/  USHF.R.S32.HI UR7, URZ, 0x1f, UR9 ;  /* 0x0000001f3f077899 */ /* 0x000fe40008011409 */
[----:B------:R-:W-:Y:S02]  /*0e80*/  USHF.R.S32.HI UR8, URZ, 0x1f, UR10 ;  /* 0x0000001f3f087899 */ /* 0x000fe4000801140a */
[----:B------:R-:W-:Y:S01]  /*0e90*/  ULEA.HI UR7, UR7, UR9, URZ, 0x6 ;  /* 0x0000000907077291 */ /* 0x000fe2000f8f303f */
[----:B------:R-:W3:Y:S01]  /*0ea0*/  R2UR UR5, R0 ;  /* 0x00000000000573c2 */ /* 0x000ee200000e0000 */
[----:B------:R-:W-:Y:S02]  /*0eb0*/  ULEA.HI UR8, UR8, UR10, URZ, 0x6 ;  /* 0x0000000a08087291 */ /* 0x000fe4000f8f303f */
[----:B------:R-:W-:-:S02]  /*0ec0*/  USHF.R.S32.HI UR7, URZ, 0x6, UR7 ;  /* 0x000000063f077899 */ /* 0x000fc40008011407 */
[----:B------:R-:W-:Y:S02]  /*0ed0*/  USHF.R.S32.HI UR8, URZ, 0x6, UR8 ;  /* 0x000000063f087899 */ /* 0x000fe40008011408 */
[----:B------:R-:W-:-:S04]  /*0ee0*/  UISETP.LT.AND UP1, UPT, URZ, UR7, UPT ;  /* 0x000000073f00728c */ /* 0x000fc8000bf21270 */
[----:B------:R-:W-:Y:S02]  /*0ef0*/  USEL UR7, URZ, UR7, !UP1 ;  /* 0x000000073f077287 */ /* 0x000fe4000c800000 */
[----:B--2---:R-:W-:-:S04]  /*0f00*/  UISETP.LT.AND UP0, UPT, UR8, UR4, UPT ;  /* 0x000000040800728c */ /* 0x004fc8000bf01270 */
[----:B------:R-:W-:Y:S02]  /*0f10*/  USEL UR4, UR8, UR4, UP0 ;  /* 0x0000000408047287 */ /* 0x000fe40008000000 */
[----:B---3--:R-:W-:Y:S02]  /*0f20*/  ULEA UR7, UR7, -UR5, 0x6 ;  /* 0x8000000507077291 */ /* 0x008fe4000f8e303f */
[----:B------:R-:W-:Y:S02]  /*0f30*/  ULEA UR4, UR4, -UR5, 0x6 ;  /* 0x8000000504047291 */ /* 0x000fe4000f8e303f */
[----:B------:R-:W-:Y:S02]  /*0f40*/  UISETP.LT.AND UP1, UPT, URZ, UR7, UPT ;  /* 0x000000073f00728c */ /* 0x000fe4000bf21270 */
[----:B------:R-:W-:Y:S02]  /*0f50*/  UISETP.LT.AND UP0, UPT, UR4, UR19, UPT ;  /* 0x000000130400728c */ /* 0x000fe4000bf01270 */
[----:B------:R-:W-:-:S02]  /*0f60*/  USEL UR7, URZ, UR7, !UP1 ;  /* 0x000000073f077287 */ /* 0x000fc4000c800000 */
[----:B------:R-:W-:Y:S02]  /*0f70*/  USEL UR4, UR4, UR19, UP0 ;  /* 0x0000001304047287 */ /* 0x000fe40008000000 */
[----:B------:R-:W-:Y:S02]  /*0f80*/  USHF.R.U32.HI UR8, URZ, 0x6, UR7 ;  /* 0x000000063f087899 */ /* 0x000fe40008011607 */
[----:B------:R-:W-:-:S05]  /*0f90*/  UISETP.GT.AND UP0, UPT, UR4, UR7, UPT ;  /* 0x000000070400728c */ /* 0x000fca000bf04270 */
[----:B------:R-:W-:-:S06]  /*0fa0*/  UMOV UR7, UR8 ;  /* 0x0000000800077c82 */ /* 0x000fcc0008000000 */
[----:B------:R-:W-:-:S04]  /*0fb0*/  @UP0 UIADD3 UR5, UR4, 0x3f, URZ ;  /* 0x0000003f04050890 */ /* 0x000fc8000fffe03f */
[----:B------:R-:W-:-:S04]  /*0fc0*/  @UP0 USHF.R.S32.HI UR4, URZ, 0x1f, UR5 ;  /* 0x0000001f3f040899 */ /* 0x000fc80008011405 */
[----:B------:R-:W-:-:S04]  /*0fd0*/  @UP0 ULEA.HI UR4, UR4, UR5, URZ, 0x6 ;  /* 0x0000000504040291 */ /* 0x000fc8000f8f303f */
[----:B------:R-:W-:-:S04]  /*0fe0*/  @UP0 USHF.R.S32.HI UR7, URZ, 0x6, UR4 ;  /* 0x000000063f070899 */ /* 0x000fc80008011404 */
[----:B------:R-:W-:-:S06]  /*0ff0*/  UISETP.GT.AND UP0, UPT, UR7, UR8, UPT ;  /* 0x000000080700728c */ /* 0x000fcc000bf04270 */
[----:B------:R-:W-:-:S13]  /*1000*/  PLOP3.LUT P0, PT, PT, PT, UP0, 0x80, 0x0 ;  /* 0x000000000000781c */ /* 0x000fda0003f0f008 */
        /* <DEDUP_REMOVED lines=10> */
[----:B------:R-:W-:Y:S01]  /*10b0*/  UIADD3 UR16, UR7, -0x1, URZ ;  /* 0xffffffff07107890 */ /* 0x000fe2000fffe03f */
[----:B------:R-:W-:Y:S01]  /*10c0*/  IMAD.IADD R82, R82, 0x1, R5 ;  /* 0x0000000152527824 */ /* 0x000fe200078e0205 */
[----:B------:R-:W-:Y:S01]  /*10d0*/  SHF.R.S32.HI R4, RZ, 0x1f, R144 ;  /* 0x0000001fff047819 */ /* 0x000fe20000011490 */
[----:B------:R2:W3:Y:S01]  /*10e0*/  @P2 LDG.E R3, [R2.64] ;  /* 0x0000001602032981 */ /* 0x0004e2000c1e1900 */
[-C--:B------:R-:W-:Y:S01]  /*10f0*/  LEA.HI R8, R108, R71.reuse, RZ, 0x3 ;  /* 0x000000476c087211 */ /* 0x080fe200078f18ff */
[----:B------:R-:W-:Y:S01]  /*1100*/  UMOV UR6, 0x5 ;  /* 0x0000000500067882 */ /* 0x000fe20000000000 */
[----:B------:R-:W-:Y:S01]  /*1110*/  IMAD.U32 R7, RZ, RZ, UR16 ;  /* 0x00000010ff077e24 */ /* 0x000fe2000f8e00ff */
[----:B------:R-:W-:Y:S01]  /*1120*/  ULDC UR11, c[0x0][0x23c] ;  /* 0x00008f00000b7ab9 */ /* 0x000fe20000000800 */
[----:B------:R-:W-:Y:S01]  /*1130*/  SHF.R.S32.HI R5, RZ, 0x3, R8 ;  /* 0x00000003ff057819 */ /* 0x000fe20000011408 */
[----:B------:R-:W-:Y:S01]  /*1140*/  ULDC.64 UR4, c[0x0][0x238] ;  /* 0x00008e0000047ab9 */ /* 0x000fe20000000a00 */
[----:B------:R-:W-:Y:S01]  /*1150*/  LOP3.LUT R8, R8, 0x1ffffff8, RZ, 0xc0, !PT ;  /* 0x1ffffff808087812 */ /* 0x000fe200078ec0ff */
[----:B------:R-:W-:Y:S01]  /*1160*/  UMOV UR28, 0x6 ;  /* 0x00000006001c7882 */ /* 0x000fe20000000000 */
[C---:B------:R-:W-:Y:S01]  /*1170*/  IADD3 R88, -R5.reuse, UR19, RZ ;  /* 0x0000001305587c10 */ /* 0x040fe2000fffe1ff */
[----:B------:R-:W-:Y:S01]  /*1180*/  USHF.L.U64.HI UR11, UR4, UR6, UR11 ;  /* 0x00000006040b7299 */ /* 0x000fe2000801020b */
[----:B------:R-:W-:Y:S01]  /*1190*/  IADD3 R144, P0, R5, R144, RZ ;  /* 0x0000009005907210 */ /* 0x000fe20007f1e0ff */
[----:B------:R-:W-:Y:S01]  /*11a0*/  IMAD.IADD R8, R71, 0x1, -R8 ;  /* 0x0000000147087824 */ /* 0x000fe200078e0a08 */
[----:B------:R-:W-:Y:S01]  /*11b0*/  USHF.L.U64.HI UR9, UR4, UR28, UR5 ;  /* 0x0000001c04097299 */ /* 0x000fe20008010205 */
[----:B------:R-:W-:Y:S01]  /*11c0*/  IMAD R0, R7, -0x40, R88 ;  /* 0xffffffc007007824 */ /* 0x000fe200078e0258 */
[----:B------:R-:W-:Y:S01]  /*11d0*/  LEA.HI.X.SX32 R145, R5, R4, 0x1, P0 ;  /* 0x0000000405917211 */ /* 0x000fe200000f0eff */
[----:B------:R-:W-:Y:S01]  /*11e0*/  IMAD.SHL.U32 R8, R8, 0x8, RZ ;  /* 0x0000000808087824 */ /* 0x000fe200078e00ff */
[----:B------:R-:W-:Y:S01]  /*11f0*/  USHF.L.U32 UR10, UR4, 0x6, URZ ;  /* 0x00000006040a7899 */ /* 0x000fe2000800063f */
[----:B------:R-:W-:Y:S01]  /*1200*/  IMAD.U32 R142, RZ, RZ, UR14 ;  /* 0x0000000eff8e7e24 */ /* 0x000fe2000f8e00ff */
[C---:B------:R-:W-:Y:S01]  /*1210*/  ISETP.GE.AND P1, PT, R0.reuse, 0x1, PT ;  /* 0x000000010000780c */ /* 0x040fe20003f26270 */
[----:B------:R-:W-:Y:S01]  /*1220*/  IMAD R7, R145, c[0x0][0x238], RZ ;  /* 0x00008e0091077a24 */ /* 0x000fe200078e02ff */
[----:B------:R-:W-:Y:S01]  /*1230*/  ISETP.GT.AND P0, PT, R0, 0x20, PT ;  /* 0x000000200000780c */ /* 0x000fe20003f04270 */
[----:B------:R-:W-:Y:S01]  /*1240*/  USHF.L.U32 UR12, UR4, 0x5, URZ ;  /* 0x00000005040c7899 */ /* 0x000fe2000800063f */
[----:B------:R-:W-:Y:S01]  /*1250*/  IADD3 R0, R8, 0x40, RZ ;  /* 0x0000004008007810 */ /* 0x000fe20007ffe0ff */
[----:B------:R-:W-:Y:S01]  /*1260*/  ULDC.64 UR6, c[0x0][0x240] ;  /* 0x0000900000067ab9 */ /* 0x000fe20000000a00 */
[--C-:B------:R-:W-:Y:S01]  /*1270*/  SHF.R.S32.HI R9, RZ, 0x1f, R8.reuse ;  /* 0x0000001fff097819 */ /* 0x100fe20000011408 */
[----:B------:R-:W-:Y:S01]  /*1280*/  ULDC.64 UR4, c[0x0][0x260] ;  /* 0x0000980000047ab9 */ /* 0x000fe20000000a00 */
[----:B------:R-:W-:Y:S01]  /*1290*/  ISETP.GE.AND P6, PT, R0, c[0x0][0x1d4], PT ;  /* 0x0000750000007a0c */ /* 0x000fe20003fc6270 */
[C---:B------:R-:W-:Y:S01]  /*12a0*/  IMAD R0, R144.reuse, c[0x0][0x23c], R7 ;  /* 0x00008f0090007a24 */ /* 0x040fe200078e0207 */
[----:B------:R-:W-:Y:S01]  /*12b0*/  UIMAD UR6, UR13, UR6, URZ ;  /* 0x000000060d0672a4 */ /* 0x000fe2000f8e023f */
[----:B------:R-:W-:Y:S01]  /*12c0*/  IMAD.WIDE.U32 R6, R144, c[0x0][0x238], R8 ;  /* 0x00008e0090067a25 */ /* 0x000fe200078e0008 */
[----:B------:R-:W-:Y:S01]  /*12d0*/  UIMAD UR4, UR13, UR4, URZ ;  /* 0x000000040d0472a4 */ /* 0x000fe2000f8e023f */
[-C--:B------:R-:W-:Y:S01]  /*12e0*/  LEA.HI R4, R108, R71.reuse, RZ, 0x2 ;  /* 0x000000476c047211 */ /* 0x080fe200078f10ff */
[----:B------:R-:W-:Y:S01]  /*12f0*/  USHF.R.S32.HI UR21, URZ, 0x1f, UR20 ;  /* 0x0000001f3f157899 */ /* 0x000fe20008011414 */
[----:B------:R-:W-:Y:S01]  /*1300*/  IMAD.IADD R7, R7, 0x1, R0 ;  /* 0x0000000107077824 */ /* 0x000fe200078e0200 */
[----:B------:R-:W-:Y:S01]  /*1310*/  UIMAD UR7, UR14, UR7, UR6 ;  /* 0x000000070e0772a4 */ /* 0x000fe2000f8e0206 */
[----:B--2---:R-:W-:Y:S01]  /*1320*/  IMAD.SHL.U32 R2, R5, 0x40, RZ ;  /* 0x0000004005027824 */ /* 0x004fe200078e00ff */
[----:B------:R-:W-:Y:S01]  /*1330*/  USEL UR25, UR20, URZ, !UP4 ;  /* 0x0000003f14197287 */ /* 0x000fe2000e000000 */
[----:B------:R-:W-:Y:S01]  /*1340*/  IMAD.WIDE.U32 R142, R142, c[0x0][0x240], R6 ;  /* 0x000090008e8e7a25 */ /* 0x000fe200078e0006 */
[----:B------:R-:W-:Y:S01]  /*1350*/  USEL UR24, UR21, URZ, !UP4 ;  /* 0x0000003f15187287 */ /* 0x000fe2000e000000 */
[----:B------:R-:W-:Y:S01]  /*1360*/  LOP3.LUT R0, R4, 0xfffffffc, RZ, 0xc0, !PT ;  /* 0xfffffffc04007812 */ /* 0x000fe200078ec0ff */
[----:B------:R-:W-:Y:S01]  /*1370*/  UIMAD UR6, UR14, UR5, UR4 ;  /* 0x000000050e0672a4 */ /* 0x000fe2000f8e0204 */
[----:B------:R-:W-:Y:S01]  /*1380*/  LOP3.LUT R5, R2, 0x1c0, RZ, 0xc0, !PT ;  /* 0x000001c002057812 */ /* 0x000fe200078ec0ff */
[----:B------:R-:W-:Y:S01]  /*1390*/  IMAD.U32 R140, RZ, RZ, UR25 ;  /* 0x00000019ff8c7e24 */ /* 0x000fe2000f8e00ff */
[----:B------:R-:W-:Y:S01]  /*13a0*/  ULDC.64 UR4, c[0x0][0x248] ;  /* 0x0000920000047ab9 */ /* 0x000fe20000000a00 */
[----:B------:R-:W-:Y:S01]  /*13b0*/  IADD3 R143, R143, UR7, RZ ;  /* 0x000000078f8f7c10 */ /* 0x000fe2000fffe0ff */
[----:B------:R-:W-:Y:S01]  /*13c0*/  UIMAD UR4, UR24, UR4, URZ ;  /* 0x00000004180472a4 */ /* 0x000fe2000f8e023f */
[----:B------:R-:W-:Y:S01]  /*13d0*/  LOP3.LUT R2, R5, 0x38, R8, 0xf8, !PT ;  /* 0x0000003805027812 */ /* 0x000fe200078ef808 */
[----:B------:R-:W-:Y:S01]  /*13e0*/  USHF.R.S32.HI UR7, URZ, 0x1f, UR16 ;  /* 0x0000001f3f077899 */ /* 0x000fe20008011410 */
[----:B------:R-:W-:Y:S01]  /*13f0*/  SHF.R.U32.HI R5, RZ, 0x3, R5 ;  /* 0x00000003ff057819 */ /* 0x000fe20000011605 */
[----:B------:R-:W-:Y:S01]  /*1400*/  UIMAD UR5, UR25, UR5, UR4 ;  /* 0x00000005190572a4 */ /* 0x000fe2000f8e0204 */
[----:B------:R-:W-:Y:S01]  /*1410*/  IMAD.WIDE.U32 R142, R140, c[0x0][0x248], R142 ;  /* 0x000092008c8e7a25 */ /* 0x000fe200078e008e */
[----:B------:R-:W-:Y:S01]  /*1420*/  LEA.HI R122, R108, R71, RZ, 0x6 ;  /* 0x000000476c7a7211 */ /* 0x000fe200078f30ff */
[----:B------:R-:W-:Y:S01]  /*1430*/  UIMAD UR4, UR9, UR16, URZ ;  /* 0x00000010090472a4 */ /* 0x000fe2000f8e023f */
[----:B------:R-:W-:Y:S01]  /*1440*/  LOP3.LUT R5, R2, R5, RZ, 0x3c, !PT ;  /* 0x0000000502057212 */ /* 0x000fe200078e3cff */
[----:B------:R-:W-:Y:S01]  /*1450*/  IMAD.U32 R77, RZ, RZ, UR10 ;  /* 0x0000000aff4d7e24 */ /* 0x000fe2000f8e00ff */
[----:B------:R-:W-:Y:S01]  /*1460*/  IADD3 R147, R143, UR5, RZ ;  /* 0x000000058f937c10 */ /* 0x000fe2000fffe0ff */
[----:B------:R-:W-:Y:S01]  /*1470*/  IMAD.MOV.U32 R146, RZ, RZ, R142 ;  /* 0x000000ffff927224 */ /* 0x000fe200078e008e */
[----:B------:R-:W-:Y:S01]  /*1480*/  IADD3 R2, R8, 0x80, RZ ;  /* 0x0000008008027810 */ /* 0x000fe20007ffe0ff */
[----:B------:R-:W-:Y:S01]  /*1490*/  IMAD.IADD R0, R71, 0x1, -R0 ;  /* 0x0000000147007824 */ /* 0x000fe200078e0a00 */
[----:B------:R-:W-:Y:S01]  /*14a0*/  UIMAD UR4, UR7, UR10, UR4 ;  /* 0x0000000a070472a4 */ /* 0x000fe2000f8e0204 */
[----:B------:R-:W-:Y:S01]  /*14b0*/  IMAD.SHL.U32 R122, R122, 0x8, RZ ;  /* 0x000000087a7a7824 */ /* 0x000fe200078e00ff */
[----:B------:R-:W-:Y:S01]  /*14c0*/  ISETP.GE.AND P4, PT, R8, c[0x0][0x1d4], PT ;  /* 0x0000750008007a0c */ /* 0x000fe20003f86270 */
[----:B------:R-:W-:Y:S01]  /*14d0*/  IMAD.WIDE.U32 R6, R77, UR16, R146 ;  /* 0x000000104d067c25 */ /* 0x000fe2000f8e0092 */
[----:B------:R-:W-:-:S02]  /*14e0*/  ISETP.GE.AND P5, PT, R2, c[0x0][0x1d4], PT ;  /* 0x0000750002007a0c */ /* 0x000fc40003fa6270 */
[----:B------:R-:W-:Y:S01]  /*14f0*/  LOP3.LUT R122, R5, 0xfffffe00, R122, 0xf8, !PT ;  /* 0xfffffe00057a7812 */ /* 0x000fe200078ef87a */
[----:B------:R-:W-:Y:S01]  /*1500*/  IMAD.SHL.U32 R18, R0, 0x4, RZ ;  /* 0x0000000400127824 */ /* 0x000fe200078e00ff */
[----:B------:R-:W-:Y:S01]  /*1510*/  IADD3 R2, R7, UR4, RZ ;  /* 0x0000000407027c10 */ /* 0x000fe2000fffe0ff */
[----:B------:R-:W-:Y:S01]  /*1520*/  IMAD.U32 R10, RZ, RZ, UR14 ;  /* 0x0000000eff0a7e24 */ /* 0x000fe2000f8e00ff */
[----:B------:R-:W-:Y:S01]  /*1530*/  @P1 LEA R24, P3, R6, c[0x0][0x220], 0x1 ;  /* 0x0000880006181a11 */ /* 0x000fe200078608ff */
[----:B------:R-:W-:Y:S01]  /*1540*/  IMAD.SHL.U32 R122, R122, 0x2, RZ ;  /* 0x000000027a7a7824 */ /* 0x000fe200078e00ff */
[----:B------:R-:W-:Y:S01]  /*1550*/  IADD3 R15, R18, 0x20, RZ ;  /* 0x00000020120f7810 */ /* 0x000fe20007ffe0ff */
[----:B------:R-:W-:Y:S01]  /*1560*/  IMAD.WIDE.U32 R10, R10, c[0x0][0x260], R8 ;  /* 0x000098000a0a7a25 */ /* 0x000fe200078e0008 */
[C---:B------:R-:W-:Y:S01]  /*1570*/  @P1 LEA.HI.X R25, R6.reuse, c[0x0][0x224], R2, 0x1, P3 ;  /* 0x0000890006191a11 */ /* 0x040fe200018f0c02 */
[----:B------:R-:W-:Y:S01]  /*1580*/  ULDC.64 UR4, c[0x0][0x280] ;  /* 0x0000a00000047ab9 */ /* 0x000fe20000000a00 */
[----:B------:R-:W-:Y:S01]  /*1590*/  @P0 IADD3 R5, P3, R6, UR12, RZ ;  /* 0x0000000c06050c10 */ /* 0x000fe2000ff7e0ff */
[----:B------:R-:W-:Y:S01]  /*15a0*/  IMAD.IADD R12, R18, 0x1, R15 ;  /* 0x00000001120c7824 */ /* 0x000fe200078e020f */
[--C-:B------:R-:W-:Y:S01]  /*15b0*/  SHF.R.S32.HI R127, RZ, 0x2, R4.reuse ;  /* 0x00000002ff7f7819 */ /* 0x100fe20000011404 */
[----:B------:R-:W-:Y:S01]  /*15c0*/  @!PT LDS RZ, [RZ] ;  /* 0x00000000fffff984 */ /* 0x000fe20000000800 */
[----:B------:R-:W-:Y:S01]  /*15d0*/  @!PT LDS RZ, [RZ] ;  /* 0x00000000fffff984 */ /* 0x000fe20000000800 */
[----:B------:R-:W-:Y:S01]  /*15e0*/  @!PT LDS RZ, [RZ] ;  /* 0x00000000fffff984 */ /* 0x000fe20000000800 */
[----:B------:R2:W-:Y:S01]  /*15f0*/  @P1 LDGSTS.E.BYPASS.LTC128B.128 [R122+0x6100], [R24.64], !P4 ;  /* 0x06100000187a1fae */ /* 0x0005e2000e101d56 */
[----:B------:R-:W-:Y:S01]  /*1600*/  @P0 IADD3.X R2, R2, UR11, RZ, P3, !PT ;  /* 0x0000000b02020c10 */ /* 0x000fe20009ffe4ff */
[C---:B------:R-:W-:Y:S01]  /*1610*/  IMAD.SHL.U32 R16, R0.reuse, 0x8, RZ ;  /* 0x0000000800107824 */ /* 0x040fe200078e00ff */
[C---:B------:R-:W-:Y:S01]  /*1620*/  @P0 LEA R8, P3, R5.reuse, c[0x0][0x220], 0x1 ;  /* 0x0000880005080a11 */ /* 0x040fe200078608ff */
[----:B------:R2:W-:Y:S01]  /*1630*/  @P1 LDGSTS.E.BYPASS.LTC128B.128 [R122+0x8100], [R24.64+0x80], !P6 ;  /* 0x08100080187a1fae */ /* 0x0005e2000f101d56 */
[----:B------:R-:W-:Y:S01]  /*1640*/  SHF.R.S32.HI R4, RZ, 0x1f, R4 ;  /* 0x0000001fff047819 */ /* 0x000fe20000011404 */
[----:B------:R-:W-:Y:S01]  /*1650*/  IMAD R121, R0, 0x40, R127 ;  /* 0x0000004000797824 */ /* 0x000fe200078e027f */
[----:B------:R-:W-:Y:S01]  /*1660*/  IADD3 R14, R18, 0x40, RZ ;  /* 0x00000040120e7810 */ /* 0x000fe20007ffe0ff */
[----:B------:R2:W-:Y:S01]  /*1670*/  @P1 LDGSTS.E.BYPASS.LTC128B.128 [R122+0xa100], [R24.64+0x100], !P5 ;  /* 0x0a100100187a1fae */ /* 0x0005e2000e901d56 */
[----:B------:R-:W-:Y:S01]  /*1680*/  ISETP.GE.AND P1, PT, R12, c[0x0][0x27c], PT ;  /* 0x00009f000c007a0c */ /* 0x000fe20003f26270 */
[----:B------:R-:W-:Y:S01]  /*1690*/  USHF.L.U64.HI UR26, UR4, UR28, UR5 ;  /* 0x0000001c041a7299 */ /* 0x000fe20008010205 */
[----:B------:R-:W-:Y:S01]  /*16a0*/  @P0 LEA.HI.X R9, R5, c[0x0][0x224], R2, 0x1, P3 ;  /* 0x0000890005090a11 */ /* 0x000fe200018f0c02 */
[----:B------:R-:W-:Y:S01]  /*16b0*/  IMAD.IADD R13, R18, 0x1, R14 ;  /* 0x00000001120d7824 */ /* 0x000fe200078e020e */
[----:B------:R-:W-:Y:S01]  /*16c0*/  SEL R5, RZ, c[0x0][0x27c], !P1 ;  /* 0x00009f00ff057a07 */ /* 0x000fe20004800000 */
[----:B------:R-:W-:Y:S01]  /*16d0*/  USHF.L.U32 UR27, UR4, 0x6, URZ ;  /* 0x00000006041b7899 */ /* 0x000fe2000800063f */
[----:B------:R-:W-:Y:S01]  /*16e0*/  LEA.HI R4, R4, R127, RZ, 0x3 ;  /* 0x0000007f04047211 */ /* 0x000fe200078f18ff */
[----:B------:R4:W-:Y:S01]  /*16f0*/  @P0 LDGSTS.E.BYPASS.LTC128B.128 [R122+0x7100], [R8.64], !P4 ;  /* 0x07100000087a0fae */ /* 0x0009e2000e101d56 */
[----:B------:R-:W-:Y:S01]  /*1700*/  P2R R129, PR, RZ, 0x2 ;  /* 0x00000002ff817803 */ /* 0x000fe20000000000 */
[----:B------:R-:W-:Y:S01]  /*1710*/  IMAD.IADD R5, R5, 0x1, R12 ;  /* 0x0000000105057824 */ /* 0x000fe200078e020c */
[----:B------:R-:W-:Y:S01]  /*1720*/  LOP3.LUT R4, R4, 0xfffffff8, RZ, 0xc0, !PT ;  /* 0xfffffff804047812 */ /* 0x000fe200078ec0ff */
[----:B------:R4:W-:Y:S01]  /*1730*/  @P0 LDGSTS.E.BYPASS.LTC128B.128 [R122+0x9100], [R8.64+0x80], !P6 ;  /* 0x09100080087a0fae */ /* 0x0009e2000f101d56 */
[----:B------:R-:W-:Y:S01]  /*1740*/  ISETP.GE.AND P1, PT, R13, c[0x0][0x27c], PT ;  /* 0x00009f000d007a0c */ /* 0x000fe20003f26270 */
[----:B------:R-:W-:Y:S01]  /*1750*/  ULDC.64 UR4, c[0x0][0x290] ;  /* 0x0000a40000047ab9 */ /* 0x000fe20000000a00 */
[----:B------:R-:W-:Y:S01]  /*1760*/  ISETP.GE.AND P3, PT, R16, c[0x0][0x27c], PT ;  /* 0x00009f0010007a0c */ /* 0x000fe20003f66270 */
[----:B------:R-:W-:Y:S01]  /*1770*/  IMAD.IADD R123, R127, 0x1, -R4 ;  /* 0x000000017f7b7824 */ /* 0x000fe200078e0a04 */
[----:B------:R-:W-:Y:S01]  /*1780*/  SHF.R.S32.HI R2, RZ, 0x1f, R5 ;  /* 0x0000001fff027819 */ /* 0x000fe20000011405 */
[----:B------:R4:W-:Y:S01]  /*1790*/  @P0 LDGSTS.E.BYPASS.LTC128B.128 [R122+0xb100], [R8.64+0x100], !P5 ;  /* 0x0b100100087a0fae */ /* 0x0009e2000e901d56 */
[----:B------:R-:W-:Y:S01]  /*17a0*/  SEL R4, RZ, c[0x0][0x27c], !P1 ;  /* 0x00009f00ff047a07 */ /* 0x000fe20004800000 */
[----:B------:R-:W-:Y:S01]  /*17b0*/  USHF.L.U64.HI UR28, UR4, UR28, UR5 ;  /* 0x0000001c041c7299 */ /* 0x000fe20008010205 */
[----:B------:R-:W-:Y:S01]  /*17c0*/  SEL R7, RZ, c[0x0][0x27c], !P3 ;  /* 0x00009f00ff077a07 */ /* 0x000fe20005800000 */
[----:B------:R-:W-:Y:S01]  /*17d0*/  USHF.L.U32 UR29, UR4, 0x6, URZ ;  /* 0x00000006041d7899 */ /* 0x000fe2000800063f */
[CC--:B------:R-:W-:Y:S01]  /*17e0*/  LEA.HI R96, R2.reuse, R5.reuse, RZ, 0x3 ;  /* 0x0000000502607211 */ /* 0x0c0fe200078f18ff */
[----:B------:R-:W0:Y:S01]  /*17f0*/  LDGDEPBAR ;  /* 0x00000000000079af */ /* 0x000e220000000000 */
[----:B------:R-:W-:Y:S01]  /*1800*/  LEA.HI R2, R2, R5, RZ, 0x6 ;  /* 0x0000000502027211 */ /* 0x000fe200078f30ff */
[----:B------:R-:W-:Y:S01]  /*1810*/  IMAD.IADD R5, R4, 0x1, R13 ;  /* 0x0000000104057824 */ /* 0x000fe200078e020d */
[C---:B------:R-:W-:Y:S01]  /*1820*/  LOP3.LUT P0, RZ, R123.reuse, 0x4, RZ, 0xc0, !PT ;  /* 0x000000047bff7812 */ /* 0x040fe2000780c0ff */
[C---:B------:R-:W-:Y:S01]  /*1830*/  IMAD.IADD R7, R16.reuse, 0x1, R7 ;  /* 0x0000000110077824 */ /* 0x040fe200078e0207 */
[----:B------:R-:W-:Y:S01]  /*1840*/  IADD3 R126, R16, 0x60, RZ ;  /* 0x00000060107e7810 */ /* 0x000fe20007ffe0ff */
[----:B------:R-:W-:Y:S01]  /*1850*/  IMAD.SHL.U32 R123, R123, 0x40, RZ ;  /* 0x000000407b7b7824 */ /* 0x000fe200078e00ff */
[----:B------:R-:W-:Y:S01]  /*1860*/  SHF.R.S32.HI R104, RZ, 0x1f, R5 ;  /* 0x0000001fff687819 */ /* 0x000fe20000011405 */
[----:B------:R-:W-:Y:S01]  /*1870*/  IMAD.SHL.U32 R2, R2, 0x40, RZ ;  /* 0x0000004002027824 */ /* 0x000fe200078e00ff */
[----:B------:R-:W-:Y:S01]  /*1880*/  SHF.R.S32.HI R106, RZ, 0x1f, R7 ;  /* 0x0000001fff6a7819 */ /* 0x000fe20000011407 */
[----:B------:R-:W-:Y:S01]  /*1890*/  ULDC.64 UR4, c[0x0][0x1e8] ;  /* 0x00007a0000047ab9 */ /* 0x000fe20000000a00 */
[CC--:B------:R-:W-:Y:S01]  /*18a0*/  LEA.HI R98, R104.reuse, R5.reuse, RZ, 0x3 ;  /* 0x0000000568627211 */ /* 0x0c0fe200078f18ff */
[----:B------:R-:W-:Y:S01]  /*18b0*/  UIMAD UR34, UR13, UR4, URZ ;  /* 0x000000040d2272a4 */ /* 0x000fe2000f8e023f */
[----:B------:R-:W-:Y:S01]  /*18c0*/  LEA.HI R104, R104, R5, RZ, 0x6 ;  /* 0x0000000568687211 */ /* 0x000fe200078f30ff */
[----:B------:R-:W-:Y:S01]  /*18d0*/  UIMAD.WIDE.U32 UR30, UR14, UR4, URZ ;  /* 0x000000040e1e72a5 */ /* 0x000fe2000f8e003f */
[----:B------:R-:W-:Y:S01]  /*18e0*/  LEA.HI R94, R106, R7, RZ, 0x3 ;  /* 0x000000076a5e7211 */ /* 0x000fe200078f18ff */
[----:B------:R-:W-:Y:S01]  /*18f0*/  UIMAD UR34, UR14, UR5, UR34 ;  /* 0x000000050e2272a4 */ /* 0x000fe2000f8e0222 */
[----:B------:R-:W-:Y:S01]  /*1900*/  LEA.HI R108, R108, R71, RZ, 0x5 ;  /* 0x000000476c6c7211 */ /* 0x000fe200078f28ff */
[----:B------:R-:W-:Y:S01]  /*1910*/  IMAD.SHL.U32 R104, R104, 0x40, RZ ;  /* 0x0000004068687824 */ /* 0x000fe200078e00ff */
[----:B------:R-:W-:Y:S01]  /*1920*/  SHF.R.S32.HI R5, RZ, 0x1f, R126 ;  /* 0x0000001fff057819 */ /* 0x000fe2000001147e */
[----:B------:R-:W-:Y:S01]  /*1930*/  ULDC.64 UR4, c[0x0][0x210] ;  /* 0x0000840000047ab9 */ /* 0x000fe20000000a00 */
[----:B------:R-:W-:Y:S01]  /*1940*/  LEA.HI R106, R106, R7, RZ, 0x6 ;  /* 0x000000076a6a7211 */ /* 0x000fe200078f30ff */
[----:B------:R-:W-:Y:S01]  /*1950*/  IMAD.SHL.U32 R108, R108, 0x10, RZ ;  /* 0x000000106c6c7824 */ /* 0x000fe200078e00ff */
[----:B------:R-:W-:Y:S01]  /*1960*/  SHF.R.S32.HI R0, RZ, 0x1f, R13 ;  /* 0x0000001fff007819 */ /* 0x000fe2000001140d */
[----:B------:R-:W-:Y:S01]  /*1970*/  UIMAD UR35, UR13, UR4, URZ ;  /* 0x000000040d2372a4 */ /* 0x000fe2000f8e023f */
[----:B------:R-:W-:Y:S01]  /*1980*/  LOP3.LUT R123, R123, 0x1c0, RZ, 0xc0, !PT ;  /* 0x000001c07b7b7812 */ /* 0x000fe200078ec0ff */
[----:B------:R-:W-:Y:S01]  /*1990*/  IMAD.SHL.U32 R106, R106, 0x40, RZ ;  /* 0x000000406a6a7824 */ /* 0x000fe200078e00ff */
[----:B------:R-:W-:Y:S01]  /*19a0*/  LEA.HI R118, R5, R126, RZ, 0x3 ;  /* 0x0000007e05767211 */ /* 0x000fe200078f18ff */
[----:B------:R-:W-:Y:S01]  /*19b0*/  IMAD.MOV.U32 R78, RZ, RZ, c[0x0][0x27c] ;  /* 0x00009f00ff4e7624 */ /* 0x000fe200078e00ff */
[----:B------:R-:W-:Y:S01]  /*19c0*/  SHF.R.S32.HI R5, RZ, 0x1f, R12 ;  /* 0x0000001fff057819 */ /* 0x000fe2000001140c */
[----:B------:R-:W-:Y:S01]  /*19d0*/  IMAD.MOV.U32 R92, RZ, RZ, c[0x0][0x2b8] ;  /* 0x0000ae00ff5c7624 */ /* 0x000fe200078e00ff */
[----:B------:R-:W-:Y:S01]  /*19e0*/  LEA.HI R119, R0, R13, RZ, 0x3 ;  /* 0x0000000d00777211 */ /* 0x000fe200078f18ff */
[----:B------:R-:W-:Y:S01]  /*19f0*/  UIMAD.WIDE.U32 UR32, UR14, UR4, URZ ;  /* 0x000000040e2072a5 */ /* 0x000fe2000f8e003f */
[----:B------:R-:W-:Y:S01]  /*1a00*/  SHF.R.U32.HI R109, RZ, 0x3, R123 ;  /* 0x00000003ff6d7819 */ /* 0x000fe2000001167b */
[----:B------:R-:W-:Y:S01]  /*1a10*/  IMAD.MOV.U32 R107, RZ, RZ, c[0x0][0x27c] ;  /* 0x00009f00ff6b7624 */ /* 0x000fe200078e00ff */
[----:B------:R-:W-:-:S02]  /*1a20*/  LOP3.LUT R0, R123, 0x18, R16, 0xf8, !PT ;  /* 0x000000187b007812 */ /* 0x000fc400078ef810 */
[----:B------:R-:W-:Y:S01]  /*1a30*/  LOP3.LUT R4, R123, 0x38, R94, 0xf8, !PT ;  /* 0x000000387b047812 */ /* 0x000fe200078ef85e */
[----:B------:R-:W-:Y:S01]  /*1a40*/  IMAD.SHL.U32 R107, R107, 0x2, RZ ;  /* 0x000000026b6b7824 */ /* 0x000fe200078e00ff */
[----:B------:R-:W-:Y:S02]  /*1a50*/  SHF.R.S32.HI R132, RZ, 0x1f, R127 ;  /* 0x0000001fff847819 */ /* 0x000fe4000001147f */
[----:B------:R-:W-:Y:S02]  /*1a60*/  LEA.HI R120, R5, R12, RZ, 0x3 ;  /* 0x0000000c05787211 */ /* 0x000fe400078f18ff */
[----:B------:R-:W-:Y:S01]  /*1a70*/  LOP3.LUT R108, R108, 0xfffffe00, RZ, 0xc0, !PT ;  /* 0xfffffe006c6c7812 */ /* 0x000fe200078ec0ff */
[C---:B------:R-:W-:Y:S01]  /*1a80*/  IMAD R134, R132.reuse, c[0x0][0x280], RZ ;  /* 0x0000a00084867a24 */ /* 0x040fe200078e02ff */
[----:B------:R-:W-:Y:S01]  /*1a90*/  LOP3.LUT R6, R123, 0x38, R96, 0xf8, !PT ;  /* 0x000000387b067812 */ /* 0x000fe200078ef860 */
[----:B------:R-:W-:Y:S01]  /*1aa0*/  IMAD R132, R132, c[0x0][0x290], RZ ;  /* 0x0000a40084847a24 */ /* 0x000fe200078e02ff */
[----:B------:R-:W-:Y:S01]  /*1ab0*/  LOP3.LUT R5, R0, R109, RZ, 0x3c, !PT ;  /* 0x0000006d00057212 */ /* 0x000fe200078e3cff */
[C---:B------:R-:W-:Y:S01]  /*1ac0*/  IMAD R134, R127.reuse, c[0x0][0x284], R134 ;  /* 0x0000a1007f867a24 */ /* 0x040fe200078e0286 */
[----:B------:R-:W-:Y:S01]  /*1ad0*/  LOP3.LUT R106, R106, 0x7ffff000, RZ, 0xc0, !PT ;  /* 0x7ffff0006a6a7812 */ /* 0x000fe200078ec0ff */
[----:B------:R-:W-:Y:S01]  /*1ae0*/  IMAD R132, R127, c[0x0][0x294], R132 ;  /* 0x0000a5007f847a24 */ /* 0x000fe200078e0284 */
[----:B------:R-:W-:Y:S01]  /*1af0*/  SHF.R.S32.HI R19, RZ, 0x1f, R18 ;  /* 0x0000001fff137819 */ /* 0x000fe20000011412 */
[----:B------:R-:W-:Y:S01]  /*1b00*/  IMAD.IADD R116, R5, 0x1, R108 ;  /* 0x0000000105747824 */ /* 0x000fe200078e026c */
[----:B------:R-:W-:-:S02]  /*1b10*/  SHF.R.S32.HI R17, RZ, 0x1f, R16 ;  /* 0x0000001fff117819 */ /* 0x000fc40000011410 */
[----:B------:R-:W-:Y:S01]  /*1b20*/  LOP3.LUT R2, R2, 0x7ffff000, RZ, 0xc0, !PT ;  /* 0x7ffff00002027812 */ /* 0x000fe200078ec0ff */
[C-C-:B------:R-:W-:Y:S01]  /*1b30*/  IMAD.WIDE.U32 R138, R127.reuse, c[0x0][0x280], R18.reuse ;  /* 0x0000a0007f8a7a25 */ /* 0x140fe200078e0012 */
[----:B------:R-:W-:Y:S02]  /*1b40*/  LOP3.LUT R105, R6, R109, RZ, 0x3c, !PT ;  /* 0x0000006d06697212 */ /* 0x000fe400078e3cff */
[C---:B------:R-:W-:Y:S01]  /*1b50*/  IADD3 R125, R16.reuse, 0x80, RZ ;  /* 0x00000080107d7810 */ /* 0x040fe20007ffe0ff */
[C---:B------:R-:W-:Y:S01]  /*1b60*/  IMAD.WIDE.U32 R136, R127.reuse, c[0x0][0x290], R18 ;  /* 0x0000a4007f887a25 */ /* 0x040fe200078e0012 */
[----:B------:R-:W-:Y:S02]  /*1b70*/  IADD3 R124, R16, 0xa0, RZ ;  /* 0x000000a0107c7810 */ /* 0x000fe40007ffe0ff */
[----:B------:R-:W-:Y:S01]  /*1b80*/  LOP3.LUT R104, R104, 0x7ffff000, RZ, 0xc0, !PT ;  /* 0x7ffff00068687812 */ /* 0x000fe200078ec0ff */
[----:B------:R-:W-:Y:S01]  /*1b90*/  IMAD.WIDE.U32 R22, R127, c[0x0][0x280], R16 ;  /* 0x0000a0007f167a25 */ /* 0x000fe200078e0010 */
[----:B-----5:R-:W-:-:S02]  /*1ba0*/  SHF.R.S32.HI R83, RZ, 0x1f, R76 ;  /* 0x0000001fff537819 */ /* 0x020fc4000001144c */
[----:B------:R-:W-:Y:S01]  /*1bb0*/  IADD3 R11, R11, UR6, RZ ;  /* 0x000000060b0b7c10 */ /* 0x000fe2000fffe0ff */
[----:B------:R-:W-:Y:S01]  /*1bc0*/  IMAD.WIDE.U32 R20, R127, c[0x0][0x290], R16 ;  /* 0x0000a4007f147a25 */ /* 0x000fe200078e0010 */
[----:B------:R-:W-:Y:S01]  /*1bd0*/  IADD3 R105, R105, R2, R108 ;  /* 0x0000000269697210 */ /* 0x000fe20007ffe06c */
[----:B------:R-:W-:Y:S01]  /*1be0*/  ULDC.64 UR6, c[0x0][0x268] ;  /* 0x00009a0000067ab9 */ /* 0x000fe20000000a00 */
[----:B------:R-:W-:Y:S01]  /*1bf0*/  SHF.R.S32.HI R2, RZ, 0x1f, R125 ;  /* 0x0000001fff027819 */ /* 0x000fe2000001147d */
[----:B------:R-:W-:Y:S01]  /*1c00*/  UIMAD UR24, UR24, UR6, URZ ;  /* 0x00000006181872a4 */ /* 0x000fe2000f8e023f */
[----:B------:R-:W-:Y:S01]  /*1c10*/  SHF.R.S32.HI R7, RZ, 0x1f, R124 ;  /* 0x0000001fff077819 */ /* 0x000fe2000001147c */
[----:B------:R-:W-:Y:S01]  /*1c20*/  IMAD.IADD R139, R139, 0x1, R134 ;  /* 0x000000018b8b7824 */ /* 0x000fe200078e0286 */
[----:B------:R-:W-:Y:S01]  /*1c30*/  LEA R116, R116, 0x100, 0x1 ;  /* 0x0000010074747811 */ /* 0x000fe200078e08ff */
[----:B------:R-:W-:Y:S01]  /*1c40*/  IMAD.IADD R137, R137, 0x1, R132 ;  /* 0x0000000189897824 */ /* 0x000fe200078e0284 */
[----:B------:R-:W-:Y:S01]  /*1c50*/  SHF.R.S32.HI R117, RZ, 0x3, R94 ;  /* 0x00000003ff757819 */ /* 0x000fe2000001145e */
[----:B------:R-:W-:Y:S01]  /*1c60*/  IMAD.IADD R135, R134, 0x1, R23 ;  /* 0x0000000186877824 */ /* 0x000fe200078e0217 */
[----:B------:R-:W-:Y:S01]  /*1c70*/  SHF.R.S32.HI R114, RZ, 0x3, R96 ;  /* 0x00000003ff727819 */ /* 0x000fe20000011460 */
[----:B------:R-:W-:Y:S01]  /*1c80*/  IMAD.IADD R133, R132, 0x1, R21 ;  /* 0x0000000184857824 */ /* 0x000fe200078e0215 */
[----:B------:R-:W-:Y:S01]  /*1c90*/  SHF.R.S32.HI R111, RZ, 0x3, R98 ;  /* 0x00000003ff6f7819 */ /* 0x000fe20000011462 */
[----:B------:R-:W-:Y:S01]  /*1ca0*/  IMAD.MOV.U32 R134, RZ, RZ, R22 ;  /* 0x000000ffff867224 */ /* 0x000fe200078e0016 */
[----:B------:R-:W-:Y:S01]  /*1cb0*/  LOP3.LUT R94, R94, 0xfffffff8, RZ, 0xc0, !PT ;  /* 0xfffffff85e5e7812 */ /* 0x000fe200078ec0ff */
[----:B------:R-:W-:Y:S01]  /*1cc0*/  IMAD.MOV.U32 R132, RZ, RZ, R20 ;  /* 0x000000ffff847224 */ /* 0x000fe200078e0014 */
[----:B------:R-:W-:Y:S01]  /*1cd0*/  LOP3.LUT R96, R96, 0xfffffff8, RZ, 0xc0, !PT ;  /* 0xfffffff860607812 */ /* 0x000fe200078ec0ff */
[----:B------:R-:W-:Y:S01]  /*1ce0*/  UIMAD UR6, UR14, UR5, UR35 ;  /* 0x000000050e0672a4 */ /* 0x000fe2000f8e0223 */
[----:B------:R-:W-:Y:S01]  /*1cf0*/  LEA.HI R113, R2, R125, RZ, 0x3 ;  /* 0x0000007d02717211 */ /* 0x000fe200078f18ff */
[----:B------:R-:W-:Y:S01]  /*1d00*/  UIMAD UR7, UR25, UR7, UR24 ;  /* 0x00000007190772a4 */ /* 0x000fe2000f8e0218 */
[----:B------:R-:W-:Y:S01]  /*1d10*/  LEA.HI R112, R7, R124, RZ, 0x3 ;  /* 0x0000007c07707211 */ /* 0x000fe200078f18ff */
[----:B------:R-:W-:Y:S01]  /*1d20*/  ULDC.64 UR4, c[0x0][0x2b0] ;  /* 0x0000ac0000047ab9 */ /* 0x000fe20000000a00 */
[----:B------:R-:W-:Y:S01]  /*1d30*/  IADD3 R115, R116, 0x40, RZ ;  /* 0x0000004074737810 */ /* 0x000fe20007ffe0ff */
[----:B------:R-:W-:Y:S01]  /*1d40*/  IMAD.WIDE.U32 R140, R140, c[0x0][0x268], R10 ;  /* 0x00009a008c8c7a25 */ /* 0x000fe200078e000a */
[----:B------:R-:W-:Y:S01]  /*1d50*/  @P0 IADD3 R115, R116, -0x40, RZ ;  /* 0xffffffc074730810 */ /* 0x000fe20007ffe0ff */
[----:B------:R-:W-:Y:S01]  /*1d60*/  UIADD3 UR25, UR33, UR6, URZ ;  /* 0x0000000621197290 */ /* 0x000fe2000fffe03f */
[----:B------:R-:W-:Y:S01]  /*1d70*/  P2R R128, PR, RZ, 0x2 ;  /* 0x00000002ff807803 */ /* 0x000fe20000000000 */
[C---:B------:R-:W-:Y:S01]  /*1d80*/  IMAD.WIDE.U32 R136, R76.reuse, c[0x0][0x290], R136 ;  /* 0x0000a4004c887a25 */ /* 0x040fe200078e0088 */
[----:B------:R-:W-:Y:S01]  /*1d90*/  SHF.R.S32.HI R93, RZ, 0x1f, R94 ;  /* 0x0000001fff5d7819 */ /* 0x000fe2000001145e */
[----:B------:R-:W-:Y:S01]  /*1da0*/  UIADD3 UR24, UR31, UR34, URZ ;  /* 0x000000221f187290 */ /* 0x000fe2000fffe03f */
[----:B------:R-:W-:Y:S01]  /*1db0*/  SHF.R.S32.HI R95, RZ, 0x1f, R96 ;  /* 0x0000001fff5f7819 */ /* 0x000fe20000011460 */
[----:B------:R-:W-:Y:S01]  /*1dc0*/  IMAD.WIDE.U32 R138, R76, c[0x0][0x280], R138 ;  /* 0x0000a0004c8a7a25 */ /* 0x000fe200078e008a */
[----:B------:R-:W-:Y:S01]  /*1dd0*/  ISETP.GE.AND P0, PT, R78, 0x1, PT ;  /* 0x000000014e00780c */ /* 0x000fe20003f06270 */
[----:B------:R-:W-:Y:S01]  /*1de0*/  ULDC.U8 UR6, c[0x0][0x298] ;  /* 0x0000a60000067ab9 */ /* 0x000fe20000000000 */
[----:B------:R-:W-:Y:S01]  /*1df0*/  LOP3.LUT R118, R118, 0xfffffff8, RZ, 0xc0, !PT ;  /* 0xfffffff876767812 */ /* 0x000fe200078ec0ff */
[----:B------:R-:W-:Y:S01]  /*1e00*/  IMAD.WIDE.U32 R134, R76, c[0x0][0x280], R134 ;  /* 0x0000a0004c867a25 */ /* 0x000fe200078e0086 */
[----:B------:R-:W-:-:S02]  /*1e10*/  LOP3.LUT R113, R113, 0xfffffff8, RZ, 0xc0, !PT ;  /* 0xfffffff871717812 */ /* 0x000fc400078ec0ff */
[----:B------:R-:W-:Y:S01]  /*1e20*/  LOP3.LUT R112, R112, 0xfffffff8, RZ, 0xc0, !PT ;  /* 0xfffffff870707812 */ /* 0x000fe200078ec0ff */
[----:B------:R-:W-:Y:S01]  /*1e30*/  IMAD.WIDE.U32 R132, R76, c[0x0][0x290], R132 ;  /* 0x0000a4004c847a25 */ /* 0x000fe200078e0084 */
[----:B------:R-:W-:Y:S02]  /*1e40*/  LOP3.LUT R120, R120, 0xfffffff8, RZ, 0xc0, !PT ;  /* 0xfffffff878787812 */ /* 0x000fe400078ec0ff */
[----:B------:R-:W-:Y:S01]  /*1e50*/  LOP3.LUT R119, R119, 0xfffffff8, RZ, 0xc0, !PT ;  /* 0xfffffff877777812 */ /* 0x000fe200078ec0ff */
[----:B------:R-:W-:Y:S01]  /*1e60*/  IMAD.SHL.U32 R105, R105, 0x2, RZ ;  /* 0x0000000269697824 */ /* 0x000fe200078e00ff */
[----:B------:R-:W-:Y:S02]  /*1e70*/  ISETP.NE.AND P1, PT, R92, 0x1, PT ;  /* 0x000000015c00780c */ /* 0x000fe40003f25270 */
[C---:B------:R-:W-:Y:S01]  /*1e80*/  SHF.L.U64.HI R93, R94.reuse, 0x1, R93 ;  /* 0x000000015e5d7819 */ /* 0x040fe2000001025d */
[----:B------:R-:W-:Y:S01]  /*1e90*/  IMAD.SHL.U32 R94, R94, 0x2, RZ ;  /* 0x000000025e5e7824 */ /* 0x000fe200078e00ff */
[C---:B------:R-:W-:Y:S01]  /*1ea0*/  SHF.L.U64.HI R95, R96.reuse, 0x1, R95 ;  /* 0x00000001605f7819 */ /* 0x040fe2000001025f */
[----:B------:R-:W-:Y:S01]  /*1eb0*/  IMAD.SHL.U32 R96, R96, 0x2, RZ ;  /* 0x0000000260607824 */ /* 0x000fe200078e00ff */
[----:B------:R-:W-:-:S02]  /*1ec0*/  P2R R0, PR, RZ, 0x1 ;  /* 0x00000001ff007803 */ /* 0x000fc40000000000 */
[----:B------:R-:W-:Y:S02]  /*1ed0*/  P2R R131, PR, RZ, 0x10 ;  /* 0x00000010ff837803 */ /* 0x000fe40000000000 */
[----:B------:R-:W-:Y:S02]  /*1ee0*/  P2R R130, PR, RZ, 0x8 ;  /* 0x00000008ff827803 */ /* 0x000fe40000000000 */
[C---:B------:R-:W-:Y:S02]  /*1ef0*/  IADD3 R11, R18.reuse, 0x50, RZ ;  /* 0x00000050120b7810 */ /* 0x040fe40007ffe0ff */
[C---:B------:R-:W-:Y:S02]  /*1f00*/  IADD3 R10, R18.reuse, 0x10, RZ ;  /* 0x00000010120a7810 */ /* 0x040fe40007ffe0ff */
[----:B----4-:R-:W-:Y:S02]  /*1f10*/  IADD3 R9, R18, 0x30, RZ ;  /* 0x0000003012097810 */ /* 0x010fe40007ffe0ff */
[----:B------:R-:W-:-:S02]  /*1f20*/  SHF.R.S32.HI R101, RZ, 0x1f, R118 ;  /* 0x0000001fff657819 */ /* 0x000fc40000011476 */
[----:B------:R-:W-:Y:S02]  /*1f30*/  SHF.R.S32.HI R100, RZ, 0x1f, R113 ;  /* 0x0000001fff647819 */ /* 0x000fe40000011471 */
[----:B------:R-:W-:Y:S02]  /*1f40*/  SHF.R.S32.HI R99, RZ, 0x1f, R112 ;  /* 0x0000001fff637819 */ /* 0x000fe40000011470 */
[----:B------:R-:W-:Y:S02]  /*1f50*/  SHF.R.S32.HI R103, RZ, 0x1f, R120 ;  /* 0x0000001fff677819 */ /* 0x000fe40000011478 */
[----:B------:R-:W-:Y:S02]  /*1f60*/  SHF.R.S32.HI R102, RZ, 0x1f, R119 ;  /* 0x0000001fff667819 */ /* 0x000fe40000011477 */
[----:B------:R-:W-:Y:S02]  /*1f70*/  IADD3 R87, R141, UR7, RZ ;  /* 0x000000078d577c10 */ /* 0x000fe4000fffe0ff */
[----:B------:R-:W-:Y:S01]  /*1f80*/  P2R R0, PR, RZ, 0x2 ;  /* 0x00000002ff007803 */ /* 0x000fe20000000000 */
[----:B---3--:R3:W4:Y:S02]  /*1f90*/  @P2 R2UR UR36, R3 ;  /* 0x00000000032423c2 */ /* 0x00872400000e0000 */
[-C--:B---3--:R-:W-:Y:S01]  /*1fa0*/  LOP3.LUT R3, R4, R109.reuse, RZ, 0x3c, !PT ;  /* 0x0000006d04037212 */ /* 0x088fe200078e3cff */
[----:B----4-:R-:W-:Y:S01]  /*1fb0*/  @UP0 USHF.R.S32.HI UR39, URZ, 0x1f, UR36 ;  /* 0x0000001f3f270899 */ /* 0x010fe20008011424 */
[----:B------:R-:W-:Y:S01]  /*1fc0*/  LOP3.LUT R4, R123, 0x38, R98, 0xf8, !PT ;  /* 0x000000387b047812 */ /* 0x000fe200078ef862 */
[----:B------:R-:W-:Y:S01]  /*1fd0*/  @UP0 UMOV UR38, UR36 ;  /* 0x0000002400260c82 */ /* 0x000fe20008000000 */
[--C-:B------:R-:W-:Y:S01]  /*1fe0*/  IADD3 R106, R3, R106, R108.reuse ;  /* 0x0000006a036a7210 */ /* 0x100fe20007ffe06c */
[----:B------:R-:W-:Y:S01]  /*1ff0*/  @!UP0 UMOV UR38, UR20 ;  /* 0x0000001400268c82 */ /* 0x000fe20008000000 */
[----:B------:R-:W-:Y:S01]  /*2000*/  LOP3.LUT R3, R4, R109, RZ, 0x3c, !PT ;  /* 0x0000006d04037212 */ /* 0x000fe200078e3cff */
[----:B------:R-:W-:Y:S01]  /*2010*/  UIMAD.WIDE.U32 UR36, UR38, UR4, URZ ;  /* 0x00000004262472a5 */ /* 0x000fe2000f8e003f */
[----:B------:R-:W-:Y:S01]  /*2020*/  LOP3.LUT R98, R98, 0xfffffff8, RZ, 0xc0, !PT ;  /* 0xfffffff862627812 */ /* 0x000fe200078ec0ff */
[----:B------:R-:W-:Y:S01]  /*2030*/  @!UP0 UMOV UR39, UR21 ;  /* 0x0000001500278c82 */ /* 0x000fe20008000000 */
[----:B------:R-:W-:Y:S01]  /*2040*/  IADD3 R104, R3, R104, R108 ;  /* 0x0000006803687210 */ /* 0x000fe20007ffe06c */
[C---:B------:R-:W-:Y:S01]  /*2050*/  IMAD R3, R83.reuse, c[0x0][0x280], RZ ;  /* 0x0000a00053037a24 */ /* 0x040fe200078e02ff */
[----:B------:R-:W-:Y:S01]  /*2060*/  UIMAD UR21, UR39, UR4, URZ ;  /* 0x00000004271572a4 */ /* 0x000fe2000f8e023f */
[----:B------:R-:W-:Y:S01]  /*2070*/  IMAD R83, R83, c[0x0][0x290], RZ ;  /* 0x0000a40053537a24 */ /* 0x000fe200078e02ff */
[----:B------:R-:W-:Y:S01]  /*2080*/  SHF.R.S32.HI R97, RZ, 0x1f, R98 ;  /* 0x0000001fff617819 */ /* 0x000fe20000011462 */
[C---:B------:R-:W-:Y:S01]  /*2090*/  IMAD R3, R76.reuse, c[0x0][0x284], R3 ;  /* 0x0000a1004c037a24 */ /* 0x040fe200078e0203 */
[----:B------:R-:W-:Y:S01]  /*20a0*/  UIMAD UR5, UR38, UR5, UR21 ;  /* 0x00000005260572a4 */ /* 0x000fe2000f8e0215 */
[----:B------:R-:W-:Y:S01]  /*20b0*/  IMAD R83, R76, c[0x0][0x294], R83 ;  /* 0x0000a5004c537a24 */ /* 0x000fe200078e0253 */
[----:B------:R-:W-:Y:S01]  /*20c0*/  SHF.L.U64.HI R97, R98, 0x1, R97 ;  /* 0x0000000162617819 */ /* 0x000fe20000010261 */
[----:B------:R-:W-:Y:S01]  /*20d0*/  IMAD.IADD R86, R139, 0x1, R3 ;  /* 0x000000018b567824 */ /* 0x000fe200078e0203 */
[----:B------:R-:W-:Y:S01]  /*20e0*/  UIADD3 UR5, UR37, UR5, URZ ;  /* 0x0000000525057290 */ /* 0x000fe2000fffe03f */
[----:B------:R-:W-:-:S02]  /*20f0*/  IMAD.IADD R85, R137, 0x1, R83 ;  /* 0x0000000189557824 */ /* 0x000fc400078e0253 */
[----:B------:R-:W-:Y:S02]  /*2100*/  IMAD.IADD R84, R3, 0x1, R135 ;  /* 0x0000000103547824 */ /* 0x000fe400078e0287 */
[----:B------:R-:W-:Y:S02]  /*2110*/  IMAD.IADD R83, R83, 0x1, R133 ;  /* 0x0000000153537824 */ /* 0x000fe400078e0285 */
[----:B------:R-:W-:Y:S02]  /*2120*/  IMAD.SHL.U32 R106, R106, 0x2, RZ ;  /* 0x000000026a6a7824 */ /* 0x000fe400078e00ff */
[----:B------:R-:W-:Y:S02]  /*2130*/  IMAD.SHL.U32 R98, R98, 0x2, RZ ;  /* 0x0000000262627824 */ /* 0x000fe400078e00ff */
[----:B------:R-:W-:Y:S01]  /*2140*/  IMAD.SHL.U32 R104, R104, 0x2, RZ ;  /* 0x0000000268687824 */ /* 0x000fe200078e00ff */
[----:B--2---:R-:W-:Y:S06]  /*2150*/  BAR.SYNC.DEFER_BLOCKING 0x0 ;  /* 0x0000000000007b1d */ /* 0x004fec0000010000 */
.L_x_352:
[----:B------:R-:W-:Y:S01]  /*2160*/  IMAD.MOV.U32 R110, RZ, RZ, RZ ;  /* 0x000000ffff6e7224 */ /* 0x000fe200078e00ff */
[----:B------:R-:W-:Y:S01]  /*2170*/  ISETP.NE.AND P1, PT, R92, 0x1, PT ;  /* 0x000000015c00780c */ /* 0x000fe20003f25270 */
[----:B------:R-:W-:Y:S01]  /*2180*/  USHF.L.U32 UR4, UR16, 0x6, URZ ;  /* 0x0000000610047899 */ /* 0x000fe2000800063f */
[----:B------:R-:W-:Y:S01]  /*2190*/  ISETP.GE.AND P2, PT, R78, 0x1, PT ;  /* 0x000000014e00780c */ /* 0x000fe20003f46270 */
[----:B------:R-:W-:Y:S04]  /*21a0*/  DEPBAR.LE SB0, 0x0 ;  /* 0x000080000000791a */ /* 0x000fe80000000000 */
[----:B--2---:R-:W-:Y:S01]  /*21b0*/  IADD3 R3, R121, UR4, RZ ;  /* 0x0000000479037c10 */ /* 0x004fe2000fffe0ff */
[----:B------:R-:W-:Y:S03]  /*21c0*/  BSSY B1, `(.L_x_328) ;  /* 0x00003db000017945 */ /* 0x000fe60003800000 */
[----:B------:R-:W-:Y:S01]  /*21d0*/  ISETP.GE.AND P0, PT, R3, UR19, PT ;  /* 0x0000001303007c0c */ /* 0x000fe2000bf06270 */
[----:B------:R-:W-:Y:S03]  /*21e0*/  IMAD.IADD R81, R82, 0x1, R3 ;  /* 0x0000000152517824 */ /* 0x000fe600078e0203 */
[----:B------:R-:W-:Y:S01]  /*21f0*/  ISETP.GT.OR P0, PT, R121, 0x3f, P0 ;  /* 0x0000003f7900780c */ /* 0x000fe20000704670 */
[----:B------:R-:W-:Y:S04]  /*2200*/  @P1 IMAD.HI.U32 R2, R81, c[0x0][0x2bc], RZ ;  /* 0x0000af0051021a27 */ /* 0x000fe800078e00ff */
[--C-:B------:R-:W-:Y:S01]  /*2210*/  IMAD.MOV.U32 R0, RZ, RZ, R81.reuse ;  /* 0x000000ffff007224 */ /* 0x100fe200078e0051 */
[----:B------:R-:W-:Y:S07]  /*2220*/  @P1 SHF.R.U32.HI R0, RZ, c[0x0][0x2c0], R2 ;  /* 0x0000b000ff001a19 */ /* 0x000fee0000011602 */
[C---:B------:R-:W-:Y:S04]  /*2230*/  @!P0 IADD3 R3, P1, R0.reuse, UR36, RZ ;  /* 0x0000002400038c10 */ /* 0x040fe8000ff3e0ff */
[----:B------:R-:W-:Y:S01]  /*2240*/  @!P0 LEA.HI.X.SX32 R2, R0, UR5, 0x1, P1 ;  /* 0x0000000500028c11 */ /* 0x000fe200088f0eff */
[----:B------:R-:W-:Y:S01]  /*2250*/  IMAD.MOV R0, RZ, RZ, -R0 ;  /* 0x000000ffff007224 */ /* 0x000fe200078e0a00 */
[C---:B------:R-:W-:Y:S03]  /*2260*/  @!P0 LEA R6, P1, R3.reuse, c[0x0][0x2a0], 0x2 ;  /* 0x0000a80003068a11 */ /* 0x040fe600078210ff */
        /* <DEDUP_REMOVED lines=17> */
[----:B------:R-:W-:-:S05]  /*2380*/  @!P2 BRA `(.L_x_329) ;  /* 0x000039700000a947 */ /* 0x000fca0003800000 */
[----:B------:R-:W-:Y:S01]  /*2390*/  USHF.R.S32.HI UR34, URZ, 0x1f, UR16 ;  /* 0x0000001f3f227899 */ /* 0x000fe20008011410 */
[----:B------:R-:W-:Y:S01]  /*23a0*/  ISETP.NE.AND P0, PT, RZ, UR6, PT ;  /* 0x00000006ff007c0c */ /* 0x000fe2000bf05270 */
[----:B------:R-:W-:Y:S02]  /*23b0*/  UIMAD UR21, UR26, UR16, URZ ;  /* 0x000000101a1572a4 */ /* 0x000fe4000f8e023f */
[----:B------:R-:W-:Y:S02]  /*23c0*/  UIMAD UR7, UR28, UR16, URZ ;  /* 0x000000101c0772a4 */ /* 0x000fe4000f8e023f */
[----:B------:R-:W-:Y:S02]  /*23d0*/  UIADD3 UR35, -UR4, UR19, URZ ;  /* 0x0000001304237290 */ /* 0x000fe4000fffe13f */
[----:B------:R-:W-:Y:S02]  /*23e0*/  UIMAD.WIDE.U32 UR40, UR27, UR16, URZ ;  /* 0x000000101b2872a5 */ /* 0x000fe4000f8e003f */
[----:B------:R-:W-:Y:S02]  /*23f0*/  UIMAD.WIDE.U32 UR38, UR29, UR16, URZ ;  /* 0x000000101d2672a5 */ /* 0x000fe4000f8e003f */
[----:B------:R-:W-:Y:S02]  /*2400*/  UIMAD UR21, UR34, UR27, UR21 ;  /* 0x0000001b221572a4 */ /* 0x000fe4000f8e0215 */
[----:B------:R-:W-:Y:S02]  /*2410*/  UIMAD UR7, UR34, UR29, UR7 ;  /* 0x0000001d220772a4 */ /* 0x000fe4000f8e0207 */
[----:B------:R-:W-:Y:S02]  /*2420*/  UISETP.LT.AND UP0, UPT, UR35, 0x40, UPT ;  /* 0x000000402300788c */ /* 0x000fe4000bf01270 */
[----:B------:R-:W-:Y:S02]  /*2430*/  UIADD3 UR21, UR41, UR21, URZ ;  /* 0x0000001529157290 */ /* 0x000fe4000fffe03f */
[----:B------:R-:W-:Y:S02]  /*2440*/  UIADD3 UR7, UR39, UR7, URZ ;  /* 0x0000000727077290 */ /* 0x000fe4000fffe03f */
[----:B------:R-:W-:Y:S01]  /*2450*/  USEL UR35, UR35, 0x40, UP0 ;  /* 0x0000004023237887 */ /* 0x000fe20008000000 */
[----:B------:R-:W-:-:S05]  /*2460*/  @!P0 BRA `(.L_x_330) ;  /* 0x00001c0000008947 */ /* 0x000fca0003800000 */
[----:B------:R-:W-:Y:S01]  /*2470*/  ISETP.GE.AND P1, PT, R127, UR35, PT ;  /* 0x000000237f007c0c */ /* 0x000fe2000bf26270 */
        /* <DEDUP_REMOVED lines=14> */
[----:B------:R-:W-:Y:S01]  /*2560*/  IADD3 R5, P0, R138, UR40, RZ ;  /* 0x000000288a057c10 */ /* 0x000fe2000ff1e0ff */
[----:B------:R-:W-:Y:S01]  /*2570*/  CS2R R62, SRZ ;  /* 0x00000000003e7805 */ /* 0x000fe2000001ff00 */
[----:B------:R-:W-:Y:S01]  /*2580*/  CS2R R34, SRZ ;  /* 0x0000000000227805 */ /* 0x000fe2000001ff00 */
[----:B------:R-:W-:Y:S01]  /*2590*/  CS2R R60, SRZ ;  /* 0x00000000003c7805 */ /* 0x000fe2000001ff00 */
[----:B------:R-:W-:Y:S01]  /*25a0*/  IADD3.X R4, R86, UR21, RZ, P0, !PT ;  /* 0x0000001556047c10 */ /* 0x000fe200087fe4ff */
[----:B------:R-:W-:Y:S01]  /*25b0*/  CS2R R38, SRZ ;  /* 0x0000000000267805 */ /* 0x000fe2000001ff00 */
[----:B------:R-:W-:Y:S01]  /*25c0*/  IADD3 R8, P0, R136, UR38, RZ ;  /* 0x0000002688087c10 */ /* 0x000fe2000ff1e0ff */
[----:B------:R-:W-:Y:S01]  /*25d0*/  CS2R R58, SRZ ;  /* 0x00000000003a7805 */ /* 0x000fe2000001ff00 */
[----:B------:R-:W-:Y:S01]  /*25e0*/  CS2R R32, SRZ ;  /* 0x0000000000207805 */ /* 0x000fe2000001ff00 */
[----:B------:R-:W-:Y:S01]  /*25f0*/  CS2R R54, SRZ ;  /* 0x0000000000367805 */ /* 0x000fe2000001ff00 */
[----:B------:R-:W-:Y:S01]  /*2600*/  IADD3.X R3, R85, UR7, RZ, P0, !PT ;  /* 0x0000000755037c10 */ /* 0x000fe200087fe4ff */
[----:B------:R-:W-:Y:S01]  /*2610*/  CS2R R28, SRZ ;  /* 0x00000000001c7805 */ /* 0x000fe2000001ff00 */
        /* <DEDUP_REMOVED lines=32> */
.L_x_332:
[----:B------:R-:W-:Y:S05]  /*2820*/  BSYNC B0 ;  /* 0x0000000000007941 */ /* 0x000fea0003800000 */
.L_x_331:
[----:B------:R3:W4:Y:S04]  /*2830*/  SHFL.IDX PT, R67, R2, RZ, 0x1c1f ;  /* 0x001c1fff02437589 */ /* 0x00072800000e0000 */
[----:B------:R3:W2:Y:S01]  /*2840*/  SHFL.IDX PT, R65, R0, RZ, 0x1c1f ;  /* 0x001c1fff00417589 */ /* 0x0006a200000e0000 */
[----:B------:R-:W-:-:S05]  /*2850*/  @P1 BRA `(.L_x_333) ;  /* 0x0000371000001947 */ /* 0x000fca0003800000 */
[----:B------:R-:W-:Y:S01]  /*2860*/  ISETP.GE.AND P0, PT, R16, c[0x0][0x1d4], PT ;  /* 0x0000750010007a0c */ /* 0x000fe20003f06270 */
[----:B-----5:R-:W-:Y:S01]  /*2870*/  IMAD.MOV.U32 R21, RZ, RZ, R52 ;  /* 0x000000ffff157224 */ /* 0x020fe200078e0034 */
[----:B------:R-:W-:Y:S01]  /*2880*/  MOV R20, R53 ;  /* 0x0000003500147202 */ /* 0x000fe20000000f00 */
[----:B---3--:R-:W-:Y:S01]  /*2890*/  IMAD.MOV.U32 R2, RZ, RZ, R24 ;  /* 0x000000ffff027224 */ /* 0x008fe200078e0018 */
        /* <DEDUP_REMOVED lines=29> */
[C---:B------:R-:W-:Y:S01]  /*2a70*/  LEA R74, P0, R16.reuse, R65, 0x1 ;  /* 0x00000041104a7211 */ /* 0x040fe200078008ff */
[----:B------:R-:W2:Y:S01]  /*2a80*/  LDS.128 R20, [R116+0x6000] ;  /* 0x0060000074147984 */ /* 0x000ea20000000c00 */
[----:B------:R-:W-:Y:S01]  /*2a90*/  MOV R40, R34 ;  /* 0x0000002200287202 */ /* 0x000fe20000000f00 */
[----:B------:R-:W-:Y:S01]  /*2aa0*/  IMAD.MOV.U32 R42, RZ, RZ, R62 ;  /* 0x000000ffff2a7224 */ /* 0x000fe200078e003e */
[----:B----4-:R-:W-:Y:S02]  /*2ab0*/  LEA.HI.X R75, R16, R67, R17, 0x1, P0 ;  /* 0x00000043104b7211 */ /* 0x010fe400000f0c11 */
        /* <DEDUP_REMOVED lines=13> */
[----:B--2---:R-:W-:Y:S02]  /*2b90*/  @!P0 MOV R31, R20 ;  /* 0x00000014001f8202 */ /* 0x004fe40000000f00 */
        /* <DEDUP_REMOVED lines=38> */
.L_x_335:
[----:B------:R-:W-:Y:S05]  /*2e00*/  BSYNC B0 ;  /* 0x0000000000007941 */ /* 0x000fea0003800000 */
.L_x_334:
[----:B------:R-:W-:Y:S01]  /*2e10*/  ISETP.GE.AND P0, PT, R12, c[0x0][0x1d4], PT ;  /* 0x000075000c007a0c */ /* 0x000fe20003f06270 */
[----:B------:R-:W-:Y:S01]  /*2e20*/  @!UPT UIADD3 URZ, URZ, URZ, URZ ;  /* 0x0000003f3f3ff290 */ /* 0x000fe2000fffe03f */
[----:B------:R-:W-:Y:S11]  /*2e30*/  BSSY B0, `(.L_x_336) ;  /* 0x0000038000007945 */ /* 0x000ff60003800000 */
[----:B------:R-:W-:-:S05]  /*2e40*/  @P0 BRA `(.L_x_337) ;  /* 0x0000036000000947 */ /* 0x000fca0003800000 */
[C---:B------:R-:W-:Y:S01]  /*2e50*/  LEA R68, P0, R120.reuse, R65, 0x1 ;  /* 0x0000004178447211 */ /* 0x040fe200078008ff */
[----:B--2---:R-:W2:Y:S03]  /*2e60*/  LDS.128 R20, [R115+0x6000] ;  /* 0x0060000073147984 */ /* 0x004ea60000000c00 */
[----:B----4-:R-:W-:Y:S02]  /*2e70*/  LEA.HI.X R69, R120, R67, R103, 0x1, P0 ;  /* 0x0000004378457211 */ /* 0x010fe400000f0c67 */
        /* <DEDUP_REMOVED lines=14> */
[----:B--2---:R-:W-:Y:S02]  /*2f60*/  @!P0 MOV R34, R20 ;  /* 0x0000001400228202 */ /* 0x004fe40000000f00 */
        /* <DEDUP_REMOVED lines=36> */
.L_x_337:
[----:B------:R-:W-:Y:S05]  /*31b0*/  BSYNC B0 ;  /* 0x0000000000007941 */ /* 0x000fea0003800000 */
.L_x_336:
        /* <DEDUP_REMOVED lines=58> */
.L_x_339:
[----:B------:R-:W-:Y:S05]  /*3560*/  BSYNC B0 ;  /* 0x0000000000007941 */ /* 0x000fea0003800000 */
.L_x_338:
        /* <DEDUP_REMOVED lines=58> */
.L_x_341:
[----:B------:R-:W-:Y:S05]  /*3910*/  BSYNC B0 ;  /* 0x0000000000007941 */ /* 0x000fea0003800000 */
.L_x_340:
        /* <DEDUP_REMOVED lines=58> */
.L_x_343:
[----:B------:R-:W-:Y:S05]  /*3cc0*/  BSYNC B0 ;  /* 0x0000000000007941 */ /* 0x000fea0003800000 */
.L_x_342:
[----:B------:R-:W-:Y:S11]  /*3cd0*/  ISETP.GE.AND P0, PT, R124, c[0x0][0x1d4], PT ;  /* 0x000075007c007a0c */ /* 0x000ff60003f06270 */
[----:B------:R-:W-:Y:S02]  /*3ce0*/  @!UPT UIADD3 URZ, URZ, URZ, URZ ;  /* 0x0000003f3f3ff290 */ /* 0x000fe4000fffe03f */
[----:B------:R-:W-:-:S05]  /*3cf0*/  @P0 BRA `(.L_x_333) ;  /* 0x0000227000000947 */ /* 0x000fca0003800000 */
[C---:B------:R-:W-:Y:S01]  /*3d00*/  LEA R34, P0, R112.reuse, R65, 0x1 ;  /* 0x0000004170227211 */ /* 0x040fe200078008ff */
[----:B--2---:R-:W2:Y:S03]  /*3d10*/  LDS.128 R20, [R115+0xa000] ;  /* 0x00a0000073147984 */ /* 0x004ea60000000c00 */
[----:B----4-:R-:W-:Y:S02]  /*3d20*/  LEA.HI.X R35, R112, R67, R99, 0x1, P0 ;  /* 0x0000004370237211 */ /* 0x010fe400000f0c63 */
        /* <DEDUP_REMOVED lines=52> */
.L_x_330:
        /* <DEDUP_REMOVED lines=47> */
.L_x_345:
[----:B------:R-:W-:Y:S05]  /*4360*/  BSYNC B0 ;  /* 0x0000000000007941 */ /* 0x000fea0003800000 */
.L_x_344:
[----:B------:R3:W4:Y:S04]  /*4370*/  SHFL.IDX PT, R149, R2, RZ, 0x1c1f ;  /* 0x001c1fff02957589 */ /* 0x00072800000e0000 */
[----:B------:R3:W2:Y:S01]  /*4380*/  SHFL.IDX PT, R148, R0, RZ, 0x1c1f ;  /* 0x001c1fff00947589 */ /* 0x0006a200000e0000 */
[----:B------:R-:W-:-:S05]  /*4390*/  @P1 BRA `(.L_x_333) ;  /* 0x00001bd000001947 */ /* 0x000fca0003800000 */
[----:B------:R-:W-:Y:S01]  /*43a0*/  ISETP.GE.AND P0, PT, R16, c[0x0][0x1d4], PT ;  /* 0x0000750010007a0c */ /* 0x000fe20003f06270 */
[----:B-----5:R-:W-:Y:S01]  /*43b0*/  IMAD.MOV.U32 R8, RZ, RZ, R62 ;  /* 0x000000ffff087224 */ /* 0x020fe200078e003e */
[----:B--2---:R-:W-:Y:S01]  /*43c0*/  MOV R4, R22 ;  /* 0x0000001600047202 */ /* 0x004fe20000000f00 */
[----:B------:R-:W-:Y:S01]  /*43d0*/  IMAD.MOV.U32 R7, RZ, RZ, R63 ;  /* 0x000000ffff077224 */ /* 0x000fe200078e003f */
[----:B---3--:R-:W-:Y:S01]  /*43e0*/  MOV R0, R21 ;  /* 0x0000001500007202 */ /* 0x008fe20000000f00 */
[----:B------:R-:W-:Y:S01]  /*43f0*/  IMAD.MOV.U32 R6, RZ, RZ, R60 ;  /* 0x000000ffff067224 */ /* 0x000fe200078e003c */
[----:B------:R-:W-:Y:S01]  /*4400*/  IADD3 R150, -R107, c[0x0][0x1d4], RZ ;  /* 0x000075006b967a10 */ /* 0x000fe20007ffe1ff */
        /* <DEDUP_REMOVED lines=23> */
[----:B------:R-:W2:Y:S01]  /*4580*/  LDS.128 R24, [R106+0x6100] ;  /* 0x006100006a187984 */ /* 0x000ea20000000c00 */
        /* <DEDUP_REMOVED lines=30> */
[----:B--2---:R-:W-:Y:S01]  /*4770*/  @!P0 IMAD.MOV.U32 R46, RZ, RZ, R24 ;  /* 0x000000ffff2e8224 */ /* 0x004fe200078e0018 */
[----:B------:R-:W-:Y:S01]  /*4780*/  @!P0 SHF.R.U32.HI R43, RZ, 0x10, R37 ;  /* 0x00000010ff2b8819 */ /* 0x000fe20000011625 */
[----:B------:R-:W-:Y:S01]  /*4790*/  IMAD.MOV.U32 R37, RZ, RZ, R38 ;  /* 0x000000ffff257224 */ /* 0x000fe200078e0026 */
[----:B------:R-:W-:Y:S01]  /*47a0*/  SHF.L.U32 R152, R153, 0x1, RZ ;  /* 0x0000000199987819 */ /* 0x000fe200000006ff */
[----:B------:R-:W-:Y:S01]  /*47b0*/  @!P0 HADD2.F32 R59, -RZ, R59.H0_H0 ;  /* 0x2000003bff3b8230 */ /* 0x000fe20000004100 */
[--C-:B------:R-:W-:Y:S01]  /*47c0*/  @!P0 SHF.R.U64 R38, R38, 0x10, R39.reuse ;  /* 0x0000001026268819 */ /* 0x100fe20000001227 */
[--C-:B------:R-:W-:Y:S01]  /*47d0*/  @!P0 HADD2.F32 R41, -RZ, R46.reuse.H0_H0 ;  /* 0x2000002eff298230 */ /* 0x100fe20000004100 */
[----:B------:R-:W-:Y:S01]  /*47e0*/  MOV R36, R39 ;  /* 0x0000002700247202 */ /* 0x000fe20000000f00 */
[----:B------:R-:W2:Y:S01]  /*47f0*/  LDS.128 R72, [R152+0x6100] ;  /* 0x0061000098487984 */ /* 0x000ea20000000c00 */
[----:B------:R-:W-:Y:S01]  /*4800*/  @!P0 HADD2.F32 R42, -RZ, R46.H1_H1 ;  /* 0x3000002eff2a8230 */ /* 0x000fe20000004100 */
[----:B------:R-:W-:Y:S01]  /*4810*/  @!P0 SHF.R.U32.HI R39, RZ, 0x10, R39 ;  /* 0x00000010ff278819 */ /* 0x000fe20000011627 */
[----:B------:R-:W-:Y:S01]  /*4820*/  @!P0 FMUL.FTZ R0, R41, R44 ;  /* 0x0000002c29008220 */ /* 0x000fe20000410000 */
[----:B------:R-:W-:Y:S02]  /*4830*/  @!P0 HADD2.F32 R43, -RZ, R43.H0_H0 ;  /* 0x2000002bff2b8230 */ /* 0x000fe40000004100 */
[C---:B------:R-:W-:Y:S01]  /*4840*/  @!P0 FMUL.FTZ R2, R42.reuse, R45 ;  /* 0x0000002d2a028220 */ /* 0x040fe20000410000 */
[----:B------:R-:W-:Y:S02]  /*4850*/  @!P0 HADD2.F32 R38, -RZ, R38.H0_H0 ;  /* 0x20000026ff268230 */ /* 0x000fe40000004100 */
[----:B------:R-:W-:Y:S01]  /*4860*/  @!P0 HADD2.F32 R39, -RZ, R39.H0_H0 ;  /* 0x20000027ff278230 */ /* 0x000fe20000004100 */
[----:B--2---:R-:W-:Y:S01]  /*4870*/  @!P0 IMAD.MOV.U32 R50, RZ, RZ, R73 ;  /* 0x000000ffff328224 */ /* 0x004fe200078e0049 */
        /* <DEDUP_REMOVED lines=36> */
[----:B------:R-:W-:Y:S01]  /*4ac0*/  @!P0 FMUL.FTZ R6, R37, R38 ;  /* 0x0000002625068220 */ /* 0x000fe20000410000 */
[----:B------:R-:W-:Y:S01]  /*4ad0*/  @!P0 F2FP.PACK_AB R153, R153, R152 ;  /* 0x000000989999823e */ /* 0x000fe200000000ff */
[----:B------:R-:W-:Y:S01]  /*4ae0*/  @!P0 FFMA.FTZ R157, R37, R54, -R157 ;  /* 0x00000036259d8223 */ /* 0x000fe2000001089d */
[----:B------:R-:W-:Y:S01]  /*4af0*/  @!P0 HADD2.F32 R37, -RZ, R36.H0_H0 ;  /* 0x20000024ff258230 */ /* 0x000fe20000004100 */
[-C--:B------:R-:W-:Y:S01]  /*4b00*/  @!P0 FMUL.FTZ R5, R41, R40.reuse ;  /* 0x0000002829058220 */ /* 0x080fe20000410000 */
[----:B------:R-:W-:Y:S01]  /*4b10*/  @!P0 MOV R36, R27 ;  /* 0x0000001b00248202 */ /* 0x000fe20000000f00 */
[C---:B------:R-:W-:Y:S01]  /*4b20*/  @!P0 FMUL.FTZ R156, R50.reuse, R40 ;  /* 0x00000028329c8220 */ /* 0x040fe20000410000 */
        /* <DEDUP_REMOVED lines=28> */
[----:B------:R-:W-:Y:S04]  /*4cf0*/  IADD3 R152, P0, R148, R94, RZ ;  /* 0x0000005e94987210 */ /* 0x000fe80007f1e0ff */
[----:B----4-:R-:W-:Y:S02]  /*4d00*/  IADD3.X R153, R149, R93, RZ, P0, !PT ;  /* 0x0000005d95997210 */ /* 0x010fe400007fe4ff */
[C---:B------:R-:W-:Y:S03]  /*4d10*/  ISETP.GE.AND P0, PT, R151.reuse, c[0x0][0x1d4], PT ;  /* 0x0000750097007a0c */ /* 0x040fe60003f06270 */
[----:B------:R2:W-:Y:S10]  /*4d20*/  ST.E.128 [R152.64], R24 ;  /* 0x0000001898007985 */ /* 0x0005f4000c101d16 */
[----:B------:R-:W-:Y:S05]  /*4d30*/  @!P0 IMAD.WIDE R154, R151, 0x2, R148 ;  /* 0x00000002979a8825 */ /* 0x000fea00078e0294 */
[----:B------:R2:W-:Y:S02]  /*4d40*/  @!P0 ST.E.128 [R154.64], R72 ;  /* 0x000000489a008985 */ /* 0x0005e4000c101d16 */
.L_x_347:
[----:B------:R-:W-:Y:S05]  /*4d50*/  BSYNC B0 ;  /* 0x0000000000007941 */ /* 0x000fea0003800000 */
.L_x_346:
[----:B------:R-:W-:Y:S01]  /*4d60*/  ISETP.GE.AND P0, PT, R12, c[0x0][0x1d4], PT ;  /* 0x000075000c007a0c */ /* 0x000fe20003f06270 */
[----:B------:R-:W-:Y:S01]  /*4d70*/  @!UPT UIADD3 URZ, URZ, URZ, URZ ;  /* 0x0000003f3f3ff290 */ /* 0x000fe2000fffe03f */
[----:B------:R-:W-:Y:S11]  /*4d80*/  BSSY B0, `(.L_x_348) ;  /* 0x0000079000007945 */ /* 0x000ff60003800000 */
[----:B------:R-:W-:-:S05]  /*4d90*/  @P0 BRA `(.L_x_349) ;  /* 0x0000077000000947 */ /* 0x000fca0003800000 */
[----:B------:R-:W-:Y:S01]  /*4da0*/  ISETP.NE.AND P1, PT, R129, RZ, PT ;  /* 0x000000ff8100720c */ /* 0x000fe20003f25270 */
[----:B--2---:R-:W2:Y:S01]  /*4db0*/  LDS.128 R24, [R105+0x6100] ;  /* 0x0061000069187984 */ /* 0x004ea20000000c00 */
        /* <DEDUP_REMOVED lines=24> */
[----:B--2---:R-:W-:Y:S01]  /*4f40*/  @!P0 IMAD.MOV.U32 R39, RZ, RZ, R24 ;  /* 0x000000ffff278224 */ /* 0x004fe200078e0018 */
[----:B------:R-:W-:Y:S02]  /*4f50*/  @!P0 SHF.R.U32.HI R64, RZ, 0x10, R65 ;  /* 0x00000010ff408819 */ /* 0x000fe40000011641 */
[----:B------:R-:W-:Y:S02]  /*4f60*/  SHF.L.U32 R57, R59, 0x1, RZ ;  /* 0x000000013b397819 */ /* 0x000fe400000006ff */
[--C-:B------:R-:W-:Y:S01]  /*4f70*/  @!P0 HADD2.F32 R31, -RZ, R39.reuse.H0_H0 ;  /* 0x20000027ff1f8230 */ /* 0x100fe20000004100 */
[--C-:B------:R-:W-:Y:S01]  /*4f80*/  @!P0 SHF.R.U32.HI R51, RZ, 0x10, R67.reuse ;  /* 0x00000010ff338819 */ /* 0x100fe20000011643 */
[----:B------:R-:W-:Y:S01]  /*4f90*/  @!P0 HADD2.F32 R36, -RZ, R39.H1_H1 ;  /* 0x30000027ff248230 */ /* 0x000fe20000004100 */
[----:B------:R-:W2:Y:S01]  /*4fa0*/  LDS.128 R52, [R57+0x6100] ;  /* 0x0061000039347984 */ /* 0x000ea20000000c00 */
[----:B------:R-:W-:Y:S01]  /*4fb0*/  @!P0 SHF.R.U64 R47, R66, 0x10, R67 ;  /* 0x00000010422f8819 */ /* 0x000fe20000001243 */
[----:B------:R-:W-:Y:S01]  /*4fc0*/  @!P0 FMUL.FTZ R0, R31, R38 ;  /* 0x000000261f008220 */ /* 0x000fe20000410000 */
[----:B------:R-:W-:Y:S01]  /*4fd0*/  @!P0 HADD2.F32 R51, -RZ, R51.H0_H0 ;  /* 0x20000033ff338230 */ /* 0x000fe20000004100 */
[-C--:B------:R-:W-:Y:S02]  /*4fe0*/  @!P0 FMUL.FTZ R2, R36, R37.reuse ;  /* 0x0000002524028220 */ /* 0x080fe40000410000 */
[----:B------:R-:W-:Y:S01]  /*4ff0*/  @!P0 HADD2.F32 R47, -RZ, R47.H0_H0 ;  /* 0x2000002fff2f8230 */ /* 0x000fe20000004100 */
[----:B--2---:R-:W-:Y:S01]  /*5000*/  @!P0 IMAD.MOV.U32 R44, RZ, RZ, R53 ;  /* 0x000000ffff2c8224 */ /* 0x004fe200078e0035 */
        /* <DEDUP_REMOVED lines=80> */
.L_x_349:
[----:B------:R-:W-:Y:S05]  /*5510*/  BSYNC B0 ;  /* 0x0000000000007941 */ /* 0x000fea0003800000 */
.L_x_348:
[----:B------:R-:W-:Y:S11]  /*5520*/  ISETP.GE.AND P0, PT, R13, c[0x0][0x1d4], PT ;  /* 0x000075000d007a0c */ /* 0x000ff60003f06270 */
[----:B------:R-:W-:Y:S02]  /*5530*/  @!UPT UIADD3 URZ, URZ, URZ, URZ ;  /* 0x0000003f3f3ff290 */ /* 0x000fe4000fffe03f */
[----:B------:R-:W-:-:S05]  /*5540*/  @P0 BRA `(.L_x_333) ;  /* 0x00000a2000000947 */ /* 0x000fca0003800000 */
[----:B------:R-:W-:Y:S01]  /*5550*/  ISETP.NE.AND P1, PT, R128, RZ, PT ;  /* 0x000000ff8000720c */ /* 0x000fe20003f25270 */
[----:B--2---:R-:W2:Y:S01]  /*5560*/  LDS.128 R24, [R104+0x6100] ;  /* 0x0061000068187984 */ /* 0x004ea20000000c00 */
[----:B------:R-:W-:Y:S02]  /*5570*/  IADD3 R52, P0, R148, R98, RZ ;  /* 0x0000006294347210 */ /* 0x000fe40007f1e0ff */
[----:B------:R-:W-:Y:S02]  /*5580*/  SEL R47, R107, R150, !P1 ;  /* 0x000000966b2f7207 */ /* 0x000fe40004800000 */
[----:B----4-:R-:W-:Y:S02]  /*5590*/  IADD3.X R53, R149, R97, RZ, P0, !PT ;  /* 0x0000006195357210 */ /* 0x010fe400007fe4ff */
        /* <DEDUP_REMOVED lines=20> */
[----:B--2---:R-:W-:Y:S01]  /*56e0*/  @!P0 MOV R31, R24 ;  /* 0x00000018001f8202 */ /* 0x004fe20000000f00 */
[----:B------:R-:W-:Y:S01]  /*56f0*/  IMAD.SHL.U32 R46, R54, 0x2, RZ ;  /* 0x00000002362e7824 */ /* 0x000fe200078e00ff */
[----:B------:R-:W-:Y:S02]  /*5700*/  @!P0 SHF.R.U64 R22, R22, 0x10, R23 ;  /* 0x0000001016168819 */ /* 0x000fe40000001217 */
[--C-:B------:R-:W-:Y:S01]  /*5710*/  @!P0 SHF.R.U64 R37, R60, 0x10, R61.reuse ;  /* 0x000000103c258819 */ /* 0x100fe2000000123d */
[--C-:B------:R-:W-:Y:S01]  /*5720*/  @!P0 HADD2.F32 R23, -RZ, R31.reuse.H0_H0 ;  /* 0x2000001fff178230 */ /* 0x100fe20000004100 */
[----:B------:R-:W2:Y:S01]  /*5730*/  LDS.128 R48, [R46+0x6100] ;  /* 0x006100002e307984 */ /* 0x000ea20000000c00 */
        /* <DEDUP_REMOVED lines=9> */
[----:B--2---:R-:W-:Y:S01]  /*57d0*/  @!P0 IMAD.MOV.U32 R36, RZ, RZ, R48 ;  /* 0x000000ffff248224 */ /* 0x004fe200078e0030 */
        /* <DEDUP_REMOVED lines=82> */
.L_x_329:
[----:B------:R2:W3:Y:S01]  /*5d00*/  SHFL.IDX PT, R3, R2, RZ, 0x1c1f ;  /* 0x001c1fff02037589 */ /* 0x0004e200000e0000 */
[----:B------:R-:W-:Y:S03]  /*5d10*/  UIADD3 UR35, -UR4, UR19, URZ ;  /* 0x0000001304237290 */ /* 0x000fe6000fffe13f */
[----:B------:R2:W4:Y:S01]  /*5d20*/  SHFL.IDX PT, R25, R0, RZ, 0x1c1f ;  /* 0x001c1fff00197589 */ /* 0x00052200000e0000 */
[----:B------:R-:W-:Y:S04]  /*5d30*/  UISETP.LT.AND UP0, UPT, UR35, 0x40, UPT ;  /* 0x000000402300788c */ /* 0x000fe8000bf01270 */
[----:B------:R-:W-:Y:S06]  /*5d40*/  USEL UR35, UR35, 0x40, UP0 ;  /* 0x0000004023237887 */ /* 0x000fec0008000000 */
[----:B------:R-:W-:Y:S11]  /*5d50*/  ISETP.LT.AND P0, PT, R127, UR35, PT ;  /* 0x000000237f007c0c */ /* 0x000ff6000bf01270 */
[----:B------:R-:W-:Y:S02]  /*5d60*/  @!UPT UIADD3 URZ, URZ, URZ, URZ ;  /* 0x0000003f3f3ff290 */ /* 0x000fe4000fffe03f */
[----:B------:R-:W-:-:S05]  /*5d70*/  @!P0 BRA `(.L_x_333) ;  /* 0x000001f000008947 */ /* 0x000fca0003800000 */
[----:B--234-:R-:W-:Y:S02]  /*5d80*/  ISETP.GE.AND P2, PT, R16, c[0x0][0x1d4], PT ;  /* 0x0000750010007a0c */ /* 0x01cfe40003f46270 */
[----:B------:R-:W-:Y:S02]  /*5d90*/  ISETP.GE.AND P1, PT, R12, c[0x0][0x1d4], PT ;  /* 0x000075000c007a0c */ /* 0x000fe40003f26270 */
[----:B------:R-:W-:Y:S02]  /*5da0*/  ISETP.GE.AND P4, PT, R13, c[0x0][0x1d4], PT ;  /* 0x000075000d007a0c */ /* 0x000fe40003f86270 */
[----:B------:R-:W-:Y:S07]  /*5db0*/  ISETP.GE.AND P3, PT, R126, c[0x0][0x1d4], PT ;  /* 0x000075007e007a0c */ /* 0x000fee0003f66270 */
[----:B------:R-:W2:Y:S01]  /*5dc0*/  @!P2 LDS.128 R20, [R116+0x6000] ;  /* 0x006000007414a984 */ /* 0x000ea20000000c00 */
        /* <DEDUP_REMOVED lines=8> */
[----:B--2---:R-:W-:Y:S04]  /*5e50*/  @!P2 ST.E.128 [R26.64], R20 ;  /* 0x000000141a00a985 */ /* 0x004fe8000c101d16 */
[----:B------:R-:W2:Y:S04]  /*5e60*/  @!P1 LDS.128 R4, [R115+0x6000] ;  /* 0x0060000073049984 */ /* 0x000ea80000000c00 */
[----:B--2---:R-:W-:Y:S01]  /*5e70*/  @!P1 ST.E.128 [R38.64], R4 ;  /* 0x0000000426009985 */ /* 0x004fe2000c101d16 */
[----:B------:R-:W-:Y:S03]  /*5e80*/  ISETP.GE.AND P1, PT, R125, c[0x0][0x1d4], PT ;  /* 0x000075007d007a0c */ /* 0x000fe60003f26270 */
[----:B------:R-:W2:Y:S10]  /*5e90*/  @!P4 LDS.128 R28, [R116+0x8000] ;  /* 0x00800000741cc984 */ /* 0x000eb40000000c00 */
[C---:B------:R-:W-:Y:S04]  /*5ea0*/  @!P1 LEA R32, P0, R113.reuse, R25, 0x1 ;  /* 0x0000001971209211 */ /* 0x040fe800078008ff */
[----:B------:R-:W-:Y:S02]  /*5eb0*/  @!P1 LEA.HI.X R33, R113, R3, R100, 0x1, P0 ;  /* 0x0000000371219211 */ /* 0x000fe400000f0c64 */
[----:B------:R-:W-:Y:S11]  /*5ec0*/  ISETP.GE.AND P0, PT, R124, c[0x0][0x1d4], PT ;  /* 0x000075007c007a0c */ /* 0x000ff60003f06270 */
[----:B------:R-:W-:Y:S02]  /*5ed0*/  @!UPT UIADD3 URZ, URZ, URZ, URZ ;  /* 0x0000003f3f3ff290 */ /* 0x000fe4000fffe03f */
[C---:B------:R-:W-:Y:S04]  /*5ee0*/  @!P0 LEA R2, P2, R112.reuse, R25, 0x1 ;  /* 0x0000001970028211 */ /* 0x040fe800078408ff */
[----:B------:R-:W-:Y:S01]  /*5ef0*/  @!P0 LEA.HI.X R3, R112, R3, R99, 0x1, P2 ;  /* 0x0000000370038211 */ /* 0x000fe200010f0c63 */
[----:B--2---:R-:W-:Y:S04]  /*5f00*/  @!P4 ST.E.128 [R36.64], R28 ;  /* 0x0000001c2400c985 */ /* 0x004fe8000c101d16 */
[----:B------:R-:W2:Y:S04]  /*5f10*/  @!P3 LDS.128 R24, [R115+0x8000] ;  /* 0x008000007318b984 */ /* 0x000ea80000000c00 */
[----:B--2---:R-:W-:Y:S04]  /*5f20*/  @!P3 ST.E.128 [R34.64], R24 ;  /* 0x000000182200b985 */ /* 0x004fe8000c101d16 */
[----:B------:R-:W2:Y:S04]  /*5f30*/  @!P1 LDS.128 R20, [R116+0xa000] ;  /* 0x00a0000074149984 */ /* 0x000ea80000000c00 */
[----:B--2---:R-:W-:Y:S04]  /*5f40*/  @!P1 ST.E.128 [R32.64], R20 ;  /* 0x0000001420009985 */ /* 0x004fe8000c101d16 */
[----:B------:R-:W2:Y:S04]  /*5f50*/  @!P0 LDS.128 R4, [R115+0xa000] ;  /* 0x00a0000073048984 */ /* 0x000ea80000000c00 */
[----:B--2---:R2:W-:Y:S02]  /*5f60*/  @!P0 ST.E.128 [R2.64], R4 ;  /* 0x0000000402008985 */ /* 0x0045e4000c101d16 */
.L_x_333:
[----:B--234-:R-:W-:Y:S05]  /*5f70*/  BSYNC B1 ;  /* 0x0000000000017941 */ /* 0x01cfea0003800000 */
.L_x_328:
[----:B------:R-:W-:Y:S01]  /*5f80*/  IMAD.U32 R3, RZ, RZ, UR16 ;  /* 0x00000010ff037e24 */ /* 0x000fe2000f8e00ff */
[----:B------:R-:W-:Y:S01]  /*5f90*/  IADD3 R0, R88, -UR4, RZ ;  /* 0x8000000458007c10 */ /* 0x000fe2000fffe0ff */
[----:B------:R-:W-:Y:S01]  /*5fa0*/  IMAD R80, R80, c[0x0][0x208], RZ ;  /* 0x0000820050507a24 */ /* 0x000fe200078e02ff */
[----:B------:R-:W-:Y:S01]  /*5fb0*/  ISETP.NE.AND P3, PT, R131, RZ, PT ;  /* 0x000000ff8300720c */ /* 0x000fe20003f65270 */
[----:B------:R-:W-:Y:S01]  /*5fc0*/  IMAD.WIDE.U32 R4, R81, c[0x0][0x208], RZ ;  /* 0x0000820051047a25 */ /* 0x000fe200078e00ff */
[----:B------:R-:W-:Y:S01]  /*5fd0*/  LEA R6, P0, R3, R144, 0x6 ;  /* 0x0000009003067211 */ /* 0x000fe200078030ff */
[----:B------:R-:W-:Y:S02]  /*5fe0*/  BSSY B0, `(.L_x_350) ;  /* 0x000004f000007945 */ /* 0x000fe40003800000 */
[----:B------:R-:W-:Y:S01]  /*5ff0*/  IMAD R80, R81, c[0x0][0x20c], R80 ;  /* 0x0000830051507a24 */ /* 0x000fe200078e0250 */
[----:B------:R-:W-:Y:S01]  /*6000*/  LEA.HI.X.SX32 R7, R3, R145, 0x6, P0 ;  /* 0x0000009103077211 */ /* 0x000fe200000f36ff */
[----:B------:R-:W-:Y:S01]  /*6010*/  IMAD R79, R79, c[0x0][0x218], RZ ;  /* 0x000086004f4f7a24 */ /* 0x000fe200078e02ff */
[----:B------:R-:W-:Y:S02]  /*6020*/  ISETP.GE.AND P0, PT, R0, 0x21, PT ;  /* 0x000000210000780c */ /* 0x000fe40003f06270 */
[----:B------:R-:W-:Y:S01]  /*6030*/  IADD3 R5, R5, R80, RZ ;  /* 0x0000005005057210 */ /* 0x000fe20007ffe0ff */
[C---:B------:R-:W-:Y:S04]  /*6040*/  IMAD R79, R110.reuse, c[0x0][0x21c], R79 ;  /* 0x000087006e4f7a24 */ /* 0x040fe800078e024f */
[----:B------:R-:W-:Y:S06]  /*6050*/  IMAD.WIDE.U32 R4, R110, c[0x0][0x218], R4 ;  /* 0x000086006e047a25 */ /* 0x000fec00078e0004 */
[----:B------:R-:W-:Y:S05]  /*6060*/  @P0 IADD3 R3, P1, R6, 0x20, RZ ;  /* 0x0000002006030810 */ /* 0x000fea0007f3e0ff */
[----:B------:R-:W-:Y:S01]  /*6070*/  @P0 IMAD.X R2, RZ, RZ, R7, P1 ;  /* 0x000000ffff020224 */ /* 0x000fe200008e0607 */
[----:B------:R-:W-:Y:S03]  /*6080*/  IADD3 R4, P1, R4, UR32, RZ ;  /* 0x0000002004047c10 */ /* 0x000fe6000ff3e0ff */
[----:B------:R-:W-:Y:S01]  /*6090*/  @P0 IMAD R2, R2, c[0x0][0x258], RZ ;  /* 0x0000960002020a24 */ /* 0x000fe200078e02ff */
[----:B------:R-:W-:Y:S01]  /*60a0*/  IADD3.X R79, R5, UR25, R79, P1, !PT ;  /* 0x00000019054f7c10 */ /* 0x000fe20008ffe44f */
[----:B------:R-:W-:Y:S01]  /*60b0*/  @P0 IMAD.MOV.U32 R5, RZ, RZ, R87 ;  /* 0x000000ffff050224 */ /* 0x000fe200078e0057 */
[----:B------:R-:W-:Y:S01]  /*60c0*/  ISETP.GE.AND P1, PT, R0, 0x1, PT ;  /* 0x000000010000780c */ /* 0x000fe20003f26270 */
[----:B------:R-:W-:Y:S11]  /*60d0*/  @P0 IMAD R2, R3, c[0x0][0x25c], R2 ;  /* 0x0000970003020a24 */ /* 0x000ff600078e0202 */
[----:B------:R-:W-:Y:S01]  /*60e0*/  @!UPT UIADD3 URZ, URZ, URZ, URZ ;  /* 0x0000003f3f3ff290 */ /* 0x000fe2000fffe03f */
[----:B-----5:R-:W-:Y:S01]  /*60f0*/  @P1 MOV R21, R87 ;  /* 0x0000005700151202 */ /* 0x020fe20000000f00 */
[----:B------:R-:W-:Y:S02]  /*6100*/  @P1 IMAD R0, R7, c[0x0][0x258], RZ ;  /* 0x0000960007001a24 */ /* 0x000fe400078e02ff */
[----:B------:R-:W-:Y:S02]  /*6110*/  @P1 IMAD.MOV.U32 R20, RZ, RZ, R140 ;  /* 0x000000ffff141224 */ /* 0x000fe400078e008c */
[C---:B------:R-:W-:Y:S02]  /*6120*/  @P1 IMAD R0, R6.reuse, c[0x0][0x25c], R0 ;  /* 0x0000970006001a24 */ /* 0x040fe400078e0200 */
[----:B------:R-:W-:Y:S04]  /*6130*/  @P1 IMAD.WIDE.U32 R20, R6, c[0x0][0x258], R20 ;  /* 0x0000960006141a25 */ /* 0x000fe800078e0014 */
[----:B------:R-:W-:Y:S01]  /*6140*/  @P1 IMAD.IADD R0, R21, 0x1, R0 ;  /* 0x0000000115001824 */ /* 0x000fe200078e0200 */
[C---:B------:R-:W-:Y:S04]  /*6150*/  @P1 LEA R6, P2, R20.reuse, c[0x0][0x250], 0x1 ;  /* 0x0000940014061a11 */ /* 0x040fe800078408ff */
[----:B------:R-:W-:Y:S02]  /*6160*/  @P1 LEA.HI.X R7, R20, c[0x0][0x254], R0, 0x1, P2 ;  /* 0x0000950014071a11 */ /* 0x000fe400010f0c00 */
[C---:B------:R-:W-:Y:S03]  /*6170*/  LEA R0, P2, R4.reuse, c[0x0][0x1f8], 0x1 ;  /* 0x00007e0004007a11 */ /* 0x040fe600078408ff */
[----:B------:R-:W-:Y:S01]  /*6180*/  @!PT LDS RZ, [RZ] ;  /* 0x00000000fffff984 */ /* 0x000fe20000000800 */
[----:B------:R-:W-:Y:S01]  /*6190*/  @!PT LDS RZ, [RZ] ;  /* 0x00000000fffff984 */ /* 0x000fe20000000800 */
[----:B------:R-:W-:Y:S01]  /*61a0*/  @!PT LDS RZ, [RZ] ;  /* 0x00000000fffff984 */ /* 0x000fe20000000800 */
[----:B------:R2:W-:Y:S01]  /*61b0*/  @P1 LDGSTS.E.BYPASS.LTC128B.128 [R122+0x100], [R6.64], !P3 ;  /* 0x00100000067a1fae */ /* 0x0005e2000d901d56 */
[----:B------:R-:W-:Y:S02]  /*61c0*/  LEA.HI.X R25, R4, c[0x0][0x1fc], R79, 0x1, P2 ;  /* 0x00007f0004197a11 */ /* 0x000fe400010f0c4f */
[----:B------:R-:W-:Y:S01]  /*61d0*/  @P0 MOV R4, R140 ;  /* 0x0000008c00040202 */ /* 0x000fe20000000f00 */
[----:B------:R2:W-:Y:S04]  /*61e0*/  @P1 LDGSTS.E.BYPASS.LTC128B.128 [R122+0x2100], [R6.64+0x80], !P6 ;  /* 0x02100080067a1fae */ /* 0x0005e8000f101d56 */
[----:B------:R2:W-:Y:S01]  /*61f0*/  @P1 LDGSTS.E.BYPASS.LTC128B.128 [R122+0x4100], [R6.64+0x100], !P5 ;  /* 0x04100100067a1fae */ /* 0x0005e2000e901d56 */
[----:B------:R-:W-:Y:S03]  /*6200*/  @P0 IMAD.WIDE.U32 R4, R3, c[0x0][0x258], R4 ;  /* 0x0000960003040a25 */ /* 0x000fe600078e0004 */
[----:B------:R2:W3:Y:S02]  /*6210*/  SHFL.IDX PT, R3, R0, RZ, 0x1c1f ;  /* 0x001c1fff00037589 */ /* 0x0004e400000e0000 */
[C---:B------:R-:W-:Y:S02]  /*6220*/  @P0 LEA R20, P2, R4.reuse, c[0x0][0x250], 0x1 ;  /* 0x0000940004140a11 */ /* 0x040fe400078408ff */
[----:B------:R-:W4:Y:S01]  /*6230*/  SHFL.IDX PT, R25, R25, RZ, 0x1c1f ;  /* 0x001c1fff19197589 */ /* 0x000f2200000e0000 */
[----:B------:R-:W-:Y:S04]  /*6240*/  @P0 IADD3 R2, R5, R2, RZ ;  /* 0x0000000205020210 */ /* 0x000fe80007ffe0ff */
[----:B------:R-:W-:Y:S05]  /*6250*/  @P0 LEA.HI.X R21, R4, c[0x0][0x254], R2, 0x1, P2 ;  /* 0x0000950004150a11 */ /* 0x000fea00010f0c02 */
[----:B------:R2:W-:Y:S04]  /*6260*/  @P0 LDGSTS.E.BYPASS.LTC128B.128 [R122+0x1100], [R20.64], !P3 ;  /* 0x01100000147a0fae */ /* 0x0005e8000d901d56 */
[----:B------:R2:W-:Y:S04]  /*6270*/  @P0 LDGSTS.E.BYPASS.LTC128B.128 [R122+0x3100], [R20.64+0x80], !P6 ;  /* 0x03100080147a0fae */ /* 0x0005e8000f101d56 */
[----:B------:R2:W-:Y:S01]  /*6280*/  @P0 LDGSTS.E.BYPASS.LTC128B.128 [R122+0x5100], [R20.64+0x100], !P5 ;  /* 0x05100100147a0fae */ /* 0x0005e2000e901d56 */
[----:B------:R-:W-:Y:S03]  /*6290*/  ISETP.LT.AND P0, PT, R127, UR35, PT ;  /* 0x000000237f007c0c */ /* 0x000fe6000bf01270 */
[----:B------:R-:W0:Y:S01]  /*62a0*/  LDGDEPBAR ;  /* 0x00000000000079af */ /* 0x000e220000000000 */
[----:B------:R-:W-:Y:S04]  /*62b0*/  DEPBAR.LE SB0, 0x0 ;  /* 0x000080000000791a */ /* 0x000fe80000000000 */
[----:B------:R-:W-:Y:S06]  /*62c0*/  BAR.SYNC.DEFER_BLOCKING 0x0 ;  /* 0x0000000000007b1d */ /* 0x000fec0000010000 */
[----:B------:R-:W-:-:S05]  /*62d0*/  @!P0 BRA `(.L_x_351) ;  /* 0x000001f000008947 */ /* 0x000fca0003800000 */
[----:B--234-:R-:W-:Y:S02]  /*62e0*/  ISETP.GE.AND P2, PT, R16, c[0x0][0x1d4], PT ;  /* 0x0000750010007a0c */ /* 0x01cfe40003f46270 */
[----:B------:R-:W-:Y:S02]  /*62f0*/  ISETP.GE.AND P1, PT, R12, c[0x0][0x1d4], PT ;  /* 0x000075000c007a0c */ /* 0x000fe40003f26270 */
[----:B------:R-:W-:Y:S02]  /*6300*/  ISETP.GE.AND P4, PT, R13, c[0x0][0x1d4], PT ;  /* 0x000075000d007a0c */ /* 0x000fe40003f86270 */
[----:B------:R-:W-:Y:S07]  /*6310*/  ISETP.GE.AND P3, PT, R126, c[0x0][0x1d4], PT ;  /* 0x000075007e007a0c */ /* 0x000fee0003f66270 */
[----:B------:R-:W2:Y:S01]  /*6320*/  @!P2 LDS.128 R20, [R116] ;  /* 0x000000007414a984 */ /* 0x000ea20000000c00 */
        /* <DEDUP_REMOVED lines=9> */
[----:B------:R-:W2:Y:S04]  /*63c0*/  @!P1 LDS.128 R4, [R115] ;  /* 0x0000000073049984 */ /* 0x000ea80000000c00 */
        /* <DEDUP_REMOVED lines=16> */
.L_x_351:
[----:B--234-:R-:W-:Y:S05]  /*64d0*/  BSYNC B0 ;  /* 0x0000000000007941 */ /* 0x01cfea0003800000 */
.L_x_350:
[----:B------:R-:W-:Y:S01]  /*64e0*/  ISETP.NE.AND P2, PT, R131, RZ, PT ;  /* 0x000000ff8300720c */ /* 0x000fe20003f45270 */
[----:B------:R-:W-:Y:S01]  /*64f0*/  UISETP.GT.AND UP0, UPT, UR16, UR8, UPT ;  /* 0x000000081000728c */ /* 0x000fe2000bf04270 */
[----:B------:R-:W-:Y:S01]  /*6500*/  IMAD.U32 R0, RZ, RZ, UR11 ;  /* 0x0000000bff007e24 */ /* 0x000fe2000f8e00ff */
[----:B------:R-:W-:Y:S04]  /*6510*/  UIADD3 UR16, UR16, -0x1, URZ ;  /* 0xffffffff10107890 */ /* 0x000fe8000fffe03f */
[----:B------:R-:W-:Y:S05]  /*6520*/  PLOP3.LUT P0, PT, PT, PT, UP0, 0x80, 0x0 ;  /* 0x000000000000781c */ /* 0x000fea0003f0f008 */
[----:B------:R-:W-:Y:S02]  /*6530*/  @UP0 USHF.R.S32.HI UR7, URZ, 0x1f, UR16 ;  /* 0x0000001f3f070899 */ /* 0x000fe40008011410 */
[----:B------:R-:W-:Y:S04]  /*6540*/  @UP0 UIMAD UR4, UR9, UR16, URZ ;  /* 0x00000010090402a4 */ /* 0x000fe8000f8e023f */
[----:B------:R-:W-:Y:S02]  /*6550*/  @UP0 UIMAD UR4, UR7, UR10, UR4 ;  /* 0x0000000a070402a4 */ /* 0x000fe4000f8e0204 */
[----:B------:R-:W-:Y:S02]  /*6560*/  @P0 IMAD.MOV.U32 R2, RZ, RZ, R142 ;  /* 0x000000ffff020224 */ /* 0x000fe400078e008e */
[----:B------:R-:W-:Y:S01]  /*6570*/  @P0 IMAD.MOV.U32 R3, RZ, RZ, R147 ;  /* 0x000000ffff030224 */ /* 0x000fe200078e0093 */
[----:B------:R-:W-:Y:S11]  /*6580*/  PLOP3.LUT P0, PT, PT, PT, UP0, 0x80, 0x0 ;  /* 0x000000000000781c */ /* 0x000ff60003f0f008 */
[----:B------:R-:W-:Y:S02]  /*6590*/  @!UPT UIADD3 URZ, URZ, URZ, URZ ;  /* 0x0000003f3f3ff290 */ /* 0x000fe4000fffe03f */
[----:B------:R-:W-:Y:S01]  /*65a0*/  @P0 IMAD.WIDE.U32 R2, R77, UR16, R2 ;  /* 0x000000104d020c25 */ /* 0x000fe2000f8e0002 */
[----:B------:R-:W-:Y:S11]  /*65b0*/  PLOP3.LUT P0, PT, PT, PT, UP0, 0x80, 0x0 ;  /* 0x000000000000781c */ /* 0x000ff60003f0f008 */
[----:B------:R-:W-:Y:S02]  /*65c0*/  @!UPT UIADD3 URZ, URZ, URZ, URZ ;  /* 0x0000003f3f3ff290 */ /* 0x000fe4000fffe03f */
[----:B------:R-:W-:Y:S01]  /*65d0*/  @P0 IADD3 R5, R3, UR4, RZ ;  /* 0x0000000403050c10 */ /* 0x000fe2000fffe0ff */
[----:B------:R-:W-:Y:S01]  /*65e0*/  IMAD.U32 R3, RZ, RZ, UR12 ;  /* 0x0000000cff037e24 */ /* 0x000fe2000f8e00ff */
[----:B------:R-:W-:Y:S11]  /*65f0*/  PLOP3.LUT P0, PT, PT, PT, UP0, 0x80, 0x0 ;  /* 0x000000000000781c */ /* 0x000ff60003f0f008 */
[----:B------:R-:W-:Y:S02]  /*6600*/  @!UPT UIADD3 URZ, URZ, URZ, URZ ;  /* 0x0000003f3f3ff290 */ /* 0x000fe4000fffe03f */
[C---:B------:R-:W-:Y:S02]  /*6610*/  @P0 LEA R4, P1, R2.reuse, c[0x0][0x220], 0x1 ;  /* 0x0000880002040a11 */ /* 0x040fe400078208ff */
[----:B------:R-:W-:Y:S11]  /*6620*/  PLOP3.LUT P0, PT, PT, PT, UP0, 0x80, 0x0 ;  /* 0x000000000000781c */ /* 0x000ff60003f0f008 */
[----:B------:R-:W-:Y:S02]  /*6630*/  @!UPT UIADD3 URZ, URZ, URZ, URZ ;  /* 0x0000003f3f3ff290 */ /* 0x000fe4000fffe03f */
[----:B------:R-:W-:Y:S02]  /*6640*/  @P0 LEA.HI.X R5, R2, c[0x0][0x224], R5, 0x1, P1 ;  /* 0x0000890002050a11 */ /* 0x000fe400008f0c05 */
[----:B------:R-:W-:Y:S11]  /*6650*/  PLOP3.LUT P0, PT, PT, PT, UP0, 0x80, 0x0 ;  /* 0x000000000000781c */ /* 0x000ff60003f0f008 */
[----:B------:R-:W-:Y:S02]  /*6660*/  @!UPT UIADD3 URZ, URZ, URZ, URZ ;  /* 0x0000003f3f3ff290 */ /* 0x000fe4000fffe03f */
[C---:B------:R-:W-:Y:S02]  /*6670*/  @P0 LEA R2, P1, R3.reuse, R4, 0x1 ;  /* 0x0000000403020211 */ /* 0x040fe400078208ff */
[----:B------:R-:W-:Y:S11]  /*6680*/  PLOP3.LUT P0, PT, PT, PT, UP0, 0x80, 0x0 ;  /* 0x000000000000781c */ /* 0x000ff60003f0f008 */
[----:B------:R-:W-:Y:S02]  /*6690*/  @!UPT UIADD3 URZ, URZ, URZ, URZ ;  /* 0x0000003f3f3ff290 */ /* 0x000fe4000fffe03f */
[----:B------:R-:W-:Y:S02]  /*66a0*/  @P0 LEA.HI.X R3, R3, R5, R0, 0x1, P1 ;  /* 0x0000000503030211 */ /* 0x000fe400008f0c00 */
[----:B------:R-:W-:Y:S02]  /*66b0*/  PLOP3.LUT P0, PT, PT, PT, UP0, 0x80, 0x0 ;  /* 0x000000000000781c */ /* 0x000fe40003f0f008 */
[----:B------:R-:W-:Y:S02]  /*66c0*/  PLOP3.LUT P0, PT, PT, PT, UP0, 0x80, 0x0 ;  /* 0x000000000000781c */ /* 0x000fe40003f0f008 */
[----:B------:R-:W-:Y:S11]  /*66d0*/  PLOP3.LUT P0, PT, PT, PT, UP0, 0x80, 0x0 ;  /* 0x000000000000781c */ /* 0x000ff60003f0f008 */
[----:B------:R-:W-:Y:S02]  /*66e0*/  @!UPT UIADD3 URZ, URZ, URZ, URZ ;  /* 0x0000003f3f3ff290 */ /* 0x000fe4000fffe03f */
[----:B------:R-:W-:Y:S01]  /*66f0*/  @!PT LDS RZ, [RZ] ;  /* 0x00000000fffff984 */ /* 0x000fe20000000800 */
[----:B------:R-:W-:Y:S01]  /*6700*/  @!PT LDS RZ, [RZ] ;  /* 0x00000000fffff984 */ /* 0x000fe20000000800 */
[----:B------:R-:W-:Y:S01]  /*6710*/  @!PT LDS RZ, [RZ] ;  /* 0x00000000fffff984 */ /* 0x000fe20000000800 */
[----:B------:R2:W-:Y:S01]  /*6720*/  @P0 LDGSTS.E.BYPASS.LTC128B.128 [R122+0x6100], [R4.64], !P2 ;  /* 0x06100000047a0fae */ /* 0x0005e2000d101d56 */
[----:B------:R-:W-:Y:S11]  /*6730*/  PLOP3.LUT P0, PT, PT, PT, UP0, 0x80, 0x0 ;  /* 0x000000000000781c */ /* 0x000ff60003f0f008 */
[----:B------:R-:W-:Y:S02]  /*6740*/  @!UPT UIADD3 URZ, URZ, URZ, URZ ;  /* 0x0000003f3f3ff290 */ /* 0x000fe4000fffe03f */
[----:B------:R2:W-:Y:S01]  /*6750*/  @P0 LDGSTS.E.BYPASS.LTC128B.128 [R122+0x8100], [R4.64+0x80], !P6 ;  /* 0x08100080047a0fae */ /* 0x0005e2000f101d56 */
[----:B------:R-:W-:Y:S11]  /*6760*/  PLOP3.LUT P0, PT, PT, PT, UP0, 0x80, 0x0 ;  /* 0x000000000000781c */ /* 0x000ff60003f0f008 */
[----:B------:R-:W-:Y:S02]  /*6770*/  @!UPT UIADD3 URZ, URZ, URZ, URZ ;  /* 0x0000003f3f3ff290 */ /* 0x000fe4000fffe03f */
[----:B------:R2:W-:Y:S01]  /*6780*/  @P0 LDGSTS.E.BYPASS.LTC128B.128 [R122+0xa100], [R4.64+0x100], !P5 ;  /* 0x0a100100047a0fae */ /* 0x0005e2000e901d56 */
[----:B------:R-:W-:Y:S11]  /*6790*/  PLOP3.LUT P0, PT, PT, PT, UP0, 0x80, 0x0 ;  /* 0x000000000000781c */ /* 0x000ff60003f0f008 */
[----:B------:R-:W-:Y:S02]  /*67a0*/  @!UPT UIADD3 URZ, URZ, URZ, URZ ;  /* 0x0000003f3f3ff290 */ /* 0x000fe4000fffe03f */
[----:B------:R2:W-:Y:S01]  /*67b0*/  @P0 LDGSTS.E.BYPASS.LTC128B.128 [R122+0x7100], [R2.64], !P2 ;  /* 0x07100000027a0fae */ /* 0x0005e2000d101d56 */
[----:B------:R-:W-:Y:S11]  /*67c0*/  PLOP3.LUT P0, PT, PT, PT, UP0, 0x80, 0x0 ;  /* 0x000000000000781c */ /* 0x000ff60003f0f008 */
[----:B------:R-:W-:Y:S02]  /*67d0*/  @!UPT UIADD3 URZ, URZ, URZ, URZ ;  /* 0x0000003f3f3ff290 */ /* 0x000fe4000fffe03f */
[----:B------:R2:W-:Y:S01]  /*67e0*/  @P0 LDGSTS.E.BYPASS.LTC128B.128 [R122+0x9100], [R2.64+0x80], !P6 ;  /* 0x09100080027a0fae */ /* 0x0005e2000f101d56 */
[----:B------:R-:W-:Y:S11]  /*67f0*/  PLOP3.LUT P0, PT, PT, PT, UP0, 0x80, 0x0 ;  /* 0x000000000000781c */ /* 0x000ff60003f0f008 */
[----:B------:R-:W-:Y:S02]  /*6800*/  @!UPT UIADD3 URZ, URZ, URZ, URZ ;  /* 0x0000003f3f3ff290 */ /* 0x000fe4000fffe03f */
[----:B------:R2:W-:Y:S01]  /*6810*/  @P0 LDGSTS.E.BYPASS.LTC128B.128 [R122+0xb100], [R2.64+0x100], !P5 ;  /* 0x0b100100027a0fae */ /* 0x0005e2000e901d56 */
[----:B------:R-:W-:Y:S03]  /*6820*/  PLOP3.LUT P0, PT, PT, PT, UP0, 0x80, 0x0 ;  /* 0x000000000000781c */ /* 0x000fe60003f0f008 */
[----:B------:R-:W0:Y:S10]  /*6830*/  LDGDEPBAR ;  /* 0x00000000000079af */ /* 0x000e340000000000 */
[----:B------:R-:W-:-:S05]  /*6840*/  @P0 BRA `(.L_x_352) ;  /* 0xffffb91000000947 */ /* 0x000fca000383ffff */
[----:B------:R-:W-:Y:S06]  /*6850*/  BAR.SYNC.DEFER_BLOCKING 0x0 ;  /* 0x0000000000007b1d */ /* 0x000fec0000010000 */
.L_x_327:
[----:B------:R-:W-:Y:S01]  /*6860*/  UIADD3 UR6, UR17, 0x7f, URZ ;  /* 0x0000007f11067890 */ /* 0x000fe2000fffe03f */
[----:B------:R-:W-:Y:S01]  /*6870*/  PLOP3.LUT P0, PT, PT, PT, UP2, 0x40, 0x0 ;  /* 0x000000000000781c */ /* 0x000fe20003f0e828 */
[----:B------:R-:W-:-:S02]  /*6880*/  ULDC.64 UR4, c[0x0][0x2c8] ;  /* 0x0000b20000047ab9 */ /* 0x000fc40000000a00 */
[----:B------:R-:W-:-:S04]  /*6890*/  UIMAD.WIDE.U32 UR8, UR6, UR4, URZ ;  /* 0x00000004060872a5 */ /* 0x000fc8000f8e003f */
[----:B------:R-:W-:-:S06]  /*68a0*/  @UP3 USHF.R.U32.HI UR6, URZ, UR5, UR9 ;  /* 0x000000053f063299 */ /* 0x000fcc0008011609 */
[----:B--2---:R-:W-:-:S04]  /*68b0*/  IADD3 R3, R91, UR6, RZ ;  /* 0x000000065b037c10 */ /* 0x004fc8000fffe0ff */
[----:B------:R-:W-:Y:S01]  /*68c0*/  IADD3 R4, R3, c[0x0][0x328], RZ ;  /* 0x0000ca0003047a10 */ /* 0x000fe20007ffe0ff */
[----:B------:R-:W-:Y:S05]  /*68d0*/  @P0 BRA `(.L_x_353) ;  /* 0x000000f000000947 */ /* 0x000fea0003800000 */
[C---:B------:R-:W-:Y:S01]  /*68e0*/  ISETP.GT.AND P0, PT, R3.reuse, RZ, PT ;  /* 0x000000ff0300720c */ /* 0x040fe20003f04270 */
[----:B------:R-:W-:Y:S01]  /*68f0*/  IMAD.MOV.U32 R0, RZ, RZ, c[0x0][0x32c] ;  /* 0x0000cb00ff007624 */ /* 0x000fe200078e00ff */
[----:B------:R-:W-:-:S11]  /*6900*/  IADD3 R5, R3, -0x1, RZ ;  /* 0xffffffff03057810 */ /* 0x000fd60007ffe0ff */
[----:B------:R-:W-:Y:S05]  /*6910*/  @P0 BRA `(.L_x_354) ;  /* 0x0000006000000947 */ /* 0x000fea0003800000 */
[----:B------:R-:W-:Y:S01]  /*6920*/  ISETP.NE.AND P0, PT, R0, 0x1, PT ;  /* 0x000000010000780c */ /* 0x000fe20003f05270 */
[----:B------:R-:W-:-:S12]  /*6930*/  IMAD.MOV R3, RZ, RZ, -R3 ;  /* 0x000000ffff037224 */ /* 0x000fd800078e0a03 */
[----:B------:R-:W-:-:S05]  /*6940*/  @P0 IMAD.HI.U32 R2, R3, c[0x0][0x330], RZ ;  /* 0x0000cc0003020a27 */ /* 0x000fca00078e00ff */
[----:B------:R-:W-:-:S04]  /*6950*/  @P0 SHF.R.U32.HI R3, RZ, c[0x0][0x334], R2 ;  /* 0x0000cd00ff030a19 */ /* 0x000fc80000011602 */
[----:B------:R-:W-:Y:S01]  /*6960*/  LOP3.LUT R5, RZ, R3, RZ, 0x33, !PT ;  /* 0x00000003ff057212 */ /* 0x000fe200078e33ff */
[----:B------:R-:W-:Y:S05]  /*6970*/  BRA `(.L_x_355) ;  /* 0x0000003000007947 */ /* 0x000fea0003800000 */
.L_x_354:
[----:B------:R-:W-:-:S13]  /*6980*/  ISETP.NE.AND P0, PT, R0, 0x1, PT ;  /* 0x000000010000780c */ /* 0x000fda0003f05270 */
[----:B------:R-:W-:-:S05]  /*6990*/  @P0 IMAD.HI.U32 R2, R5, c[0x0][0x330], RZ ;  /* 0x0000cc0005020a27 */ /* 0x000fca00078e00ff */
[----:B------:R-:W-:-:S05]  /*69a0*/  @P0 SHF.R.U32.HI R5, RZ, c[0x0][0x334], R2 ;  /* 0x0000cd00ff050a19 */ /* 0x000fca0000011602 */
.L_x_355:
[----:B------:R-:W-:-:S05]  /*69b0*/  IMAD R5, R5, R0, c[0x0][0x32c] ;  /* 0x0000cb0005057624 */ /* 0x000fca00078e0200 */
[----:B------:R-:W-:-:S03]  /*69c0*/  IMNMX R4, R4, R5, PT ;  /* 0x0000000504047217 */ /* 0x000fc60003800200 */
.L_x_353:
[----:B------:R-:W-:Y:S01]  /*69d0*/  ULDC.64 UR4, c[0x0][0x2c8] ;  /* 0x0000b20000047ab9 */ /* 0x000fe20000000a00 */
[----:B------:R-:W-:Y:S01]  /*69e0*/  IADD3 R3, R4, 0x3f, RZ ;  /* 0x0000003f04037810 */ /* 0x000fe20007ffe0ff */
[----:B------:R-:W-:Y:S01]  /*69f0*/  UIMAD.WIDE.U32 UR6, UR17, UR4, URZ ;  /* 0x00000004110672a5 */ /* 0x000fe2000f8e003f */
[----:B------:R-:W-:Y:S02]  /*6a00*/  PLOP3.LUT P0, PT, PT, PT, UP2, 0x40, 0x0 ;  /* 0x000000000000781c */ /* 0x000fe40003f0e828 */
[----:B------:R-:W-:Y:S01]  /*6a10*/  SHF.R.S32.HI R0, RZ, 0x1f, R3 ;  /* 0x0000001fff007819 */ /* 0x000fe20000011403 */
[----:B------:R-:W-:Y:S02]  /*6a20*/  UMOV UR4, UR17 ;  /* 0x0000001100047c82 */ /* 0x000fe40008000000 */
[----:B------:R-:W-:Y:S01]  /*6a30*/  @UP3 USHF.R.U32.HI UR4, URZ, UR5, UR7 ;  /* 0x000000053f043299 */ /* 0x000fe20008011607 */
[----:B------:R-:W-:-:S04]  /*6a40*/  LEA.HI R0, R0, R3, RZ, 0x6 ;  /* 0x0000000300007211 */ /* 0x000fc800078f30ff */
[----:B------:R-:W-:Y:S02]  /*6a50*/  SHF.R.S32.HI R134, RZ, 0x6, R0 ;  /* 0x00000006ff867819 */ /* 0x000fe40000011400 */
[----:B------:R-:W-:Y:S02]  /*6a60*/  IADD3 R2, R90, UR4, RZ ;  /* 0x000000045a027c10 */ /* 0x000fe4000fffe0ff */
[----:B------:R-:W-:Y:S02]  /*6a70*/  IMNMX R134, R134, R89, PT ;  /* 0x0000005986867217 */ /* 0x000fe40003800200 */
[----:B------:R-:W-:Y:S01]  /*6a80*/  IADD3 R211, R2, -c[0x0][0x324], RZ ;  /* 0x8000c90002d37a10 */ /* 0x000fe20007ffe0ff */
[----:B------:R-:W-:Y:S05]  /*6a90*/  @P0 BRA `(.L_x_356) ;  /* 0x000000f000000947 */ /* 0x000fea0003800000 */
        /* <DEDUP_REMOVED lines=9> */
.L_x_357:
[----:B------:R-:W-:-:S04]  /*6b30*/  MOV R0, c[0x0][0x32c] ;  /* 0x0000cb0000007a02 */ /* 0x000fc80000000f00 */
[----:B------:R-:W-:-:S13]  /*6b40*/  ISETP.NE.AND P0, PT, R0, 0x1, PT ;  /* 0x000000010000780c */ /* 0x000fda0003f05270 */
[----:B------:R-:W-:-:S05]  /*6b50*/  @P0 IMAD.HI.U32 R0, R2, c[0x0][0x330], RZ ;  /* 0x0000cc0002000a27 */ /* 0x000fca00078e00ff */
[----:B------:R-:W-:-:S05]  /*6b60*/  @P0 SHF.R.U32.HI R2, RZ, c[0x0][0x334], R0 ;  /* 0x0000cd00ff020a19 */ /* 0x000fca0000011600 */
.L_x_358:
[----:B------:R-:W-:-:S05]  /*6b70*/  IMAD R2, R2, c[0x0][0x32c], RZ ;  /* 0x0000cb0002027a24 */ /* 0x000fca00078e02ff */
[----:B------:R-:W-:-:S04]  /*6b80*/  IMNMX R211, R211, R2, !PT ;  /* 0x00000002d3d37217 */ /* 0x000fc80007800200 */
.L_x_356:
[----:B------:R-:W-:Y:S01]  /*6b90*/  SHF.R.S32.HI R0, RZ, 0x1f, R211 ;  /* 0x0000001fff007819 */ /* 0x000fe200000114d3 */
[----:B------:R-:W-:Y:S01]  /*6ba0*/  IMAD.MOV.U32 R3, RZ, RZ, RZ ;  /* 0x000000ffff037224 */ /* 0x000fe200078e00ff */
[----:B------:R-:W-:Y:S01]  /*6bb0*/  PLOP3.LUT P2, PT, PT, PT, PT, 0x80, 0x0 ;  /* 0x000000000000781c */ /* 0x000fe20003f4f070 */
[----:B------:R-:W-:Y:S01]  /*6bc0*/  IMAD.MOV.U32 R98, RZ, RZ, RZ ;  /* 0x000000ffff627224 */ /* 0x000fe200078e00ff */
[----:B------:R-:W-:Y:S01]  /*6bd0*/  LEA.HI R211, R0, R211, RZ, 0x6 ;  /* 0x000000d300d37211 */ /* 0x000fe200078f30ff */
[----:B------:R-:W-:Y:S01]  /*6be0*/  CS2R R96, SRZ ;  /* 0x0000000000607805 */ /* 0x000fe2000001ff00 */
[----:B------:R-:W-:Y:S01]  /*6bf0*/  CS2R R94, SRZ ;  /* 0x00000000005e7805 */ /* 0x000fe2000001ff00 */
[----:B------:R-:W-:Y:S01]  /*6c00*/  CS2R R92, SRZ ;  /* 0x00000000005c7805 */ /* 0x000fe2000001ff00 */
[----:B------:R-:W-:Y:S01]  /*6c10*/  SHF.R.S32.HI R211, RZ, 0x6, R211 ;  /* 0x00000006ffd37819 */ /* 0x000fe200000114d3 */
[----:B------:R-:W-:Y:S01]  /*6c20*/  CS2R R90, SRZ ;  /* 0x00000000005a7805 */ /* 0x000fe2000001ff00 */
[----:B------:R-:W-:Y:S01]  /*6c30*/  CS2R R88, SRZ ;  /* 0x0000000000587805 */ /* 0x000fe2000001ff00 */
[----:B------:R-:W-:Y:S01]  /*6c40*/  CS2R R86, SRZ ;  /* 0x0000000000567805 */ /* 0x000fe2000001ff00 */
[----:B------:R-:W-:Y:S01]  /*6c50*/  IMNMX R211, RZ, R211, !PT ;  /* 0x000000d3ffd37217 */ /* 0x000fe20007800200 */
[----:B------:R-:W-:Y:S01]  /*6c60*/  CS2R R84, SRZ ;  /* 0x0000000000547805 */ /* 0x000fe2000001ff00 */
[----:B------:R-:W-:Y:S01]  /*6c70*/  CS2R R82, SRZ ;  /* 0x0000000000527805 */ /* 0x000fe2000001ff00 */
[----:B------:R-:W-:Y:S01]  /*6c80*/  CS2R R80, SRZ ;  /* 0x0000000000507805 */ /* 0x000fe2000001ff00 */
[----:B------:R-:W-:Y:S01]  /*6c90*/  ISETP.GT.AND P0, PT, R134, R211, PT ;  /* 0x000000d38600720c */ /* 0x000fe20003f04270 */
[----:B------:R-:W-:Y:S01]  /*6ca0*/  CS2R R78, SRZ ;  /* 0x00000000004e7805 */ /* 0x000fe2000001ff00 */
[----:B------:R-:W-:Y:S01]  /*6cb0*/  IMAD.MOV.U32 R77, RZ, RZ, RZ ;  /* 0x000000ffff4d7224 */ /* 0x000fe200078e00ff */
[----:B------:R-:W-:Y:S01]  /*6cc0*/  CS2R R6, SRZ ;  /* 0x0000000000067805 */ /* 0x000fe2000001ff00 */
[----:B------:R-:W-:Y:S01]  /*6cd0*/  CS2R R74, SRZ ;  /* 0x00000000004a7805 */ /* 0x000fe2000001ff00 */
[----:B------:R-:W-:Y:S01]  /*6ce0*/  CS2R R72, SRZ ;  /* 0x0000000000487805 */ /* 0x000fe2000001ff00 */
[----:B------:R-:W-:Y:S01]  /*6cf0*/  IMAD.MOV.U32 R70, RZ, RZ, RZ ;  /* 0x000000ffff467224 */ /* 0x000fe200078e00ff */
        /* <DEDUP_REMOVED lines=37> */
[----:B------:R-:W-:Y:S02]  /*6f50*/  UISETP.NE.U32.AND UP1, UPT, URZ, UR4, UPT ;  /* 0x000000043f00728c */ /* 0x000fe4000bf25070 */
        /* <DEDUP_REMOVED lines=8> */
[----:B-1----:R-:W-:Y:S02]  /*6fe0*/  USHF.R.S32.HI UR6, URZ, 0x1f, UR18 ;  /* 0x0000001f3f067899 */ /* 0x002fe40008011412 */
        /* <DEDUP_REMOVED lines=9> */
[----:B------:R-:W-:Y:S01]  /*7080*/  BSSY B0, `(.L_x_360) ;  /* 0x000005b000007945 */ /* 0x000fe20003800000 */
[----:B------:R-:W-:Y:S01]  /*7090*/  ULDC.64 UR6, c[0x0][0x348] ;  /* 0x0000d20000067ab9 */ /* 0x000fe20000000a00 */
[----:B------:R-:W-:Y:S01]  /*70a0*/  IMAD.IADD R38, R71, 0x1, -R38 ;  /* 0x0000000147267824 */ /* 0x000fe200078e0a26 */
[----:B------:R-:W-:Y:S01]  /*70b0*/  UISETP.NE.U32.AND UP0, UPT, URZ, UR6, UPT ;  /* 0x000000063f00728c */ /* 0x000fe2000bf05070 */
[----:B------:R-:W-:Y:S01]  /*70c0*/  PLOP3.LUT P0, PT, PT, PT, UP3, 0x80, 0x0 ;  /* 0x000000000000781c */ /* 0x000fe20003f0f038 */
[----:B------:R-:W-:Y:S01]  /*70d0*/  ULDC.64 UR4, c[0x0][0x1b8] ;  /* 0x00006e0000047ab9 */ /* 0x000fe20000000a00 */
[----:B------:R-:W-:Y:S01]  /*70e0*/  IMAD R215, R38, 0x20, R49 ;  /* 0x0000002026d77824 */ /* 0x000fe200078e0231 */
[----:B------:R-:W-:Y:S01]  /*70f0*/  UISETP.NE.AND.EX UP0, UPT, URZ, UR7, UPT, UP0 ;  /* 0x000000073f00728c */ /* 0x000fe2000bf05300 */
[----:B------:R-:W-:Y:S01]  /*7100*/  LEA.HI R52, R70, R71, RZ, 0x4 ;  /* 0x0000004746347211 */ /* 0x000fe200078f20ff */
[----:B------:R-:W-:Y:S01]  /*7110*/  USHF.R.S32.HI UR7, URZ, 0x1f, UR20 ;  /* 0x0000001f3f077899 */ /* 0x000fe20008011414 */
[----:B------:R-:W-:Y:S01]  /*7120*/  IMAD.SHL.U32 R222, R38, 0x8, RZ ;  /* 0x0000000826de7824 */ /* 0x000fe200078e00ff */
[----:B------:R-:W-:Y:S01]  /*7130*/  UIADD3 UR9, UR9, UR18, URZ ;  /* 0x0000001209097290 */ /* 0x000fe2000fffe03f */
[----:B------:R-:W-:Y:S01]  /*7140*/  IADD3 R0, R215, UR17, RZ ;  /* 0x00000011d7007c10 */ /* 0x000fe2000fffe0ff */
[----:B------:R-:W-:-:S02]  /*7150*/  UIMAD UR6, UR13, UR4, URZ ;  /* 0x000000040d0672a4 */ /* 0x000fc4000f8e023f */
[----:B------:R-:W-:Y:S01]  /*7160*/  USEL UR7, UR7, URZ, !UP0 ;  /* 0x0000003f07077287 */ /* 0x000fe2000c000000 */
[----:B------:R-:W-:Y:S01]  /*7170*/  IADD3 R37, R222, 0x80, RZ ;  /* 0x00000080de257810 */ /* 0x000fe20007ffe0ff */
[----:B------:R-:W-:Y:S01]  /*7180*/  UIMAD UR6, UR14, UR5, UR6 ;  /* 0x000000050e0672a4 */ /* 0x000fe2000f8e0206 */
[----:B-1----:R-:W-:Y:S01]  /*7190*/  @P1 IMAD.HI.U32 R3, R0, c[0x0][0x2c8], RZ ;  /* 0x0000b20000031a27 */ /* 0x002fe200078e00ff */
[----:B------:R-:W-:Y:S01]  /*71a0*/  UIMAD.WIDE.U32 UR10, UR14, UR4, UR8 ;  /* 0x000000040e0a72a5 */ /* 0x000fe2000f8e0008 */
[C---:B------:R-:W-:Y:S01]  /*71b0*/  IADD3 R214, R222.reuse, 0x40, RZ ;  /* 0x00000040ded67810 */ /* 0x040fe20007ffe0ff */
[----:B------:R-:W-:Y:S01]  /*71c0*/  USEL UR8, UR20, URZ, !UP0 ;  /* 0x0000003f14087287 */ /* 0x000fe2000c000000 */
[--C-:B------:R-:W-:Y:S01]  /*71d0*/  IMAD.MOV.U32 R5, RZ, RZ, R0.reuse ;  /* 0x000000ffff057224 */ /* 0x100fe200078e0000 */
[----:B------:R-:W-:Y:S01]  /*71e0*/  ULDC.64 UR4, c[0x0][0x1c0] ;  /* 0x0000700000047ab9 */ /* 0x000fe20000000a00 */
[----:B------:R-:W-:Y:S01]  /*71f0*/  @P0 SHF.R.U32.HI R5, RZ, c[0x0][0x2cc], R3 ;  /* 0x0000b300ff050a19 */ /* 0x000fe20000011603 */
[----:B------:R-:W-:Y:S01]  /*7200*/  UIMAD UR7, UR7, UR4, URZ ;  /* 0x00000004070772a4 */ /* 0x000fe2000f8e023f */
[----:B------:R-:W-:Y:S01]  /*7210*/  ISETP.GE.AND P5, PT, R222, c[0x0][0x198], PT ;  /* 0x00006600de007a0c */ /* 0x000fe20003fa6270 */
[----:B------:R-:W-:Y:S01]  /*7220*/  UIADD3 UR11, UR11, UR6, URZ ;  /* 0x000000060b0b7290 */ /* 0x000fe2000fffe03f */
[--C-:B------:R-:W-:Y:S01]  /*7230*/  SHF.R.S32.HI R4, RZ, 0x1f, R5.reuse ;  /* 0x0000001fff047819 */ /* 0x100fe20000011405 */
[----:B------:R-:W-:Y:S01]  /*7240*/  UIMAD UR5, UR8, UR5, UR7 ;  /* 0x00000005080572a4 */ /* 0x000fe2000f8e0207 */
[----:B------:R-:W-:Y:S01]  /*7250*/  IMAD.MOV R3, RZ, RZ, -R5 ;  /* 0x000000ffff037224 */ /* 0x000fe200078e0a05 */
[----:B------:R-:W-:Y:S01]  /*7260*/  UIMAD.WIDE.U32 UR8, UR8, UR4, UR10 ;  /* 0x00000004080872a5 */ /* 0x000fe2000f8e000a */
[----:B------:R-:W-:Y:S01]  /*7270*/  ISETP.GE.AND P4, PT, R37, c[0x0][0x198], PT ;  /* 0x0000660025007a0c */ /* 0x000fe20003f86270 */
[----:B------:R-:W-:Y:S01]  /*7280*/  IMAD R4, R4, c[0x0][0x1b0], RZ ;  /* 0x00006c0004047a24 */ /* 0x000fe200078e02ff */
[----:B------:R-:W-:Y:S01]  /*7290*/  ISETP.GE.AND P3, PT, R214, c[0x0][0x198], PT ;  /* 0x00006600d6007a0c */ /* 0x000fe20003f66270 */
[----:B------:R-:W-:Y:S01]  /*72a0*/  UIADD3 UR5, UR9, UR5, URZ ;  /* 0x0000000509057290 */ /* 0x000fe2000fffe03f */
[----:B------:R-:W-:-:S02]  /*72b0*/  IMAD R3, R3, c[0x0][0x2c4], R0 ;  /* 0x0000b10003037a24 */ /* 0x000fc400078e0200 */
[----:B------:R-:W-:Y:S02]  /*72c0*/  IMAD.U32 R7, RZ, RZ, UR9 ;  /* 0x00000009ff077e24 */ /* 0x000fe4000f8e00ff */
[----:B------:R-:W-:Y:S01]  /*72d0*/  IMAD.U32 R6, RZ, RZ, UR8 ;  /* 0x00000008ff067e24 */ /* 0x000fe2000f8e00ff */
[----:B------:R-:W-:Y:S01]  /*72e0*/  SHF.R.S32.HI R0, RZ, 0x1f, R3 ;  /* 0x0000001fff007819 */ /* 0x000fe20000011403 */
[----:B------:R-:W-:Y:S02]  /*72f0*/  IMAD.U32 R7, RZ, RZ, UR5 ;  /* 0x00000005ff077e24 */ /* 0x000fe4000f8e00ff */
[C---:B------:R-:W-:Y:S02]  /*7300*/  IMAD R4, R5.reuse, c[0x0][0x1b4], R4 ;  /* 0x00006d0005047a24 */ /* 0x040fe400078e0204 */
[----:B------:R-:W-:-:S04]  /*7310*/  IMAD.WIDE.U32 R6, R5, c[0x0][0x1b0], R6 ;  /* 0x00006c0005067a25 */ /* 0x000fc800078e0006 */
[----:B------:R-:W-:Y:S02]  /*7320*/  IMAD R0, R0, c[0x0][0x1a8], RZ ;  /* 0x00006a0000007a24 */ /* 0x000fe400078e02ff */
[----:B------:R-:W-:Y:S02]  /*7330*/  IMAD.IADD R5, R7, 0x1, R4 ;  /* 0x0000000107057824 */ /* 0x000fe400078e0204 */
[----:B------:R-:W-:Y:S02]  /*7340*/  IMAD.MOV.U32 R4, RZ, RZ, R6 ;  /* 0x000000ffff047224 */ /* 0x000fe400078e0006 */
[C---:B------:R-:W-:Y:S01]  /*7350*/  IMAD R7, R3.reuse, c[0x0][0x1ac], R0 ;  /* 0x00006b0003077a24 */ /* 0x040fe200078e0200 */
[----:B------:R-:W-:Y:S01]  /*7360*/  LOP3.LUT R0, R52, 0xfffffff0, RZ, 0xc0, !PT ;  /* 0xfffffff034007812 */ /* 0x000fe200078ec0ff */
[----:B------:R-:W-:-:S04]  /*7370*/  IMAD.WIDE.U32 R4, R3, c[0x0][0x1a8], R4 ;  /* 0x00006a0003047a25 */ /* 0x000fc800078e0004 */
[----:B------:R-:W-:Y:S01]  /*7380*/  IMAD.IADD R5, R5, 0x1, R7 ;  /* 0x0000000105057824 */ /* 0x000fe200078e0207 */
[C---:B------:R-:W-:Y:S01]  /*7390*/  LEA R10, P0, R4.reuse, c[0x0][0x160], 0x1 ;  /* 0x00005800040a7a11 */ /* 0x040fe200078008ff */
[----:B------:R-:W-:Y:S02]  /*73a0*/  IMAD.IADD R3, R71, 0x1, -R0 ;  /* 0x0000000147037824 */ /* 0x000fe400078e0a00 */
[----:B------:R-:W-:Y:S01]  /*73b0*/  IMAD.SHL.U32 R7, R49, 0x40, RZ ;  /* 0x0000004031077824 */ /* 0x000fe200078e00ff */
[----:B------:R-:W-:Y:S01]  /*73c0*/  LEA.HI.X R5, R4, c[0x0][0x164], R5, 0x1, P0 ;  /* 0x0000590004057a11 */ /* 0x000fe200000f0c05 */
[----:B------:R-:W-:Y:S01]  /*73d0*/  IMAD R4, R210, c[0x0][0x2c4], RZ ;  /* 0x0000b100d2047a24 */ /* 0x000fe200078e02ff */
[----:B------:R-:W-:Y:S01]  /*73e0*/  SHF.R.S32.HI R0, RZ, 0x1f, R3 ;  /* 0x0000001fff007819 */ /* 0x000fe20000011403 */
[----:B------:R1:W3:Y:S01]  /*73f0*/  SHFL.IDX PT, R12, R10, RZ, 0x181f ;  /* 0x00181fff0a0c7589 */ /* 0x0002e200000e0000 */
[----:B------:R-:W-:Y:S02]  /*7400*/  LOP3.LUT R7, R7, 0x1c0, RZ, 0xc0, !PT ;  /* 0x000001c007077812 */ /* 0x000fe400078ec0ff */
[----:B------:R-:W-:Y:S01]  /*7410*/  LEA.HI R39, R0, R3, RZ, 0x3 ;  /* 0x0000000300277211 */ /* 0x000fe200078f18ff */
[----:B------:R1:W4:Y:S01]  /*7420*/  SHFL.IDX PT, R13, R5, RZ, 0x181f ;  /* 0x00181fff050d7589 */ /* 0x00032200000e0000 */
[----:B------:R-:W-:-:S02]  /*7430*/  SHF.R.U32.HI R9, RZ, 0x3, R7 ;  /* 0x00000003ff097819 */ /* 0x000fc40000011607 */
[----:B------:R-:W-:Y:S02]  /*7440*/  LOP3.LUT R0, R7, 0x38, R222, 0xf8, !PT ;  /* 0x0000003807007812 */ /* 0x000fe400078ef8de */
[----:B------:R-:W-:Y:S02]  /*7450*/  IADD3 R7, R49, UR17, RZ ;  /* 0x0000001131077c10 */ /* 0x000fe4000fffe0ff */
[----:B------:R-:W-:Y:S02]  /*7460*/  LOP3.LUT R48, R39, 0xfffffff8, RZ, 0xc0, !PT ;  /* 0xfffffff827307812 */ /* 0x000fe400078ec0ff */
[----:B------:R-:W-:Y:S02]  /*7470*/  ISETP.GE.AND P0, PT, R7, R4, PT ;  /* 0x000000040700720c */ /* 0x000fe40003f06270 */
[----:B------:R-:W-:Y:S01]  /*7480*/  LOP3.LUT R9, R0, R9, RZ, 0x3c, !PT ;  /* 0x0000000900097212 */ /* 0x000fe200078e3cff */
[----:B------:R-:W-:Y:S01]  /*7490*/  IMAD.IADD R48, R3, 0x1, -R48 ;  /* 0x0000000103307824 */ /* 0x000fe200078e0a30 */
[----:B------:R-:W-:Y:S01]  /*74a0*/  LEA.HI R0, R70, R71, RZ, 0x6 ;  /* 0x0000004746007211 */ /* 0x000fe200078f30ff */
[----:B------:R-:W-:-:S04]  /*74b0*/  IMAD.MOV.U32 R3, RZ, RZ, 0x20 ;  /* 0x00000020ff037424 */ /* 0x000fc800078e00ff */
[----:B------:R-:W-:-:S05]  /*74c0*/  IMAD.SHL.U32 R0, R0, 0x8, RZ ;  /* 0x0000000800007824 */ /* 0x000fca00078e00ff */
[----:B------:R-:W-:Y:S01]  /*74d0*/  LOP3.LUT R0, R9, 0xfffffe00, R0, 0xf8, !PT ;  /* 0xfffffe0009007812 */ /* 0x000fe200078ef800 */
[----:B--2---:R2:W1:Y:S01]  /*74e0*/  @P2 R2UR UR7, R2 ;  /* 0x00000000020723c2 */ /* 0x00446200000e0000 */
[----:B------:R-:W-:Y:S01]  /*74f0*/  R2P PR, R48, 0x6 ;  /* 0x0000000630007804 */ /* 0x000fe20000000000 */
[----:B-1----:R-:W-:-:S04]  /*7500*/  @!UP1 UMOV UR7, UR20 ;  /* 0x0000001400079c82 */ /* 0x002fc80008000000 */
[----:B------:R-:W-:Y:S01]  /*7510*/  SEL R3, R3, 0xffffffe0, !P2 ;  /* 0xffffffe003037807 */ /* 0x000fe20005000000 */
[----:B--2---:R-:W-:-:S05]  /*7520*/  IMAD.MOV.U32 R2, RZ, RZ, 0x10 ;  /* 0x00000010ff027424 */ /* 0x004fca00078e00ff */
[----:B------:R-:W-:Y:S01]  /*7530*/  SEL R2, R2, 0xfffffff0, !P1 ;  /* 0xfffffff002027807 */ /* 0x000fe20004800000 */
[----:B------:R-:W-:Y:S05]  /*7540*/  @P0 BRA `(.L_x_361) ;  /* 0x000000e000000947 */ /* 0x000fea0003800000 */
[----:B---34-:R-:W-:Y:S01]  /*7550*/  SHF.R.S32.HI R9, RZ, 0x1f, R214 ;  /* 0x0000001fff097819 */ /* 0x018fe200000114d6 */
[----:B------:R-:W-:Y:S01]  /*7560*/  IMAD.WIDE R14, R222, 0x2, R12 ;  /* 0x00000002de0e7825 */ /* 0x000fe200078e020c */
[----:B------:R-:W-:Y:S02]  /*7570*/  SHF.R.S32.HI R6, RZ, 0x1f, R37 ;  /* 0x0000001fff067819 */ /* 0x000fe40000011425 */
[----:B------:R-:W-:Y:S01]  /*7580*/  LEA.HI R8, R9, R214, RZ, 0x3 ;  /* 0x000000d609087211 */ /* 0x000fe200078f18ff */
[----:B------:R-:W-:Y:S01]  /*7590*/  IMAD.SHL.U32 R9, R0, 0x2, RZ ;  /* 0x0000000200097824 */ /* 0x000fe200078e00ff */
[----:B------:R-:W-:Y:S02]  /*75a0*/  LEA.HI R6, R6, R37, RZ, 0x3 ;  /* 0x0000002506067211 */ /* 0x000fe400078f18ff */
        /* <DEDUP_REMOVED lines=8> */
.L_x_361:
[----:B---34-:R-:W-:Y:S05]  /*7630*/  BSYNC B0 ;  /* 0x0000000000007941 */ /* 0x018fea0003800000 */
.L_x_360:
[----:B-1----:R-:W-:Y:S01]  /*7640*/  IADD3 R9, R7, 0x20, RZ ;  /* 0x0000002007097810 */ /* 0x002fe20007ffe0ff */
        /* <DEDUP_REMOVED lines=19> */
.L_x_363:
[----:B------:R-:W-:Y:S05]  /*7780*/  BSYNC B0 ;  /* 0x0000000000007941 */ /* 0x000fea0003800000 */
.L_x_362:
        /* <DEDUP_REMOVED lines=20> */
.L_x_365:
[----:B------:R-:W-:Y:S05]  /*78d0*/  BSYNC B0 ;  /* 0x0000000000007941 */ /* 0x000fea0003800000 */
.L_x_364:
[----:B------:R-:W-:Y:S01]  /*78e0*/  IADD3 R7, R7, 0x60, RZ ;  /* 0x0000006007077810 */ /* 0x000fe20007ffe0ff */
[----:B---3--:R-:W-:Y:S01]  /*78f0*/  SHFL.IDX PT, R12, R10, 0x3, 0x181f ;  /* 0x00781f000a0c7f89 */ /* 0x008fe200000e0000 */
[----:B------:R-:W-:Y:S01]  /*7900*/  IMAD.MOV.U32 R209, RZ, RZ, c[0x0][0x2b8] ;  /* 0x0000ae00ffd17624 */ /* 0x000fe200078e00ff */
[----:B------:R-:W-:Y:S01]  /*7910*/  IADD3 R92, R134, -0x1, RZ ;  /* 0xffffffff865c7810 */ /* 0x000fe20007ffe0ff */
[----:B------:R-:W-:Y:S01]  /*7920*/  USHF.R.S32.HI UR6, URZ, 0x1f, UR7 ;  /* 0x0000001f3f067899 */ /* 0x000fe20008011407 */
[----:B------:R-:W-:Y:S01]  /*7930*/  ISETP.GE.AND P0, PT, R7, R4, PT ;  /* 0x000000040700720c */ /* 0x000fe20003f06270 */
[----:B----4-:R-:W3:Y:S01]  /*7940*/  SHFL.IDX PT, R13, R5, 0x3, 0x181f ;  /* 0x00781f00050d7f89 */ /* 0x010ee200000e0000 */
[----:B------:R-:W-:Y:S01]  /*7950*/  ISETP.NE.AND P2, PT, R209, 0x1, PT ;  /* 0x00000001d100780c */ /* 0x000fe20003f45270 */
[----:B------:R-:W-:Y:S01]  /*7960*/  IMAD.SHL.U32 R68, R92, 0x40, RZ ;  /* 0x000000405c447824 */ /* 0x000fe200078e00ff */
[----:B------:R-:W-:Y:S01]  /*7970*/  ULDC.64 UR4, c[0x0][0x2b0] ;  /* 0x0000ac0000047ab9 */ /* 0x000fe20000000a00 */
[----:B------:R-:W-:Y:S01]  /*7980*/  IMAD.MOV.U32 R212, RZ, RZ, RZ ;  /* 0x000000ffffd47224 */ /* 0x000fe200078e00ff */
[----:B------:R-:W-:Y:S01]  /*7990*/  UIMAD UR6, UR6, UR4, URZ ;  /* 0x00000004060672a4 */ /* 0x000fe2000f8e023f */
[----:B------:R-:W-:Y:S01]  /*79a0*/  IMAD.IADD R6, R215, 0x1, R68 ;  /* 0x00000001d7067824 */ /* 0x000fe200078e0244 */
[----:B------:R-:W-:-:S02]  /*79b0*/  UIMAD.WIDE.U32 UR8, UR7, UR4, URZ ;  /* 0x00000004070872a5 */ /* 0x000fc4000f8e003f */
[----:B------:R-:W-:Y:S01]  /*79c0*/  UIMAD UR6, UR7, UR5, UR6 ;  /* 0x00000005070672a4 */ /* 0x000fe2000f8e0206 */
[C---:B------:R-:W-:Y:S01]  /*79d0*/  IMAD.IADD R213, R6.reuse, 0x1, R208 ;  /* 0x0000000106d57824 */ /* 0x040fe200078e02d0 */
[----:B------:R-:W-:Y:S01]  /*79e0*/  ISETP.GE.AND P1, PT, R6, R207, PT ;  /* 0x000000cf0600720c */ /* 0x000fe20003f26270 */
[----:B------:R-:W-:Y:S01]  /*79f0*/  ULDC.64 UR4, c[0x0][0x1e8] ;  /* 0x00007a0000047ab9 */ /* 0x000fe20000000a00 */
[----:B------:R-:W-:Y:S01]  /*7a00*/  @!P0 SHF.R.S32.HI R9, RZ, 0x1f, R214 ;  /* 0x0000001fff098819 */ /* 0x000fe200000114d6 */
[----:B------:R-:W-:Y:S01]  /*7a10*/  @P2 IMAD.HI.U32 R6, R213, c[0x0][0x2bc], RZ ;  /* 0x0000af00d5062a27 */ /* 0x000fe200078e00ff */
[----:B------:R-:W-:Y:S01]  /*7a20*/  @!P0 SHF.R.S32.HI R8, RZ, 0x1f, R37 ;  /* 0x0000001fff088819 */ /* 0x000fe20000011425 */
[----:B------:R-:W-:Y:S01]  /*7a30*/  UIADD3 UR6, UR9, UR6, URZ ;  /* 0x0000000609067290 */ /* 0x000fe2000fffe03f */
[----:B------:R-:W-:Y:S01]  /*7a40*/  @!P0 LEA.HI R9, R9, R214, RZ, 0x3 ;  /* 0x000000d609098211 */ /* 0x000fe200078f18ff */
[----:B------:R-:W-:Y:S01]  /*7a50*/  IMAD.MOV.U32 R7, RZ, RZ, R213 ;  /* 0x000000ffff077224 */ /* 0x000fe200078e00d5 */
[----:B------:R-:W-:-:S02]  /*7a60*/  @!P0 LEA.HI R8, R8, R37, RZ, 0x3 ;  /* 0x0000002508088211 */ /* 0x000fc400078f18ff */
[----:B------:R-:W-:Y:S02]  /*7a70*/  @!P0 LOP3.LUT R9, R9, 0xfffffff8, RZ, 0xc0, !PT ;  /* 0xfffffff809098812 */ /* 0x000fe400078ec0ff */
[----:B------:R-:W-:Y:S01]  /*7a80*/  @!P0 LOP3.LUT R8, R8, 0xfffffff8, RZ, 0xc0, !PT ;  /* 0xfffffff808088812 */ /* 0x000fe200078ec0ff */
[----:B---3--:R-:W-:Y:S01]  /*7a90*/  @!P0 IMAD.WIDE R14, R222, 0x2, R12 ;  /* 0x00000002de0e8825 */ /* 0x008fe200078e020c */
[----:B------:R-:W-:Y:S02]  /*7aa0*/  @P2 SHF.R.U32.HI R7, RZ, c[0x0][0x2c0], R6 ;  /* 0x0000b000ff072a19 */ /* 0x000fe40000011606 */
[----:B------:R-:W-:Y:S01]  /*7ab0*/  ISETP.GT.OR P1, PT, R215, 0x3f, P1 ;  /* 0x0000003fd700780c */ /* 0x000fe20000f24670 */
[----:B------:R-:W-:Y:S01]  /*7ac0*/  @!P0 IMAD.SHL.U32 R6, R0, 0x2, RZ ;  /* 0x0000000200068824 */ /* 0x000fe200078e00ff */
[----:B-12---:R-:W-:Y:S01]  /*7ad0*/  LOP3.LUT R5, R5, 0xfffffffd, RZ, 0xc0, !PT ;  /* 0xfffffffd05057812 */ /* 0x006fe200078ec0ff */
[----:B------:R-:W-:-:S03]  /*7ae0*/  @!P0 IMAD.WIDE R18, R9, 0x2, R12 ;  /* 0x0000000209128825 */ /* 0x000fc600078e020c */
[----:B------:R-:W-:Y:S01]  /*7af0*/  @!PT LDS RZ, [RZ] ;  /* 0x00000000fffff984 */ /* 0x000fe20000000800 */
[----:B------:R1:W-:Y:S01]  /*7b00*/  @!P0 LDGSTS.E.BYPASS.LTC128B.128 [R6+0xf100], [R14.64], !P5 ;  /* 0x0f1000000e068fae */ /* 0x0003e2000e901d56 */
[----:B------:R-:W-:Y:S01]  /*7b10*/  @!P0 IMAD.WIDE R12, R8, 0x2, R12 ;  /* 0x00000002080c8825 */ /* 0x000fe200078e020c */
[----:B------:R-:W-:Y:S02]  /*7b20*/  @P2 LOP3.LUT R5, R5, 0x2, RZ, 0xfc, !PT ;  /* 0x0000000205052812 */ /* 0x000fe400078efcff */
[----:B------:R1:W-:Y:S03]  /*7b30*/  @!P0 LDGSTS.E.BYPASS.LTC128B.128 [R6+0x13100], [R18.64], !P3 ;  /* 0x1310000012068fae */ /* 0x0003e6000d901d56 */
[C---:B------:R-:W-:Y:S01]  /*7b40*/  @!P1 IADD3 R10, P2, R7.reuse, UR8, RZ ;  /* 0x00000008070a9c10 */ /* 0x040fe2000ff5e0ff */
[----:B------:R1:W-:Y:S03]  /*7b50*/  @!P0 LDGSTS.E.BYPASS.LTC128B.128 [R6+0x17100], [R12.64], !P4 ;  /* 0x171000000c068fae */ /* 0x0003e6000e101d56 */
[----:B------:R-:W-:Y:S01]  /*7b60*/  @!P1 LEA.HI.X.SX32 R9, R7, UR6, 0x1, P2 ;  /* 0x0000000607099c11 */ /* 0x000fe200090f0eff */
[----:B------:R-:W0:Y:S01]  /*7b70*/  LDGDEPBAR ;  /* 0x00000000000079af */ /* 0x000e220000000000 */
[----:B------:R-:W-:-:S04]  /*7b80*/  @!P1 LEA R16, P2, R10, c[0x0][0x2a0], 0x2 ;  /* 0x0000a8000a109a11 */ /* 0x000fc800078410ff */
[----:B------:R-:W-:Y:S01]  /*7b90*/  @!P1 LEA.HI.X R17, R10, c[0x0][0x2a4], R9, 0x2, P2 ;  /* 0x0000a9000a119a11 */ /* 0x000fe200010f1409 */
[----:B------:R-:W-:Y:S06]  /*7ba0*/  BAR.SYNC.DEFER_BLOCKING 0x0 ;  /* 0x0000000000007b1d */ /* 0x000fec0000010000 */
[----:B------:R-:W2:Y:S01]  /*7bb0*/  @!P1 LDG.E R212, [R16.64] ;  /* 0x0000001610d49981 */ /* 0x000ea2000c1e1900 */
[----:B------:R-:W-:Y:S01]  /*7bc0*/  IMAD.MOV R8, RZ, RZ, -R7 ;  /* 0x000000ffff087224 */ /* 0x000fe200078e0a07 */
[----:B------:R-:W-:Y:S01]  /*7bd0*/  UIMAD UR7, UR13, UR4, URZ ;  /* 0x000000040d0772a4 */ /* 0x000fe2000f8e023f */
[----:B------:R-:W-:Y:S01]  /*7be0*/  IADD3 R36, -R49, R207, -R68 ;  /* 0x000000cf31247210 */ /* 0x000fe20007ffe944 */
[----:B------:R-:W-:Y:S01]  /*7bf0*/  UIMAD.WIDE.U32 UR10, UR14, UR4, URZ ;  /* 0x000000040e0a72a5 */ /* 0x000fe2000f8e003f */
[----:B------:R-:W-:Y:S01]  /*7c00*/  IMAD R213, R8, c[0x0][0x2b8], R213 ;  /* 0x0000ae0008d57a24 */ /* 0x000fe200078e02d5 */
[----:B------:R-:W-:Y:S01]  /*7c10*/  UIMAD UR7, UR14, UR5, UR7 ;  /* 0x000000050e0772a4 */ /* 0x000fe2000f8e0207 */
[----:B------:R-:W-:-:S02]  /*7c20*/  ISETP.GE.AND P1, PT, R36, 0x1, PT ;  /* 0x000000012400780c */ /* 0x000fc40003f26270 */
[----:B------:R-:W-:Y:S01]  /*7c30*/  IMAD.WIDE.U32 R10, R213, c[0x0][0x1e0], RZ ;  /* 0x00007800d50a7a25 */ /* 0x000fe200078e00ff */
[----:B------:R-:W-:Y:S01]  /*7c40*/  SHF.R.S32.HI R51, RZ, 0x1f, R213 ;  /* 0x0000001fff337819 */ /* 0x000fe200000114d5 */
[----:B------:R-:W-:Y:S01]  /*7c50*/  UIADD3 UR7, UR11, UR7, URZ ;  /* 0x000000070b077290 */ /* 0x000fe2000fffe03f */
[----:B------:R-:W-:Y:S01]  /*7c60*/  ISETP.GE.AND P5, PT, R214, c[0x0][0x1d4], PT ;  /* 0x00007500d6007a0c */ /* 0x000fe20003fa6270 */
[----:B------:R-:W-:Y:S01]  /*7c70*/  ULDC.64 UR4, c[0x0][0x210] ;  /* 0x0000840000047ab9 */ /* 0x000fe20000000a00 */
[----:B------:R-:W-:Y:S01]  /*7c80*/  LOP3.LUT R5, R5, 0xfffffffe, RZ, 0xc0, !PT ;  /* 0xfffffffe05057812 */ /* 0x000fe200078ec0ff */
[----:B------:R-:W-:Y:S01]  /*7c90*/  IMAD R8, R51, c[0x0][0x1e0], RZ ;  /* 0x0000780033087a24 */ /* 0x000fe200078e02ff */
[----:B------:R-:W-:Y:S01]  /*7ca0*/  ISETP.GE.AND P4, PT, R222, c[0x0][0x1d4], PT ;  /* 0x00007500de007a0c */ /* 0x000fe20003f86270 */
[----:B------:R-:W-:Y:S01]  /*7cb0*/  UIMAD UR13, UR13, UR4, URZ ;  /* 0x000000040d0d72a4 */ /* 0x000fe2000f8e023f */
[----:B------:R-:W-:Y:S01]  /*7cc0*/  ISETP.GE.AND P6, PT, R37, c[0x0][0x1d4], PT ;  /* 0x0000750025007a0c */ /* 0x000fe20003fc6270 */
[----:B------:R-:W-:Y:S01]  /*7cd0*/  IMAD R8, R213, c[0x0][0x1e4], R8 ;  /* 0x00007900d5087a24 */ /* 0x000fe200078e0208 */
[----:B------:R-:W-:Y:S01]  /*7ce0*/  UIMAD.WIDE.U32 UR18, UR14, UR4, URZ ;  /* 0x000000040e1272a5 */ /* 0x000fe2000f8e003f */
[----:B------:R-:W-:Y:S01]  /*7cf0*/  LEA.HI R69, R70, R71, RZ, 0x5 ;  /* 0x0000004746457211 */ /* 0x000fe200078f28ff */
[----:B------:R-:W-:Y:S01]  /*7d00*/  UIMAD UR5, UR14, UR5, UR13 ;  /* 0x000000050e0572a4 */ /* 0x000fe2000f8e020d */
[----:B------:R-:W-:Y:S01]  /*7d10*/  IMAD.IADD R9, R11, 0x1, R8 ;  /* 0x000000010b097824 */ /* 0x000fe200078e0208 */
[----:B------:R-:W-:Y:S01]  /*7d20*/  ISETP.GT.AND P3, PT, R215, 0x3f, PT ;  /* 0x0000003fd700780c */ /* 0x000fe20003f64270 */
[----:B------:R-:W-:Y:S01]  /*7d30*/  IMAD.MOV.U32 R8, RZ, RZ, R10 ;  /* 0x000000ffff087224 */ /* 0x000fe200078e000a */
[----:B------:R-:W-:Y:S01]  /*7d40*/  @P5 LOP3.LUT R5, R5, 0x1, RZ, 0xfc, !PT ;  /* 0x0000000105055812 */ /* 0x000fe200078efcff */
[----:B------:R-:W-:Y:S01]  /*7d50*/  @P1 IMAD.SHL.U32 R10, R0, 0x2, RZ ;  /* 0x00000002000a1824 */ /* 0x000fe200078e00ff */
[----:B------:R-:W-:Y:S01]  /*7d60*/  UIADD3 UR12, UR19, UR5, URZ ;  /* 0x00000005130c7290 */ /* 0x000fe2000fffe03f */
[----:B------:R-:W-:-:S02]  /*7d70*/  SEL R91, RZ, 0x10, P6 ;  /* 0x00000010ff5b7807 */ /* 0x000fc40003000000 */
[----:B------:R-:W-:Y:S02]  /*7d80*/  SHF.R.S32.HI R88, RZ, 0x5, R69 ;  /* 0x00000005ff587819 */ /* 0x000fe40000011445 */
[----:B--2---:R-:W-:Y:S01]  /*7d90*/  SHF.R.S32.HI R50, RZ, 0x1f, R212 ;  /* 0x0000001fff327819 */ /* 0x004fe200000114d4 */
[----:B------:R-:W-:-:S04]  /*7da0*/  IMAD.WIDE.U32 R8, R212, c[0x0][0x1f0], R8 ;  /* 0x00007c00d4087a25 */ /* 0x000fc800078e0008 */
[----:B------:R-:W-:-:S04]  /*7db0*/  IMAD R7, R50, c[0x0][0x1f0], RZ ;  /* 0x00007c0032077a24 */ /* 0x000fc800078e02ff */
[----:B-1----:R-:W-:Y:S01]  /*7dc0*/  IMAD R6, R212, c[0x0][0x1f4], R7 ;  /* 0x00007d00d4067a24 */ /* 0x002fe200078e0207 */
[----:B------:R-:W-:Y:S02]  /*7dd0*/  IADD3 R7, P0, R8, UR10, RZ ;  /* 0x0000000a08077c10 */ /* 0x000fe4000ff1e0ff */
[----:B------:R-:W-:Y:S02]  /*7de0*/  @P1 SHF.R.S32.HI R8, RZ, 0x1f, R37 ;  /* 0x0000001fff081819 */ /* 0x000fe40000011425 */
[----:B------:R-:W-:Y:S02]  /*7df0*/  IADD3.X R6, R9, UR7, R6, P0, !PT ;  /* 0x0000000709067c10 */ /* 0x000fe400087fe406 */
[C---:B------:R-:W-:Y:S02]  /*7e00*/  LEA R11, P0, R7.reuse, c[0x0][0x1c8], 0x1 ;  /* 0x00007200070b7a11 */ /* 0x040fe400078008ff */
[----:B------:R-:W-:Y:S02]  /*7e10*/  @P1 SHF.R.S32.HI R9, RZ, 0x1f, R214 ;  /* 0x0000001fff091819 */ /* 0x000fe400000114d6 */
[----:B------:R-:W-:Y:S01]  /*7e20*/  LEA.HI.X R6, R7, c[0x0][0x1cc], R6, 0x1, P0 ;  /* 0x0000730007067a11 */ /* 0x000fe200000f0c06 */
[----:B------:R-:W-:Y:S01]  /*7e30*/  SHFL.IDX PT, R14, R11, RZ, 0x181f ;  /* 0x00181fff0b0e7589 */ /* 0x000fe200000e0000 */
[----:B------:R-:W-:-:S02]  /*7e40*/  ISETP.GE.AND P0, PT, R36, 0x21, PT ;  /* 0x000000212400780c */ /* 0x000fc40003f06270 */
[----:B------:R-:W-:Y:S01]  /*7e50*/  @P1 LEA.HI R9, R9, R214, RZ, 0x3 ;  /* 0x000000d609091211 */ /* 0x000fe200078f18ff */
[----:B------:R-:W-:Y:S01]  /*7e60*/  SHFL.IDX PT, R15, R6, RZ, 0x181f ;  /* 0x00181fff060f7589 */ /* 0x000fe200000e0000 */
[----:B------:R-:W-:Y:S02]  /*7e70*/  @P1 LEA.HI R8, R8, R37, RZ, 0x3 ;  /* 0x0000002508081211 */ /* 0x000fe400078f18ff */
[----:B------:R-:W-:Y:S01]  /*7e80*/  @P1 LOP3.LUT R9, R9, 0xfffffff8, RZ, 0xc0, !PT ;  /* 0xfffffff809091812 */ /* 0x000fe200078ec0ff */
[----:B------:R-:W-:Y:S01]  /*7e90*/  SHFL.IDX PT, R12, R11, 0x1, 0x181f ;  /* 0x00381f000b0c7f89 */ /* 0x000fe200000e0000 */
[----:B------:R-:W-:-:S03]  /*7ea0*/  @P1 LOP3.LUT R8, R8, 0xfffffff8, RZ, 0xc0, !PT ;  /* 0xfffffff808081812 */ /* 0x000fc600078ec0ff */
[----:B------:R1:W2:Y:S02]  /*7eb0*/  SHFL.IDX PT, R13, R6, 0x1, 0x181f ;  /* 0x00381f00060d7f89 */ /* 0x0002a400000e0000 */
[----:B------:R-:W-:Y:S01]  /*7ec0*/  @P0 SHF.R.S32.HI R5, RZ, 0x1f, R214 ;  /* 0x0000001fff050819 */ /* 0x000fe200000114d6 */
[----:B------:R-:W-:Y:S01]  /*7ed0*/  @P0 IMAD.SHL.U32 R7, R0, 0x2, RZ ;  /* 0x0000000200070824 */ /* 0x000fe200078e00ff */
[----:B------:R-:W-:Y:S02]  /*7ee0*/  @P0 SHF.R.S32.HI R16, RZ, 0x1f, R37 ;  /* 0x0000001fff100819 */ /* 0x000fe40000011425 */
[----:B-1----:R-:W-:Y:S01]  /*7ef0*/  @P0 LEA.HI R6, R5, R214, RZ, 0x3 ;  /* 0x000000d605060211 */ /* 0x002fe200078f18ff */
[----:B--2---:R-:W-:Y:S01]  /*7f00*/  @P0 IMAD.WIDE R20, R222, 0x2, R12 ;  /* 0x00000002de140825 */ /* 0x004fe200078e020c */
[----:B------:R-:W-:Y:S02]  /*7f10*/  @P0 LEA.HI R5, R16, R37, RZ, 0x3 ;  /* 0x0000002510050211 */ /* 0x000fe400078f18ff */
[----:B------:R-:W-:Y:S01]  /*7f20*/  @P0 LOP3.LUT R6, R6, 0xfffffff8, RZ, 0xc0, !PT ;  /* 0xfffffff806060812 */ /* 0x000fe200078ec0ff */
[----:B------:R-:W-:Y:S01]  /*7f30*/  @P1 IMAD.WIDE R16, R9, 0x2, R14 ;  /* 0x0000000209101825 */ /* 0x000fe200078e020e */
[----:B------:R-:W-:-:S03]  /*7f40*/  @P0 LOP3.LUT R5, R5, 0xfffffff8, RZ, 0xc0, !PT ;  /* 0xfffffff805050812 */ /* 0x000fc600078ec0ff */
[----:B------:R-:W-:-:S04]  /*7f50*/  @P1 IMAD.WIDE R8, R8, 0x2, R14 ;  /* 0x0000000208081825 */ /* 0x000fc800078e020e */
[----:B------:R-:W-:-:S04]  /*7f60*/  @P1 IMAD.WIDE R14, R222, 0x2, R14 ;  /* 0x00000002de0e1825 */ /* 0x000fc800078e020e */
[--C-:B------:R-:W-:Y:S01]  /*7f70*/  @P0 IMAD.WIDE R18, R6, 0x2, R12.reuse ;  /* 0x0000000206120825 */ /* 0x100fe200078e020c */
[----:B------:R1:W-:Y:S03]  /*7f80*/  @P1 LDGSTS.E.BYPASS.LTC128B.128 [R10+0x6100], [R14.64], !P4 ;  /* 0x061000000e0a1fae */ /* 0x0003e6000e101d56 */
[----:B------:R-:W-:Y:S01]  /*7f90*/  @P0 IMAD.WIDE R12, R5, 0x2, R12 ;  /* 0x00000002050c0825 */ /* 0x000fe200078e020c */
[----:B------:R1:W-:Y:S04]  /*7fa0*/  @P1 LDGSTS.E.BYPASS.LTC128B.128 [R10+0x8100], [R16.64], !P5 ;  /* 0x08100000100a1fae */ /* 0x0003e8000e901d56 */
[----:B------:R1:W-:Y:S04]  /*7fb0*/  @P1 LDGSTS.E.BYPASS.LTC128B.128 [R10+0xa100], [R8.64], !P6 ;  /* 0x0a100000080a1fae */ /* 0x0003e8000f101d56 */
[----:B------:R1:W-:Y:S04]  /*7fc0*/  @P0 LDGSTS.E.BYPASS.LTC128B.128 [R7+0x7100], [R20.64], !P4 ;  /* 0x0710000014070fae */ /* 0x0003e8000e101d56 */
[----:B------:R1:W-:Y:S04]  /*7fd0*/  @P0 LDGSTS.E.BYPASS.LTC128B.128 [R7+0x9100], [R18.64], !P5 ;  /* 0x0910000012070fae */ /* 0x0003e8000e901d56 */
[----:B------:R1:W-:Y:S01]  /*7fe0*/  @P0 LDGSTS.E.BYPASS.LTC128B.128 [R7+0xb100], [R12.64], !P6 ;  /* 0x0b1000000c070fae */ /* 0x0003e2000f101d56 */
[----:B------:R-:W-:-:S03]  /*7ff0*/  ISETP.LT.AND P0, PT, RZ, c[0x0][0x27c], PT ;  /* 0x00009f00ff007a0c */ /* 0x000fc60003f01270 */
[----:B------:R-:W0:Y:S10]  /*8000*/  LDGDEPBAR ;  /* 0x00000000000079af */ /* 0x000e340000000000 */
[----:B------:R-:W-:Y:S05]  /*8010*/  @P0 BRA `(.L_x_366) ;  /* 0x0000002000000947 */ /* 0x000fea0003800000 */
[----:B------:R-:W-:-:S04]  /*8020*/  DEPBAR.LE SB0, 0x1 ;  /* 0x000080400000791a */ /* 0x000fc80000000000 */
[----:B------:R-:W-:Y:S05]  /*8030*/  BRA `(.L_x_367) ;  /* 0x00006e8000007947 */ /* 0x000fea0003800000 */
.L_x_366:
[----:B------:R-:W-:Y:S01]  /*8040*/  ULDC.U8 UR4, c[0x0][0x298] ;  /* 0x0000a60000047ab9 */ /* 0x000fe20000000000 */
[----:B-1---5:R-:W-:Y:S01]  /*8050*/  SHF.R.S32.HI R13, RZ, 0x1f, R76 ;  /* 0x0000001fff0d7819 */ /* 0x022fe2000001144c */
[----:B------:R-:W-:Y:S01]  /*8060*/  IMAD.WIDE.U32 R8, R76, c[0x0][0x280], RZ ;  /* 0x0000a0004c087a25 */ /* 0x000fe200078e00ff */
[----:B------:R-:W-:Y:S01]  /*8070*/  ISETP.NE.AND P0, PT, RZ, UR4, PT ;  /* 0x00000004ff007c0c */ /* 0x000fe2000bf05270 */
[----:B------:R-:W-:Y:S01]  /*8080*/  BSSY B2, `(.L_x_367) ;  /* 0x00006e3000027945 */ /* 0x000fe20003800000 */
[-C--:B------:R-:W-:Y:S01]  /*8090*/  LEA.HI R86, R70, R71.reuse, RZ, 0x2 ;  /* 0x0000004746567211 */ /* 0x080fe200078f10ff */
[C---:B------:R-:W-:Y:S02]  /*80a0*/  IMAD R15, R13.reuse, c[0x0][0x280], RZ ;  /* 0x0000a0000d0f7a24 */ /* 0x040fe400078e02ff */
[----:B------:R-:W-:Y:S01]  /*80b0*/  IMAD R13, R13, c[0x0][0x290], RZ ;  /* 0x0000a4000d0d7a24 */ /* 0x000fe200078e02ff */
[----:B------:R-:W-:Y:S01]  /*80c0*/  LOP3.LUT R6, R86, 0xfffffffc, RZ, 0xc0, !PT ;  /* 0xfffffffc56067812 */ /* 0x000fe200078ec0ff */
[C---:B------:R-:W-:Y:S01]  /*80d0*/  IMAD R15, R76.reuse, c[0x0][0x284], R15 ;  /* 0x0000a1004c0f7a24 */ /* 0x040fe200078e020f */
[----:B------:R-:W-:Y:S01]  /*80e0*/  SHF.R.S32.HI R86, RZ, 0x2, R86 ;  /* 0x00000002ff567819 */ /* 0x000fe20000011456 */
[----:B------:R-:W-:Y:S01]  /*80f0*/  IMAD R13, R76, c[0x0][0x294], R13 ;  /* 0x0000a5004c0d7a24 */ /* 0x000fe200078e020d */
[----:B------:R-:W-:Y:S01]  /*8100*/  IADD3 R89, -R6, R71, RZ ;  /* 0x0000004706597210 */ /* 0x000fe20007ffe1ff */
[----:B------:R-:W-:Y:S01]  /*8110*/  IMAD.WIDE.U32 R76, R76, c[0x0][0x290], RZ ;  /* 0x0000a4004c4c7a25 */ /* 0x000fe200078e00ff */
[----:B------:R-:W-:-:S02]  /*8120*/  IADD3 R5, R86, UR17, RZ ;  /* 0x0000001156057c10 */ /* 0x000fc4000fffe0ff */
[----:B------:R-:W-:Y:S01]  /*8130*/  IADD3 R15, R15, R9, RZ ;  /* 0x000000090f0f7210 */ /* 0x000fe20007ffe0ff */
[----:B------:R-:W-:Y:S01]  /*8140*/  IMAD.IADD R13, R13, 0x1, R77 ;  /* 0x000000010d0d7824 */ /* 0x000fe200078e024d */
[C---:B------:R-:W-:Y:S01]  /*8150*/  SHF.L.U32 R57, R89.reuse, 0x3, RZ ;  /* 0x0000000359397819 */ /* 0x040fe200000006ff */
[----:B------:R-:W-:Y:S01]  /*8160*/  IMAD R11, R89, 0x40, R5 ;  /* 0x00000040590b7824 */ /* 0x000fe200078e0205 */
[----:B------:R-:W-:Y:S05]  /*8170*/  @!P0 BRA `(.L_x_368) ;  /* 0x0000352000008947 */ /* 0x000fea0003800000 */
[----:B------:R-:W-:Y:S01]  /*8180*/  PLOP3.LUT P1, PT, PT, PT, UP3, 0x80, 0x0 ;  /* 0x000000000000781c */ /* 0x000fe20003f2f038 */
[----:B------:R-:W-:Y:S01]  /*8190*/  IMAD.MOV.U32 R14, RZ, RZ, R8 ;  /* 0x000000ffff0e7224 */ /* 0x000fe200078e0008 */
[----:B------:R-:W-:Y:S01]  /*81a0*/  PLOP3.LUT P0, PT, PT, PT, UP3, 0x80, 0x0 ;  /* 0x000000000000781c */ /* 0x000fe20003f0f038 */
[----:B------:R-:W-:Y:S01]  /*81b0*/  BSSY B0, `(.L_x_369) ;  /* 0x0000063000007945 */ /* 0x000fe20003800000 */
[----:B------:R-:W-:Y:S01]  /*81c0*/  MOV R12, R76 ;  /* 0x0000004c000c7202 */ /* 0x000fe20000000f00 */
[----:B------:R-:W-:Y:S01]  /*81d0*/  IMAD.SHL.U32 R89, R89, 0x4, RZ ;  /* 0x0000000459597824 */ /* 0x000fe200078e00ff */
[----:B------:R-:W-:Y:S01]  /*81e0*/  CS2R R64, SRZ ;  /* 0x0000000000407805 */ /* 0x000fe2000001ff00 */
[----:B------:R-:W-:Y:S01]  /*81f0*/  CS2R R76, SRZ ;  /* 0x00000000004c7805 */ /* 0x000fe2000001ff00 */
[----:B------:R-:W-:Y:S01]  /*8200*/  CS2R R82, SRZ ;  /* 0x0000000000527805 */ /* 0x000fe2000001ff00 */
[----:B------:R-:W-:Y:S01]  /*8210*/  CS2R R98, SRZ ;  /* 0x0000000000627805 */ /* 0x000fe2000001ff00 */
[----:B------:R-:W-:Y:S01]  /*8220*/  CS2R R110, SRZ ;  /* 0x00000000006e7805 */ /* 0x000fe2000001ff00 */
[----:B------:R-:W-:Y:S01]  /*8230*/  CS2R R100, SRZ ;  /* 0x0000000000647805 */ /* 0x000fe2000001ff00 */
[----:B------:R-:W-:Y:S01]  /*8240*/  CS2R R62, SRZ ;  /* 0x00000000003e7805 */ /* 0x000fe2000001ff00 */
[----:B------:R-:W-:Y:S01]  /*8250*/  @P1 IMAD.HI.U32 R6, R11, c[0x0][0x2c8], RZ ;  /* 0x0000b2000b061a27 */ /* 0x000fe200078e00ff */
[----:B------:R-:W-:Y:S01]  /*8260*/  CS2R R72, SRZ ;  /* 0x0000000000487805 */ /* 0x000fe2000001ff00 */
[----:B------:R-:W-:Y:S01]  /*8270*/  CS2R R80, SRZ ;  /* 0x0000000000507805 */ /* 0x000fe2000001ff00 */
[----:B------:R-:W-:Y:S01]  /*8280*/  CS2R R96, SRZ ;  /* 0x0000000000607805 */ /* 0x000fe2000001ff00 */
[----:B------:R-:W-:Y:S01]  /*8290*/  CS2R R106, SRZ ;  /* 0x00000000006a7805 */ /* 0x000fe2000001ff00 */
[----:B------:R-:W-:Y:S01]  /*82a0*/  @P0 SHF.R.U32.HI R11, RZ, c[0x0][0x2cc], R6 ;  /* 0x0000b300ff0b0a19 */ /* 0x000fe20000011606 */
[----:B------:R-:W-:-:S03]  /*82b0*/  CS2R R94, SRZ ;  /* 0x00000000005e7805 */ /* 0x000fc6000001ff00 */
[----:B------:R-:W-:Y:S01]  /*82c0*/  SHF.R.S32.HI R6, RZ, 0x1f, R11 ;  /* 0x0000001fff067819 */ /* 0x000fe2000001140b */
[----:B------:R-:W-:-:S04]  /*82d0*/  IMAD.WIDE.U32 R18, R11, c[0x0][0x280], R14 ;  /* 0x0000a0000b127a25 */ /* 0x000fc800078e000e */
[C---:B------:R-:W-:Y:S02]  /*82e0*/  IMAD R8, R6.reuse, c[0x0][0x280], RZ ;  /* 0x0000a00006087a24 */ /* 0x040fe400078e02ff */
[----:B------:R-:W-:Y:S02]  /*82f0*/  IMAD R6, R6, c[0x0][0x290], RZ ;  /* 0x0000a40006067a24 */ /* 0x000fe400078e02ff */
[----:B------:R-:W-:Y:S01]  /*8300*/  IMAD.WIDE.U32 R14, R11, c[0x0][0x290], R12 ;  /* 0x0000a4000b0e7a25 */ /* 0x000fe200078e000c */
[----:B------:R-:W-:-:S03]  /*8310*/  LEA R13, P1, R18, c[0x0][0x270], 0x1 ;  /* 0x00009c00120d7a11 */ /* 0x000fc600078208ff */
[C---:B------:R-:W-:Y:S01]  /*8320*/  IMAD R8, R11.reuse, c[0x0][0x284], R8 ;  /* 0x0000a1000b087a24 */ /* 0x040fe200078e0208 */
[----:B------:R-:W-:Y:S01]  /*8330*/  LEA R9, P0, R14, c[0x0][0x288], 0x1 ;  /* 0x0000a2000e097a11 */ /* 0x000fe200078008ff */
[----:B------:R-:W-:Y:S01]  /*8340*/  IMAD R11, R11, c[0x0][0x294], R6 ;  /* 0x0000a5000b0b7a24 */ /* 0x000fe200078e0206 */
[----:B------:R1:W2:Y:S01]  /*8350*/  SHFL.IDX PT, R20, R13, RZ, 0x1c1f ;  /* 0x001c1fff0d147589 */ /* 0x0002a200000e0000 */
[----:B------:R-:W-:-:S03]  /*8360*/  IMAD.IADD R7, R19, 0x1, R8 ;  /* 0x0000000113077824 */ /* 0x000fc600078e0208 */
[----:B------:R-:W-:Y:S01]  /*8370*/  IADD3 R11, R15, R11, RZ ;  /* 0x0000000b0f0b7210 */ /* 0x000fe20007ffe0ff */
[----:B------:R1:W3:Y:S01]  /*8380*/  SHFL.IDX PT, R16, R9, RZ, 0x1c1f ;  /* 0x001c1fff09107589 */ /* 0x0002e200000e0000 */
[----:B------:R-:W-:Y:S02]  /*8390*/  LEA.HI.X R18, R18, c[0x0][0x274], R7, 0x1, P1 ;  /* 0x00009d0012127a11 */ /* 0x000fe400008f0c07 */
[----:B------:R-:W-:Y:S02]  /*83a0*/  LEA.HI.X R12, R14, c[0x0][0x28c], R11, 0x1, P0 ;  /* 0x0000a3000e0c7a11 */ /* 0x000fe400000f0c0b */
[----:B------:R-:W-:Y:S01]  /*83b0*/  ISETP.GE.AND P0, PT, R5, R4, PT ;  /* 0x000000040500720c */ /* 0x000fe20003f06270 */
[----:B------:R1:W4:Y:S01]  /*83c0*/  SHFL.IDX PT, R21, R18, RZ, 0x1c1f ;  /* 0x001c1fff12157589 */ /* 0x00032200000e0000 */
[----:B------:R-:W-:-:S03]  /*83d0*/  CS2R R14, SRZ ;  /* 0x00000000000e7805 */ /* 0x000fc6000001ff00 */
[----:B------:R1:W1:Y:S08]  /*83e0*/  SHFL.IDX PT, R17, R12, RZ, 0x1c1f ;  /* 0x001c1fff0c117589 */ /* 0x00027000000e0000 */
[----:B------:R-:W-:Y:S05]  /*83f0*/  @P0 BRA `(.L_x_370) ;  /* 0x000003e000000947 */ /* 0x000fea0003800000 */
[C---:B------:R-:W-:Y:S01]  /*8400*/  IADD3 R11, R89.reuse, 0x10, RZ ;  /* 0x00000010590b7810 */ /* 0x040fe20007ffe0ff */
[----:B------:R-:W-:Y:S01]  /*8410*/  CS2R R100, SRZ ;  /* 0x0000000000647805 */ /* 0x000fe2000001ff00 */
[----:B------:R-:W-:Y:S01]  /*8420*/  ISETP.GE.AND P0, PT, R89, c[0x0][0x27c], PT ;  /* 0x00009f0059007a0c */ /* 0x000fe20003f06270 */
[----:B------:R-:W-:Y:S01]  /*8430*/  CS2R R94, SRZ ;  /* 0x00000000005e7805 */ /* 0x000fe2000001ff00 */
[----:B------:R-:W-:-:S02]  /*8440*/  ISETP.GE.AND P2, PT, R11, c[0x0][0x27c], PT ;  /* 0x00009f000b007a0c */ /* 0x000fc40003f46270 */
[----:B------:R-:W-:-:S04]  /*8450*/  IADD3 R7, R89, 0x20, RZ ;  /* 0x0000002059077810 */ /* 0x000fc80007ffe0ff */
[----:B------:R-:W-:-:S05]  /*8460*/  ISETP.GE.AND P1, PT, R7, c[0x0][0x27c], PT ;  /* 0x00009f0007007a0c */ /* 0x000fca0003f26270 */
[C---:B--2-4-:R-:W-:Y:S02]  /*8470*/  @!P0 IMAD.WIDE R28, R89.reuse, 0x2, R20 ;  /* 0x00000002591c8825 */ /* 0x054fe400078e0214 */
[----:B------:R-:W-:Y:S02]  /*8480*/  @!P2 SHF.R.S32.HI R6, RZ, 0x1f, R11 ;  /* 0x0000001fff06a819 */ /* 0x000fe4000001140b */
[C---:B-1-3--:R-:W-:Y:S01]  /*8490*/  @!P0 IMAD.WIDE R26, R89.reuse, 0x2, R16 ;  /* 0x00000002591a8825 */ /* 0x04afe200078e0210 */
[----:B------:R1:W5:Y:S01]  /*84a0*/  @!P0 LD.E.64 R100, [R28.64] ;  /* 0x000000161c648980 */ /* 0x000362000c101b00 */
[----:B------:R-:W-:Y:S02]  /*84b0*/  @!P2 LEA.HI R11, R6, R11, RZ, 0x2 ;  /* 0x0000000b060ba211 */ /* 0x000fe400078f10ff */
[----:B------:R-:W-:Y:S01]  /*84c0*/  IADD3 R6, R89, 0x30, RZ ;  /* 0x0000003059067810 */ /* 0x000fe20007ffe0ff */
[----:B------:R2:W5:Y:S03]  /*84d0*/  @!P0 LD.E.64 R94, [R26.64] ;  /* 0x000000161a5e8980 */ /* 0x000566000c101b00 */
[----:B------:R-:W-:-:S02]  /*84e0*/  ISETP.GE.AND P0, PT, R6, c[0x0][0x27c], PT ;  /* 0x00009f0006007a0c */ /* 0x000fc40003f06270 */
[----:B------:R-:W-:Y:S02]  /*84f0*/  @!P1 SHF.R.S32.HI R8, RZ, 0x1f, R7 ;  /* 0x0000001fff089819 */ /* 0x000fe40000011407 */
[----:B------:R-:W-:Y:S02]  /*8500*/  @!P2 LOP3.LUT R11, R11, 0xfffffffc, RZ, 0xc0, !PT ;  /* 0xfffffffc0b0ba812 */ /* 0x000fe400078ec0ff */
[----:B------:R-:W-:Y:S01]  /*8510*/  @!P1 LEA.HI R8, R8, R7, RZ, 0x2 ;  /* 0x0000000708089211 */ /* 0x000fe200078f10ff */
[----:B------:R-:W-:-:S06]  /*8520*/  CS2R R110, SRZ ;  /* 0x00000000006e7805 */ /* 0x000fcc000001ff00 */
[----:B------:R-:W-:Y:S01]  /*8530*/  @!P0 SHF.R.S32.HI R7, RZ, 0x1f, R6 ;  /* 0x0000001fff078819 */ /* 0x000fe20000011406 */
[----:B------:R-:W-:Y:S01]  /*8540*/  CS2R R106, SRZ ;  /* 0x00000000006a7805 */ /* 0x000fe2000001ff00 */
[----:B------:R-:W-:Y:S02]  /*8550*/  @!P2 IMAD.WIDE R22, R11, 0x2, R20 ;  /* 0x000000020b16a825 */ /* 0x000fe400078e0214 */
[----:B------:R-:W-:Y:S02]  /*8560*/  @!P0 LEA.HI R7, R7, R6, RZ, 0x2 ;  /* 0x0000000607078211 */ /* 0x000fe400078f10ff */
[----:B------:R-:W-:Y:S01]  /*8570*/  @!P2 IMAD.WIDE R24, R11, 0x2, R16 ;  /* 0x000000020b18a825 */ /* 0x000fe200078e0210 */
[----:B------:R-:W-:Y:S01]  /*8580*/  @!P1 LOP3.LUT R11, R8, 0xfffffffc, RZ, 0xc0, !PT ;  /* 0xfffffffc080b9812 */ /* 0x000fe200078ec0ff */
[----:B------:R3:W5:Y:S01]  /*8590*/  @!P2 LD.E.64 R110, [R22.64] ;  /* 0x00000016166ea980 */ /* 0x000762000c101b00 */
[----:B------:R-:W-:Y:S01]  /*85a0*/  @!P0 LOP3.LUT R7, R7, 0xfffffffc, RZ, 0xc0, !PT ;  /* 0xfffffffc07078812 */ /* 0x000fe200078ec0ff */
[----:B------:R-:W-:Y:S01]  /*85b0*/  CS2R R98, SRZ ;  /* 0x0000000000627805 */ /* 0x000fe2000001ff00 */
[----:B------:R-:W-:Y:S01]  /*85c0*/  CS2R R96, SRZ ;  /* 0x0000000000607805 */ /* 0x000fe2000001ff00 */
[----:B------:R4:W5:Y:S01]  /*85d0*/  @!P2 LD.E.64 R106, [R24.64] ;  /* 0x00000016186aa980 */ /* 0x000962000c101b00 */
[----:B-1----:R-:W-:Y:S01]  /*85e0*/  @!P1 IMAD.WIDE R28, R11, 0x2, R20 ;  /* 0x000000020b1c9825 */ /* 0x002fe200078e0214 */
[----:B------:R-:W-:Y:S01]  /*85f0*/  CS2R R82, SRZ ;  /* 0x0000000000527805 */ /* 0x000fe2000001ff00 */
[----:B------:R-:W-:-:S02]  /*8600*/  CS2R R80, SRZ ;  /* 0x0000000000507805 */ /* 0x000fc4000001ff00 */
[--C-:B--2---:R-:W-:Y:S01]  /*8610*/  @!P0 IMAD.WIDE R26, R7, 0x2, R16.reuse ;  /* 0x00000002071a8825 */ /* 0x104fe200078e0210 */
[----:B------:R-:W-:Y:S01]  /*8620*/  IADD3 R6, R89, 0x50, RZ ;  /* 0x0000005059067810 */ /* 0x000fe20007ffe0ff */
[----:B------:R1:W5:Y:S04]  /*8630*/  @!P1 LD.E.64 R98, [R28.64] ;  /* 0x000000161c629980 */ /* 0x000368000c101b00 */
[----:B------:R1:W5:Y:S01]  /*8640*/  @!P0 LD.E.64 R80, [R26.64] ;  /* 0x000000161a508980 */ /* 0x000362000c101b00 */
[----:B---3--:R-:W-:-:S04]  /*8650*/  @!P1 IMAD.WIDE R22, R11, 0x2, R16 ;  /* 0x000000020b169825 */ /* 0x008fc800078e0210 */
[----:B----4-:R-:W-:Y:S01]  /*8660*/  @!P0 IMAD.WIDE R24, R7, 0x2, R20 ;  /* 0x0000000207188825 */ /* 0x010fe200078e0214 */
[----:B------:R-:W-:Y:S01]  /*8670*/  IADD3 R7, R89, 0x40, RZ ;  /* 0x0000004059077810 */ /* 0x000fe20007ffe0ff */
[----:B------:R2:W5:Y:S03]  /*8680*/  @!P1 LD.E.64 R96, [R22.64] ;  /* 0x0000001616609980 */ /* 0x000566000c101b00 */
[----:B------:R-:W-:Y:S01]  /*8690*/  ISETP.GE.AND P1, PT, R7, c[0x0][0x27c], PT ;  /* 0x00009f0007007a0c */ /* 0x000fe20003f26270 */
[----:B------:R1:W5:Y:S01]  /*86a0*/  @!P0 LD.E.64 R82, [R24.64] ;  /* 0x0000001618528980 */ /* 0x000362000c101b00 */
[----:B------:R-:W-:-:S11]  /*86b0*/  ISETP.GE.AND P0, PT, R6, c[0x0][0x27c], PT ;  /* 0x00009f0006007a0c */ /* 0x000fd60003f06270 */
[----:B------:R-:W-:Y:S02]  /*86c0*/  @!P1 SHF.R.S32.HI R8, RZ, 0x1f, R7 ;  /* 0x0000001fff089819 */ /* 0x000fe40000011407 */
[----:B------:R-:W-:Y:S02]  /*86d0*/  @!P0 SHF.R.S32.HI R11, RZ, 0x1f, R6 ;  /* 0x0000001fff0b8819 */ /* 0x000fe40000011406 */
[----:B------:R-:W-:Y:S02]  /*86e0*/  @!P1 LEA.HI R8, R8, R7, RZ, 0x2 ;  /* 0x0000000708089211 */ /* 0x000fe400078f10ff */
[----:B------:R-:W-:Y:S02]  /*86f0*/  @!P0 LEA.HI R11, R11, R6, RZ, 0x2 ;  /* 0x000000060b0b8211 */ /* 0x000fe400078f10ff */
[----:B------:R-:W-:Y:S02]  /*8700*/  @!P1 LOP3.LUT R7, R8, 0xfffffffc, RZ, 0xc0, !PT ;  /* 0xfffffffc08079812 */ /* 0x000fe400078ec0ff */
[----:B------:R-:W-:Y:S01]  /*8710*/  @!P0 LOP3.LUT R11, R11, 0xfffffffc, RZ, 0xc0, !PT ;  /* 0xfffffffc0b0b8812 */ /* 0x000fe200078ec0ff */
[----:B------:R-:W-:Y:S01]  /*8720*/  CS2R R76, SRZ ;  /* 0x00000000004c7805 */ /* 0x000fe2000001ff00 */
[----:B------:R-:W-:Y:S01]  /*8730*/  CS2R R64, SRZ ;  /* 0x0000000000407805 */ /* 0x000fe2000001ff00 */
[----:B--2---:R-:W-:Y:S01]  /*8740*/  @!P1 IMAD.WIDE R22, R7, 0x2, R20 ;  /* 0x0000000207169825 */ /* 0x004fe200078e0214 */
[----:B------:R-:W-:Y:S01]  /*8750*/  CS2R R72, SRZ ;  /* 0x0000000000487805 */ /* 0x000fe2000001ff00 */
[----:B------:R-:W-:-:S02]  /*8760*/  CS2R R62, SRZ ;  /* 0x00000000003e7805 */ /* 0x000fc4000001ff00 */
[----:B------:R-:W-:Y:S01]  /*8770*/  @!P1 IMAD.WIDE R6, R7, 0x2, R16 ;  /* 0x0000000207069825 */ /* 0x000fe200078e0210 */
[----:B------:R1:W5:Y:S03]  /*8780*/  @!P1 LD.E.64 R76, [R22.64] ;  /* 0x00000016164c9980 */ /* 0x000366000c101b00 */
[C---:B------:R-:W-:Y:S01]  /*8790*/  @!P0 IMAD.WIDE R20, R11.reuse, 0x2, R20 ;  /* 0x000000020b148825 */ /* 0x040fe200078e0214 */
[----:B------:R1:W5:Y:S03]  /*87a0*/  @!P1 LD.E.64 R72, [R6.64] ;  /* 0x0000001606489980 */ /* 0x000366000c101b00 */
[----:B------:R-:W-:Y:S01]  /*87b0*/  @!P0 IMAD.WIDE R16, R11, 0x2, R16 ;  /* 0x000000020b108825 */ /* 0x000fe200078e0210 */
[----:B------:R1:W5:Y:S04]  /*87c0*/  @!P0 LD.E.64 R64, [R20.64] ;  /* 0x0000001614408980 */ /* 0x000368000c101b00 */
[----:B------:R1:W5:Y:S02]  /*87d0*/  @!P0 LD.E.64 R62, [R16.64] ;  /* 0x00000016103e8980 */ /* 0x000364000c101b00 */
.L_x_370:
[----:B------:R-:W-:Y:S05]  /*87e0*/  BSYNC B0 ;  /* 0x0000000000007941 */ /* 0x000fea0003800000 */
.L_x_369:
[----:B-1----:R-:W-:Y:S01]  /*87f0*/  IADD3 R7, R5, 0x40, RZ ;  /* 0x0000004005077810 */ /* 0x002fe20007ffe0ff */
[----:B-----5:R-:W-:Y:S01]  /*8800*/  IMAD.MOV.U32 R5, RZ, RZ, R64 ;  /* 0x000000ffff057224 */ /* 0x020fe200078e0040 */
[----:B------:R-:W1:Y:S01]  /*8810*/  SHFL.IDX PT, R17, R18, 0x1, 0x1c1f ;  /* 0x003c1f0012117f89 */ /* 0x000e6200000e0000 */
[----:B------:R-:W-:Y:S01]  /*8820*/  IMAD.MOV.U32 R8, RZ, RZ, R65 ;  /* 0x000000ffff087224 */ /* 0x000fe200078e0041 */
[----:B------:R-:W-:Y:S01]  /*8830*/  ISETP.GE.AND P0, PT, R7, R4, PT ;  /* 0x000000040700720c */ /* 0x000fe20003f06270 */
[----:B------:R-:W-:Y:S01]  /*8840*/  IMAD.MOV.U32 R7, RZ, RZ, R76 ;  /* 0x000000ffff077224 */ /* 0x000fe200078e004c */
[----:B---3--:R-:W3:Y:S01]  /*8850*/  SHFL.IDX PT, R16, R13, 0x1, 0x1c1f ;  /* 0x003c1f000d107f89 */ /* 0x008ee200000e0000 */
[----:B------:R-:W-:Y:S01]  /*8860*/  IMAD.MOV.U32 R6, RZ, RZ, R77 ;  /* 0x000000ffff067224 */ /* 0x000fe200078e004d */
[----:B------:R-:W-:Y:S01]  /*8870*/  PRMT R53, R8, 0x5410, R5 ;  /* 0x0000541008357816 */ /* 0x000fe20000000005 */
[----:B------:R-:W-:Y:S01]  /*8880*/  IMAD.MOV.U32 R5, RZ, RZ, R82 ;  /* 0x000000ffff057224 */ /* 0x000fe200078e0052 */
[----:B------:R4:W2:Y:S01]  /*8890*/  SHFL.IDX PT, R11, R12, 0x1, 0x1c1f ;  /* 0x003c1f000c0b7f89 */ /* 0x0008a200000e0000 */
[----:B------:R-:W-:Y:S01]  /*88a0*/  IMAD.MOV.U32 R8, RZ, RZ, R83 ;  /* 0x000000ffff087224 */ /* 0x000fe200078e0053 */
[----:B------:R-:W-:Y:S01]  /*88b0*/  PRMT R60, R6, 0x5410, R7 ;  /* 0x00005410063c7816 */ /* 0x000fe20000000007 */
[----:B------:R-:W-:Y:S01]  /*88c0*/  IMAD.MOV.U32 R6, RZ, RZ, R99 ;  /* 0x000000ffff067224 */ /* 0x000fe200078e0063 */
[----:B------:R-:W-:Y:S01]  /*88d0*/  PRMT R66, R66, 0x5410, R5 ;  /* 0x0000541042427816 */ /* 0x000fe20000000005 */
[----:B------:R-:W-:Y:S01]  /*88e0*/  IMAD.MOV.U32 R5, RZ, RZ, R110 ;  /* 0x000000ffff057224 */ /* 0x000fe200078e006e */
[----:B------:R-:W-:Y:S01]  /*88f0*/  MOV R7, R98 ;  /* 0x0000006200077202 */ /* 0x000fe20000000f00 */
[----:B------:R1:W1:Y:S01]  /*8900*/  SHFL.IDX PT, R10, R9, 0x1, 0x1c1f ;  /* 0x003c1f00090a7f89 */ /* 0x00026200000e0000 */
[----:B------:R-:W-:Y:S01]  /*8910*/  PRMT R66, R8, 0x7610, R66 ;  /* 0x0000761008427816 */ /* 0x000fe20000000042 */
[----:B------:R-:W-:Y:S01]  /*8920*/  IMAD.MOV.U32 R8, RZ, RZ, R111 ;  /* 0x000000ffff087224 */ /* 0x000fe200078e006f */
[----:B------:R-:W-:Y:S01]  /*8930*/  PRMT R74, R6, 0x5410, R7 ;  /* 0x00005410064a7816 */ /* 0x000fe20000000007 */
[----:B------:R-:W-:Y:S01]  /*8940*/  IMAD.MOV.U32 R7, RZ, RZ, R100 ;  /* 0x000000ffff077224 */ /* 0x000fe200078e0064 */
[----:B------:R-:W-:Y:S01]  /*8950*/  PRMT R78, R78, 0x5410, R5 ;  /* 0x000054104e4e7816 */ /* 0x000fe20000000005 */
[----:B------:R-:W-:Y:S01]  /*8960*/  IMAD.MOV.U32 R5, RZ, RZ, R62 ;  /* 0x000000ffff057224 */ /* 0x000fe200078e003e */
[----:B------:R-:W-:Y:S01]  /*8970*/  MOV R6, R101 ;  /* 0x0000006500067202 */ /* 0x000fe20000000f00 */
[----:B------:R-:W-:Y:S01]  /*8980*/  BSSY B0, `(.L_x_371) ;  /* 0x0000060000007945 */ /* 0x000fe20003800000 */
[----:B------:R-:W-:Y:S01]  /*8990*/  PRMT R78, R8, 0x7610, R78 ;  /* 0x00007610084e7816 */ /* 0x000fe2000000004e */
[----:B------:R-:W-:Y:S01]  /*89a0*/  IMAD.MOV.U32 R8, RZ, RZ, R63 ;  /* 0x000000ffff087224 */ /* 0x000fe200078e003f */
[----:B------:R-:W-:Y:S01]  /*89b0*/  PRMT R84, R6, 0x5410, R7 ;  /* 0x0000541006547816 */ /* 0x000fe20000000007 */
[----:B------:R-:W-:Y:S01]  /*89c0*/  IMAD.MOV.U32 R7, RZ, RZ, R72 ;  /* 0x000000ffff077224 */ /* 0x000fe200078e0048 */
[----:B------:R-:W-:Y:S01]  /*89d0*/  PRMT R46, R46, 0x5410, R5 ;  /* 0x000054102e2e7816 */ /* 0x000fe20000000005 */
[----:B------:R-:W-:Y:S01]  /*89e0*/  IMAD.MOV.U32 R6, RZ, RZ, R73 ;  /* 0x000000ffff067224 */ /* 0x000fe200078e0049 */
[----:B------:R-:W-:Y:S01]  /*89f0*/  MOV R5, R80 ;  /* 0x0000005000057202 */ /* 0x000fe20000000f00 */
[----:B--2-4-:R-:W-:Y:S01]  /*8a00*/  CS2R R20, SRZ ;  /* 0x0000000000147805 */ /* 0x014fe2000001ff00 */
[----:B------:R-:W-:Y:S01]  /*8a10*/  PRMT R46, R8, 0x7610, R46 ;  /* 0x00007610082e7816 */ /* 0x000fe2000000002e */
[----:B------:R-:W-:Y:S01]  /*8a20*/  IMAD.MOV.U32 R8, RZ, RZ, R106 ;  /* 0x000000ffff087224 */ /* 0x000fe200078e006a */
[----:B------:R-:W-:Y:S01]  /*8a30*/  PRMT R56, R6, 0x5410, R7 ;  /* 0x0000541006387816 */ /* 0x000fe20000000007 */
[----:B------:R-:W-:Y:S01]  /*8a40*/  IMAD.MOV.U32 R6, RZ, RZ, R96 ;  /* 0x000000ffff067224 */ /* 0x000fe200078e0060 */
[----:B------:R-:W-:Y:S01]  /*8a50*/  PRMT R61, R61, 0x5410, R5 ;  /* 0x000054103d3d7816 */ /* 0x000fe20000000005 */
[----:B------:R-:W-:Y:S01]  /*8a60*/  IMAD.MOV.U32 R5, RZ, RZ, R97 ;  /* 0x000000ffff057224 */ /* 0x000fe200078e0061 */
[----:B------:R-:W-:Y:S01]  /*8a70*/  CS2R R26, SRZ ;  /* 0x00000000001a7805 */ /* 0x000fe2000001ff00 */
[----:B------:R-:W-:Y:S01]  /*8a80*/  IMAD.MOV.U32 R7, RZ, RZ, R81 ;  /* 0x000000ffff077224 */ /* 0x000fe200078e0051 */
[----:B------:R-:W-:Y:S01]  /*8a90*/  CS2R R34, SRZ ;  /* 0x0000000000227805 */ /* 0x000fe2000001ff00 */
[----:B------:R-:W-:Y:S01]  /*8aa0*/  CS2R R44, SRZ ;  /* 0x00000000002c7805 */ /* 0x000fe2000001ff00 */
[----:B------:R-:W-:Y:S01]  /*8ab0*/  PRMT R67, R5, 0x5410, R6 ;  /* 0x0000541005437816 */ /* 0x000fe20000000006 */
[----:B------:R-:W-:Y:S01]  /*8ac0*/  IMAD.MOV.U32 R6, RZ, RZ, R94 ;  /* 0x000000ffff067224 */ /* 0x000fe200078e005e */
[----:B------:R-:W-:Y:S01]  /*8ad0*/  PRMT R61, R7, 0x7610, R61 ;  /* 0x00007610073d7816 */ /* 0x000fe2000000003d */
[----:B------:R-:W-:Y:S01]  /*8ae0*/  IMAD.MOV.U32 R5, RZ, RZ, R95 ;  /* 0x000000ffff057224 */ /* 0x000fe200078e005f */
[----:B------:R-:W-:Y:S01]  /*8af0*/  MOV R7, R107 ;  /* 0x0000006b00077202 */ /* 0x000fe20000000f00 */
[----:B------:R-:W-:Y:S01]  /*8b00*/  CS2R R58, SRZ ;  /* 0x00000000003a7805 */ /* 0x000fe2000001ff00 */
[----:B------:R-:W-:Y:S01]  /*8b10*/  CS2R R12, SRZ ;  /* 0x00000000000c7805 */ /* 0x000fe2000001ff00 */
[----:B------:R-:W-:Y:S01]  /*8b20*/  CS2R R18, SRZ ;  /* 0x0000000000127805 */ /* 0x000fe2000001ff00 */
[----:B------:R-:W-:Y:S01]  /*8b30*/  PRMT R75, R7, 0x5410, R8 ;  /* 0x00005410074b7816 */ /* 0x000fe20000000008 */
[----:B------:R-:W-:Y:S01]  /*8b40*/  CS2R R24, SRZ ;  /* 0x0000000000187805 */ /* 0x000fe2000001ff00 */
[----:B------:R-:W-:Y:S01]  /*8b50*/  PRMT R79, R5, 0x5410, R6 ;  /* 0x00005410054f7816 */ /* 0x000fe20000000006 */
[----:B------:R-:W-:Y:S01]  /*8b60*/  CS2R R30, SRZ ;  /* 0x00000000001e7805 */ /* 0x000fe2000001ff00 */
[----:B------:R-:W-:Y:S01]  /*8b70*/  CS2R R42, SRZ ;  /* 0x00000000002a7805 */ /* 0x000fe2000001ff00 */
[----:B------:R-:W-:Y:S01]  /*8b80*/  CS2R R54, SRZ ;  /* 0x0000000000367805 */ /* 0x000fe2000001ff00 */
[----:B------:R-:W-:Y:S05]  /*8b90*/  @P0 BRA `(.L_x_372) ;  /* 0x000003e000000947 */ /* 0x000fea0003800000 */
[C---:B-1-3--:R-:W-:Y:S01]  /*8ba0*/  IADD3 R6, R89.reuse, 0x10, RZ ;  /* 0x0000001059067810 */ /* 0x04afe20007ffe0ff */
[----:B------:R-:W-:Y:S01]  /*8bb0*/  CS2R R58, SRZ ;  /* 0x00000000003a7805 */ /* 0x000fe2000001ff00 */
[----:B------:R-:W-:Y:S01]  /*8bc0*/  ISETP.GE.AND P0, PT, R89, c[0x0][0x27c], PT ;  /* 0x00009f0059007a0c */ /* 0x000fe20003f06270 */
[----:B------:R-:W-:Y:S01]  /*8bd0*/  CS2R R54, SRZ ;  /* 0x0000000000367805 */ /* 0x000fe2000001ff00 */
[----:B------:R-:W-:-:S02]  /*8be0*/  ISETP.GE.AND P2, PT, R6, c[0x0][0x27c], PT ;  /* 0x00009f0006007a0c */ /* 0x000fc40003f46270 */
[----:B------:R-:W-:-:S09]  /*8bf0*/  IADD3 R8, R89, 0x30, RZ ;  /* 0x0000003059087810 */ /* 0x000fd20007ffe0ff */
[C---:B------:R-:W-:Y:S02]  /*8c00*/  @!P0 IMAD.WIDE R20, R89.reuse, 0x2, R16 ;  /* 0x0000000259148825 */ /* 0x040fe400078e0210 */
[----:B------:R-:W-:Y:S02]  /*8c10*/  @!P2 SHF.R.S32.HI R5, RZ, 0x1f, R6 ;  /* 0x0000001fff05a819 */ /* 0x000fe40000011406 */
[----:B------:R-:W-:Y:S01]  /*8c20*/  @!P0 IMAD.WIDE R18, R89, 0x2, R10 ;  /* 0x0000000259128825 */ /* 0x000fe200078e020a */
[----:B------:R1:W5:Y:S01]  /*8c30*/  @!P0 LD.E.64 R58, [R20.64] ;  /* 0x00000016143a8980 */ /* 0x000362000c101b00 */
[----:B------:R-:W-:Y:S02]  /*8c40*/  @!P2 LEA.HI R5, R5, R6, RZ, 0x2 ;  /* 0x000000060505a211 */ /* 0x000fe400078f10ff */
[----:B------:R-:W-:Y:S01]  /*8c50*/  IADD3 R6, R89, 0x20, RZ ;  /* 0x0000002059067810 */ /* 0x000fe20007ffe0ff */
[----:B------:R2:W5:Y:S03]  /*8c60*/  @!P0 LD.E.64 R54, [R18.64] ;  /* 0x0000001612368980 */ /* 0x000566000c101b00 */
[----:B------:R-:W-:-:S02]  /*8c70*/  ISETP.GE.AND P1, PT, R6, c[0x0][0x27c], PT ;  /* 0x00009f0006007a0c */ /* 0x000fc40003f26270 */
[----:B------:R-:W-:Y:S02]  /*8c80*/  ISETP.GE.AND P0, PT, R8, c[0x0][0x27c], PT ;  /* 0x00009f0008007a0c */ /* 0x000fe40003f06270 */
[----:B------:R-:W-:-:S05]  /*8c90*/  @!P2 LOP3.LUT R5, R5, 0xfffffffc, RZ, 0xc0, !PT ;  /* 0xfffffffc0505a812 */ /* 0x000fca00078ec0ff */
[----:B------:R-:W-:-:S04]  /*8ca0*/  @!P2 IMAD.WIDE R12, R5, 0x2, R16 ;  /* 0x00000002050ca825 */ /* 0x000fc800078e0210 */
[----:B------:R-:W-:Y:S01]  /*8cb0*/  @!P2 IMAD.WIDE R14, R5, 0x2, R10 ;  /* 0x00000002050ea825 */ /* 0x000fe200078e020a */
[----:B------:R-:W-:-:S04]  /*8cc0*/  @!P1 SHF.R.S32.HI R5, RZ, 0x1f, R6 ;  /* 0x0000001fff059819 */ /* 0x000fc80000011406 */
[----:B------:R-:W-:Y:S02]  /*8cd0*/  @!P1 LEA.HI R6, R5, R6, RZ, 0x2 ;  /* 0x0000000605069211 */ /* 0x000fe400078f10ff */
[----:B------:R-:W-:Y:S01]  /*8ce0*/  @!P0 SHF.R.S32.HI R5, RZ, 0x1f, R8 ;  /* 0x0000001fff058819 */ /* 0x000fe20000011408 */
[----:B------:R-:W-:Y:S01]  /*8cf0*/  CS2R R44, SRZ ;  /* 0x00000000002c7805 */ /* 0x000fe2000001ff00 */
[----:B------:R-:W-:Y:S02]  /*8d00*/  CS2R R42, SRZ ;  /* 0x00000000002a7805 */ /* 0x000fe4000001ff00 */
[----:B------:R-:W-:Y:S02]  /*8d10*/  @!P0 LEA.HI R5, R5, R8, RZ, 0x2 ;  /* 0x0000000805058211 */ /* 0x000fe400078f10ff */
[----:B------:R-:W-:Y:S01]  /*8d20*/  @!P1 LOP3.LUT R6, R6, 0xfffffffc, RZ, 0xc0, !PT ;  /* 0xfffffffc06069812 */ /* 0x000fe200078ec0ff */
[----:B------:R-:W-:Y:S01]  /*8d30*/  CS2R R34, SRZ ;  /* 0x0000000000227805 */ /* 0x000fe2000001ff00 */
[----:B------:R-:W-:Y:S01]  /*8d40*/  @!P0 LOP3.LUT R5, R5, 0xfffffffc, RZ, 0xc0, !PT ;  /* 0xfffffffc05058812 */ /* 0x000fe200078ec0ff */
[----:B------:R-:W-:Y:S01]  /*8d50*/  CS2R R30, SRZ ;  /* 0x00000000001e7805 */ /* 0x000fe2000001ff00 */
[----:B------:R3:W5:Y:S01]  /*8d60*/  @!P2 LD.E.64 R44, [R12.64] ;  /* 0x000000160c2ca980 */ /* 0x000762000c101b00 */
[C---:B-1----:R-:W-:Y:S01]  /*8d70*/  @!P1 IMAD.WIDE R20, R6.reuse, 0x2, R16 ;  /* 0x0000000206149825 */ /* 0x042fe200078e0210 */
[----:B------:R-:W-:Y:S01]  /*8d80*/  CS2R R26, SRZ ;  /* 0x00000000001a7805 */ /* 0x000fe2000001ff00 */
[----:B------:R-:W-:Y:S01]  /*8d90*/  CS2R R24, SRZ ;  /* 0x0000000000187805 */ /* 0x000fe2000001ff00 */
[----:B------:R1:W5:Y:S01]  /*8da0*/  @!P2 LD.E.64 R42, [R14.64] ;  /* 0x000000160e2aa980 */ /* 0x000362000c101b00 */
[----:B--2---:R-:W-:Y:S01]  /*8db0*/  @!P1 IMAD.WIDE R18, R6, 0x2, R10 ;  /* 0x0000000206129825 */ /* 0x004fe200078e020a */
[----:B------:R-:W-:-:S02]  /*8dc0*/  IADD3 R8, R89, 0x40, RZ ;  /* 0x0000004059087810 */ /* 0x000fc40007ffe0ff */
[----:B------:R-:W-:Y:S01]  /*8dd0*/  IADD3 R6, R89, 0x50, RZ ;  /* 0x0000005059067810 */ /* 0x000fe20007ffe0ff */
[----:B------:R2:W5:Y:S04]  /*8de0*/  @!P1 LD.E.64 R34, [R20.64] ;  /* 0x0000001614229980 */ /* 0x000568000c101b00 */
[----:B------:R4:W5:Y:S01]  /*8df0*/  @!P1 LD.E.64 R30, [R18.64] ;  /* 0x00000016121e9980 */ /* 0x000962000c101b00 */
[----:B------:R-:W-:Y:S01]  /*8e00*/  ISETP.GE.AND P1, PT, R8, c[0x0][0x27c], PT ;  /* 0x00009f0008007a0c */ /* 0x000fe20003f26270 */
[----:B---3--:R-:W-:-:S04]  /*8e10*/  @!P0 IMAD.WIDE R12, R5, 0x2, R16 ;  /* 0x00000002050c8825 */ /* 0x008fc800078e0210 */
[----:B-1----:R-:W-:Y:S01]  /*8e20*/  @!P0 IMAD.WIDE R14, R5, 0x2, R10 ;  /* 0x00000002050e8825 */ /* 0x002fe200078e020a */
[----:B------:R1:W5:Y:S04]  /*8e30*/  @!P0 LD.E.64 R26, [R12.64] ;  /* 0x000000160c1a8980 */ /* 0x000368000c101b00 */
[----:B------:R3:W5:Y:S01]  /*8e40*/  @!P0 LD.E.64 R24, [R14.64] ;  /* 0x000000160e188980 */ /* 0x000762000c101b00 */
[----:B------:R-:W-:Y:S02]  /*8e50*/  ISETP.GE.AND P0, PT, R6, c[0x0][0x27c], PT ;  /* 0x00009f0006007a0c */ /* 0x000fe40003f06270 */
[----:B------:R-:W-:-:S04]  /*8e60*/  @!P1 SHF.R.S32.HI R7, RZ, 0x1f, R8 ;  /* 0x0000001fff079819 */ /* 0x000fc80000011408 */
[----:B------:R-:W-:-:S07]  /*8e70*/  @!P1 LEA.HI R7, R7, R8, RZ, 0x2 ;  /* 0x0000000807079211 */ /* 0x000fce00078f10ff */
[----:B------:R-:W-:Y:S02]  /*8e80*/  @!P0 SHF.R.S32.HI R5, RZ, 0x1f, R6 ;  /* 0x0000001fff058819 */ /* 0x000fe40000011406 */
[----:B------:R-:W-:Y:S02]  /*8e90*/  @!P1 LOP3.LUT R7, R7, 0xfffffffc, RZ, 0xc0, !PT ;  /* 0xfffffffc07079812 */ /* 0x000fe400078ec0ff */
[----:B------:R-:W-:-:S04]  /*8ea0*/  @!P0 LEA.HI R5, R5, R6, RZ, 0x2 ;  /* 0x0000000605058211 */ /* 0x000fc800078f10ff */
[----:B------:R-:W-:Y:S01]  /*8eb0*/  @!P0 LOP3.LUT R5, R5, 0xfffffffc, RZ, 0xc0, !PT ;  /* 0xfffffffc05058812 */ /* 0x000fe200078ec0ff */
[C---:B------:R-:W-:Y:S01]  /*8ec0*/  @!P1 IMAD.WIDE R8, R7.reuse, 0x2, R16 ;  /* 0x0000000207089825 */ /* 0x040fe200078e0210 */
[----:B--2---:R-:W-:Y:S01]  /*8ed0*/  CS2R R20, SRZ ;  /* 0x0000000000147805 */ /* 0x004fe2000001ff00 */
[----:B---3--:R-:W-:Y:S01]  /*8ee0*/  CS2R R14, SRZ ;  /* 0x00000000000e7805 */ /* 0x008fe2000001ff00 */
[----:B----4-:R-:W-:Y:S01]  /*8ef0*/  CS2R R18, SRZ ;  /* 0x0000000000127805 */ /* 0x010fe2000001ff00 */
[----:B------:R-:W-:Y:S01]  /*8f00*/  @!P1 IMAD.WIDE R6, R7, 0x2, R10 ;  /* 0x0000000207069825 */ /* 0x000fe200078e020a */
[----:B-1----:R-:W-:Y:S02]  /*8f10*/  CS2R R12, SRZ ;  /* 0x00000000000c7805 */ /* 0x002fe4000001ff00 */
[----:B------:R1:W5:Y:S01]  /*8f20*/  @!P1 LD.E.64 R20, [R8.64] ;  /* 0x0000001608149980 */ /* 0x000362000c101b00 */
[----:B------:R-:W-:-:S03]  /*8f30*/  @!P0 IMAD.WIDE R16, R5, 0x2, R16 ;  /* 0x0000000205108825 */ /* 0x000fc600078e0210 */
[----:B------:R1:W5:Y:S01]  /*8f40*/  @!P1 LD.E.64 R18, [R6.64] ;  /* 0x0000001606129980 */ /* 0x000362000c101b00 */
[----:B------:R-:W-:-:S03]  /*8f50*/  @!P0 IMAD.WIDE R10, R5, 0x2, R10 ;  /* 0x00000002050a8825 */ /* 0x000fc600078e020a */
[----:B------:R1:W5:Y:S04]  /*8f60*/  @!P0 LD.E.64 R14, [R16.64] ;  /* 0x00000016100e8980 */ /* 0x000368000c101b00 */
[----:B------:R1:W5:Y:S02]  /*8f70*/  @!P0 LD.E.64 R12, [R10.64] ;  /* 0x000000160a0c8980 */ /* 0x000364000c101b00 */
.L_x_372:
[----:B-1-3--:R-:W-:Y:S05]  /*8f80*/  BSYNC B0 ;  /* 0x0000000000007941 */ /* 0x00afea0003800000 */
.L_x_371:
[----:B-----5:R-:W-:Y:S01]  /*8f90*/  IMAD.MOV.U32 R7, RZ, RZ, R14 ;  /* 0x000000ffff077224 */ /* 0x020fe200078e000e */
[----:B------:R-:W-:Y:S01]  /*8fa0*/  IADD3 R47, R4, -UR17, RZ ;  /* 0x80000011042f7c10 */ /* 0x000fe2000fffe0ff */
[----:B------:R-:W-:Y:S01]  /*8fb0*/  IMAD.MOV.U32 R5, RZ, RZ, R15 ;  /* 0x000000ffff057224 */ /* 0x000fe200078e000f */
[----:B------:R-:W-:-:S04]  /*8fc0*/  DEPBAR.LE SB0, 0x1 ;  /* 0x000080400000791a */ /* 0x000fc80000000000 */
[----:B------:R-:W-:Y:S01]  /*8fd0*/  PRMT R10, R5, 0x5410, R7 ;  /* 0x00005410050a7816 */ /* 0x000fe20000000007 */
[----:B------:R-:W-:Y:S01]  /*8fe0*/  IMAD.MOV.U32 R6, RZ, RZ, R20 ;  /* 0x000000ffff067224 */ /* 0x000fe200078e0014 */
[----:B------:R-:W-:Y:S01]  /*8ff0*/  IMNMX R47, R47, 0x80, PT ;  /* 0x000000802f2f7817 */ /* 0x000fe20003800200 */
[----:B------:R-:W-:Y:S01]  /*9000*/  IMAD.MOV.U32 R7, RZ, RZ, R21 ;  /* 0x000000ffff077224 */ /* 0x000fe200078e0015 */
[----:B------:R-:W-:Y:S01]  /*9010*/  BSSY B1, `(.L_x_373) ;  /* 0x000014d000017945 */ /* 0x000fe20003800000 */
[----:B------:R-:W-:Y:S01]  /*9020*/  IMAD.MOV.U32 R5, RZ, RZ, R26 ;  /* 0x000000ffff057224 */ /* 0x000fe200078e001a */
[----:B------:R-:W-:Y:S01]  /*9030*/  BAR.SYNC.DEFER_BLOCKING 0x0 ;  /* 0x0000000000007b1d */ /* 0x000fe20000010000 */
[----:B------:R-:W-:Y:S01]  /*9040*/  IMAD.MOV.U32 R8, RZ, RZ, R13 ;  /* 0x000000ffff087224 */ /* 0x000fe200078e000d */
[----:B------:R-:W-:Y:S01]  /*9050*/  PRMT R17, R7, 0x5410, R6 ;  /* 0x0000541007117816 */ /* 0x000fe20000000006 */
[----:B------:R-:W-:Y:S01]  /*9060*/  IMAD.MOV.U32 R6, RZ, RZ, R27 ;  /* 0x000000ffff067224 */ /* 0x000fe200078e001b */
[----:B------:R-:W-:Y:S01]  /*9070*/  ISETP.GE.AND P0, PT, R86, R47, PT ;  /* 0x0000002f5600720c */ /* 0x000fe20003f06270 */
[----:B------:R-:W-:-:S02]  /*9080*/  IMAD.MOV.U32 R7, RZ, RZ, R35 ;  /* 0x000000ffff077224 */ /* 0x000fc400078e0023 */
[----:B------:R-:W-:Y:S01]  /*9090*/  IMAD.MOV.U32 R4, RZ, RZ, R55 ;  /* 0x000000ffff047224 */ /* 0x000fe200078e0037 */
[----:B------:R-:W-:Y:S01]  /*90a0*/  PRMT R23, R6, 0x5410, R5 ;  /* 0x0000541006177816 */ /* 0x000fe20000000005 */
[----:B------:R-:W-:Y:S01]  /*90b0*/  IMAD.MOV.U32 R5, RZ, RZ, R34 ;  /* 0x000000ffff057224 */ /* 0x000fe200078e0022 */
[----:B------:R-:W-:Y:S01]  /*90c0*/  PRMT R28, R28, 0x5410, R7 ;  /* 0x000054101c1c7816 */ /* 0x000fe20000000007 */
[----:B------:R-:W-:Y:S02]  /*90d0*/  IMAD.MOV.U32 R6, RZ, RZ, R44 ;  /* 0x000000ffff067224 */ /* 0x000fe400078e002c */
[----:B------:R-:W-:Y:S01]  /*90e0*/  IMAD.MOV.U32 R7, RZ, RZ, R58 ;  /* 0x000000ffff077224 */ /* 0x000fe200078e003a */
[----:B------:R-:W-:Y:S01]  /*90f0*/  PRMT R29, R5, 0x7610, R29 ;  /* 0x00007610051d7816 */ /* 0x000fe2000000001d */
[----:B------:R-:W-:-:S05]  /*9100*/  IMAD.MOV.U32 R5, RZ, RZ, R45 ;  /* 0x000000ffff057224 */ /* 0x000fca00078e002d */
[----:B------:R-:W-:Y:S01]  /*9110*/  PRMT R32, R5, 0x5410, R6 ;  /* 0x0000541005207816 */ /* 0x000fe20000000006 */
[----:B------:R-:W-:Y:S02]  /*9120*/  IMAD.MOV.U32 R6, RZ, RZ, R59 ;  /* 0x000000ffff067224 */ /* 0x000fe400078e003b */
[----:B------:R-:W-:-:S03]  /*9130*/  IMAD.MOV.U32 R5, RZ, RZ, R12 ;  /* 0x000000ffff057224 */ /* 0x000fc600078e000c */
[----:B------:R-:W-:Y:S01]  /*9140*/  PRMT R40, R6, 0x5410, R7 ;  /* 0x0000541006287816 */ /* 0x000fe20000000007 */
[----:B------:R-:W-:Y:S01]  /*9150*/  IMAD.MOV.U32 R6, RZ, RZ, R18 ;  /* 0x000000ffff067224 */ /* 0x000fe200078e0012 */
[----:B------:R-:W-:Y:S02]  /*9160*/  SHF.R.S32.HI R7, RZ, 0x1f, R86 ;  /* 0x0000001fff077819 */ /* 0x000fe40000011456 */
[----:B------:R-:W-:Y:S01]  /*9170*/  PRMT R9, R9, 0x5410, R5 ;  /* 0x0000541009097816 */ /* 0x000fe20000000005 */
[----:B------:R-:W-:Y:S01]  /*9180*/  IMAD.MOV.U32 R5, RZ, RZ, R19 ;  /* 0x000000ffff057224 */ /* 0x000fe200078e0013 */
[----:B------:R-:W-:Y:S02]  /*9190*/  LEA.HI R7, R7, R86, RZ, 0x3 ;  /* 0x0000005607077211 */ /* 0x000fe400078f18ff */
[----:B------:R-:W-:Y:S01]  /*91a0*/  PRMT R9, R8, 0x7610, R9 ;  /* 0x0000761008097816 */ /* 0x000fe20000000009 */
[----:B------:R-:W-:Y:S01]  /*91b0*/  IMAD.MOV.U32 R8, RZ, RZ, R25 ;  /* 0x000000ffff087224 */ /* 0x000fe200078e0019 */
[----:B------:R-:W-:-:S02]  /*91c0*/  LOP3.LUT R7, R7, 0xfffffff8, RZ, 0xc0, !PT ;  /* 0xfffffff807077812 */ /* 0x000fc400078ec0ff */
[----:B------:R-:W-:Y:S01]  /*91d0*/  PRMT R16, R5, 0x5410, R6 ;  /* 0x0000541005107816 */ /* 0x000fe20000000006 */
[----:B------:R-:W-:Y:S02]  /*91e0*/  IMAD.MOV.U32 R5, RZ, RZ, R24 ;  /* 0x000000ffff057224 */ /* 0x000fe400078e0018 */
[----:B------:R-:W-:Y:S02]  /*91f0*/  IMAD.IADD R6, R86, 0x1, -R7 ;  /* 0x0000000156067824 */ /* 0x000fe400078e0a07 */
[----:B------:R-:W-:Y:S01]  /*9200*/  IMAD.MOV.U32 R7, RZ, RZ, R30 ;  /* 0x000000ffff077224 */ /* 0x000fe200078e001e */
[----:B------:R-:W-:Y:S01]  /*9210*/  PRMT R22, R8, 0x5410, R5 ;  /* 0x0000541008167816 */ /* 0x000fe20000000005 */
[C---:B------:R-:W-:Y:S01]  /*9220*/  IMAD.SHL.U32 R5, R6.reuse, 0x40, RZ ;  /* 0x0000004006057824 */ /* 0x040fe200078e00ff */
[----:B------:R-:W-:Y:S02]  /*9230*/  LOP3.LUT P1, RZ, R6, 0x4, RZ, 0xc0, !PT ;  /* 0x0000000406ff7812 */ /* 0x000fe4000782c0ff */
[----:B------:R-:W-:-:S02]  /*9240*/  PRMT R28, R7, 0x7610, R28 ;  /* 0x00007610071c7816 */ /* 0x000fc4000000001c */
[----:B------:R-:W-:Y:S01]  /*9250*/  LOP3.LUT R6, R5, 0x1c0, RZ, 0xc0, !PT ;  /* 0x000001c005067812 */ /* 0x000fe200078ec0ff */
[----:B------:R-:W-:-:S03]  /*9260*/  IMAD.MOV.U32 R5, RZ, RZ, R42 ;  /* 0x000000ffff057224 */ /* 0x000fc600078e002a */
[----:B------:R-:W-:Y:S02]  /*9270*/  LOP3.LUT R8, R6, 0x18, R57, 0xf8, !PT ;  /* 0x0000001806087812 */ /* 0x000fe400078ef839 */
[----:B------:R-:W-:Y:S01]  /*9280*/  SHF.R.U32.HI R11, RZ, 0x3, R6 ;  /* 0x00000003ff0b7819 */ /* 0x000fe20000011606 */
[----:B------:R-:W-:Y:S01]  /*9290*/  IMAD.MOV.U32 R6, RZ, RZ, R31 ;  /* 0x000000ffff067224 */ /* 0x000fe200078e001f */
[----:B------:R-:W-:Y:S01]  /*92a0*/  PRMT R33, R33, 0x5410, R5 ;  /* 0x0000541021217816 */ /* 0x000fe20000000005 */
[----:B------:R-:W-:Y:S01]  /*92b0*/  IMAD.MOV.U32 R5, RZ, RZ, R54 ;  /* 0x000000ffff057224 */ /* 0x000fe200078e0036 */
[----:B------:R-:W-:Y:S02]  /*92c0*/  LOP3.LUT R11, R8, R11, RZ, 0x3c, !PT ;  /* 0x0000000b080b7212 */ /* 0x000fe400078e3cff */
[----:B------:R-:W-:Y:S01]  /*92d0*/  PRMT R29, R29, 0x5410, R6 ;  /* 0x000054101d1d7816 */ /* 0x000fe20000000006 */
[----:B------:R-:W-:Y:S01]  /*92e0*/  IMAD.MOV.U32 R6, RZ, RZ, R43 ;  /* 0x000000ffff067224 */ /* 0x000fe200078e002b */
[----:B------:R-:W-:Y:S01]  /*92f0*/  PRMT R41, R4, 0x5410, R5 ;  /* 0x0000541004297816 */ /* 0x000fe20000000005 */
[----:B------:R-:W-:-:S03]  /*9300*/  IMAD R11, R88, 0x200, R11 ;  /* 0x00000200580b7824 */ /* 0x000fc600078e020b */
[----:B------:R-:W-:Y:S02]  /*9310*/  PRMT R33, R6, 0x7610, R33 ;  /* 0x0000761006217816 */ /* 0x000fe40000000021 */
[C---:B------:R-:W-:Y:S02]  /*9320*/  IADD3 R8, R11.reuse, 0x20, RZ ;  /* 0x000000200b087810 */ /* 0x040fe40007ffe0ff */
[C---:B------:R-:W-:Y:S02]  /*9330*/  @P1 IADD3 R8, R11.reuse, -0x20, RZ ;  /* 0xffffffe00b081810 */ /* 0x040fe40007ffe0ff */
[----:B------:R-:W-:Y:S02]  /*9340*/  LEA R11, R11, 0xc100, 0x1 ;  /* 0x0000c1000b0b7811 */ /* 0x000fe400078e08ff */
[----:B------:R-:W-:Y:S01]  /*9350*/  LEA R8, R8, 0xc100, 0x1 ;  /* 0x0000c10008087811 */ /* 0x000fe200078e08ff */
[----:B------:R-:W-:Y:S05]  /*9360*/  @P0 BRA `(.L_x_374) ;  /* 0x0000117000000947 */ /* 0x000fea0003800000 */
[----:B------:R-:W-:Y:S01]  /*9370*/  ISETP.GE.AND P0, PT, R89, c[0x0][0x27c], PT ;  /* 0x00009f0059007a0c */ /* 0x000fe20003f06270 */
[----:B------:R-:W-:-:S12]  /*9380*/  BSSY B0, `(.L_x_375) ;  /* 0x000002c000007945 */ /* 0x000fd80003800000 */
[----:B------:R-:W-:Y:S05]  /*9390*/  @P0 BRA `(.L_x_376) ;  /* 0x000002a000000947 */ /* 0x000fea0003800000 */
[----:B------:R-:W1:Y:S01]  /*93a0*/  LDS.128 R4, [R11] ;  /* 0x000000000b047984 */ /* 0x000e620000000c00 */
[----:B------:R-:W-:Y:S02]  /*93b0*/  SHF.R.U32.HI R90, RZ, 0x10, R95 ;  /* 0x00000010ff5a7819 */ /* 0x000fe4000001165f */
[--C-:B------:R-:W-:Y:S02]  /*93c0*/  SHF.R.U32.HI R85, RZ, 0x10, R101.reuse ;  /* 0x00000010ff557819 */ /* 0x100fe40000011665 */
[----:B------:R-:W-:Y:S01]  /*93d0*/  SHF.R.U64 R57, R100, 0x10, R101 ;  /* 0x0000001064397819 */ /* 0x000fe20000001265 */
[----:B------:R-:W-:Y:S01]  /*93e0*/  HADD2.F32 R101, -RZ, R79.H1_H1 ;  /* 0x3000004fff657230 */ /* 0x000fe20000004100 */
[----:B------:R-:W-:Y:S01]  /*93f0*/  SHF.R.U64 R87, R94, 0x10, R95 ;  /* 0x000000105e577819 */ /* 0x000fe2000000125f */
[----:B------:R-:W-:Y:S02]  /*9400*/  HADD2.F32 R90, -RZ, R90.H0_H0 ;  /* 0x2000005aff5a7230 */ /* 0x000fe40000004100 */
[----:B------:R-:W-:-:S02]  /*9410*/  HADD2.F32 R104, -RZ, R85.H0_H0 ;  /* 0x20000055ff687230 */ /* 0x000fc40000004100 */
[----:B------:R-:W-:Y:S02]  /*9420*/  HADD2.F32 R85, -RZ, R84.H1_H1 ;  /* 0x30000054ff557230 */ /* 0x000fe40000004100 */
[----:B------:R-:W-:Y:S02]  /*9430*/  HADD2.F32 R79, -RZ, R79.H0_H0 ;  /* 0x2000004fff4f7230 */ /* 0x000fe40000004100 */
[----:B------:R-:W-:Y:S02]  /*9440*/  HADD2.F32 R87, -RZ, R87.H0_H0 ;  /* 0x20000057ff577230 */ /* 0x000fe40000004100 */
[--C-:B-1----:R-:W-:Y:S02]  /*9450*/  HADD2.F32 R94, -RZ, R4.reuse.H0_H0 ;  /* 0x20000004ff5e7230 */ /* 0x102fe40000004100 */
[----:B------:R-:W-:Y:S02]  /*9460*/  HADD2.F32 R95, -RZ, R4.H1_H1 ;  /* 0x30000004ff5f7230 */ /* 0x000fe40000004100 */
[--C-:B------:R-:W-:Y:S01]  /*9470*/  HADD2.F32 R93, -RZ, R7.reuse.H0_H0 ;  /* 0x20000007ff5d7230 */ /* 0x100fe20000004100 */
[CC--:B------:R-:W-:Y:S01]  /*9480*/  FMUL.FTZ R108, R94.reuse, R101.reuse ;  /* 0x000000655e6c7220 */ /* 0x0c0fe20000410000 */
[----:B------:R-:W-:Y:S01]  /*9490*/  HADD2.F32 R7, -RZ, R7.H1_H1 ;  /* 0x30000007ff077230 */ /* 0x000fe20000004100 */
[C---:B------:R-:W-:Y:S01]  /*94a0*/  FMUL.FTZ R103, R95.reuse, R101 ;  /* 0x000000655f677220 */ /* 0x040fe20000410000 */
[--C-:B------:R-:W-:Y:S01]  /*94b0*/  HADD2.F32 R4, -RZ, R6.reuse.H0_H0 ;  /* 0x20000006ff047230 */ /* 0x100fe20000004100 */
[-C--:B------:R-:W-:Y:S01]  /*94c0*/  FFMA.FTZ R108, R95, R85.reuse, R108 ;  /* 0x000000555f6c7223 */ /* 0x080fe2000001006c */
[--C-:B------:R-:W-:Y:S01]  /*94d0*/  HADD2.F32 R100, -RZ, R5.reuse.H0_H0 ;  /* 0x20000005ff647230 */ /* 0x100fe20000004100 */
[-C--:B------:R-:W-:Y:S01]  /*94e0*/  FMUL.FTZ R102, R7, R90.reuse ;  /* 0x0000005a07667220 */ /* 0x080fe20000410000 */
[----:B------:R-:W-:Y:S01]  /*94f0*/  HADD2.F32 R6, -RZ, R6.H1_H1 ;  /* 0x30000006ff067230 */ /* 0x000fe20000004100 */
[----:B------:R-:W-:Y:S01]  /*9500*/  FFMA.FTZ R103, R94, R85, -R103 ;  /* 0x000000555e677223 */ /* 0x000fe20000010867 */
[----:B------:R-:W-:Y:S01]  /*9510*/  HADD2.F32 R5, -RZ, R5.H1_H1 ;  /* 0x30000005ff057230 */ /* 0x000fe20000004100 */
[C---:B------:R-:W-:Y:S01]  /*9520*/  FMUL.FTZ R90, R93.reuse, R90 ;  /* 0x0000005a5d5a7220 */ /* 0x040fe20000410000 */
[----:B------:R-:W-:Y:S01]  /*9530*/  HADD2.F32 R85, -RZ, R84.H0_H0 ;  /* 0x20000054ff557230 */ /* 0x000fe20000004100 */
[----:B------:R-:W-:Y:S01]  /*9540*/  FFMA.FTZ R102, R93, R104, -R102 ;  /* 0x000000685d667223 */ /* 0x000fe20000010866 */
[----:B------:R-:W-:Y:S01]  /*9550*/  HADD2.F32 R84, -RZ, R57.H0_H0 ;  /* 0x20000039ff547230 */ /* 0x000fe20000004100 */
[----:B------:R-:W-:-:S02]  /*9560*/  FMUL.FTZ R57, R6, R79 ;  /* 0x0000004f06397220 */ /* 0x000fc40000410000 */
[----:B------:R-:W-:Y:S02]  /*9570*/  FMUL.FTZ R93, R5, R87 ;  /* 0x00000057055d7220 */ /* 0x000fe40000410000 */
[----:B------:R-:W-:Y:S02]  /*9580*/  FMUL.FTZ R79, R4, R79 ;  /* 0x0000004f044f7220 */ /* 0x000fe40000410000 */
[C---:B------:R-:W-:Y:S02]  /*9590*/  FMUL.FTZ R87, R100.reuse, R87 ;  /* 0x0000005764577220 */ /* 0x040fe40000410000 */
[----:B------:R-:W-:Y:S02]  /*95a0*/  FFMA.FTZ R93, R100, R84, -R93 ;  /* 0x00000054645d7223 */ /* 0x000fe4000001085d */
[----:B------:R-:W-:Y:S02]  /*95b0*/  FFMA.FTZ R7, R7, R104, R90 ;  /* 0x0000006807077223 */ /* 0x000fe4000001005a */
[----:B------:R-:W-:Y:S01]  /*95c0*/  FFMA.FTZ R57, R4, R85, -R57 ;  /* 0x0000005504397223 */ /* 0x000fe20000010839 */
[----:B------:R-:W-:Y:S01]  /*95d0*/  F2FP.PACK_AB R4, R108, R103 ;  /* 0x000000676c04723e */ /* 0x000fe200000000ff */
[----:B------:R-:W-:Y:S01]  /*95e0*/  FFMA.FTZ R6, R6, R85, R79 ;  /* 0x0000005506067223 */ /* 0x000fe2000001004f */
[----:B------:R-:W-:Y:S01]  /*95f0*/  F2FP.PACK_AB R7, R7, R102 ;  /* 0x000000660707723e */ /* 0x000fe200000000ff */
[----:B------:R-:W-:-:S03]  /*9600*/  FFMA.FTZ R84, R5, R84, R87 ;  /* 0x0000005405547223 */ /* 0x000fc60000010057 */
[----:B------:R-:W-:Y:S02]  /*9610*/  F2FP.PACK_AB R6, R6, R57 ;  /* 0x000000390606723e */ /* 0x000fe400000000ff */
[----:B------:R-:W-:-:S05]  /*9620*/  F2FP.PACK_AB R5, R84, R93 ;  /* 0x0000005d5405723e */ /* 0x000fca00000000ff */
[----:B------:R1:W-:Y:S02]  /*9630*/  STS.128 [R11], R4 ;  /* 0x000000040b007388 */ /* 0x0003e40000000c00 */
.L_x_376:
[----:B------:R-:W-:Y:S05]  /*9640*/  BSYNC B0 ;  /* 0x0000000000007941 */ /* 0x000fea0003800000 */
.L_x_375:
[----:B-1----:R-:W-:Y:S01]  /*9650*/  IADD3 R4, R89, 0x10, RZ ;  /* 0x0000001059047810 */ /* 0x002fe20007ffe0ff */
[----:B------:R-:W-:Y:S03]  /*9660*/  BSSY B0, `(.L_x_377) ;  /* 0x000002d000007945 */ /* 0x000fe60003800000 */
[----:B------:R-:W-:-:S13]  /*9670*/  ISETP.GE.AND P0, PT, R4, c[0x0][0x27c], PT ;  /* 0x00009f0004007a0c */ /* 0x000fda0003f06270 */
[----:B------:R-:W-:Y:S05]  /*9680*/  @P0 BRA `(.L_x_378) ;  /* 0x000002a000000947 */ /* 0x000fea0003800000 */
[----:B------:R-:W1:Y:S01]  /*9690*/  LDS.128 R4, [R8] ;  /* 0x0000000008047984 */ /* 0x000e620000000c00 */
[--C-:B------:R-:W-:Y:S01]  /*96a0*/  SHF.R.U64 R79, R106, 0x10, R107.reuse ;  /* 0x000000106a4f7819 */ /* 0x100fe2000000126b */
[--C-:B------:R-:W-:Y:S01]  /*96b0*/  HADD2.F32 R94, -RZ, R75.reuse.H1_H1 ;  /* 0x3000004bff5e7230 */ /* 0x100fe20000004100 */
[----:B------:R-:W-:Y:S01]  /*96c0*/  SHF.R.U32.HI R106, RZ, 0x10, R107 ;  /* 0x00000010ff6a7819 */ /* 0x000fe2000001166b */
[----:B------:R-:W-:Y:S01]  /*96d0*/  HADD2.F32 R100, -RZ, R78.H1_H1 ;  /* 0x3000004eff647230 */ /* 0x000fe20000004100 */
[--C-:B------:R-:W-:Y:S01]  /*96e0*/  SHF.R.U64 R57, R110, 0x10, R111.reuse ;  /* 0x000000106e397819 */ /* 0x100fe2000000126f */
[----:B------:R-:W-:Y:S01]  /*96f0*/  HADD2.F32 R75, -RZ, R75.H0_H0 ;  /* 0x2000004bff4b7230 */ /* 0x000fe20000004100 */
[----:B------:R-:W-:Y:S01]  /*9700*/  SHF.R.U32.HI R110, RZ, 0x10, R111 ;  /* 0x00000010ff6e7819 */ /* 0x000fe2000001166f */
[----:B------:R-:W-:Y:S02]  /*9710*/  HADD2.F32 R106, -RZ, R106.H0_H0 ;  /* 0x2000006aff6a7230 */ /* 0x000fe40000004100 */
[----:B------:R-:W-:-:S02]  /*9720*/  HADD2.F32 R79, -RZ, R79.H0_H0 ;  /* 0x2000004fff4f7230 */ /* 0x000fc40000004100 */
[----:B------:R-:W-:Y:S02]  /*9730*/  HADD2.F32 R110, -RZ, R110.H0_H0 ;  /* 0x2000006eff6e7230 */ /* 0x000fe40000004100 */
[--C-:B-1----:R-:W-:Y:S02]  /*9740*/  HADD2.F32 R84, -RZ, R7.reuse.H0_H0 ;  /* 0x20000007ff547230 */ /* 0x102fe40000004100 */
[----:B------:R-:W-:Y:S02]  /*9750*/  HADD2.F32 R7, -RZ, R7.H1_H1 ;  /* 0x30000007ff077230 */ /* 0x000fe40000004100 */
[--C-:B------:R-:W-:Y:S02]  /*9760*/  HADD2.F32 R87, -RZ, R4.reuse.H1_H1 ;  /* 0x30000004ff577230 */ /* 0x100fe40000004100 */
[----:B------:R-:W-:Y:S01]  /*9770*/  HADD2.F32 R85, -RZ, R4.H0_H0 ;  /* 0x20000004ff557230 */ /* 0x000fe20000004100 */
[-C--:B------:R-:W-:Y:S01]  /*9780*/  FMUL.FTZ R93, R7, R106.reuse ;  /* 0x0000006a075d7220 */ /* 0x080fe20000410000 */
[--C-:B------:R-:W-:Y:S01]  /*9790*/  HADD2.F32 R4, -RZ, R6.reuse.H0_H0 ;  /* 0x20000006ff047230 */ /* 0x100fe20000004100 */
[----:B------:R-:W-:Y:S01]  /*97a0*/  FMUL.FTZ R106, R84, R106 ;  /* 0x0000006a546a7220 */ /* 0x000fe20000410000 */
[--C-:B------:R-:W-:Y:S01]  /*97b0*/  HADD2.F32 R90, -RZ, R5.reuse.H0_H0 ;  /* 0x20000005ff5a7230 */ /* 0x100fe20000004100 */
[----:B------:R-:W-:Y:S01]  /*97c0*/  FMUL.FTZ R95, R87, R94 ;  /* 0x0000005e575f7220 */ /* 0x000fe20000410000 */
[----:B------:R-:W-:Y:S01]  /*97d0*/  HADD2.F32 R6, -RZ, R6.H1_H1 ;  /* 0x30000006ff067230 */ /* 0x000fe20000004100 */
[----:B------:R-:W-:Y:S01]  /*97e0*/  FFMA.FTZ R106, R7, R110, R106 ;  /* 0x0000006e076a7223 */ /* 0x000fe2000001006a */
        /* <DEDUP_REMOVED lines=10> */
[----:B------:R-:W-:Y:S02]  /*9890*/  FFMA.FTZ R93, R84, R110, -R93 ;  /* 0x0000006e545d7223 */ /* 0x000fe4000001085d */
[----:B------:R-:W-:-:S02]  /*98a0*/  FFMA.FTZ R94, R87, R100, R94 ;  /* 0x00000064575e7223 */ /* 0x000fc4000001005e */
[-C--:B------:R-:W-:Y:S02]  /*98b0*/  FFMA.FTZ R57, R4, R7.reuse, -R57 ;  /* 0x0000000704397223 */ /* 0x080fe40000010839 */
[----:B------:R-:W-:Y:S01]  /*98c0*/  FFMA.FTZ R6, R6, R7, R75 ;  /* 0x0000000706067223 */ /* 0x000fe2000001004b */
[----:B------:R-:W-:Y:S01]  /*98d0*/  F2FP.PACK_AB R7, R106, R93 ;  /* 0x0000005d6a07723e */ /* 0x000fe200000000ff */
[----:B------:R-:W-:Y:S01]  /*98e0*/  FFMA.FTZ R78, R5, R78, R79 ;  /* 0x0000004e054e7223 */ /* 0x000fe2000001004f */
[----:B------:R-:W-:Y:S02]  /*98f0*/  F2FP.PACK_AB R4, R94, R95 ;  /* 0x0000005f5e04723e */ /* 0x000fe400000000ff */
[----:B------:R-:W-:Y:S02]  /*9900*/  F2FP.PACK_AB R6, R6, R57 ;  /* 0x000000390606723e */ /* 0x000fe400000000ff */
[----:B------:R-:W-:-:S05]  /*9910*/  F2FP.PACK_AB R5, R78, R85 ;  /* 0x000000554e05723e */ /* 0x000fca00000000ff */
[----:B------:R1:W-:Y:S02]  /*9920*/  STS.128 [R8], R4 ;  /* 0x0000000408007388 */ /* 0x0003e40000000c00 */
.L_x_378:
[----:B------:R-:W-:Y:S05]  /*9930*/  BSYNC B0 ;  /* 0x0000000000007941 */ /* 0x000fea0003800000 */
.L_x_377:
[----:B-1----:R-:W-:Y:S01]  /*9940*/  IADD3 R4, R89, 0x20, RZ ;  /* 0x0000002059047810 */ /* 0x002fe20007ffe0ff */
[----:B------:R-:W-:Y:S03]  /*9950*/  BSSY B0, `(.L_x_379) ;  /* 0x000002d000007945 */ /* 0x000fe60003800000 */
[----:B------:R-:W-:-:S13]  /*9960*/  ISETP.GE.AND P0, PT, R4, c[0x0][0x27c], PT ;  /* 0x00009f0004007a0c */ /* 0x000fda0003f06270 */
[----:B------:R-:W-:Y:S05]  /*9970*/  @P0 BRA `(.L_x_380) ;  /* 0x000002a000000947 */ /* 0x000fea0003800000 */
[----:B------:R-:W1:Y:S01]  /*9980*/  LDS.128 R4, [R11+0x4000] ;  /* 0x004000000b047984 */ /* 0x000e620000000c00 */
[--C-:B------:R-:W-:Y:S01]  /*9990*/  SHF.R.U64 R75, R96, 0x10, R97.reuse ;  /* 0x00000010604b7819 */ /* 0x100fe20000001261 */
[--C-:B------:R-:W-:Y:S01]  /*99a0*/  HADD2.F32 R87, -RZ, R67.reuse.H1_H1 ;  /* 0x30000043ff577230 */ /* 0x100fe20000004100 */
[----:B------:R-:W-:Y:S01]  /*99b0*/  SHF.R.U32.HI R96, RZ, 0x10, R97 ;  /* 0x00000010ff607819 */ /* 0x000fe20000011661 */
[----:B------:R-:W-:Y:S01]  /*99c0*/  HADD2.F32 R67, -RZ, R67.H0_H0 ;  /* 0x20000043ff437230 */ /* 0x000fe20000004100 */
[--C-:B------:R-:W-:Y:S01]  /*99d0*/  SHF.R.U64 R57, R98, 0x10, R99.reuse ;  /* 0x0000001062397819 */ /* 0x100fe20000001263 */
[----:B------:R-:W-:Y:S01]  /*99e0*/  HADD2.F32 R90, -RZ, R74.H1_H1 ;  /* 0x3000004aff5a7230 */ /* 0x000fe20000004100 */
[----:B------:R-:W-:Y:S01]  /*99f0*/  SHF.R.U32.HI R98, RZ, 0x10, R99 ;  /* 0x00000010ff627819 */ /* 0x000fe20000011663 */
[----:B------:R-:W-:-:S04]  /*9a00*/  HADD2.F32 R96, -RZ, R96.H0_H0 ;  /* 0x20000060ff607230 */ /* 0x000fc80000004100 */
[----:B------:R-:W-:Y:S02]  /*9a10*/  HADD2.F32 R98, -RZ, R98.H0_H0 ;  /* 0x20000062ff627230 */ /* 0x000fe40000004100 */
[--C-:B-1----:R-:W-:Y:S02]  /*9a20*/  HADD2.F32 R78, -RZ, R7.reuse.H0_H0 ;  /* 0x20000007ff4e7230 */ /* 0x102fe40000004100 */
[----:B------:R-:W-:Y:S02]  /*9a30*/  HADD2.F32 R7, -RZ, R7.H1_H1 ;  /* 0x30000007ff077230 */ /* 0x000fe40000004100 */
[--C-:B------:R-:W-:Y:S02]  /*9a40*/  HADD2.F32 R79, -RZ, R4.reuse.H0_H0 ;  /* 0x20000004ff4f7230 */ /* 0x100fe40000004100 */
[----:B------:R-:W-:Y:S01]  /*9a50*/  HADD2.F32 R84, -RZ, R4.H1_H1 ;  /* 0x30000004ff547230 */ /* 0x000fe20000004100 */
[CC--:B------:R-:W-:Y:S01]  /*9a60*/  FMUL.FTZ R93, R7.reuse, R96.reuse ;  /* 0x00000060075d7220 */ /* 0x0c0fe20000410000 */
[--C-:B------:R-:W-:Y:S01]  /*9a70*/  HADD2.F32 R4, -RZ, R6.reuse.H0_H0 ;  /* 0x20000006ff047230 */ /* 0x100fe20000004100 */
[C---:B------:R-:W-:Y:S01]  /*9a80*/  FMUL.FTZ R96, R78.reuse, R96 ;  /* 0x000000604e607220 */ /* 0x040fe20000410000 */
[--C-:B------:R-:W-:Y:S01]  /*9a90*/  HADD2.F32 R85, -RZ, R5.reuse.H0_H0 ;  /* 0x20000005ff557230 */ /* 0x100fe20000004100 */
[-C--:B------:R-:W-:Y:S01]  /*9aa0*/  FFMA.FTZ R93, R78, R98.reuse, -R93 ;  /* 0x000000624e5d7223 */ /* 0x080fe2000001085d */
[----:B------:R-:W-:Y:S01]  /*9ab0*/  HADD2.F32 R6, -RZ, R6.H1_H1 ;  /* 0x30000006ff067230 */ /* 0x000fe20000004100 */
[----:B------:R-:W-:Y:S01]  /*9ac0*/  FFMA.FTZ R96, R7, R98, R96 ;  /* 0x0000006207607223 */ /* 0x000fe20000010060 */
[----:B------:R-:W-:Y:S01]  /*9ad0*/  HADD2.F32 R5, -RZ, R5.H1_H1 ;  /* 0x30000005ff057230 */ /* 0x000fe20000004100 */
[-C--:B------:R-:W-:Y:S01]  /*9ae0*/  FMUL.FTZ R94, R84, R87.reuse ;  /* 0x00000057545e7220 */ /* 0x080fe20000410000 */
[----:B------:R-:W-:Y:S01]  /*9af0*/  HADD2.F32 R78, -RZ, R75.H0_H0 ;  /* 0x2000004bff4e7230 */ /* 0x000fe20000004100 */
[C---:B------:R-:W-:Y:S01]  /*9b00*/  FMUL.FTZ R87, R79.reuse, R87 ;  /* 0x000000574f577220 */ /* 0x040fe20000410000 */
[----:B------:R-:W-:Y:S01]  /*9b10*/  HADD2.F32 R7, -RZ, R74.H0_H0 ;  /* 0x2000004aff077230 */ /* 0x000fe20000004100 */
[----:B------:R-:W-:Y:S01]  /*9b20*/  FFMA.FTZ R94, R79, R90, -R94 ;  /* 0x0000005a4f5e7223 */ /* 0x000fe2000001085e */
[----:B------:R-:W-:Y:S01]  /*9b30*/  HADD2.F32 R74, -RZ, R57.H0_H0 ;  /* 0x20000039ff4a7230 */ /* 0x000fe20000004100 */
[----:B------:R-:W-:-:S02]  /*9b40*/  FMUL.FTZ R57, R6, R67 ;  /* 0x0000004306397220 */ /* 0x000fc40000410000 */
[-C--:B------:R-:W-:Y:S02]  /*9b50*/  FMUL.FTZ R75, R5, R78.reuse ;  /* 0x0000004e054b7220 */ /* 0x080fe40000410000 */
[----:B------:R-:W-:Y:S02]  /*9b60*/  FMUL.FTZ R67, R4, R67 ;  /* 0x0000004304437220 */ /* 0x000fe40000410000 */
[C---:B------:R-:W-:Y:S02]  /*9b70*/  FMUL.FTZ R78, R85.reuse, R78 ;  /* 0x0000004e554e7220 */ /* 0x040fe40000410000 */
[----:B------:R-:W-:Y:S02]  /*9b80*/  FFMA.FTZ R87, R84, R90, R87 ;  /* 0x0000005a54577223 */ /* 0x000fe40000010057 */
[-C--:B------:R-:W-:Y:S02]  /*9b90*/  FFMA.FTZ R57, R4, R7.reuse, -R57 ;  /* 0x0000000704397223 */ /* 0x080fe40000010839 */
        /* <DEDUP_REMOVED lines=8> */
.L_x_380:
[----:B------:R-:W-:Y:S05]  /*9c20*/  BSYNC B0 ;  /* 0x0000000000007941 */ /* 0x000fea0003800000 */
.L_x_379:
[----:B-1----:R-:W-:Y:S01]  /*9c30*/  IADD3 R4, R89, 0x30, RZ ;  /* 0x0000003059047810 */ /* 0x002fe20007ffe0ff */
[----:B------:R-:W-:Y:S03]  /*9c40*/  BSSY B0, `(.L_x_381) ;  /* 0x000002d000007945 */ /* 0x000fe60003800000 */
[----:B------:R-:W-:-:S13]  /*9c50*/  ISETP.GE.AND P0, PT, R4, c[0x0][0x27c], PT ;  /* 0x00009f0004007a0c */ /* 0x000fda0003f06270 */
[----:B------:R-:W-:Y:S05]  /*9c60*/  @P0 BRA `(.L_x_382) ;  /* 0x000002a000000947 */ /* 0x000fea0003800000 */
[----:B------:R-:W1:Y:S01]  /*9c70*/  LDS.128 R4, [R8+0x4000] ;  /* 0x0040000008047984 */ /* 0x000e620000000c00 */
[--C-:B------:R-:W-:Y:S01]  /*9c80*/  SHF.R.U64 R67, R80, 0x10, R81.reuse ;  /* 0x0000001050437819 */ /* 0x100fe20000001251 */
[----:B------:R-:W-:Y:S01]  /*9c90*/  HADD2.F32 R84, -RZ, R66.H1_H1 ;  /* 0x30000042ff547230 */ /* 0x000fe20000004100 */
[----:B------:R-:W-:Y:S01]  /*9ca0*/  SHF.R.U32.HI R80, RZ, 0x10, R81 ;  /* 0x00000010ff507819 */ /* 0x000fe20000011651 */
[--C-:B------:R-:W-:Y:S01]  /*9cb0*/  HADD2.F32 R81, -RZ, R61.reuse.H1_H1 ;  /* 0x3000003dff517230 */ /* 0x100fe20000004100 */
[--C-:B------:R-:W-:Y:S01]  /*9cc0*/  SHF.R.U64 R57, R82, 0x10, R83.reuse ;  /* 0x0000001052397819 */ /* 0x100fe20000001253 */
[----:B------:R-:W-:Y:S01]  /*9cd0*/  HADD2.F32 R61, -RZ, R61.H0_H0 ;  /* 0x2000003dff3d7230 */ /* 0x000fe20000004100 */
        /* <DEDUP_REMOVED lines=29> */
[-C--:B------:R-:W-:Y:S01]  /*9eb0*/  FFMA.FTZ R67, R79, R66.reuse, -R67 ;  /* 0x000000424f437223 */ /* 0x080fe20000010843 */
[----:B------:R-:W-:Y:S01]  /*9ec0*/  F2FP.PACK_AB R4, R78, R85 ;  /* 0x000000554e04723e */ /* 0x000fe200000000ff */
[----:B------:R-:W-:Y:S01]  /*9ed0*/  FFMA.FTZ R74, R5, R66, R74 ;  /* 0x00000042054a7223 */ /* 0x000fe2000001004a */
[----:B------:R-:W-:-:S04]  /*9ee0*/  F2FP.PACK_AB R6, R6, R57 ;  /* 0x000000390606723e */ /* 0x000fc800000000ff */
[----:B------:R-:W-:-:S05]  /*9ef0*/  F2FP.PACK_AB R5, R74, R67 ;  /* 0x000000434a05723e */ /* 0x000fca00000000ff */
[----:B------:R1:W-:Y:S02]  /*9f00*/  STS.128 [R8+0x4000], R4 ;  /* 0x0040000408007388 */ /* 0x0003e40000000c00 */
.L_x_382:
[----:B------:R-:W-:Y:S05]  /*9f10*/  BSYNC B0 ;  /* 0x0000000000007941 */ /* 0x000fea0003800000 */
.L_x_381:
        /* <DEDUP_REMOVED lines=21> */
[C---:B------:R-:W-:Y:S01]  /*a070*/  FMUL.FTZ R72, R66.reuse, R72 ;  /* 0x0000004842487220 */ /* 0x040fe20000410000 */
[----:B------:R-:W-:Y:S01]  /*a080*/  HADD2.F32 R6, -RZ, R6.H1_H1 ;  /* 0x30000006ff067230 */ /* 0x000fe20000004100 */
[----:B------:R-:W-:Y:S01]  /*a090*/  FMUL.FTZ R77, R73, R78 ;  /* 0x0000004e494d7220 */ /* 0x000fe20000410000 */
[--C-:B------:R-:W-:Y:S01]  /*a0a0*/  HADD2.F32 R74, -RZ, R5.reuse.H0_H0 ;  /* 0x20000005ff4a7230 */ /* 0x100fe20000004100 */
[----:B------:R-:W-:Y:S01]  /*a0b0*/  FFMA.FTZ R72, R7, R76, R72 ;  /* 0x0000004c07487223 */ /* 0x000fe20000010048 */
[----:B------:R-:W-:Y:S01]  /*a0c0*/  HADD2.F32 R7, -RZ, R56.H0_H0 ;  /* 0x20000038ff077230 */ /* 0x000fe20000004100 */
[C---:B------:R-:W-:Y:S01]  /*a0d0*/  FMUL.FTZ R78, R67.reuse, R78 ;  /* 0x0000004e434e7220 */ /* 0x040fe20000410000 */
[----:B------:R-:W-:Y:S01]  /*a0e0*/  HADD2.F32 R5, -RZ, R5.H1_H1 ;  /* 0x30000005ff057230 */ /* 0x000fe20000004100 */
[----:B------:R-:W-:Y:S01]  /*a0f0*/  FFMA.FTZ R77, R67, R80, -R77 ;  /* 0x00000050434d7223 */ /* 0x000fe2000001084d */
[----:B------:R-:W-:Y:S01]  /*a100*/  HADD2.F32 R67, -RZ, R60.H0_H0 ;  /* 0x2000003cff437230 */ /* 0x000fe20000004100 */
[----:B------:R-:W-:-:S02]  /*a110*/  FFMA.FTZ R75, R66, R76, -R75 ;  /* 0x0000004c424b7223 */ /* 0x000fc4000001084b */
[-C--:B------:R-:W-:Y:S02]  /*a120*/  FMUL.FTZ R56, R6, R7.reuse ;  /* 0x0000000706387220 */ /* 0x080fe40000410000 */
[----:B------:R-:W-:Y:S02]  /*a130*/  FMUL.FTZ R7, R4, R7 ;  /* 0x0000000704077220 */ /* 0x000fe40000410000 */
[-C--:B------:R-:W-:Y:S02]  /*a140*/  FMUL.FTZ R60, R5, R61.reuse ;  /* 0x0000003d053c7220 */ /* 0x080fe40000410000 */
[----:B------:R-:W-:Y:S02]  /*a150*/  FMUL.FTZ R66, R74, R61 ;  /* 0x0000003d4a427220 */ /* 0x000fe40000410000 */
[----:B------:R-:W-:Y:S02]  /*a160*/  FFMA.FTZ R56, R4, R67, -R56 ;  /* 0x0000004304387223 */ /* 0x000fe40000010838 */
[----:B------:R-:W-:-:S02]  /*a170*/  FFMA.FTZ R78, R73, R80, R78 ;  /* 0x00000050494e7223 */ /* 0x000fc4000001004e */
        /* <DEDUP_REMOVED lines=8> */
.L_x_384:
[----:B------:R-:W-:Y:S05]  /*a200*/  BSYNC B0 ;  /* 0x0000000000007941 */ /* 0x000fea0003800000 */
.L_x_383:
[----:B-1----:R-:W-:-:S04]  /*a210*/  IADD3 R4, R89, 0x50, RZ ;  /* 0x0000005059047810 */ /* 0x002fc80007ffe0ff */
        /* <DEDUP_REMOVED lines=23> */
[----:B------:R-:W-:Y:S01]  /*a390*/  HADD2.F32 R7, -RZ, R46.H0_H0 ;  /* 0x2000002eff077230 */ /* 0x000fe20000004100 */
[-C--:B------:R-:W-:Y:S01]  /*a3a0*/  FMUL.FTZ R73, R63, R66.reuse ;  /* 0x000000423f497220 */ /* 0x080fe20000410000 */
[----:B------:R-:W-:Y:S01]  /*a3b0*/  HADD2.F32 R5, -RZ, R5.H1_H1 ;  /* 0x30000005ff057230 */ /* 0x000fe20000004100 */
[C---:B------:R-:W-:Y:S01]  /*a3c0*/  FMUL.FTZ R66, R61.reuse, R66 ;  /* 0x000000423d427220 */ /* 0x040fe20000410000 */
[----:B------:R-:W-:Y:S01]  /*a3d0*/  HADD2.F32 R46, -RZ, R57.H0_H0 ;  /* 0x20000039ff2e7230 */ /* 0x000fe20000004100 */
[----:B------:R-:W-:Y:S01]  /*a3e0*/  FFMA.FTZ R73, R61, R72, -R73 ;  /* 0x000000483d497223 */ /* 0x000fe20000010849 */
[----:B------:R-:W-:Y:S01]  /*a3f0*/  HADD2.F32 R60, -RZ, R56.H0_H0 ;  /* 0x20000038ff3c7230 */ /* 0x000fe20000004100 */
[----:B------:R-:W-:-:S02]  /*a400*/  FMUL.FTZ R56, R6, R7 ;  /* 0x0000000706387220 */ /* 0x000fc40000410000 */
[-C--:B------:R-:W-:Y:S02]  /*a410*/  FMUL.FTZ R57, R5, R46.reuse ;  /* 0x0000002e05397220 */ /* 0x080fe40000410000 */
[C---:B------:R-:W-:Y:S02]  /*a420*/  FMUL.FTZ R7, R4.reuse, R7 ;  /* 0x0000000704077220 */ /* 0x040fe40000410000 */
[----:B------:R-:W-:Y:S02]  /*a430*/  FMUL.FTZ R46, R65, R46 ;  /* 0x0000002e412e7220 */ /* 0x000fe40000410000 */
[-C--:B------:R-:W-:Y:S02]  /*a440*/  FFMA.FTZ R56, R4, R53.reuse, -R56 ;  /* 0x0000003504387223 */ /* 0x080fe40000010838 */
[----:B------:R-:W-:Y:S02]  /*a450*/  FFMA.FTZ R66, R63, R72, R66 ;  /* 0x000000483f427223 */ /* 0x000fe40000010042 */
        /* <DEDUP_REMOVED lines=8> */
.L_x_374:
[----:B------:R-:W-:Y:S05]  /*a4e0*/  BSYNC B1 ;  /* 0x0000000000017941 */ /* 0x000fea0003800000 */
.L_x_373:
[----:B------:R-:W-:-:S04]  /*a4f0*/  IADD3 R86, R86, 0x40, RZ ;  /* 0x0000004056567810 */ /* 0x000fc80007ffe0ff */
[----:B------:R-:W-:-:S13]  /*a500*/  ISETP.GE.AND P0, PT, R86, R47, PT ;  /* 0x0000002f5600720c */ /* 0x000fda0003f06270 */
[----:B------:R-:W-:Y:S05]  /*a510*/  @P0 BRA `(.L_x_385) ;  /* 0x0000499000000947 */ /* 0x000fea0003800000 */
[----:B------:R-:W-:Y:S01]  /*a520*/  ISETP.GE.AND P0, PT, R89, c[0x0][0x27c], PT ;  /* 0x00009f0059007a0c */ /* 0x000fe20003f06270 */
[----:B------:R-:W-:-:S12]  /*a530*/  BSSY B0, `(.L_x_386) ;  /* 0x000002c000007945 */ /* 0x000fd80003800000 */
[----:B------:R-:W-:Y:S05]  /*a540*/  @P0 BRA `(.L_x_387) ;  /* 0x000002a000000947 */ /* 0x000fea0003800000 */
[----:B-1----:R-:W1:Y:S01]  /*a550*/  LDS.128 R4, [R11+0x2000] ;  /* 0x002000000b047984 */ /* 0x002e620000000c00 */
[--C-:B------:R-:W-:Y:S01]  /*a560*/  SHF.R.U64 R47, R54, 0x10, R55.reuse ;  /* 0x00000010362f7819 */ /* 0x100fe20000001237 */
[----:B------:R-:W-:Y:S01]  /*a570*/  HADD2.F32 R61, -RZ, R40.H1_H1 ;  /* 0x30000028ff3d7230 */ /* 0x000fe20000004100 */
[----:B------:R-:W-:Y:S02]  /*a580*/  SHF.R.U32.HI R54, RZ, 0x10, R55 ;  /* 0x00000010ff367819 */ /* 0x000fe40000011637 */
[--C-:B------:R-:W-:Y:S02]  /*a590*/  SHF.R.U64 R46, R58, 0x10, R59.reuse ;  /* 0x000000103a2e7819 */ /* 0x100fe4000000123b */
[----:B------:R-:W-:Y:S01]  /*a5a0*/  SHF.R.U32.HI R58, RZ, 0x10, R59 ;  /* 0x00000010ff3a7819 */ /* 0x000fe2000001163b */
[----:B------:R-:W-:Y:S02]  /*a5b0*/  HADD2.F32 R54, -RZ, R54.H0_H0 ;  /* 0x20000036ff367230 */ /* 0x000fe40000004100 */
[----:B------:R-:W-:-:S02]  /*a5c0*/  HADD2.F32 R59, -RZ, R41.H1_H1 ;  /* 0x30000029ff3b7230 */ /* 0x000fc40000004100 */
[----:B------:R-:W-:Y:S02]  /*a5d0*/  HADD2.F32 R60, -RZ, R58.H0_H0 ;  /* 0x2000003aff3c7230 */ /* 0x000fe40000004100 */
[----:B------:R-:W-:Y:S02]  /*a5e0*/  HADD2.F32 R41, -RZ, R41.H0_H0 ;  /* 0x20000029ff297230 */ /* 0x000fe40000004100 */
[----:B------:R-:W-:Y:S02]  /*a5f0*/  HADD2.F32 R46, -RZ, R46.H0_H0 ;  /* 0x2000002eff2e7230 */ /* 0x000fe40000004100 */
[--C-:B-1----:R-:W-:Y:S02]  /*a600*/  HADD2.F32 R53, -RZ, R7.reuse.H0_H0 ;  /* 0x20000007ff357230 */ /* 0x102fe40000004100 */
[----:B------:R-:W-:Y:S02]  /*a610*/  HADD2.F32 R7, -RZ, R7.H1_H1 ;  /* 0x30000007ff077230 */ /* 0x000fe40000004100 */
[----:B------:R-:W-:-:S02]  /*a620*/  HADD2.F32 R55, -RZ, R4.H0_H0 ;  /* 0x20000004ff377230 */ /* 0x000fc40000004100 */
[----:B------:R-:W-:Y:S01]  /*a630*/  HADD2.F32 R56, -RZ, R4.H1_H1 ;  /* 0x30000004ff387230 */ /* 0x000fe20000004100 */
[-C--:B------:R-:W-:Y:S01]  /*a640*/  FMUL.FTZ R58, R7, R54.reuse ;  /* 0x00000036073a7220 */ /* 0x080fe20000410000 */
        /* <DEDUP_REMOVED lines=9> */
[----:B------:R-:W-:Y:S01]  /*a6e0*/  FMUL.FTZ R59, R55, R59 ;  /* 0x0000003b373b7220 */ /* 0x000fe20000410000 */
[----:B------:R-:W-:Y:S01]  /*a6f0*/  HADD2.F32 R47, -RZ, R40.H0_H0 ;  /* 0x20000028ff2f7230 */ /* 0x000fe20000004100 */
[----:B------:R-:W-:Y:S01]  /*a700*/  FMUL.FTZ R40, R6, R41 ;  /* 0x0000002906287220 */ /* 0x000fe20000410000 */
[----:B------:R-:W-:Y:S01]  /*a710*/  F2FP.PACK_AB R7, R7, R58 ;  /* 0x0000003a0707723e */ /* 0x000fe200000000ff */
[----:B------:R-:W-:-:S02]  /*a720*/  FMUL.FTZ R53, R5, R54 ;  /* 0x0000003605357220 */ /* 0x000fc40000410000 */
[----:B------:R-:W-:Y:S02]  /*a730*/  FMUL.FTZ R41, R4, R41 ;  /* 0x0000002904297220 */ /* 0x000fe40000410000 */
[----:B------:R-:W-:Y:S02]  /*a740*/  FMUL.FTZ R54, R57, R54 ;  /* 0x0000003639367220 */ /* 0x000fe40000410000 */
[-C--:B------:R-:W-:Y:S02]  /*a750*/  FFMA.FTZ R62, R55, R61.reuse, -R62 ;  /* 0x0000003d373e7223 */ /* 0x080fe4000001083e */
[----:B------:R-:W-:Y:S02]  /*a760*/  FFMA.FTZ R59, R56, R61, R59 ;  /* 0x0000003d383b7223 */ /* 0x000fe4000001003b */
[-C--:B------:R-:W-:Y:S02]  /*a770*/  FFMA.FTZ R40, R4, R47.reuse, -R40 ;  /* 0x0000002f04287223 */ /* 0x080fe40000010828 */
[----:B------:R-:W-:Y:S01]  /*a780*/  FFMA.FTZ R41, R6, R47, R41 ;  /* 0x0000002f06297223 */ /* 0x000fe20000010029 */
[----:B------:R-:W-:Y:S01]  /*a790*/  F2FP.PACK_AB R4, R59, R62 ;  /* 0x0000003e3b04723e */ /* 0x000fe200000000ff */
[----:B------:R-:W-:-:S02]  /*a7a0*/  FFMA.FTZ R53, R57, R46, -R53 ;  /* 0x0000002e39357223 */ /* 0x000fc40000010835 */
[----:B------:R-:W-:Y:S01]  /*a7b0*/  FFMA.FTZ R54, R5, R46, R54 ;  /* 0x0000002e05367223 */ /* 0x000fe20000010036 */
[----:B------:R-:W-:-:S04]  /*a7c0*/  F2FP.PACK_AB R6, R41, R40 ;  /* 0x000000282906723e */ /* 0x000fc800000000ff */
[----:B------:R-:W-:-:S05]  /*a7d0*/  F2FP.PACK_AB R5, R54, R53 ;  /* 0x000000353605723e */ /* 0x000fca00000000ff */
[----:B------:R1:W-:Y:S02]  /*a7e0*/  STS.128 [R11+0x2000], R4 ;  /* 0x002000040b007388 */ /* 0x0003e40000000c00 */
.L_x_387:
[----:B------:R-:W-:Y:S05]  /*a7f0*/  BSYNC B0 ;  /* 0x0000000000007941 */ /* 0x000fea0003800000 */
.L_x_386:
        /* <DEDUP_REMOVED lines=12> */
[----:B------:R-:W-:Y:S02]  /*a8c0*/  HADD2.F32 R42, -RZ, R42.H0_H0 ;  /* 0x2000002aff2a7230 */ /* 0x000fe40000004100 */
[----:B------:R-:W-:-:S02]  /*a8d0*/  HADD2.F32 R40, -RZ, R40.H0_H0 ;  /* 0x20000028ff287230 */ /* 0x000fc40000004100 */
[----:B------:R-:W-:Y:S02]  /*a8e0*/  HADD2.F32 R54, -RZ, R44.H0_H0 ;  /* 0x2000002cff367230 */ /* 0x000fe40000004100 */
[--C-:B-1----:R-:W-:Y:S02]  /*a8f0*/  HADD2.F32 R43, -RZ, R7.reuse.H0_H0 ;  /* 0x20000007ff2b7230 */ /* 0x102fe40000004100 */
[----:B------:R-:W-:Y:S02]  /*a900*/  HADD2.F32 R7, -RZ, R7.H1_H1 ;  /* 0x30000007ff077230 */ /* 0x000fe40000004100 */
[--C-:B------:R-:W-:Y:S02]  /*a910*/  HADD2.F32 R45, -RZ, R4.reuse.H0_H0 ;  /* 0x20000004ff2d7230 */ /* 0x100fe40000004100 */
        /* <DEDUP_REMOVED lines=28> */
.L_x_389:
[----:B------:R-:W-:Y:S05]  /*aae0*/  BSYNC B0 ;  /* 0x0000000000007941 */ /* 0x000fea0003800000 */
.L_x_388:
[----:B-1----:R-:W-:Y:S01]  /*aaf0*/  IADD3 R4, R89, 0x20, RZ ;  /* 0x0000002059047810 */ /* 0x002fe20007ffe0ff */
[----:B------:R-:W-:Y:S03]  /*ab00*/  BSSY B0, `(.L_x_390) ;  /* 0x000002d000007945 */ /* 0x000fe60003800000 */
[----:B------:R-:W-:-:S13]  /*ab10*/  ISETP.GE.AND P0, PT, R4, c[0x0][0x27c], PT ;  /* 0x00009f0004007a0c */ /* 0x000fda0003f06270 */
[----:B------:R-:W-:Y:S05]  /*ab20*/  @P0 BRA `(.L_x_391) ;  /* 0x000002a000000947 */ /* 0x000fea0003800000 */
[----:B------:R-:W1:Y:S01]  /*ab30*/  LDS.128 R4, [R11+0x6000] ;  /* 0x006000000b047984 */ /* 0x000e620000000c00 */
[--C-:B------:R-:W-:Y:S01]  /*ab40*/  SHF.R.U64 R30, R30, 0x10, R31.reuse ;  /* 0x000000101e1e7819 */ /* 0x100fe2000000121f */
[----:B------:R-:W-:Y:S01]  /*ab50*/  HADD2.F32 R41, -RZ, R28.H0_H0 ;  /* 0x2000001cff297230 */ /* 0x000fe20000004100 */
[----:B------:R-:W-:Y:S01]  /*ab60*/  SHF.R.U32.HI R31, RZ, 0x10, R31 ;  /* 0x00000010ff1f7819 */ /* 0x000fe2000001161f */
[--C-:B------:R-:W-:Y:S01]  /*ab70*/  HADD2.F32 R43, -RZ, R29.reuse.H0_H0 ;  /* 0x2000001dff2b7230 */ /* 0x100fe20000004100 */
[--C-:B------:R-:W-:Y:S01]  /*ab80*/  SHF.R.U64 R32, R34, 0x10, R35.reuse ;  /* 0x0000001022207819 */ /* 0x100fe20000001223 */
[----:B------:R-:W-:Y:S01]  /*ab90*/  HADD2.F32 R29, -RZ, R29.H1_H1 ;  /* 0x3000001dff1d7230 */ /* 0x000fe20000004100 */
[----:B------:R-:W-:Y:S01]  /*aba0*/  SHF.R.U32.HI R34, RZ, 0x10, R35 ;  /* 0x00000010ff227819 */ /* 0x000fe20000011623 */
[----:B------:R-:W-:Y:S02]  /*abb0*/  HADD2.F32 R42, -RZ, R31.H0_H0 ;  /* 0x2000001fff2a7230 */ /* 0x000fe40000004100 */
[----:B------:R-:W-:-:S02]  /*abc0*/  HADD2.F32 R30, -RZ, R30.H0_H0 ;  /* 0x2000001eff1e7230 */ /* 0x000fc40000004100 */
[----:B------:R-:W-:Y:S02]  /*abd0*/  HADD2.F32 R44, -RZ, R34.H0_H0 ;  /* 0x20000022ff2c7230 */ /* 0x000fe40000004100 */
[----:B------:R-:W-:Y:S02]  /*abe0*/  HADD2.F32 R32, -RZ, R32.H0_H0 ;  /* 0x20000020ff207230 */ /* 0x000fe40000004100 */
[--C-:B-1----:R-:W-:Y:S02]  /*abf0*/  HADD2.F32 R33, -RZ, R7.reuse.H0_H0 ;  /* 0x20000007ff217230 */ /* 0x102fe40000004100 */
[----:B------:R-:W-:Y:S02]  /*ac00*/  HADD2.F32 R7, -RZ, R7.H1_H1 ;  /* 0x30000007ff077230 */ /* 0x000fe40000004100 */
[--C-:B------:R-:W-:Y:S02]  /*ac10*/  HADD2.F32 R40, -RZ, R4.reuse.H1_H1 ;  /* 0x30000004ff287230 */ /* 0x100fe40000004100 */
[----:B------:R-:W-:Y:S01]  /*ac20*/  HADD2.F32 R35, -RZ, R4.H0_H0 ;  /* 0x20000004ff237230 */ /* 0x000fe20000004100 */
[-C--:B------:R-:W-:Y:S01]  /*ac30*/  FMUL.FTZ R34, R7, R42.reuse ;  /* 0x0000002a07227220 */ /* 0x080fe20000410000 */
[--C-:B------:R-:W-:Y:S01]  /*ac40*/  HADD2.F32 R4, -RZ, R6.reuse.H0_H0 ;  /* 0x20000006ff047230 */ /* 0x100fe20000004100 */
[-C--:B------:R-:W-:Y:S01]  /*ac50*/  FMUL.FTZ R46, R40, R41.reuse ;  /* 0x00000029282e7220 */ /* 0x080fe20000410000 */
[--C-:B------:R-:W-:Y:S01]  /*ac60*/  HADD2.F32 R31, -RZ, R5.reuse.H0_H0 ;  /* 0x20000005ff1f7230 */ /* 0x100fe20000004100 */
[C---:B------:R-:W-:Y:S01]  /*ac70*/  FMUL.FTZ R42, R33.reuse, R42 ;  /* 0x0000002a212a7220 */ /* 0x040fe20000410000 */
[----:B------:R-:W-:Y:S01]  /*ac80*/  HADD2.F32 R6, -RZ, R6.H1_H1 ;  /* 0x30000006ff067230 */ /* 0x000fe20000004100 */
[----:B------:R-:W-:Y:S01]  /*ac90*/  FFMA.FTZ R34, R33, R44, -R34 ;  /* 0x0000002c21227223 */ /* 0x000fe20000010822 */
[----:B------:R-:W-:Y:S01]  /*aca0*/  HADD2.F32 R5, -RZ, R5.H1_H1 ;  /* 0x30000005ff057230 */ /* 0x000fe20000004100 */
[C---:B------:R-:W-:Y:S01]  /*acb0*/  FMUL.FTZ R41, R35.reuse, R41 ;  /* 0x0000002923297220 */ /* 0x040fe20000410000 */
[----:B------:R-:W-:Y:S01]  /*acc0*/  HADD2.F32 R33, -RZ, R28.H1_H1 ;  /* 0x3000001cff217230 */ /* 0x000fe20000004100 */
[----:B------:R-:W-:-:S02]  /*acd0*/  FFMA.FTZ R46, R35, R43, -R46 ;  /* 0x0000002b232e7223 */ /* 0x000fc4000001082e */
[-C--:B------:R-:W-:Y:S02]  /*ace0*/  FMUL.FTZ R28, R6, R29.reuse ;  /* 0x0000001d061c7220 */ /* 0x080fe40000410000 */
[-C--:B------:R-:W-:Y:S02]  /*acf0*/  FMUL.FTZ R35, R5, R30.reuse ;  /* 0x0000001e05237220 */ /* 0x080fe40000410000 */
[----:B------:R-:W-:Y:S02]  /*ad00*/  FMUL.FTZ R29, R4, R29 ;  /* 0x0000001d041d7220 */ /* 0x000fe40000410000 */
[----:B------:R-:W-:Y:S02]  /*ad10*/  FMUL.FTZ R30, R31, R30 ;  /* 0x0000001e1f1e7220 */ /* 0x000fe40000410000 */
[----:B------:R-:W-:Y:S02]  /*ad20*/  FFMA.FTZ R7, R7, R44, R42 ;  /* 0x0000002c07077223 */ /* 0x000fe4000001002a */
[----:B------:R-:W-:-:S02]  /*ad30*/  FFMA.FTZ R41, R40, R43, R41 ;  /* 0x0000002b28297223 */ /* 0x000fc40000010029 */
[-C--:B------:R-:W-:Y:S01]  /*ad40*/  FFMA.FTZ R28, R4, R33.reuse, -R28 ;  /* 0x00000021041c7223 */ /* 0x080fe2000001081c */
[----:B------:R-:W-:Y:S01]  /*ad50*/  F2FP.PACK_AB R7, R7, R34 ;  /* 0x000000220707723e */ /* 0x000fe200000000ff */
[----:B------:R-:W-:Y:S01]  /*ad60*/  FFMA.FTZ R29, R6, R33, R29 ;  /* 0x00000021061d7223 */ /* 0x000fe2000001001d */
[----:B------:R-:W-:Y:S01]  /*ad70*/  F2FP.PACK_AB R4, R41, R46 ;  /* 0x0000002e2904723e */ /* 0x000fe200000000ff */
[-C--:B------:R-:W-:Y:S02]  /*ad80*/  FFMA.FTZ R35, R31, R32.reuse, -R35 ;  /* 0x000000201f237223 */ /* 0x080fe40000010823 */
[----:B------:R-:W-:Y:S01]  /*ad90*/  FFMA.FTZ R30, R5, R32, R30 ;  /* 0x00000020051e7223 */ /* 0x000fe2000001001e */
[----:B------:R-:W-:-:S04]  /*ada0*/  F2FP.PACK_AB R6, R29, R28 ;  /* 0x0000001c1d06723e */ /* 0x000fc800000000ff */
[----:B------:R-:W-:-:S05]  /*adb0*/  F2FP.PACK_AB R5, R30, R35 ;  /* 0x000000231e05723e */ /* 0x000fca00000000ff */
[----:B------:R1:W-:Y:S02]  /*adc0*/  STS.128 [R11+0x6000], R4 ;  /* 0x006000040b007388 */ /* 0x0003e40000000c00 */
.L_x_391:
[----:B------:R-:W-:Y:S05]  /*add0*/  BSYNC B0 ;  /* 0x0000000000007941 */ /* 0x000fea0003800000 */
.L_x_390:
        /* <DEDUP_REMOVED lines=30> */
[----:B------:R-:W-:-:S02]  /*afc0*/  FMUL.FTZ R32, R29, R32 ;  /* 0x000000201d207220 */ /* 0x000fc40000410000 */
[-C--:B------:R-:W-:Y:S02]  /*afd0*/  FMUL.FTZ R25, R5, R24.reuse ;  /* 0x0000001805197220 */ /* 0x080fe40000410000 */
[-C--:B------:R-:W-:Y:S02]  /*afe0*/  FMUL.FTZ R22, R6, R7.reuse ;  /* 0x0000000706167220 */ /* 0x080fe40000410000 */
[C---:B------:R-:W-:Y:S02]  /*aff0*/  FMUL.FTZ R7, R4.reuse, R7 ;  /* 0x0000000704077220 */ /* 0x040fe40000410000 */
[----:B------:R-:W-:Y:S02]  /*b000*/  FMUL.FTZ R24, R31, R24 ;  /* 0x000000181f187220 */ /* 0x000fe40000410000 */
[----:B------:R-:W-:Y:S02]  /*b010*/  FFMA.FTZ R40, R29, R33, -R40 ;  /* 0x000000211d287223 */ /* 0x000fe40000010828 */
[----:B------:R-:W-:-:S02]  /*b020*/  FFMA.FTZ R22, R4, R23, -R22 ;  /* 0x0000001704167223 */ /* 0x000fc40000010816 */
        /* <DEDUP_REMOVED lines=9> */
.L_x_393:
[----:B------:R-:W-:Y:S05]  /*b0c0*/  BSYNC B0 ;  /* 0x0000000000007941 */ /* 0x000fea0003800000 */
.L_x_392:
        /* <DEDUP_REMOVED lines=46> */
.L_x_395:
[----:B------:R-:W-:Y:S05]  /*b3b0*/  BSYNC B0 ;  /* 0x0000000000007941 */ /* 0x000fea0003800000 */
.L_x_394:
[----:B------:R-:W-:-:S04]  /*b3c0*/  IADD3 R89, R89, 0x50, RZ ;  /* 0x0000005059597810 */ /* 0x000fc80007ffe0ff */
[----:B------:R-:W-:-:S13]  /*b3d0*/  ISETP.GE.AND P0, PT, R89, c[0x0][0x27c], PT ;  /* 0x00009f0059007a0c */ /* 0x000fda0003f06270 */
[----:B------:R-:W-:Y:S05]  /*b3e0*/  @P0 BRA `(.L_x_385) ;  /* 0x00003ac000000947 */ /* 0x000fea0003800000 */
[----:B-1----:R-:W1:Y:S01]  /*b3f0*/  LDS.128 R4, [R8+0xa000] ;  /* 0x00a0000008047984 */ /* 0x002e620000000c00 */
        /* <DEDUP_REMOVED lines=30> */
[----:B------:R-:W-:Y:S02]  /*b5e0*/  FFMA.FTZ R7, R7, R20, R18 ;  /* 0x0000001407077223 */ /* 0x000fe40000010012 */
[----:B------:R-:W-:Y:S02]  /*b5f0*/  FFMA.FTZ R17, R17, R21, R24 ;  /* 0x0000001511117223 */ /* 0x000fe40000010018 */
[-C--:B------:R-:W-:Y:S01]  /*b600*/  FFMA.FTZ R10, R4, R15.reuse, -R10 ;  /* 0x0000000f040a7223 */ /* 0x080fe2000001080a */
[----:B------:R-:W-:Y:S01]  /*b610*/  F2FP.PACK_AB R7, R7, R14 ;  /* 0x0000000e0707723e */ /* 0x000fe200000000ff */
[----:B------:R-:W-:Y:S01]  /*b620*/  FFMA.FTZ R9, R6, R15, R9 ;  /* 0x0000000f06097223 */ /* 0x000fe20000010009 */
[----:B------:R-:W-:Y:S01]  /*b630*/  F2FP.PACK_AB R4, R17, R22 ;  /* 0x000000161104723e */ /* 0x000fe200000000ff */
[----:B------:R-:W-:-:S02]  /*b640*/  FFMA.FTZ R11, R13, R16, -R11 ;  /* 0x000000100d0b7223 */ /* 0x000fc4000001080b */
[----:B------:R-:W-:Y:S01]  /*b650*/  FFMA.FTZ R12, R5, R16, R12 ;  /* 0x00000010050c7223 */ /* 0x000fe2000001000c */
[----:B------:R-:W-:-:S04]  /*b660*/  F2FP.PACK_AB R6, R9, R10 ;  /* 0x0000000a0906723e */ /* 0x000fc800000000ff */
[----:B------:R-:W-:-:S05]  /*b670*/  F2FP.PACK_AB R5, R12, R11 ;  /* 0x0000000b0c05723e */ /* 0x000fca00000000ff */
[----:B------:R1:W-:Y:S01]  /*b680*/  STS.128 [R8+0xa000], R4 ;  /* 0x00a0000408007388 */ /* 0x0003e20000000c00 */
[----:B------:R-:W-:Y:S05]  /*b690*/  BRA `(.L_x_385) ;  /* 0x0000381000007947 */ /* 0x000fea0003800000 */
.L_x_368:
[----:B------:R-:W-:Y:S01]  /*b6a0*/  PLOP3.LUT P1, PT, PT, PT, UP3, 0x80, 0x0 ;  /* 0x000000000000781c */ /* 0x000fe20003f2f038 */
[----:B------:R-:W-:Y:S01]  /*b6b0*/  IMAD.MOV.U32 R16, RZ, RZ, R8 ;  /* 0x000000ffff107224 */ /* 0x000fe200078e0008 */
[----:B------:R-:W-:Y:S01]  /*b6c0*/  PLOP3.LUT P0, PT, PT, PT, UP3, 0x80, 0x0 ;  /* 0x000000000000781c */ /* 0x000fe20003f0f038 */
[----:B------:R-:W-:Y:S01]  /*b6d0*/  IMAD.MOV.U32 R12, RZ, RZ, R76 ;  /* 0x000000ffff0c7224 */ /* 0x000fe200078e004c */
[----:B------:R-:W-:Y:S01]  /*b6e0*/  MOV R17, R15 ;  /* 0x0000000f00117202 */ /* 0x000fe20000000f00 */
        /* <DEDUP_REMOVED lines=14> */
[----:B------:R-:W-:Y:S01]  /*b7d0*/  CS2R R78, SRZ ;  /* 0x00000000004e7805 */ /* 0x000fe2000001ff00 */
[----:B------:R-:W-:-:S02]  /*b7e0*/  CS2R R76, SRZ ;  /* 0x00000000004c7805 */ /* 0x000fc4000001ff00 */
        /* <DEDUP_REMOVED lines=9> */
[----:B------:R1:W2:Y:S02]  /*b880*/  SHFL.IDX PT, R10, R13, RZ, 0x1c1f ;  /* 0x001c1fff0d0a7589 */ /* 0x0002a400000e0000 */
[----:B------:R-:W-:Y:S01]  /*b890*/  IADD3 R14, R17, R14, RZ ;  /* 0x0000000e110e7210 */ /* 0x000fe20007ffe0ff */
[----:B------:R-:W-:-:S03]  /*b8a0*/  IMAD.IADD R12, R7, 0x1, R11 ;  /* 0x00000001070c7824 */ /* 0x000fc600078e020b */
[----:B------:R-:W-:Y:S02]  /*b8b0*/  LEA.HI.X R14, R16, c[0x0][0x274], R14, 0x1, P1 ;  /* 0x00009d00100e7a11 */ /* 0x000fe400008f0c0e */
[----:B------:R-:W-:Y:S02]  /*b8c0*/  LEA.HI.X R12, R6, c[0x0][0x28c], R12, 0x1, P0 ;  /* 0x0000a300060c7a11 */ /* 0x000fe400000f0c0c */
[----:B------:R-:W-:Y:S01]  /*b8d0*/  ISETP.GE.AND P0, PT, R5, R4, PT ;  /* 0x000000040500720c */ /* 0x000fe20003f06270 */
[----:B------:R1:W3:Y:S04]  /*b8e0*/  SHFL.IDX PT, R6, R9, RZ, 0x1c1f ;  /* 0x001c1fff09067589 */ /* 0x0002e800000e0000 */
[----:B------:R1:W4:Y:S04]  /*b8f0*/  SHFL.IDX PT, R11, R14, RZ, 0x1c1f ;  /* 0x001c1fff0e0b7589 */ /* 0x00032800000e0000 */
[----:B------:R1:W1:Y:S04]  /*b900*/  SHFL.IDX PT, R7, R12, RZ, 0x1c1f ;  /* 0x001c1fff0c077589 */ /* 0x00026800000e0000 */
[----:B------:R-:W-:Y:S05]  /*b910*/  @P0 BRA `(.L_x_397) ;  /* 0x0000023000000947 */ /* 0x000fea0003800000 */
[C---:B------:R-:W-:Y:S01]  /*b920*/  ISETP.GE.AND P0, PT, R57.reuse, c[0x0][0x27c], PT ;  /* 0x00009f0039007a0c */ /* 0x040fe20003f06270 */
[----:B------:R-:W-:Y:S01]  /*b930*/  CS2R R82, SRZ ;  /* 0x0000000000527805 */ /* 0x000fe2000001ff00 */
[----:B------:R-:W-:Y:S01]  /*b940*/  CS2R R80, SRZ ;  /* 0x0000000000507805 */ /* 0x000fe2000001ff00 */
[----:B------:R-:W-:Y:S01]  /*b950*/  CS2R R78, SRZ ;  /* 0x00000000004e7805 */ /* 0x000fe2000001ff00 */
[----:B------:R-:W-:Y:S01]  /*b960*/  CS2R R76, SRZ ;  /* 0x00000000004c7805 */ /* 0x000fe2000001ff00 */
[----:B------:R-:W-:-:S02]  /*b970*/  IADD3 R17, R57, 0x20, RZ ;  /* 0x0000002039117810 */ /* 0x000fc40007ffe0ff */
[----:B------:R-:W-:Y:S02]  /*b980*/  IADD3 R15, R57, 0x40, RZ ;  /* 0x00000040390f7810 */ /* 0x000fe40007ffe0ff */
[----:B------:R-:W-:-:S04]  /*b990*/  ISETP.GE.AND P1, PT, R17, c[0x0][0x27c], PT ;  /* 0x00009f0011007a0c */ /* 0x000fc80003f26270 */
[----:B--2-4-:R-:W-:-:S04]  /*b9a0*/  @!P0 IMAD.WIDE R22, R57, 0x2, R10 ;  /* 0x0000000239168825 */ /* 0x014fc800078e020a */
[----:B-1-3--:R-:W-:Y:S01]  /*b9b0*/  @!P0 IMAD.WIDE R20, R57, 0x2, R6 ;  /* 0x0000000239148825 */ /* 0x00afe200078e0206 */
[----:B------:R1:W5:Y:S04]  /*b9c0*/  @!P0 LD.E.128 R80, [R22.64] ;  /* 0x0000001616508980 */ /* 0x000368000c101d00 */
[----:B------:R1:W5:Y:S01]  /*b9d0*/  @!P0 LD.E.128 R76, [R20.64] ;  /* 0x00000016144c8980 */ /* 0x000362000c101d00 */
[----:B------:R-:W-:Y:S01]  /*b9e0*/  ISETP.GE.AND P0, PT, R15, c[0x0][0x27c], PT ;  /* 0x00009f000f007a0c */ /* 0x000fe20003f06270 */
[----:B------:R-:W-:Y:S01]  /*b9f0*/  CS2R R66, SRZ ;  /* 0x0000000000427805 */ /* 0x000fe2000001ff00 */
[----:B------:R-:W-:Y:S01]  /*ba00*/  @!P1 SHF.R.S32.HI R16, RZ, 0x1f, R17 ;  /* 0x0000001fff109819 */ /* 0x000fe20000011411 */
[----:B------:R-:W-:Y:S01]  /*ba10*/  CS2R R64, SRZ ;  /* 0x0000000000407805 */ /* 0x000fe2000001ff00 */
[----:B------:R-:W-:Y:S01]  /*ba20*/  CS2R R62, SRZ ;  /* 0x00000000003e7805 */ /* 0x000fe2000001ff00 */
[----:B------:R-:W-:Y:S01]  /*ba30*/  CS2R R60, SRZ ;  /* 0x00000000003c7805 */ /* 0x000fe2000001ff00 */
[----:B------:R-:W-:Y:S01]  /*ba40*/  @!P1 LEA.HI R16, R16, R17, RZ, 0x3 ;  /* 0x0000001110109211 */ /* 0x000fe200078f18ff */
[----:B------:R-:W-:Y:S01]  /*ba50*/  CS2R R46, SRZ ;  /* 0x00000000002e7805 */ /* 0x000fe2000001ff00 */
[----:B------:R-:W-:Y:S01]  /*ba60*/  CS2R R44, SRZ ;  /* 0x00000000002c7805 */ /* 0x000fe2000001ff00 */
[----:B------:R-:W-:Y:S01]  /*ba70*/  CS2R R42, SRZ ;  /* 0x00000000002a7805 */ /* 0x000fe2000001ff00 */
[----:B------:R-:W-:Y:S01]  /*ba80*/  @!P1 LOP3.LUT R19, R16, 0xfffffff8, RZ, 0xc0, !PT ;  /* 0xfffffff810139812 */ /* 0x000fe200078ec0ff */
[----:B------:R-:W-:-:S02]  /*ba90*/  CS2R R40, SRZ ;  /* 0x0000000000287805 */ /* 0x000fc4000001ff00 */
[----:B------:R-:W-:Y:S02]  /*baa0*/  @!P0 SHF.R.S32.HI R8, RZ, 0x1f, R15 ;  /* 0x0000001fff088819 */ /* 0x000fe4000001140f */
[C---:B------:R-:W-:Y:S02]  /*bab0*/  @!P1 IMAD.WIDE R16, R19.reuse, 0x2, R10 ;  /* 0x0000000213109825 */ /* 0x040fe400078e020a */
[----:B------:R-:W-:Y:S02]  /*bac0*/  @!P0 LEA.HI R15, R8, R15, RZ, 0x3 ;  /* 0x0000000f080f8211 */ /* 0x000fe400078f18ff */
[----:B------:R-:W-:Y:S01]  /*bad0*/  @!P1 IMAD.WIDE R18, R19, 0x2, R6 ;  /* 0x0000000213129825 */ /* 0x000fe200078e0206 */
[----:B------:R1:W5:Y:S01]  /*bae0*/  @!P1 LD.E.128 R64, [R16.64] ;  /* 0x0000001610409980 */ /* 0x000362000c101d00 */
[----:B------:R-:W-:-:S03]  /*baf0*/  @!P0 LOP3.LUT R15, R15, 0xfffffff8, RZ, 0xc0, !PT ;  /* 0xfffffff80f0f8812 */ /* 0x000fc600078ec0ff */
[----:B------:R1:W5:Y:S02]  /*bb00*/  @!P1 LD.E.128 R60, [R18.64] ;  /* 0x00000016123c9980 */ /* 0x000364000c101d00 */
[----:B------:R-:W-:-:S04]  /*bb10*/  @!P0 IMAD.WIDE R10, R15, 0x2, R10 ;  /* 0x000000020f0a8825 */ /* 0x000fc800078e020a */
[----:B------:R-:W-:Y:S01]  /*bb20*/  @!P0 IMAD.WIDE R6, R15, 0x2, R6 ;  /* 0x000000020f068825 */ /* 0x000fe200078e0206 */
[----:B------:R1:W5:Y:S04]  /*bb30*/  @!P0 LD.E.128 R44, [R10.64] ;  /* 0x000000160a2c8980 */ /* 0x000368000c101d00 */
[----:B------:R1:W5:Y:S02]  /*bb40*/  @!P0 LD.E.128 R40, [R6.64] ;  /* 0x0000001606288980 */ /* 0x000364000c101d00 */
.L_x_397:
[----:B------:R-:W-:Y:S05]  /*bb50*/  BSYNC B0 ;  /* 0x0000000000007941 */ /* 0x000fea0003800000 */
.L_x_396:
[----:B-1----:R-:W-:Y:S01]  /*bb60*/  IADD3 R7, R5, 0x40, RZ ;  /* 0x0000004005077810 */ /* 0x002fe20007ffe0ff */
[----:B-----5:R-:W-:Y:S01]  /*bb70*/  IMAD.MOV.U32 R5, RZ, RZ, R46 ;  /* 0x000000ffff057224 */ /* 0x020fe200078e002e */
[----:B------:R1:W4:Y:S01]  /*bb80*/  SHFL.IDX PT, R55, R14, 0x1, 0x1c1f ;  /* 0x003c1f000e377f89 */ /* 0x00032200000e0000 */
[----:B------:R-:W-:Y:S01]  /*bb90*/  IMAD.MOV.U32 R8, RZ, RZ, R47 ;  /* 0x000000ffff087224 */ /* 0x000fe200078e002f */
[----:B------:R-:W-:Y:S01]  /*bba0*/  ISETP.GE.AND P0, PT, R7, R4, PT ;  /* 0x000000040700720c */ /* 0x000fe20003f06270 */
[----:B------:R-:W-:Y:S01]  /*bbb0*/  IMAD.MOV.U32 R7, RZ, RZ, R44 ;  /* 0x000000ffff077224 */ /* 0x000fe200078e002c */
[----:B------:R-:W3:Y:S02]  /*bbc0*/  SHFL.IDX PT, R54, R13, 0x1, 0x1c1f ;  /* 0x003c1f000d367f89 */ /* 0x000ee400000e0000 */
[----:B---3--:R-:W-:Y:S01]  /*bbd0*/  IMAD.MOV.U32 R6, RZ, RZ, R45 ;  /* 0x000000ffff067224 */ /* 0x008fe200078e002d */
[----:B------:R-:W-:Y:S01]  /*bbe0*/  PRMT R95, R8, 0x5410, R5 ;  /* 0x00005410085f7816 */ /* 0x000fe20000000005 */
[----:B------:R-:W-:Y:S01]  /*bbf0*/  IMAD.MOV.U32 R5, RZ, RZ, R66 ;  /* 0x000000ffff057224 */ /* 0x000fe200078e0042 */
[----:B----4-:R3:W4:Y:S01]  /*bc00*/  SHFL.IDX PT, R11, R12, 0x1, 0x1c1f ;  /* 0x003c1f000c0b7f89 */ /* 0x01072200000e0000 */
[----:B------:R-:W-:Y:S01]  /*bc10*/  IMAD.MOV.U32 R8, RZ, RZ, R67 ;  /* 0x000000ffff087224 */ /* 0x000fe200078e0043 */
[----:B------:R-:W-:Y:S01]  /*bc20*/  PRMT R94, R6, 0x5410, R7 ;  /* 0x00005410065e7816 */ /* 0x000fe20000000007 */
[----:B------:R-:W-:Y:S01]  /*bc30*/  IMAD.MOV.U32 R6, RZ, RZ, R65 ;  /* 0x000000ffff067224 */ /* 0x000fe200078e0041 */
[----:B------:R-:W-:Y:S01]  /*bc40*/  PRMT R99, R99, 0x5410, R5 ;  /* 0x0000541063637816 */ /* 0x000fe20000000005 */
[----:B------:R-:W-:Y:S01]  /*bc50*/  IMAD.MOV.U32 R5, RZ, RZ, R82 ;  /* 0x000000ffff057224 */ /* 0x000fe200078e0052 */
[----:B------:R-:W-:Y:S01]  /*bc60*/  MOV R7, R64 ;  /* 0x0000004000077202 */ /* 0x000fe20000000f00 */
[----:B--2---:R2:W1:Y:S01]  /*bc70*/  SHFL.IDX PT, R10, R9, 0x1, 0x1c1f ;  /* 0x003c1f00090a7f89 */ /* 0x00446200000e0000 */
        /* <DEDUP_REMOVED lines=15> */
[----:B------:R-:W-:Y:S01]  /*bd70*/  CS2R R24, SRZ ;  /* 0x0000000000187805 */ /* 0x000fe2000001ff00 */
        /* <DEDUP_REMOVED lines=19> */
[----:B-1----:R-:W-:Y:S01]  /*beb0*/  CS2R R14, SRZ ;  /* 0x00000000000e7805 */ /* 0x002fe2000001ff00 */
[----:B------:R-:W-:Y:S01]  /*bec0*/  PRMT R102, R5, 0x5410, R6 ;  /* 0x0000541005667816 */ /* 0x000fe20000000006 */
[----:B---3--:R-:W-:Y:S01]  /*bed0*/  CS2R R12, SRZ ;  /* 0x00000000000c7805 */ /* 0x008fe2000001ff00 */
[----:B------:R-:W-:Y:S01]  /*bee0*/  CS2R R30, SRZ ;  /* 0x00000000001e7805 */ /* 0x000fe2000001ff00 */
[----:B------:R-:W-:Y:S01]  /*bef0*/  CS2R R28, SRZ ;  /* 0x00000000001c7805 */ /* 0x000fe2000001ff00 */
[----:B------:R-:W-:Y:S05]  /*bf00*/  @P0 BRA `(.L_x_399) ;  /* 0x0000023000000947 */ /* 0x000fea0003800000 */
[C---:B--2-4-:R-:W-:Y:S01]  /*bf10*/  ISETP.GE.AND P0, PT, R57.reuse, c[0x0][0x27c], PT ;  /* 0x00009f0039007a0c */ /* 0x054fe20003f06270 */
[----:B------:R-:W-:Y:S01]  /*bf20*/  CS2R R34, SRZ ;  /* 0x0000000000227805 */ /* 0x000fe2000001ff00 */
[----:B------:R-:W-:Y:S01]  /*bf30*/  CS2R R32, SRZ ;  /* 0x0000000000207805 */ /* 0x000fe2000001ff00 */
[----:B------:R-:W-:Y:S01]  /*bf40*/  CS2R R30, SRZ ;  /* 0x00000000001e7805 */ /* 0x000fe2000001ff00 */
[----:B------:R-:W-:Y:S01]  /*bf50*/  CS2R R28, SRZ ;  /* 0x00000000001c7805 */ /* 0x000fe2000001ff00 */
[----:B------:R-:W-:-:S02]  /*bf60*/  IADD3 R8, R57, 0x20, RZ ;  /* 0x0000002039087810 */ /* 0x000fc40007ffe0ff */
[----:B------:R-:W-:Y:S02]  /*bf70*/  IADD3 R6, R57, 0x40, RZ ;  /* 0x0000004039067810 */ /* 0x000fe40007ffe0ff */
[----:B------:R-:W-:-:S04]  /*bf80*/  ISETP.GE.AND P1, PT, R8, c[0x0][0x27c], PT ;  /* 0x00009f0008007a0c */ /* 0x000fc80003f26270 */
[----:B------:R-:W-:-:S04]  /*bf90*/  @!P0 IMAD.WIDE R14, R57, 0x2, R54 ;  /* 0x00000002390e8825 */ /* 0x000fc800078e0236 */
[----:B------:R-:W-:Y:S01]  /*bfa0*/  @!P0 IMAD.WIDE R12, R57, 0x2, R10 ;  /* 0x00000002390c8825 */ /* 0x000fe200078e020a */
        /* <DEDUP_REMOVED lines=10> */
[----:B------:R-:W-:-:S02]  /*c050*/  CS2R R16, SRZ ;  /* 0x0000000000107805 */ /* 0x000fc4000001ff00 */
[----:B------:R-:W-:-:S03]  /*c060*/  @!P1 LOP3.LUT R7, R7, 0xfffffff8, RZ, 0xc0, !PT ;  /* 0xfffffff807079812 */ /* 0x000fc600078ec0ff */
[----:B------:R-:W-:Y:S02]  /*c070*/  @!P0 SHF.R.S32.HI R5, RZ, 0x1f, R6 ;  /* 0x0000001fff058819 */ /* 0x000fe40000011406 */
[----:B------:R-:W-:Y:S02]  /*c080*/  @!P1 IMAD.WIDE R8, R7, 0x2, R54 ;  /* 0x0000000207089825 */ /* 0x000fe400078e0236 */
[----:B------:R-:W-:Y:S02]  /*c090*/  @!P0 LEA.HI R5, R5, R6, RZ, 0x3 ;  /* 0x0000000605058211 */ /* 0x000fe400078f18ff */
[----:B------:R-:W-:Y:S01]  /*c0a0*/  @!P1 IMAD.WIDE R6, R7, 0x2, R10 ;  /* 0x0000000207069825 */ /* 0x000fe200078e020a */
[----:B-1----:R-:W-:Y:S01]  /*c0b0*/  CS2R R14, SRZ ;  /* 0x00000000000e7805 */ /* 0x002fe2000001ff00 */
[----:B------:R-:W-:Y:S01]  /*c0c0*/  @!P0 LOP3.LUT R5, R5, 0xfffffff8, RZ, 0xc0, !PT ;  /* 0xfffffff805058812 */ /* 0x000fe200078ec0ff */
[----:B------:R1:W5:Y:S01]  /*c0d0*/  @!P1 LD.E.128 R20, [R8.64] ;  /* 0x0000001608149980 */ /* 0x000362000c101d00 */
[----:B--2---:R-:W-:-:S03]  /*c0e0*/  CS2R R12, SRZ ;  /* 0x00000000000c7805 */ /* 0x004fc6000001ff00 */
[----:B------:R-:W-:-:S04]  /*c0f0*/  @!P0 IMAD.WIDE R54, R5, 0x2, R54 ;  /* 0x0000000205368825 */ /* 0x000fc800078e0236 */
[----:B------:R-:W-:Y:S01]  /*c100*/  @!P0 IMAD.WIDE R10, R5, 0x2, R10 ;  /* 0x00000002050a8825 */ /* 0x000fe200078e020a */
[----:B------:R1:W5:Y:S04]  /*c110*/  @!P1 LD.E.128 R12, [R6.64] ;  /* 0x00000016060c9980 */ /* 0x000368000c101d00 */
[----:B------:R1:W5:Y:S04]  /*c120*/  @!P0 LD.E.128 R24, [R54.64] ;  /* 0x0000001636188980 */ /* 0x000368000c101d00 */
[----:B------:R1:W5:Y:S02]  /*c130*/  @!P0 LD.E.128 R16, [R10.64] ;  /* 0x000000160a108980 */ /* 0x000364000c101d00 */
.L_x_399:
[----:B--2-4-:R-:W-:Y:S05]  /*c140*/  BSYNC B0 ;  /* 0x0000000000007941 */ /* 0x014fea0003800000 */
.L_x_398:
[----:B-----5:R-:W-:Y:S01]  /*c150*/  IMAD.MOV.U32 R5, RZ, RZ, R26 ;  /* 0x000000ffff057224 */ /* 0x020fe200078e001a */
[----:B------:R-:W-:Y:S01]  /*c160*/  IADD3 R87, R4, -UR17, RZ ;  /* 0x8000001104577c10 */ /* 0x000fe2000fffe0ff */
[----:B-1----:R-:W-:Y:S01]  /*c170*/  IMAD.MOV.U32 R8, RZ, RZ, R27 ;  /* 0x000000ffff087224 */ /* 0x002fe200078e001b */
        /* <DEDUP_REMOVED lines=11> */
[----:B------:R-:W-:Y:S01]  /*c230*/  PRMT R73, R73, 0x5410, R5 ;  /* 0x0000541049497816 */ /* 0x000fe20000000005 */
[----:B------:R-:W-:Y:S01]  /*c240*/  IMAD.MOV.U32 R5, RZ, RZ, R34 ;  /* 0x000000ffff057224 */ /* 0x000fe200078e0022 */
[----:B------:R-:W-:Y:S01]  /*c250*/  MOV R7, R20 ;  /* 0x0000001400077202 */ /* 0x000fe20000000f00 */
[----:B------:R-:W-:Y:S01]  /*c260*/  IMAD.MOV.U32 R4, RZ, RZ, R13 ;  /* 0x000000ffff047224 */ /* 0x000fe200078e000d */
[----:B------:R-:W-:-:S02]  /*c270*/  ISETP.GE.AND P0, PT, R86, R87, PT ;  /* 0x000000575600720c */ /* 0x000fc40003f06270 */
[----:B------:R-:W-:Y:S01]  /*c280*/  PRMT R72, R6, 0x5410, R7 ;  /* 0x0000541006487816 */ /* 0x000fe20000000007 */
[----:B------:R-:W-:Y:S01]  /*c290*/  IMAD.MOV.U32 R7, RZ, RZ, R32 ;  /* 0x000000ffff077224 */ /* 0x000fe200078e0020 */
[----:B------:R-:W-:Y:S01]  /*c2a0*/  PRMT R85, R85, 0x5410, R5 ;  /* 0x0000541055557816 */ /* 0x000fe20000000005 */
[----:B------:R-:W-:Y:S01]  /*c2b0*/  IMAD.MOV.U32 R5, RZ, RZ, R18 ;  /* 0x000000ffff057224 */ /* 0x000fe200078e0012 */
[----:B------:R-:W-:Y:S02]  /*c2c0*/  MOV R6, R33 ;  /* 0x0000002100067202 */ /* 0x000fe40000000f00 */
[----:B------:R-:W-:Y:S01]  /*c2d0*/  PRMT R73, R8, 0x7610, R73 ;  /* 0x0000761008497816 */ /* 0x000fe20000000049 */
[----:B------:R-:W-:Y:S01]  /*c2e0*/  IMAD.MOV.U32 R8, RZ, RZ, R35 ;  /* 0x000000ffff087224 */ /* 0x000fe200078e0023 */
[----:B------:R-:W-:Y:S01]  /*c2f0*/  PRMT R84, R6, 0x5410, R7 ;  /* 0x0000541006547816 */ /* 0x000fe20000000007 */
[----:B------:R-:W-:Y:S01]  /*c300*/  IMAD.MOV.U32 R7, RZ, RZ, R16 ;  /* 0x000000ffff077224 */ /* 0x000fe200078e0010 */
[----:B------:R-:W-:Y:S01]  /*c310*/  PRMT R54, R54, 0x5410, R5 ;  /* 0x0000541036367816 */ /* 0x000fe20000000005 */
[----:B------:R-:W-:Y:S01]  /*c320*/  IMAD.MOV.U32 R6, RZ, RZ, R17 ;  /* 0x000000ffff067224 */ /* 0x000fe200078e0011 */
[----:B------:R-:W-:-:S02]  /*c330*/  MOV R5, R14 ;  /* 0x0000000e00057202 */ /* 0x000fc40000000f00 */
        /* <DEDUP_REMOVED lines=12> */
[----:B------:R-:W-:-:S04]  /*c400*/  MOV R6, R31 ;  /* 0x0000001f00067202 */ /* 0x000fc80000000f00 */
[----:B------:R-:W-:Y:S02]  /*c410*/  PRMT R75, R6, 0x5410, R7 ;  /* 0x00005410064b7816 */ /* 0x000fe40000000007 */
[----:B------:R-:W-:Y:S01]  /*c420*/  PRMT R74, R4, 0x5410, R5 ;  /* 0x00005410044a7816 */ /* 0x000fe20000000005 */
[----:B------:R-:W-:Y:S05]  /*c430*/  @P0 BRA `(.L_x_401) ;  /* 0x000014e000000947 */ /* 0x000fea0003800000 */
[----:B------:R-:W-:Y:S01]  /*c440*/  ISETP.GE.AND P0, PT, R57, c[0x0][0x27c], PT ;  /* 0x00009f0039007a0c */ /* 0x000fe20003f06270 */
[----:B------:R-:W-:-:S12]  /*c450*/  BSSY B0, `(.L_x_402) ;  /* 0x0000068000007945 */ /* 0x000fd80003800000 */
[----:B------:R-:W-:Y:S05]  /*c460*/  @P0 BRA `(.L_x_403) ;  /* 0x0000066000000947 */ /* 0x000fea0003800000 */
[----:B------:R-:W-:Y:S01]  /*c470*/  MOV R10, c[0x0][0x27c] ;  /* 0x00009f00000a7a02 */ /* 0x000fe20000000f00 */
[----:B------:R-:W-:Y:S01]  /*c480*/  HADD2.F32 R115, -RZ, R102.H0_H0 ;  /* 0x20000066ff737230 */ /* 0x000fe20000004100 */
[----:B------:R-:W-:Y:S01]  /*c490*/  SHF.L.U32 R8, R86, 0x6, RZ ;  /* 0x0000000656087819 */ /* 0x000fe200000006ff */
[----:B------:R-:W-:Y:S01]  /*c4a0*/  HADD2.F32 R124, -RZ, R104.H0_H0 ;  /* 0x20000068ff7c7230 */ /* 0x000fe20000004100 */
        /* <DEDUP_REMOVED lines=9> */
[----:B------:R-:W-:Y:S01]  /*c540*/  HADD2.F32 R103, -RZ, R103.H1_H1 ;  /* 0x30000067ff677230 */ /* 0x000fe20000004100 */
[----:B------:R-:W-:Y:S01]  /*c550*/  SHF.R.U32.HI R7, RZ, 0x3, R8 ;  /* 0x00000003ff077819 */ /* 0x000fe20000011608 */
[----:B------:R-:W-:Y:S01]  /*c560*/  HADD2.F32 R105, -RZ, R105.H1_H1 ;  /* 0x30000069ff697230 */ /* 0x000fe20000004100 */
[----:B------:R-:W-:-:S02]  /*c570*/  LOP3.LUT R4, R8, 0x38, R4, 0xf8, !PT ;  /* 0x0000003808047812 */ /* 0x000fc400078ef804 */
[----:B------:R-:W-:Y:S02]  /*c580*/  SHF.L.U32 R5, R5, 0xa, RZ ;  /* 0x0000000a05057819 */ /* 0x000fe400000006ff */
[----:B------:R-:W-:Y:S02]  /*c590*/  SHF.L.U32 R6, R88, 0x9, RZ ;  /* 0x0000000958067819 */ /* 0x000fe400000006ff */
[----:B------:R-:W-:Y:S02]  /*c5a0*/  LOP3.LUT R101, R8, 0x38, R57, 0xf8, !PT ;  /* 0x0000003808657812 */ /* 0x000fe400078ef839 */
[----:B------:R-:W-:Y:S02]  /*c5b0*/  LOP3.LUT R4, R4, R7, RZ, 0x3c, !PT ;  /* 0x0000000704047212 */ /* 0x000fe400078e3cff */
[----:B------:R-:W-:Y:S02]  /*c5c0*/  LOP3.LUT R5, R5, 0x7fffe000, RZ, 0xc0, !PT ;  /* 0x7fffe00005057812 */ /* 0x000fe400078ec0ff */
[----:B------:R-:W-:-:S02]  /*c5d0*/  LOP3.LUT R101, R6, R101, R7, 0xf6, !PT ;  /* 0x0000006506657212 */ /* 0x000fc400078ef607 */
[----:B------:R-:W-:Y:S02]  /*c5e0*/  IADD3 R4, R4, R5, R6 ;  /* 0x0000000504047210 */ /* 0x000fe40007ffe006 */
[----:B------:R-:W-:Y:S02]  /*c5f0*/  SHF.L.U32 R101, R101, 0x1, RZ ;  /* 0x0000000165657819 */ /* 0x000fe400000006ff */
[----:B------:R-:W-:Y:S02]  /*c600*/  SHF.L.U32 R100, R4, 0x1, RZ ;  /* 0x0000000104647819 */ /* 0x000fe400000006ff */
[--C-:B------:R-:W-:Y:S01]  /*c610*/  SHF.R.U32.HI R106, RZ, 0x10, R79.reuse ;  /* 0x00000010ff6a7819 */ /* 0x100fe2000001164f */
[----:B------:R-:W1:Y:S01]  /*c620*/  LDS.128 R8, [R101+0xc100] ;  /* 0x00c1000065087984 */ /* 0x000e620000000c00 */
[----:B------:R-:W-:Y:S02]  /*c630*/  SHF.R.U64 R78, R78, 0x10, R79 ;  /* 0x000000104e4e7819 */ /* 0x000fe4000000124f */
[----:B------:R-:W-:Y:S01]  /*c640*/  SHF.R.U64 R79, R80, 0x10, R81 ;  /* 0x00000010504f7819 */ /* 0x000fe20000001251 */
[----:B------:R-:W2:Y:S01]  /*c650*/  LDS.128 R4, [R100+0xc100] ;  /* 0x00c1000064047984 */ /* 0x000ea20000000c00 */
[----:B------:R-:W-:Y:S01]  /*c660*/  SHF.R.U64 R82, R82, 0x10, R83 ;  /* 0x0000001052527819 */ /* 0x000fe20000001253 */
[----:B------:R-:W-:Y:S01]  /*c670*/  HADD2.F32 R106, -RZ, R106.H0_H0 ;  /* 0x2000006aff6a7230 */ /* 0x000fe20000004100 */
[----:B------:R-:W-:-:S02]  /*c680*/  SHF.R.U32.HI R80, RZ, 0x10, R81 ;  /* 0x00000010ff507819 */ /* 0x000fc40000011651 */
[----:B------:R-:W-:Y:S01]  /*c690*/  SHF.R.U32.HI R83, RZ, 0x10, R83 ;  /* 0x00000010ff537819 */ /* 0x000fe20000011653 */
[----:B------:R-:W-:Y:S01]  /*c6a0*/  HADD2.F32 R117, -RZ, R82.H0_H0 ;  /* 0x20000052ff757230 */ /* 0x000fe20000004100 */
[--C-:B------:R-:W-:Y:S02]  /*c6b0*/  SHF.R.U64 R76, R76, 0x10, R77.reuse ;  /* 0x000000104c4c7819 */ /* 0x100fe4000000124d */
[----:B------:R-:W-:Y:S01]  /*c6c0*/  SHF.R.U32.HI R77, RZ, 0x10, R77 ;  /* 0x00000010ff4d7819 */ /* 0x000fe2000001164d */
[----:B------:R-:W-:Y:S02]  /*c6d0*/  HADD2.F32 R122, -RZ, R83.H0_H0 ;  /* 0x20000053ff7a7230 */ /* 0x000fe40000004100 */
[--C-:B-1----:R-:W-:Y:S02]  /*c6e0*/  HADD2.F32 R81, -RZ, R11.reuse.H0_H0 ;  /* 0x2000000bff517230 */ /* 0x102fe40000004100 */
[----:B------:R-:W-:Y:S02]  /*c6f0*/  HADD2.F32 R11, -RZ, R11.H1_H1 ;  /* 0x3000000bff0b7230 */ /* 0x000fe40000004100 */
[--C-:B--2---:R-:W-:Y:S01]  /*c700*/  HADD2.F32 R111, -RZ, R7.reuse.H0_H0 ;  /* 0x20000007ff6f7230 */ /* 0x104fe20000004100 */
[----:B------:R-:W-:Y:S01]  /*c710*/  FMUL.FTZ R116, R81, R110 ;  /* 0x0000006e51747220 */ /* 0x000fe20000410000 */
[----:B------:R-:W-:Y:S01]  /*c720*/  HADD2.F32 R7, -RZ, R7.H1_H1 ;  /* 0x30000007ff077230 */ /* 0x000fe20000004100 */
[----:B------:R-:W-:Y:S01]  /*c730*/  FMUL.FTZ R120, R11, R106 ;  /* 0x0000006a0b787220 */ /* 0x000fe20000410000 */
[----:B------:R-:W-:Y:S01]  /*c740*/  HADD2.F32 R107, -RZ, R9.H0_H0 ;  /* 0x20000009ff6b7230 */ /* 0x000fe20000004100 */
[----:B------:R-:W-:Y:S01]  /*c750*/  FMUL.FTZ R110, R111, R110 ;  /* 0x0000006e6f6e7220 */ /* 0x000fe20000410000 */
[----:B------:R-:W-:Y:S01]  /*c760*/  HADD2.F32 R112, -RZ, R5.H0_H0 ;  /* 0x20000005ff707230 */ /* 0x000fe20000004100 */
[----:B------:R-:W-:Y:S01]  /*c770*/  FMUL.FTZ R106, R7, R106 ;  /* 0x0000006a076a7220 */ /* 0x000fe20000410000 */
[----:B------:R-:W-:Y:S01]  /*c780*/  HADD2.F32 R9, -RZ, R9.H1_H1 ;  /* 0x30000009ff097230 */ /* 0x000fe20000004100 */
[-C--:B------:R-:W-:Y:S01]  /*c790*/  FMUL.FTZ R83, R107, R115.reuse ;  /* 0x000000736b537220 */ /* 0x080fe20000410000 */
[----:B------:R-:W-:Y:S01]  /*c7a0*/  HADD2.F32 R108, -RZ, R8.H0_H0 ;  /* 0x20000008ff6c7230 */ /* 0x000fe20000004100 */
[----:B------:R-:W-:Y:S01]  /*c7b0*/  FFMA.FTZ R7, R7, R122, R120 ;  /* 0x0000007a07077223 */ /* 0x000fe20000010078 */
[----:B------:R-:W-:Y:S01]  /*c7c0*/  HADD2.F32 R120, -RZ, R77.H0_H0 ;  /* 0x2000004dff787230 */ /* 0x000fe20000004100 */
[C---:B------:R-:W-:Y:S01]  /*c7d0*/  FMUL.FTZ R115, R112.reuse, R115 ;  /* 0x0000007370737220 */ /* 0x040fe20000410000 */
[----:B------:R-:W-:Y:S01]  /*c7e0*/  HADD2.F32 R5, -RZ, R5.H1_H1 ;  /* 0x30000005ff057230 */ /* 0x000fe20000004100 */
[----:B------:R-:W-:Y:S01]  /*c7f0*/  FFMA.FTZ R83, R112, R124, R83 ;  /* 0x0000007c70537223 */ /* 0x000fe20000010053 */
[----:B------:R-:W-:Y:S01]  /*c800*/  HADD2.F32 R112, -RZ, R80.H0_H0 ;  /* 0x20000050ff707230 */ /* 0x000fe20000004100 */
[----:B------:R-:W-:Y:S01]  /*c810*/  FMUL.FTZ R80, R9, R120 ;  /* 0x0000007809507220 */ /* 0x000fe20000410000 */
[----:B------:R-:W-:Y:S01]  /*c820*/  HADD2.F32 R109, -RZ, R8.H1_H1 ;  /* 0x30000008ff6d7230 */ /* 0x000fe20000004100 */
[----:B------:R-:W-:Y:S01]  /*c830*/  FMUL.FTZ R77, R108, R102 ;  /* 0x000000666c4d7220 */ /* 0x000fe20000410000 */
[----:B------:R-:W-:Y:S01]  /*c840*/  HADD2.F32 R113, -RZ, R4.H0_H0 ;  /* 0x20000004ff717230 */ /* 0x000fe20000004100 */
[C---:B------:R-:W-:Y:S01]  /*c850*/  FMUL.FTZ R120, R5.reuse, R120 ;  /* 0x0000007805787220 */ /* 0x040fe20000410000 */
[----:B------:R-:W-:Y:S01]  /*c860*/  HADD2.F32 R8, -RZ, R10.H0_H0 ;  /* 0x2000000aff087230 */ /* 0x000fe20000004100 */
[----:B------:R-:W-:Y:S01]  /*c870*/  FFMA.FTZ R80, R5, R112, R80 ;  /* 0x0000007005507223 */ /* 0x000fe20000010050 */
[----:B------:R-:W-:Y:S01]  /*c880*/  HADD2.F32 R114, -RZ, R4.H1_H1 ;  /* 0x30000004ff727230 */ /* 0x000fe20000004100 */
[----:B------:R-:W-:Y:S01]  /*c890*/  FMUL.FTZ R5, R113, R102 ;  /* 0x0000006671057220 */ /* 0x000fe20000410000 */
[----:B------:R-:W-:Y:S01]  /*c8a0*/  HADD2.F32 R4, -RZ, R6.H0_H0 ;  /* 0x20000006ff047230 */ /* 0x000fe20000004100 */
[----:B------:R-:W-:Y:S01]  /*c8b0*/  FFMA.FTZ R116, R111, R118, R116 ;  /* 0x000000766f747223 */ /* 0x000fe20000010074 */
[----:B------:R-:W-:Y:S01]  /*c8c0*/  HADD2.F32 R10, -RZ, R10.H1_H1 ;  /* 0x3000000aff0a7230 */ /* 0x000fe20000004100 */
[----:B------:R-:W-:Y:S01]  /*c8d0*/  FFMA.FTZ R77, R113, R104, R77 ;  /* 0x00000068714d7223 */ /* 0x000fe2000001004d */
[----:B------:R-:W-:Y:S01]  /*c8e0*/  HADD2.F32 R111, -RZ, R76.H0_H0 ;  /* 0x2000004cff6f7230 */ /* 0x000fe20000004100 */
[-C--:B------:R-:W-:Y:S01]  /*c8f0*/  FMUL.FTZ R102, R8, R103.reuse ;  /* 0x0000006708667220 */ /* 0x080fe20000410000 */
[----:B------:R-:W-:Y:S01]  /*c900*/  HADD2.F32 R113, -RZ, R78.H0_H0 ;  /* 0x2000004eff717230 */ /* 0x000fe20000004100 */
[C---:B------:R-:W-:Y:S01]  /*c910*/  FMUL.FTZ R103, R4.reuse, R103 ;  /* 0x0000006704677220 */ /* 0x040fe20000410000 */
[----:B------:R-:W-:Y:S01]  /*c920*/  HADD2.F32 R6, -RZ, R6.H1_H1 ;  /* 0x30000006ff067230 */ /* 0x000fe20000004100 */
[----:B------:R-:W-:Y:S01]  /*c930*/  FFMA.FTZ R76, R4, R105, R102 ;  /* 0x00000069044c7223 */ /* 0x000fe20000010066 */
[----:B------:R-:W-:Y:S01]  /*c940*/  HADD2.F32 R4, -RZ, R79.H0_H0 ;  /* 0x2000004fff047230 */ /* 0x000fe20000004100 */
[----:B------:R-:W-:Y:S01]  /*c950*/  FMUL.FTZ R119, R109, R111 ;  /* 0x0000006f6d777220 */ /* 0x000fe20000410000 */
[----:B------:R-:W-:Y:S01]  /*c960*/  F2FP.PACK_AB R7, R7, R116 ;  /* 0x000000740707723e */ /* 0x000fe200000000ff */
[----:B------:R-:W-:-:S02]  /*c970*/  FMUL.FTZ R79, R10, R113 ;  /* 0x000000710a4f7220 */ /* 0x000fc40000410000 */
[----:B------:R-:W-:Y:S02]  /*c980*/  FMUL.FTZ R111, R114, R111 ;  /* 0x0000006f726f7220 */ /* 0x000fe40000410000 */
[----:B------:R-:W-:Y:S02]  /*c990*/  FMUL.FTZ R113, R6, R113 ;  /* 0x0000007106717220 */ /* 0x000fe40000410000 */
[----:B------:R-:W-:Y:S02]  /*c9a0*/  FFMA.FTZ R110, R81, R118, -R110 ;  /* 0x00000076516e7223 */ /* 0x000fe4000001086e */
        /* <DEDUP_REMOVED lines=8> */
[----:B------:R-:W-:-:S02]  /*ca30*/  FFMA.FTZ R111, R109, R4, -R111 ;  /* 0x000000046d6f7223 */ /* 0x000fc4000001086f */
[-C--:B------:R-:W-:Y:S02]  /*ca40*/  FFMA.FTZ R10, R10, R117.reuse, -R113 ;  /* 0x000000750a0a7223 */ /* 0x080fe40000010871 */
[----:B------:R-:W-:Y:S01]  /*ca50*/  FFMA.FTZ R114, R114, R4, R119 ;  /* 0x0000000472727223 */ /* 0x000fe20000010077 */
[----:B------:R-:W-:Y:S01]  /*ca60*/  F2FP.PACK_AB R8, R111, R104 ;  /* 0x000000686f08723e */ /* 0x000fe200000000ff */
[----:B------:R-:W-:Y:S01]  /*ca70*/  FFMA.FTZ R79, R6, R117, R79 ;  /* 0x00000075064f7223 */ /* 0x000fe2000001004f */
[----:B------:R-:W-:Y:S02]  /*ca80*/  F2FP.PACK_AB R10, R10, R103 ;  /* 0x000000670a0a723e */ /* 0x000fe400000000ff */
[----:B------:R-:W-:Y:S02]  /*ca90*/  F2FP.PACK_AB R4, R114, R77 ;  /* 0x0000004d7204723e */ /* 0x000fe400000000ff */
[----:B------:R-:W-:Y:S01]  /*caa0*/  F2FP.PACK_AB R6, R79, R76 ;  /* 0x0000004c4f06723e */ /* 0x000fe200000000ff */
[----:B------:R1:W-:Y:S04]  /*cab0*/  STS.128 [R101+0xc100], R8 ;  /* 0x00c1000865007388 */ /* 0x0003e80000000c00 */
[----:B------:R1:W-:Y:S02]  /*cac0*/  STS.128 [R100+0xc100], R4 ;  /* 0x00c1000464007388 */ /* 0x0003e40000000c00 */
.L_x_403:
[----:B------:R-:W-:Y:S05]  /*cad0*/  BSYNC B0 ;  /* 0x0000000000007941 */ /* 0x000fea0003800000 */
.L_x_402:
[----:B-1----:R-:W-:Y:S01]  /*cae0*/  IADD3 R8, R57, 0x20, RZ ;  /* 0x0000002039087810 */ /* 0x002fe20007ffe0ff */
[----:B------:R-:W-:Y:S03]  /*caf0*/  BSSY B0, `(.L_x_404) ;  /* 0x0000071000007945 */ /* 0x000fe60003800000 */
[----:B------:R-:W-:-:S13]  /*cb00*/  ISETP.GE.AND P0, PT, R8, c[0x0][0x27c], PT ;  /* 0x00009f0008007a0c */ /* 0x000fda0003f06270 */
[----:B------:R-:W-:Y:S05]  /*cb10*/  @P0 BRA `(.L_x_405) ;  /* 0x000006e000000947 */ /* 0x000fea0003800000 */
[----:B------:R-:W-:Y:S01]  /*cb20*/  SHF.R.S32.HI R7, RZ, 0x1f, R8 ;  /* 0x0000001fff077819 */ /* 0x000fe20000011408 */
[----:B------:R-:W-:Y:S01]  /*cb30*/  HADD2.F32 R108, -RZ, R97.H0_H0 ;  /* 0x20000061ff6c7230 */ /* 0x000fe20000004100 */
[----:B------:R-:W-:Y:S01]  /*cb40*/  MOV R4, c[0x0][0x27c] ;  /* 0x00009f0000047a02 */ /* 0x000fe20000000f00 */
[--C-:B------:R-:W-:Y:S01]  /*cb50*/  HADD2.F32 R82, -RZ, R96.reuse.H0_H0 ;  /* 0x20000060ff527230 */ /* 0x100fe20000004100 */
[CC--:B------:R-:W-:Y:S01]  /*cb60*/  LEA.HI R6, R7.reuse, R8.reuse, RZ, 0x3 ;  /* 0x0000000807067211 */ /* 0x0c0fe200078f18ff */
[----:B------:R-:W-:Y:S01]  /*cb70*/  HADD2.F32 R114, -RZ, R99.H0_H0 ;  /* 0x20000063ff727230 */ /* 0x000fe20000004100 */
[----:B------:R-:W-:Y:S01]  /*cb80*/  LEA.HI R7, R7, R8, RZ, 0x6 ;  /* 0x0000000807077211 */ /* 0x000fe200078f30ff */
[----:B------:R-:W-:Y:S01]  /*cb90*/  HADD2.F32 R96, -RZ, R96.H1_H1 ;  /* 0x30000060ff607230 */ /* 0x000fe20000004100 */
[----:B------:R-:W-:Y:S01]  /*cba0*/  SHF.R.S32.HI R9, RZ, 0x3, R6 ;  /* 0x00000003ff097819 */ /* 0x000fe20000011406 */
[--C-:B------:R-:W-:Y:S01]  /*cbb0*/  HADD2.F32 R106, -RZ, R98.reuse.H0_H0 ;  /* 0x20000062ff6a7230 */ /* 0x100fe20000004100 */
[----:B------:R-:W-:Y:S01]  /*cbc0*/  SHF.L.U32 R5, R86, 0x6, RZ ;  /* 0x0000000656057819 */ /* 0x000fe200000006ff */
[----:B------:R-:W-:Y:S01]  /*cbd0*/  IMAD.SHL.U32 R7, R7, 0x80, RZ ;  /* 0x0000008007077824 */ /* 0x000fe200078e00ff */
[----:B------:R-:W-:Y:S01]  /*cbe0*/  LEA.HI R4, R4, R9, RZ, 0x1d ;  /* 0x0000000904047211 */ /* 0x000fe200078fe8ff */
[----:B------:R-:W-:Y:S01]  /*cbf0*/  HADD2.F32 R98, -RZ, R98.H1_H1 ;  /* 0x30000062ff627230 */ /* 0x000fe20000004100 */
[----:B------:R-:W-:Y:S01]  /*cc00*/  LOP3.LUT R5, R5, 0x1c0, RZ, 0xc0, !PT ;  /* 0x000001c005057812 */ /* 0x000fe200078ec0ff */
[----:B------:R-:W-:Y:S01]  /*cc10*/  HADD2.F32 R97, -RZ, R97.H1_H1 ;  /* 0x30000061ff617230 */ /* 0x000fe20000004100 */
[----:B------:R-:W-:Y:S01]  /*cc20*/  SHF.R.S32.HI R9, RZ, 0x1f, R4 ;  /* 0x0000001fff097819 */ /* 0x000fe20000011404 */
[----:B------:R-:W-:Y:S01]  /*cc30*/  HADD2.F32 R99, -RZ, R99.H1_H1 ;  /* 0x30000063ff637230 */ /* 0x000fe20000004100 */
[----:B------:R-:W-:-:S02]  /*cc40*/  LOP3.LUT R7, R7, 0x7fffe000, RZ, 0xc0, !PT ;  /* 0x7fffe00007077812 */ /* 0x000fc400078ec0ff */
[----:B------:R-:W-:Y:S01]  /*cc50*/  LEA.HI R9, R9, R4, RZ, 0x3 ;  /* 0x0000000409097211 */ /* 0x000fe200078f18ff */
[----:B------:R-:W-:Y:S01]  /*cc60*/  IMAD.SHL.U32 R4, R4, 0x8, RZ ;  /* 0x0000000804047824 */ /* 0x000fe200078e00ff */
[----:B------:R-:W-:Y:S02]  /*cc70*/  LOP3.LUT R11, R5, 0x38, R6, 0xf8, !PT ;  /* 0x00000038050b7812 */ /* 0x000fe400078ef806 */
[----:B------:R-:W-:Y:S02]  /*cc80*/  SHF.L.U32 R9, R9, 0xa, RZ ;  /* 0x0000000a09097819 */ /* 0x000fe400000006ff */
[----:B------:R-:W-:Y:S02]  /*cc90*/  SHF.R.U32.HI R6, RZ, 0x3, R5 ;  /* 0x00000003ff067819 */ /* 0x000fe40000011605 */
[----:B------:R-:W-:Y:S02]  /*cca0*/  LEA R8, R88, R7, 0x9 ;  /* 0x0000000758087211 */ /* 0x000fe400078e48ff */
[----:B------:R-:W-:-:S02]  /*ccb0*/  LOP3.LUT R7, R5, 0x38, R4, 0xf8, !PT ;  /* 0x0000003805077812 */ /* 0x000fc400078ef804 */
[----:B------:R-:W-:Y:S02]  /*ccc0*/  LOP3.LUT R5, R9, 0x7fffe000, RZ, 0xc0, !PT ;  /* 0x7fffe00009057812 */ /* 0x000fe400078ec0ff */
[-C--:B------:R-:W-:Y:S02]  /*ccd0*/  LOP3.LUT R11, R11, R6.reuse, RZ, 0x3c, !PT ;  /* 0x000000060b0b7212 */ /* 0x080fe400078e3cff */
[----:B------:R-:W-:Y:S01]  /*cce0*/  LOP3.LUT R4, R7, R6, RZ, 0x3c, !PT ;  /* 0x0000000607047212 */ /* 0x000fe200078e3cff */
[----:B------:R-:W-:Y:S01]  /*ccf0*/  IMAD R5, R88, 0x200, R5 ;  /* 0x0000020058057824 */ /* 0x000fe200078e0205 */
[----:B------:R-:W-:Y:S01]  /*cd00*/  SHF.R.U32.HI R78, RZ, 0x10, R61 ;  /* 0x00000010ff4e7819 */ /* 0x000fe2000001163d */
[----:B------:R-:W-:Y:S01]  /*cd10*/  IMAD.IADD R8, R8, 0x1, R11 ;  /* 0x0000000108087824 */ /* 0x000fe200078e020b */
[--C-:B------:R-:W-:Y:S02]  /*cd20*/  SHF.R.U64 R64, R64, 0x10, R65.reuse ;  /* 0x0000001040407819 */ /* 0x100fe40000001241 */
[----:B------:R-:W-:Y:S01]  /*cd30*/  IADD3 R4, R5, R4, RZ ;  /* 0x0000000405047210 */ /* 0x000fe20007ffe0ff */
[----:B------:R-:W-:Y:S01]  /*cd40*/  HADD2.F32 R78, -RZ, R78.H0_H0 ;  /* 0x2000004eff4e7230 */ /* 0x000fe20000004100 */
[----:B------:R-:W-:Y:S01]  /*cd50*/  SHF.L.U32 R77, R8, 0x1, RZ ;  /* 0x00000001084d7819 */ /* 0x000fe200000006ff */
[----:B------:R-:W-:Y:S01]  /*cd60*/  HADD2.F32 R64, -RZ, R64.H0_H0 ;  /* 0x20000040ff407230 */ /* 0x000fe20000004100 */
[----:B------:R-:W-:Y:S01]  /*cd70*/  SHF.R.U32.HI R65, RZ, 0x10, R65 ;  /* 0x00000010ff417819 */ /* 0x000fe20000011641 */
[----:B------:R-:W-:Y:S01]  /*cd80*/  IMAD.SHL.U32 R76, R4, 0x2, RZ ;  /* 0x00000002044c7824 */ /* 0x000fe200078e00ff */
[----:B------:R-:W-:Y:S01]  /*cd90*/  SHF.R.U64 R60, R60, 0x10, R61 ;  /* 0x000000103c3c7819 */ /* 0x000fe2000000123d */
[----:B------:R-:W1:Y:S01]  /*cda0*/  LDS.128 R8, [R77+0xc100] ;  /* 0x00c100004d087984 */ /* 0x000e620000000c00 */
[--C-:B------:R-:W-:Y:S01]  /*cdb0*/  SHF.R.U64 R61, R66, 0x10, R67.reuse ;  /* 0x00000010423d7819 */ /* 0x100fe20000001243 */
[----:B------:R-:W-:Y:S01]  /*cdc0*/  HADD2.F32 R110, -RZ, R65.H0_H0 ;  /* 0x20000041ff6e7230 */ /* 0x000fe20000004100 */
[----:B------:R-:W-:Y:S01]  /*cdd0*/  SHF.R.U32.HI R66, RZ, 0x10, R67 ;  /* 0x00000010ff427819 */ /* 0x000fe20000011643 */
[----:B------:R-:W2:Y:S01]  /*cde0*/  LDS.128 R4, [R76+0xc100] ;  /* 0x00c100004c047984 */ /* 0x000ea20000000c00 */
[----:B------:R-:W-:-:S02]  /*cdf0*/  SHF.R.U64 R62, R62, 0x10, R63 ;  /* 0x000000103e3e7819 */ /* 0x000fc4000000123f */
[----:B------:R-:W-:Y:S01]  /*ce00*/  SHF.R.U32.HI R63, RZ, 0x10, R63 ;  /* 0x00000010ff3f7819 */ /* 0x000fe2000001163f */
[----:B------:R-:W-:Y:S02]  /*ce10*/  HADD2.F32 R116, -RZ, R66.H0_H0 ;  /* 0x20000042ff747230 */ /* 0x000fe40000004100 */
[--C-:B-1----:R-:W-:Y:S02]  /*ce20*/  HADD2.F32 R79, -RZ, R9.reuse.H1_H1 ;  /* 0x30000009ff4f7230 */ /* 0x102fe40000004100 */
[----:B------:R-:W-:Y:S02]  /*ce30*/  HADD2.F32 R67, -RZ, R9.H0_H0 ;  /* 0x20000009ff437230 */ /* 0x000fe40000004100 */
[----:B------:R-:W-:Y:S01]  /*ce40*/  HADD2.F32 R9, -RZ, R11.H0_H0 ;  /* 0x2000000bff097230 */ /* 0x000fe20000004100 */
[----:B------:R-:W-:Y:S01]  /*ce50*/  FMUL.FTZ R65, R79, R78 ;  /* 0x0000004e4f417220 */ /* 0x000fe20000410000 */
[--C-:B--2---:R-:W-:Y:S01]  /*ce60*/  HADD2.F32 R100, -RZ, R5.reuse.H1_H1 ;  /* 0x30000005ff647230 */ /* 0x104fe20000004100 */
[----:B------:R-:W-:Y:S01]  /*ce70*/  FMUL.FTZ R104, R67, R82 ;  /* 0x0000005243687220 */ /* 0x000fe20000410000 */
[----:B------:R-:W-:Y:S01]  /*ce80*/  HADD2.F32 R83, -RZ, R5.H0_H0 ;  /* 0x20000005ff537230 */ /* 0x000fe20000004100 */
[----:B------:R-:W-:Y:S01]  /*ce90*/  FMUL.FTZ R112, R9, R108 ;  /* 0x0000006c09707220 */ /* 0x000fe20000410000 */
[----:B------:R-:W-:Y:S01]  /*cea0*/  HADD2.F32 R5, -RZ, R7.H0_H0 ;  /* 0x20000007ff057230 */ /* 0x000fe20000004100 */
[C---:B------:R-:W-:Y:S01]  /*ceb0*/  FMUL.FTZ R78, R100.reuse, R78 ;  /* 0x0000004e644e7220 */ /* 0x040fe20000410000 */
[----:B------:R-:W-:Y:S01]  /*cec0*/  HADD2.F32 R80, -RZ, R8.H0_H0 ;  /* 0x20000008ff507230 */ /* 0x000fe20000004100 */
[----:B------:R-:W-:Y:S01]  /*ced0*/  FFMA.FTZ R65, R100, R110, R65 ;  /* 0x0000006e64417223 */ /* 0x000fe20000010041 */
[----:B------:R-:W-:Y:S01]  /*cee0*/  HADD2.F32 R11, -RZ, R11.H1_H1 ;  /* 0x3000000bff0b7230 */ /* 0x000fe20000004100 */
[C---:B------:R-:W-:Y:S01]  /*cef0*/  FMUL.FTZ R108, R5.reuse, R108 ;  /* 0x0000006c056c7220 */ /* 0x040fe20000410000 */
[----:B------:R-:W-:Y:S01]  /*cf00*/  HADD2.F32 R100, -RZ, R63.H0_H0 ;  /* 0x2000003fff647230 */ /* 0x000fe20000004100 */
[----:B------:R-:W-:Y:S01]  /*cf10*/  FFMA.FTZ R112, R5, R114, R112 ;  /* 0x0000007205707223 */ /* 0x000fe20000010070 */
[----:B------:R-:W-:Y:S01]  /*cf20*/  HADD2.F32 R101, -RZ, R4.H0_H0 ;  /* 0x20000004ff657230 */ /* 0x000fe20000004100 */
[----:B------:R-:W-:Y:S01]  /*cf30*/  FMUL.FTZ R5, R80, R96 ;  /* 0x0000006050057220 */ /* 0x000fe20000410000 */
[----:B------:R-:W-:Y:S01]  /*cf40*/  HADD2.F32 R81, -RZ, R8.H1_H1 ;  /* 0x30000008ff517230 */ /* 0x000fe20000004100 */
[----:B------:R-:W-:Y:S01]  /*cf50*/  FMUL.FTZ R66, R11, R100 ;  /* 0x000000640b427220 */ /* 0x000fe20000410000 */
[----:B------:R-:W-:Y:S01]  /*cf60*/  HADD2.F32 R7, -RZ, R7.H1_H1 ;  /* 0x30000007ff077230 */ /* 0x000fe20000004100 */
[C---:B------:R-:W-:Y:S01]  /*cf70*/  FMUL.FTZ R63, R101.reuse, R96 ;  /* 0x00000060653f7220 */ /* 0x040fe20000410000 */
[----:B------:R-:W-:Y:S01]  /*cf80*/  HADD2.F32 R8, -RZ, R10.H0_H0 ;  /* 0x2000000aff087230 */ /* 0x000fe20000004100 */
[----:B------:R-:W-:Y:S01]  /*cf90*/  FFMA.FTZ R101, R101, R98, R5 ;  /* 0x0000006265657223 */ /* 0x000fe20000010005 */
[----:B------:R-:W-:Y:S01]  /*cfa0*/  HADD2.F32 R102, -RZ, R4.H1_H1 ;  /* 0x30000004ff667230 */ /* 0x000fe20000004100 */
[----:B------:R-:W-:Y:S01]  /*cfb0*/  FMUL.FTZ R100, R7, R100 ;  /* 0x0000006407647220 */ /* 0x000fe20000410000 */
[----:B------:R-:W-:Y:S01]  /*cfc0*/  HADD2.F32 R4, -RZ, R6.H0_H0 ;  /* 0x20000006ff047230 */ /* 0x000fe20000004100 */
[C---:B------:R-:W-:Y:S01]  /*cfd0*/  FMUL.FTZ R82, R83.reuse, R82 ;  /* 0x0000005253527220 */ /* 0x040fe20000410000 */
[----:B------:R-:W-:Y:S01]  /*cfe0*/  HADD2.F32 R10, -RZ, R10.H1_H1 ;  /* 0x3000000aff0a7230 */ /* 0x000fe20000004100 */
[----:B------:R-:W-:Y:S01]  /*cff0*/  FFMA.FTZ R104, R83, R106, R104 ;  /* 0x0000006a53687223 */ /* 0x000fe20000010068 */
[----:B------:R-:W-:Y:S01]  /*d000*/  HADD2.F32 R83, -RZ, R62.H0_H0 ;  /* 0x2000003eff537230 */ /* 0x000fe20000004100 */
[----:B------:R-:W-:Y:S01]  /*d010*/  FFMA.FTZ R7, R7, R116, R66 ;  /* 0x0000007407077223 */ /* 0x000fe20000010042 */
[----:B------:R-:W-:Y:S01]  /*d020*/  HADD2.F32 R66, -RZ, R60.H0_H0 ;  /* 0x2000003cff427230 */ /* 0x000fe20000004100 */
[-C--:B------:R-:W-:Y:S01]  /*d030*/  FMUL.FTZ R5, R8, R97.reuse ;  /* 0x0000006108057220 */ /* 0x080fe20000410000 */
[----:B------:R-:W-:Y:S01]  /*d040*/  HADD2.F32 R6, -RZ, R6.H1_H1 ;  /* 0x30000006ff067230 */ /* 0x000fe20000004100 */
[C---:B------:R-:W-:Y:S01]  /*d050*/  FMUL.FTZ R97, R4.reuse, R97 ;  /* 0x0000006104617220 */ /* 0x040fe20000410000 */
[----:B------:R-:W-:Y:S01]  /*d060*/  F2FP.PACK_AB R7, R7, R112 ;  /* 0x000000700707723e */ /* 0x000fe200000000ff */
[----:B------:R-:W-:Y:S01]  /*d070*/  FFMA.FTZ R60, R4, R99, R5 ;  /* 0x00000063043c7223 */ /* 0x000fe20000010005 */
[----:B------:R-:W-:Y:S01]  /*d080*/  HADD2.F32 R5, -RZ, R61.H0_H0 ;  /* 0x2000003dff057230 */ /* 0x000fe20000004100 */
[----:B------:R-:W-:-:S02]  /*d090*/  FMUL.FTZ R103, R81, R66 ;  /* 0x0000004251677220 */ /* 0x000fc40000410000 */
[-C--:B------:R-:W-:Y:S02]  /*d0a0*/  FMUL.FTZ R61, R10, R83.reuse ;  /* 0x000000530a3d7220 */ /* 0x080fe40000410000 */
[----:B------:R-:W-:Y:S02]  /*d0b0*/  FMUL.FTZ R66, R102, R66 ;  /* 0x0000004266427220 */ /* 0x000fe40000410000 */
[----:B------:R-:W-:Y:S02]  /*d0c0*/  FMUL.FTZ R83, R6, R83 ;  /* 0x0000005306537220 */ /* 0x000fe40000410000 */
[----:B------:R-:W-:Y:S02]  /*d0d0*/  FFMA.FTZ R97, R8, R99, -R97 ;  /* 0x0000006308617223 */ /* 0x000fe40000010861 */
[----:B------:R-:W-:Y:S02]  /*d0e0*/  FFMA.FTZ R82, R67, R106, -R82 ;  /* 0x0000006a43527223 */ /* 0x000fe40000010852 */
[----:B------:R-:W-:-:S02]  /*d0f0*/  FFMA.FTZ R79, R79, R110, -R78 ;  /* 0x0000006e4f4f7223 */ /* 0x000fc4000001084e */
[----:B------:R-:W-:Y:S02]  /*d100*/  FFMA.FTZ R108, R9, R114, -R108 ;  /* 0x00000072096c7223 */ /* 0x000fe4000001086c */
[----:B------:R-:W-:Y:S01]  /*d110*/  FFMA.FTZ R11, R11, R116, -R100 ;  /* 0x000000740b0b7223 */ /* 0x000fe20000010864 */
[----:B------:R-:W-:Y:S01]  /*d120*/  F2FP.PACK_AB R9, R79, R82 ;  /* 0x000000524f09723e */ /* 0x000fe200000000ff */
[----:B------:R-:W-:Y:S02]  /*d130*/  FFMA.FTZ R63, R80, R98, -R63 ;  /* 0x00000062503f7223 */ /* 0x000fe4000001083f */
[----:B------:R-:W-:Y:S01]  /*d140*/  FFMA.FTZ R8, R81, R64, -R66 ;  /* 0x0000004051087223 */ /* 0x000fe20000010842 */
[----:B------:R-:W-:Y:S01]  /*d150*/  F2FP.PACK_AB R11, R11, R108 ;  /* 0x0000006c0b0b723e */ /* 0x000fe200000000ff */
[----:B------:R-:W-:Y:S02]  /*d160*/  FFMA.FTZ R10, R10, R5, -R83 ;  /* 0x000000050a0a7223 */ /* 0x000fe40000010853 */
[----:B------:R-:W-:Y:S01]  /*d170*/  FFMA.FTZ R4, R102, R64, R103 ;  /* 0x0000004066047223 */ /* 0x000fe20000010067 */
[----:B------:R-:W-:Y:S01]  /*d180*/  F2FP.PACK_AB R8, R8, R63 ;  /* 0x0000003f0808723e */ /* 0x000fe200000000ff */
[----:B------:R-:W-:Y:S01]  /*d190*/  FFMA.FTZ R61, R6, R5, R61 ;  /* 0x00000005063d7223 */ /* 0x000fe2000001003d */
[----:B------:R-:W-:-:S02]  /*d1a0*/  F2FP.PACK_AB R10, R10, R97 ;  /* 0x000000610a0a723e */ /* 0x000fc400000000ff */
[----:B------:R-:W-:Y:S02]  /*d1b0*/  F2FP.PACK_AB R5, R65, R104 ;  /* 0x000000684105723e */ /* 0x000fe400000000ff */
[----:B------:R-:W-:Y:S01]  /*d1c0*/  F2FP.PACK_AB R4, R4, R101 ;  /* 0x000000650404723e */ /* 0x000fe200000000ff */
[----:B------:R1:W-:Y:S01]  /*d1d0*/  STS.128 [R77+0xc100], R8 ;  /* 0x00c100084d007388 */ /* 0x0003e20000000c00 */
[----:B------:R-:W-:-:S05]  /*d1e0*/  F2FP.PACK_AB R6, R61, R60 ;  /* 0x0000003c3d06723e */ /* 0x000fca00000000ff */
[----:B------:R1:W-:Y:S02]  /*d1f0*/  STS.128 [R76+0xc100], R4 ;  /* 0x00c100044c007388 */ /* 0x0003e40000000c00 */
.L_x_405:
[----:B------:R-:W-:Y:S05]  /*d200*/  BSYNC B0 ;  /* 0x0000000000007941 */ /* 0x000fea0003800000 */
.L_x_404:
[----:B-1----:R-:W-:-:S04]  /*d210*/  IADD3 R8, R57, 0x40, RZ ;  /* 0x0000004039087810 */ /* 0x002fc80007ffe0ff */
        /* <DEDUP_REMOVED lines=112> */
.L_x_401:
[----:B------:R-:W-:Y:S05]  /*d920*/  BSYNC B1 ;  /* 0x0000000000017941 */ /* 0x000fea0003800000 */
.L_x_400:
        /* <DEDUP_REMOVED lines=9> */
[----:B------:R-:W-:Y:S01]  /*d9c0*/  HADD2.F32 R80, -RZ, R84.H0_H0 ;  /* 0x20000054ff507230 */ /* 0x000fe20000004100 */
[----:B------:R-:W-:Y:S01]  /*d9d0*/  LEA.HI R8, R8, R89, RZ, 0x1d ;  /* 0x0000005908087211 */ /* 0x000fe200078fe8ff */
[----:B------:R-:W-:Y:S01]  /*d9e0*/  HADD2.F32 R46, -RZ, R75.H0_H0 ;  /* 0x2000004bff2e7230 */ /* 0x000fe20000004100 */
[----:B------:R-:W-:Y:S01]  /*d9f0*/  LEA.HI R4, R5, R86, RZ, 0x3 ;  /* 0x0000005605047211 */ /* 0x000fe200078f18ff */
[----:B------:R-:W-:Y:S01]  /*da00*/  HADD2.F32 R74, -RZ, R74.H1_H1 ;  /* 0x3000004aff4a7230 */ /* 0x000fe20000004100 */
[----:B------:R-:W-:Y:S01]  /*da10*/  SHF.R.S32.HI R5, RZ, 0x1f, R8 ;  /* 0x0000001fff057819 */ /* 0x000fe20000011408 */
[----:B------:R-:W-:Y:S01]  /*da20*/  HADD2.F32 R66, -RZ, R85.H0_H0 ;  /* 0x20000055ff427230 */ /* 0x000fe20000004100 */
[----:B------:R-:W-:Y:S01]  /*da30*/  SHF.L.U32 R6, R86, 0x6, RZ ;  /* 0x0000000656067819 */ /* 0x000fe200000006ff */
[----:B------:R-:W-:Y:S01]  /*da40*/  IMAD.SHL.U32 R4, R4, 0x40, RZ ;  /* 0x0000004004047824 */ /* 0x000fe200078e00ff */
[----:B------:R-:W-:Y:S01]  /*da50*/  LEA.HI R5, R5, R8, RZ, 0x3 ;  /* 0x0000000805057211 */ /* 0x000fe200078f18ff */
[----:B------:R-:W-:Y:S01]  /*da60*/  HADD2.F32 R84, -RZ, R84.H1_H1 ;  /* 0x30000054ff547230 */ /* 0x000fe20000004100 */
[----:B------:R-:W-:Y:S01]  /*da70*/  LOP3.LUT R6, R6, 0x1c0, RZ, 0xc0, !PT ;  /* 0x000001c006067812 */ /* 0x000fe200078ec0ff */
[----:B------:R-:W-:Y:S01]  /*da80*/  HADD2.F32 R75, -RZ, R75.H1_H1 ;  /* 0x3000004bff4b7230 */ /* 0x000fe20000004100 */
[----:B------:R-:W-:Y:S01]  /*da90*/  SHF.L.U32 R7, R8, 0x3, RZ ;  /* 0x0000000308077819 */ /* 0x000fe200000006ff */
[----:B------:R-:W-:Y:S01]  /*daa0*/  IMAD.SHL.U32 R5, R5, 0x400, RZ ;  /* 0x0000040005057824 */ /* 0x000fe200078e00ff */
[----:B------:R-:W-:Y:S01]  /*dab0*/  LOP3.LUT R10, R6, 0x38, R57, 0xf8, !PT ;  /* 0x00000038060a7812 */ /* 0x000fe200078ef839 */
[----:B------:R-:W-:Y:S01]  /*dac0*/  HADD2.F32 R85, -RZ, R85.H1_H1 ;  /* 0x30000055ff557230 */ /* 0x000fe20000004100 */
[----:B------:R-:W-:-:S02]  /*dad0*/  SHF.R.U32.HI R9, RZ, 0x3, R6 ;  /* 0x00000003ff097819 */ /* 0x000fc40000011606 */
[----:B------:R-:W-:Y:S02]  /*dae0*/  LOP3.LUT R4, R4, 0xfffffe00, RZ, 0xc0, !PT ;  /* 0xfffffe0004047812 */ /* 0x000fe400078ec0ff */
[----:B------:R-:W-:Y:S02]  /*daf0*/  LOP3.LUT R6, R6, 0x38, R7, 0xf8, !PT ;  /* 0x0000003806067812 */ /* 0x000fe400078ef807 */
[----:B------:R-:W-:Y:S02]  /*db00*/  LOP3.LUT R10, R4, R10, R9, 0xf6, !PT ;  /* 0x0000000a040a7212 */ /* 0x000fe400078ef609 */
[----:B------:R-:W-:Y:S02]  /*db10*/  LOP3.LUT R9, R6, R9, RZ, 0x3c, !PT ;  /* 0x0000000906097212 */ /* 0x000fe400078e3cff */
[----:B------:R-:W-:Y:S02]  /*db20*/  LOP3.LUT R5, R5, 0x7fffe000, RZ, 0xc0, !PT ;  /* 0x7fffe00005057812 */ /* 0x000fe400078ec0ff */
[----:B------:R-:W-:-:S02]  /*db30*/  SHF.L.U32 R41, R10, 0x1, RZ ;  /* 0x000000010a297819 */ /* 0x000fc400000006ff */
[----:B------:R-:W-:Y:S02]  /*db40*/  IADD3 R40, R9, R5, R4 ;  /* 0x0000000509287210 */ /* 0x000fe40007ffe004 */
[--C-:B------:R-:W-:Y:S01]  /*db50*/  SHF.R.U32.HI R42, RZ, 0x10, R31.reuse ;  /* 0x00000010ff2a7819 */ /* 0x100fe2000001161f */
[----:B------:R-:W1:Y:S01]  /*db60*/  LDS.128 R8, [R41+0xc100] ;  /* 0x00c1000029087984 */ /* 0x000e620000000c00 */
[----:B------:R-:W-:Y:S02]  /*db70*/  SHF.L.U32 R40, R40, 0x1, RZ ;  /* 0x0000000128287819 */ /* 0x000fe400000006ff */
[----:B------:R-:W-:Y:S01]  /*db80*/  SHF.R.U64 R30, R30, 0x10, R31 ;  /* 0x000000101e1e7819 */ /* 0x000fe2000000121f */
[----:B------:R-:W-:Y:S01]  /*db90*/  HADD2.F32 R42, -RZ, R42.H0_H0 ;  /* 0x2000002aff2a7230 */ /* 0x000fe20000004100 */
[----:B------:R-:W-:Y:S01]  /*dba0*/  SHF.R.U64 R31, R32, 0x10, R33 ;  /* 0x00000010201f7819 */ /* 0x000fe20000001221 */
[----:B------:R-:W2:Y:S01]  /*dbb0*/  LDS.128 R4, [R40+0xc100] ;  /* 0x00c1000028047984 */ /* 0x000ea20000000c00 */
[----:B------:R-:W-:Y:S01]  /*dbc0*/  SHF.R.U64 R34, R34, 0x10, R35 ;  /* 0x0000001022227819 */ /* 0x000fe20000001223 */
[----:B------:R-:W-:Y:S01]  /*dbd0*/  HADD2.F32 R65, -RZ, R30.H0_H0 ;  /* 0x2000001eff417230 */ /* 0x000fe20000004100 */
[----:B------:R-:W-:-:S02]  /*dbe0*/  SHF.R.U32.HI R32, RZ, 0x10, R33 ;  /* 0x00000010ff207819 */ /* 0x000fc40000011621 */
[----:B------:R-:W-:Y:S02]  /*dbf0*/  SHF.R.U32.HI R35, RZ, 0x10, R35 ;  /* 0x00000010ff237819 */ /* 0x000fe40000011623 */
[--C-:B------:R-:W-:Y:S02]  /*dc00*/  SHF.R.U64 R28, R28, 0x10, R29.reuse ;  /* 0x000000101c1c7819 */ /* 0x100fe4000000121d */
[----:B------:R-:W-:Y:S01]  /*dc10*/  SHF.R.U32.HI R29, RZ, 0x10, R29 ;  /* 0x00000010ff1d7819 */ /* 0x000fe2000001161d */
[----:B------:R-:W-:Y:S02]  /*dc20*/  HADD2.F32 R78, -RZ, R35.H0_H0 ;  /* 0x20000023ff4e7230 */ /* 0x000fe40000004100 */
[--C-:B-1----:R-:W-:Y:S02]  /*dc30*/  HADD2.F32 R33, -RZ, R11.reuse.H0_H0 ;  /* 0x2000000bff217230 */ /* 0x102fe40000004100 */
[----:B------:R-:W-:Y:S02]  /*dc40*/  HADD2.F32 R11, -RZ, R11.H1_H1 ;  /* 0x3000000bff0b7230 */ /* 0x000fe40000004100 */
[----:B------:R-:W-:Y:S01]  /*dc50*/  HADD2.F32 R43, -RZ, R9.H0_H0 ;  /* 0x20000009ff2b7230 */ /* 0x000fe20000004100 */
[----:B------:R-:W-:Y:S01]  /*dc60*/  FMUL.FTZ R64, R33, R46 ;  /* 0x0000002e21407220 */ /* 0x000fe20000410000 */
[--C-:B--2---:R-:W-:Y:S01]  /*dc70*/  HADD2.F32 R47, -RZ, R7.reuse.H0_H0 ;  /* 0x20000007ff2f7230 */ /* 0x104fe20000004100 */
[----:B------:R-:W-:Y:S01]  /*dc80*/  FMUL.FTZ R76, R11, R42 ;  /* 0x0000002a0b4c7220 */ /* 0x000fe20000410000 */
[----:B------:R-:W-:Y:S01]  /*dc90*/  HADD2.F32 R7, -RZ, R7.H1_H1 ;  /* 0x30000007ff077230 */ /* 0x000fe20000004100 */
[-C--:B------:R-:W-:Y:S01]  /*dca0*/  FMUL.FTZ R35, R43, R63.reuse ;  /* 0x0000003f2b237220 */ /* 0x080fe20000410000 */
[----:B------:R-:W-:Y:S01]  /*dcb0*/  HADD2.F32 R60, -RZ, R5.H0_H0 ;  /* 0x20000005ff3c7230 */ /* 0x000fe20000004100 */
[----:B------:R-:W-:Y:S01]  /*dcc0*/  FMUL.FTZ R46, R47, R46 ;  /* 0x0000002e2f2e7220 */ /* 0x000fe20000410000 */
[----:B------:R-:W-:Y:S01]  /*dcd0*/  HADD2.F32 R9, -RZ, R9.H1_H1 ;  /* 0x30000009ff097230 */ /* 0x000fe20000004100 */
[C---:B------:R-:W-:Y:S01]  /*dce0*/  FMUL.FTZ R42, R7.reuse, R42 ;  /* 0x0000002a072a7220 */ /* 0x040fe20000410000 */
[--C-:B------:R-:W-:Y:S01]  /*dcf0*/  HADD2.F32 R44, -RZ, R8.reuse.H0_H0 ;  /* 0x20000008ff2c7230 */ /* 0x100fe20000004100 */
[----:B------:R-:W-:Y:S01]  /*dd00*/  FFMA.FTZ R7, R7, R78, R76 ;  /* 0x0000004e07077223 */ /* 0x000fe2000001004c */
[----:B------:R-:W-:Y:S01]  /*dd10*/  HADD2.F32 R76, -RZ, R29.H0_H0 ;  /* 0x2000001dff4c7230 */ /* 0x000fe20000004100 */
[C---:B------:R-:W-:Y:S01]  /*dd20*/  FMUL.FTZ R63, R60.reuse, R63 ;  /* 0x0000003f3c3f7220 */ /* 0x040fe20000410000 */
[----:B------:R-:W-:Y:S01]  /*dd30*/  HADD2.F32 R45, -RZ, R8.H1_H1 ;  /* 0x30000008ff2d7230 */ /* 0x000fe20000004100 */
[----:B------:R-:W-:Y:S01]  /*dd40*/  FFMA.FTZ R35, R60, R80, R35 ;  /* 0x000000503c237223 */ /* 0x000fe20000010023 */
[----:B------:R-:W-:Y:S01]  /*dd50*/  HADD2.F32 R5, -RZ, R5.H1_H1 ;  /* 0x30000005ff057230 */ /* 0x000fe20000004100 */
[----:B------:R-:W-:Y:S01]  /*dd60*/  FMUL.FTZ R29, R44, R74 ;  /* 0x0000004a2c1d7220 */ /* 0x000fe20000410000 */
[----:B------:R-:W-:Y:S01]  /*dd70*/  HADD2.F32 R60, -RZ, R32.H0_H0 ;  /* 0x20000020ff3c7230 */ /* 0x000fe20000004100 */
[----:B------:R-:W-:Y:S01]  /*dd80*/  FMUL.FTZ R32, R9, R76 ;  /* 0x0000004c09207220 */ /* 0x000fe20000410000 */
[----:B------:R-:W-:Y:S01]  /*dd90*/  HADD2.F32 R8, -RZ, R10.H0_H0 ;  /* 0x2000000aff087230 */ /* 0x000fe20000004100 */
[----:B------:R-:W-:Y:S01]  /*dda0*/  FFMA.FTZ R64, R47, R66, R64 ;  /* 0x000000422f407223 */ /* 0x000fe20000010040 */
[--C-:B------:R-:W-:Y:S01]  /*ddb0*/  HADD2.F32 R61, -RZ, R4.reuse.H0_H0 ;  /* 0x20000004ff3d7230 */ /* 0x100fe20000004100 */
[C---:B------:R-:W-:Y:S01]  /*ddc0*/  FMUL.FTZ R76, R5.reuse, R76 ;  /* 0x0000004c054c7220 */ /* 0x040fe20000410000 */
[----:B------:R-:W-:Y:S01]  /*ddd0*/  HADD2.F32 R62, -RZ, R4.H1_H1 ;  /* 0x30000004ff3e7230 */ /* 0x000fe20000004100 */
[----:B------:R-:W-:Y:S01]  /*dde0*/  FFMA.FTZ R32, R5, R60, R32 ;  /* 0x0000003c05207223 */ /* 0x000fe20000010020 */
[----:B------:R-:W-:Y:S01]  /*ddf0*/  HADD2.F32 R4, -RZ, R6.H0_H0 ;  /* 0x20000006ff047230 */ /* 0x000fe20000004100 */
[C---:B------:R-:W-:Y:S01]  /*de00*/  FMUL.FTZ R5, R61.reuse, R74 ;  /* 0x0000004a3d057220 */ /* 0x040fe20000410000 */
[----:B------:R-:W-:Y:S01]  /*de10*/  HADD2.F32 R10, -RZ, R10.H1_H1 ;  /* 0x3000000aff0a7230 */ /* 0x000fe20000004100 */
        /* <DEDUP_REMOVED lines=8> */
[----:B------:R-:W-:Y:S01]  /*dea0*/  FMUL.FTZ R67, R45, R61 ;  /* 0x0000003d2d437220 */ /* 0x000fe20000410000 */
[----:B------:R-:W-:Y:S01]  /*deb0*/  HADD2.F32 R47, -RZ, R34.H0_H0 ;  /* 0x20000022ff2f7230 */ /* 0x000fe20000004100 */
        /* <DEDUP_REMOVED lines=22> */
.L_x_407:
[----:B------:R-:W-:Y:S05]  /*e020*/  BSYNC B0 ;  /* 0x0000000000007941 */ /* 0x000fea0003800000 */
.L_x_406:
[----:B-1----:R-:W-:Y:S01]  /*e030*/  IADD3 R7, R57, 0x20, RZ ;  /* 0x0000002039077810 */ /* 0x002fe20007ffe0ff */
[----:B------:R-:W-:Y:S03]  /*e040*/  BSSY B0, `(.L_x_408) ;  /* 0x0000073000007945 */ /* 0x000fe60003800000 */
[----:B------:R-:W-:-:S13]  /*e050*/  ISETP.GE.AND P0, PT, R7, c[0x0][0x27c], PT ;  /* 0x00009f0007007a0c */ /* 0x000fda0003f06270 */
[----:B------:R-:W-:Y:S05]  /*e060*/  @P0 BRA `(.L_x_409) ;  /* 0x0000070000000947 */ /* 0x000fea0003800000 */
[----:B------:R-:W-:Y:S01]  /*e070*/  SHF.R.S32.HI R8, RZ, 0x1f, R7 ;  /* 0x0000001fff087819 */ /* 0x000fe20000011407 */
[----:B------:R-:W-:Y:S01]  /*e080*/  IMAD.MOV.U32 R9, RZ, RZ, c[0x0][0x27c] ;  /* 0x00009f00ff097624 */ /* 0x000fe200078e00ff */
[----:B------:R-:W-:Y:S01]  /*e090*/  SHF.R.S32.HI R5, RZ, 0x1f, R86 ;  /* 0x0000001fff057819 */ /* 0x000fe20000011456 */
[----:B------:R-:W-:Y:S01]  /*e0a0*/  IMAD.SHL.U32 R10, R86, 0x40, RZ ;  /* 0x00000040560a7824 */ /* 0x000fe200078e00ff */
[CC--:B------:R-:W-:Y:S01]  /*e0b0*/  LEA.HI R11, R8.reuse, R7.reuse, RZ, 0x3 ;  /* 0x00000007080b7211 */ /* 0x0c0fe200078f18ff */
[----:B------:R-:W-:Y:S01]  /*e0c0*/  HADD2.F32 R60, -RZ, R59.H0_H0 ;  /* 0x2000003bff3c7230 */ /* 0x000fe20000004100 */
[----:B------:R-:W-:Y:S01]  /*e0d0*/  LEA.HI R5, R5, R86, RZ, 0x3 ;  /* 0x0000005605057211 */ /* 0x000fe200078f18ff */
[--C-:B------:R-:W-:Y:S01]  /*e0e0*/  HADD2.F32 R34, -RZ, R58.reuse.H0_H0 ;  /* 0x2000003aff227230 */ /* 0x100fe20000004100 */
[----:B------:R-:W-:Y:S01]  /*e0f0*/  SHF.R.S32.HI R4, RZ, 0x3, R11 ;  /* 0x00000003ff047819 */ /* 0x000fe2000001140b */
[----:B------:R-:W-:Y:S01]  /*e100*/  HADD2.F32 R66, -RZ, R73.H0_H0 ;  /* 0x20000049ff427230 */ /* 0x000fe20000004100 */
[----:B------:R-:W-:Y:S01]  /*e110*/  LEA.HI R8, R8, R7, RZ, 0x6 ;  /* 0x0000000708087211 */ /* 0x000fe200078f30ff */
[----:B------:R-:W-:Y:S01]  /*e120*/  IMAD.SHL.U32 R5, R5, 0x40, RZ ;  /* 0x0000004005057824 */ /* 0x000fe200078e00ff */
[----:B------:R-:W-:Y:S01]  /*e130*/  LEA.HI R9, R9, R4, RZ, 0x1d ;  /* 0x0000000409097211 */ /* 0x000fe200078fe8ff */
[----:B------:R-:W-:Y:S01]  /*e140*/  HADD2.F32 R58, -RZ, R58.H1_H1 ;  /* 0x3000003aff3a7230 */ /* 0x000fe20000004100 */
[----:B------:R-:W-:Y:S01]  /*e150*/  LOP3.LUT R10, R10, 0x1c0, RZ, 0xc0, !PT ;  /* 0x000001c00a0a7812 */ /* 0x000fe200078ec0ff */
[--C-:B------:R-:W-:Y:S01]  /*e160*/  HADD2.F32 R46, -RZ, R72.reuse.H0_H0 ;  /* 0x20000048ff2e7230 */ /* 0x100fe20000004100 */
[----:B------:R-:W-:Y:S01]  /*e170*/  SHF.R.S32.HI R4, RZ, 0x1f, R9 ;  /* 0x0000001fff047819 */ /* 0x000fe20000011409 */
[----:B------:R-:W-:Y:S01]  /*e180*/  IMAD.SHL.U32 R7, R9, 0x8, RZ ;  /* 0x0000000809077824 */ /* 0x000fe200078e00ff */
[----:B------:R-:W-:Y:S01]  /*e190*/  SHF.L.U32 R8, R8, 0x7, RZ ;  /* 0x0000000708087819 */ /* 0x000fe200000006ff */
[----:B------:R-:W-:Y:S01]  /*e1a0*/  HADD2.F32 R72, -RZ, R72.H1_H1 ;  /* 0x30000048ff487230 */ /* 0x000fe20000004100 */
[----:B------:R-:W-:Y:S01]  /*e1b0*/  LOP3.LUT R11, R10, 0x38, R11, 0xf8, !PT ;  /* 0x000000380a0b7812 */ /* 0x000fe200078ef80b */
[----:B------:R-:W-:Y:S01]  /*e1c0*/  HADD2.F32 R59, -RZ, R59.H1_H1 ;  /* 0x3000003bff3b7230 */ /* 0x000fe20000004100 */
[----:B------:R-:W-:Y:S01]  /*e1d0*/  SHF.R.U32.HI R6, RZ, 0x3, R10 ;  /* 0x00000003ff067819 */ /* 0x000fe2000001160a */
[----:B------:R-:W-:Y:S01]  /*e1e0*/  HADD2.F32 R73, -RZ, R73.H1_H1 ;  /* 0x30000049ff497230 */ /* 0x000fe20000004100 */
[----:B------:R-:W-:-:S02]  /*e1f0*/  LEA.HI R4, R4, R9, RZ, 0x3 ;  /* 0x0000000904047211 */ /* 0x000fc400078f18ff */
[----:B------:R-:W-:Y:S02]  /*e200*/  LOP3.LUT R8, R8, 0x7fffe000, RZ, 0xc0, !PT ;  /* 0x7fffe00008087812 */ /* 0x000fe400078ec0ff */
[----:B------:R-:W-:Y:S02]  /*e210*/  LOP3.LUT R11, R11, R6, RZ, 0x3c, !PT ;  /* 0x000000060b0b7212 */ /* 0x000fe400078e3cff */
[----:B------:R-:W-:Y:S02]  /*e220*/  LOP3.LUT R5, R5, 0xfffffe00, RZ, 0xc0, !PT ;  /* 0xfffffe0005057812 */ /* 0x000fe400078ec0ff */
[----:B------:R-:W-:Y:S02]  /*e230*/  LOP3.LUT R7, R10, 0x38, R7, 0xf8, !PT ;  /* 0x000000380a077812 */ /* 0x000fe400078ef807 */
[----:B------:R-:W-:Y:S02]  /*e240*/  SHF.L.U32 R4, R4, 0xa, RZ ;  /* 0x0000000a04047819 */ /* 0x000fe400000006ff */
[----:B------:R-:W-:-:S02]  /*e250*/  IADD3 R8, R11, R8, R5 ;  /* 0x000000080b087210 */ /* 0x000fc40007ffe005 */
[----:B------:R-:W-:Y:S02]  /*e260*/  LOP3.LUT R6, R7, R6, RZ, 0x3c, !PT ;  /* 0x0000000607067212 */ /* 0x000fe400078e3cff */
[----:B------:R-:W-:Y:S01]  /*e270*/  LOP3.LUT R4, R4, 0x7fffe000, RZ, 0xc0, !PT ;  /* 0x7fffe00004047812 */ /* 0x000fe200078ec0ff */
[----:B------:R-:W-:Y:S01]  /*e280*/  IMAD.SHL.U32 R29, R8, 0x2, RZ ;  /* 0x00000002081d7824 */ /* 0x000fe200078e00ff */
[----:B------:R-:W-:Y:S02]  /*e290*/  SHF.R.U32.HI R30, RZ, 0x10, R13 ;  /* 0x00000010ff1e7819 */ /* 0x000fe4000001160d */
[----:B------:R-:W-:Y:S02]  /*e2a0*/  IADD3 R4, R6, R4, R5 ;  /* 0x0000000406047210 */ /* 0x000fe40007ffe005 */
[----:B------:R-:W1:Y:S01]  /*e2b0*/  LDS.128 R8, [R29+0xc100] ;  /* 0x00c100001d087984 */ /* 0x000e620000000c00 */
[----:B------:R-:W-:Y:S01]  /*e2c0*/  SHF.R.U64 R20, R20, 0x10, R21 ;  /* 0x0000001014147819 */ /* 0x000fe20000001215 */
[----:B------:R-:W-:Y:S01]  /*e2d0*/  HADD2.F32 R30, -RZ, R30.H0_H0 ;  /* 0x2000001eff1e7230 */ /* 0x000fe20000004100 */
[----:B------:R-:W-:-:S02]  /*e2e0*/  SHF.L.U32 R28, R4, 0x1, RZ ;  /* 0x00000001041c7819 */ /* 0x000fc400000006ff */
[----:B------:R-:W-:Y:S01]  /*e2f0*/  SHF.R.U32.HI R21, RZ, 0x10, R21 ;  /* 0x00000010ff157819 */ /* 0x000fe20000011615 */
[----:B------:R-:W-:Y:S01]  /*e300*/  HADD2.F32 R20, -RZ, R20.H0_H0 ;  /* 0x20000014ff147230 */ /* 0x000fe20000004100 */
[----:B------:R-:W-:Y:S01]  /*e310*/  SHF.R.U64 R12, R12, 0x10, R13 ;  /* 0x000000100c0c7819 */ /* 0x000fe2000000120d */
[----:B------:R-:W2:Y:S01]  /*e320*/  LDS.128 R4, [R28+0xc100] ;  /* 0x00c100001c047984 */ /* 0x000ea20000000c00 */
[--C-:B------:R-:W-:Y:S01]  /*e330*/  SHF.R.U64 R13, R22, 0x10, R23.reuse ;  /* 0x00000010160d7819 */ /* 0x100fe20000001217 */
[----:B------:R-:W-:Y:S01]  /*e340*/  HADD2.F32 R62, -RZ, R21.H0_H0 ;  /* 0x20000015ff3e7230 */ /* 0x000fe20000004100 */
[----:B------:R-:W-:Y:S02]  /*e350*/  SHF.R.U32.HI R22, RZ, 0x10, R23 ;  /* 0x00000010ff167819 */ /* 0x000fe40000011617 */
[--C-:B------:R-:W-:Y:S02]  /*e360*/  SHF.R.U64 R14, R14, 0x10, R15.reuse ;  /* 0x000000100e0e7819 */ /* 0x100fe4000000120f */
[----:B------:R-:W-:Y:S01]  /*e370*/  SHF.R.U32.HI R15, RZ, 0x10, R15 ;  /* 0x00000010ff0f7819 */ /* 0x000fe2000001160f */
[----:B------:R-:W-:-:S02]  /*e380*/  HADD2.F32 R74, -RZ, R22.H0_H0 ;  /* 0x20000016ff4a7230 */ /* 0x000fc40000004100 */
[--C-:B-1----:R-:W-:Y:S02]  /*e390*/  HADD2.F32 R31, -RZ, R9.reuse.H1_H1 ;  /* 0x30000009ff1f7230 */ /* 0x102fe40000004100 */
[----:B------:R-:W-:Y:S02]  /*e3a0*/  HADD2.F32 R23, -RZ, R9.H0_H0 ;  /* 0x20000009ff177230 */ /* 0x000fe40000004100 */
[----:B------:R-:W-:Y:S01]  /*e3b0*/  HADD2.F32 R9, -RZ, R11.H0_H0 ;  /* 0x2000000bff097230 */ /* 0x000fe20000004100 */
[----:B------:R-:W-:Y:S01]  /*e3c0*/  FMUL.FTZ R21, R31, R30 ;  /* 0x0000001e1f157220 */ /* 0x000fe20000410000 */
[----:B------:R-:W-:Y:S01]  /*e3d0*/  HADD2.F32 R32, -RZ, R8.H0_H0 ;  /* 0x20000008ff207230 */ /* 0x000fe20000004100 */
[----:B------:R-:W-:Y:S01]  /*e3e0*/  FMUL.FTZ R44, R23, R34 ;  /* 0x00000022172c7220 */ /* 0x000fe20000410000 */
[--C-:B--2---:R-:W-:Y:S01]  /*e3f0*/  HADD2.F32 R40, -RZ, R5.reuse.H1_H1 ;  /* 0x30000005ff287230 */ /* 0x104fe20000004100 */
[----:B------:R-:W-:Y:S01]  /*e400*/  FMUL.FTZ R64, R9, R60 ;  /* 0x0000003c09407220 */ /* 0x000fe20000410000 */
[----:B------:R-:W-:-:S02]  /*e410*/  HADD2.F32 R35, -RZ, R5.H0_H0 ;  /* 0x20000005ff237230 */ /* 0x000fc40000004100 */
[----:B------:R-:W-:Y:S01]  /*e420*/  HADD2.F32 R5, -RZ, R7.H0_H0 ;  /* 0x20000007ff057230 */ /* 0x000fe20000004100 */
[C---:B------:R-:W-:Y:S01]  /*e430*/  FMUL.FTZ R30, R40.reuse, R30 ;  /* 0x0000001e281e7220 */ /* 0x040fe20000410000 */
[----:B------:R-:W-:Y:S01]  /*e440*/  HADD2.F32 R11, -RZ, R11.H1_H1 ;  /* 0x3000000bff0b7230 */ /* 0x000fe20000004100 */
[----:B------:R-:W-:Y:S01]  /*e450*/  FFMA.FTZ R21, R40, R62, R21 ;  /* 0x0000003e28157223 */ /* 0x000fe20000010015 */
[----:B------:R-:W-:Y:S01]  /*e460*/  HADD2.F32 R40, -RZ, R15.H0_H0 ;  /* 0x2000000fff287230 */ /* 0x000fe20000004100 */
[C---:B------:R-:W-:Y:S01]  /*e470*/  FMUL.FTZ R60, R5.reuse, R60 ;  /* 0x0000003c053c7220 */ /* 0x040fe20000410000 */
[----:B------:R-:W-:Y:S01]  /*e480*/  HADD2.F32 R41, -RZ, R4.H0_H0 ;  /* 0x20000004ff297230 */ /* 0x000fe20000004100 */
[----:B------:R-:W-:Y:S01]  /*e490*/  FFMA.FTZ R64, R5, R66, R64 ;  /* 0x0000004205407223 */ /* 0x000fe20000010040 */
[----:B------:R-:W-:Y:S01]  /*e4a0*/  HADD2.F32 R33, -RZ, R8.H1_H1 ;  /* 0x30000008ff217230 */ /* 0x000fe20000004100 */
[----:B------:R-:W-:Y:S01]  /*e4b0*/  FMUL.FTZ R5, R32, R58 ;  /* 0x0000003a20057220 */ /* 0x000fe20000410000 */
[----:B------:R-:W-:Y:S01]  /*e4c0*/  HADD2.F32 R7, -RZ, R7.H1_H1 ;  /* 0x30000007ff077230 */ /* 0x000fe20000004100 */
[----:B------:R-:W-:Y:S01]  /*e4d0*/  FMUL.FTZ R22, R11, R40 ;  /* 0x000000280b167220 */ /* 0x000fe20000410000 */
[----:B------:R-:W-:Y:S01]  /*e4e0*/  HADD2.F32 R8, -RZ, R10.H0_H0 ;  /* 0x2000000aff087230 */ /* 0x000fe20000004100 */
[----:B------:R-:W-:Y:S01]  /*e4f0*/  FMUL.FTZ R15, R41, R58 ;  /* 0x0000003a290f7220 */ /* 0x000fe20000410000 */
[----:B------:R-:W-:Y:S01]  /*e500*/  HADD2.F32 R42, -RZ, R4.H1_H1 ;  /* 0x30000004ff2a7230 */ /* 0x000fe20000004100 */
[----:B------:R-:W-:Y:S01]  /*e510*/  FMUL.FTZ R40, R7, R40 ;  /* 0x0000002807287220 */ /* 0x000fe20000410000 */
[----:B------:R-:W-:Y:S01]  /*e520*/  HADD2.F32 R4, -RZ, R6.H0_H0 ;  /* 0x20000006ff047230 */ /* 0x000fe20000004100 */
        /* <DEDUP_REMOVED lines=9> */
[C---:B------:R-:W-:Y:S01]  /*e5c0*/  FMUL.FTZ R59, R4.reuse, R59 ;  /* 0x0000003b043b7220 */ /* 0x040fe20000410000 */
[----:B------:R-:W-:Y:S01]  /*e5d0*/  F2FP.PACK_AB R7, R7, R64 ;  /* 0x000000400707723e */ /* 0x000fe200000000ff */
[----:B------:R-:W-:Y:S01]  /*e5e0*/  FFMA.FTZ R12, R4, R73, R5 ;  /* 0x00000049040c7223 */ /* 0x000fe20000010005 */
[----:B------:R-:W-:Y:S01]  /*e5f0*/  HADD2.F32 R5, -RZ, R13.H0_H0 ;  /* 0x2000000dff057230 */ /* 0x000fe20000004100 */
[-C--:B------:R-:W-:Y:S02]  /*e600*/  FMUL.FTZ R43, R33, R22.reuse ;  /* 0x00000016212b7220 */ /* 0x080fe40000410000 */
[-C--:B------:R-:W-:Y:S02]  /*e610*/  FMUL.FTZ R13, R10, R35.reuse ;  /* 0x000000230a0d7220 */ /* 0x080fe40000410000 */
[----:B------:R-:W-:Y:S02]  /*e620*/  FMUL.FTZ R22, R42, R22 ;  /* 0x000000162a167220 */ /* 0x000fe40000410000 */
[----:B------:R-:W-:-:S02]  /*e630*/  FMUL.FTZ R35, R6, R35 ;  /* 0x0000002306237220 */ /* 0x000fc40000410000 */
[----:B------:R-:W-:Y:S02]  /*e640*/  FFMA.FTZ R59, R8, R73, -R59 ;  /* 0x00000049083b7223 */ /* 0x000fe4000001083b */
        /* <DEDUP_REMOVED lines=9> */
[----:B------:R-:W-:Y:S01]  /*e6e0*/  FFMA.FTZ R4, R42, R20, R43 ;  /* 0x000000142a047223 */ /* 0x000fe2000001002b */
[----:B------:R-:W-:Y:S01]  /*e6f0*/  F2FP.PACK_AB R8, R8, R15 ;  /* 0x0000000f0808723e */ /* 0x000fe200000000ff */
[----:B------:R-:W-:Y:S01]  /*e700*/  FFMA.FTZ R13, R6, R5, R13 ;  /* 0x00000005060d7223 */ /* 0x000fe2000001000d */
[----:B------:R-:W-:Y:S02]  /*e710*/  F2FP.PACK_AB R10, R10, R59 ;  /* 0x0000003b0a0a723e */ /* 0x000fe400000000ff */
[----:B------:R-:W-:Y:S02]  /*e720*/  F2FP.PACK_AB R5, R21, R44 ;  /* 0x0000002c1505723e */ /* 0x000fe400000000ff */
[----:B------:R-:W-:Y:S01]  /*e730*/  F2FP.PACK_AB R4, R4, R41 ;  /* 0x000000290404723e */ /* 0x000fe200000000ff */
[----:B------:R1:W-:Y:S01]  /*e740*/  STS.128 [R29+0xc100], R8 ;  /* 0x00c100081d007388 */ /* 0x0003e20000000c00 */
[----:B------:R-:W-:-:S05]  /*e750*/  F2FP.PACK_AB R6, R13, R12 ;  /* 0x0000000c0d06723e */ /* 0x000fca00000000ff */
[----:B------:R1:W-:Y:S02]  /*e760*/  STS.128 [R28+0xc100], R4 ;  /* 0x00c100041c007388 */ /* 0x0003e40000000c00 */
.L_x_409:
[----:B------:R-:W-:Y:S05]  /*e770*/  BSYNC B0 ;  /* 0x0000000000007941 */ /* 0x000fea0003800000 */
.L_x_408:
[----:B-1----:R-:W-:-:S04]  /*e780*/  IADD3 R4, R57, 0x40, RZ ;  /* 0x0000004039047810 */ /* 0x002fc80007ffe0ff */
        /* <DEDUP_REMOVED lines=9> */
[----:B------:R-:W-:Y:S01]  /*e820*/  HADD2.F32 R34, -RZ, R53.H0_H0 ;  /* 0x20000035ff227230 */ /* 0x000fe20000004100 */
[----:B------:R-:W-:Y:S01]  /*e830*/  SHF.R.S32.HI R6, RZ, 0x3, R5 ;  /* 0x00000003ff067819 */ /* 0x000fe20000011405 */
[----:B------:R-:W-:Y:S01]  /*e840*/  HADD2.F32 R42, -RZ, R55.H0_H0 ;  /* 0x20000037ff2a7230 */ /* 0x000fe20000004100 */
[----:B------:R-:W-:Y:S01]  /*e850*/  LEA.HI R4, R11, R86, RZ, 0x3 ;  /* 0x000000560b047211 */ /* 0x000fe200078f18ff */
[----:B------:R-:W-:Y:S01]  /*e860*/  HADD2.F32 R53, -RZ, R53.H1_H1 ;  /* 0x30000035ff357230 */ /* 0x000fe20000004100 */
[----:B------:R-:W-:Y:S01]  /*e870*/  LEA.HI R7, R7, R6, RZ, 0x1d ;  /* 0x0000000607077211 */ /* 0x000fe200078fe8ff */
[----:B------:R-:W-:Y:S01]  /*e880*/  HADD2.F32 R55, -RZ, R55.H1_H1 ;  /* 0x30000037ff377230 */ /* 0x000fe20000004100 */
[----:B------:R-:W-:Y:S01]  /*e890*/  LOP3.LUT R8, R8, 0x1c0, RZ, 0xc0, !PT ;  /* 0x000001c008087812 */ /* 0x000fe200078ec0ff */
[----:B------:R-:W-:Y:S01]  /*e8a0*/  IMAD.SHL.U32 R4, R4, 0x40, RZ ;  /* 0x0000004004047824 */ /* 0x000fe200078e00ff */
[----:B------:R-:W-:Y:S01]  /*e8b0*/  SHF.R.S32.HI R6, RZ, 0x1f, R7 ;  /* 0x0000001fff067819 */ /* 0x000fe20000011407 */
[----:B------:R-:W-:Y:S01]  /*e8c0*/  IMAD.SHL.U32 R11, R7, 0x8, RZ ;  /* 0x00000008070b7824 */ /* 0x000fe200078e00ff */
[----:B------:R-:W-:-:S02]  /*e8d0*/  LOP3.LUT R10, R8, 0x38, R5, 0xf8, !PT ;  /* 0x00000038080a7812 */ /* 0x000fc400078ef805 */
[----:B------:R-:W-:Y:S02]  /*e8e0*/  SHF.L.U32 R9, R9, 0x7, RZ ;  /* 0x0000000709097819 */ /* 0x000fe400000006ff */
[----:B------:R-:W-:Y:S02]  /*e8f0*/  SHF.R.U32.HI R5, RZ, 0x3, R8 ;  /* 0x00000003ff057819 */ /* 0x000fe40000011608 */
[----:B------:R-:W-:Y:S02]  /*e900*/  LEA.HI R6, R6, R7, RZ, 0x3 ;  /* 0x0000000706067211 */ /* 0x000fe400078f18ff */
[----:B------:R-:W-:Y:S02]  /*e910*/  LOP3.LUT R9, R9, 0x7fffe000, RZ, 0xc0, !PT ;  /* 0x7fffe00009097812 */ /* 0x000fe400078ec0ff */
[----:B------:R-:W-:Y:S02]  /*e920*/  LOP3.LUT R4, R4, 0xfffffe00, RZ, 0xc0, !PT ;  /* 0xfffffe0004047812 */ /* 0x000fe400078ec0ff */
[----:B------:R-:W-:-:S02]  /*e930*/  LOP3.LUT R10, R10, R5, RZ, 0x3c, !PT ;  /* 0x000000050a0a7212 */ /* 0x000fc400078e3cff */
[----:B------:R-:W-:Y:S02]  /*e940*/  LOP3.LUT R8, R8, 0x38, R11, 0xf8, !PT ;  /* 0x0000003808087812 */ /* 0x000fe400078ef80b */
[----:B------:R-:W-:Y:S02]  /*e950*/  SHF.L.U32 R7, R6, 0xa, RZ ;  /* 0x0000000a06077819 */ /* 0x000fe400000006ff */
[----:B------:R-:W-:Y:S02]  /*e960*/  IADD3 R9, R10, R9, R4 ;  /* 0x000000090a097210 */ /* 0x000fe40007ffe004 */
[----:B------:R-:W-:Y:S02]  /*e970*/  LOP3.LUT R6, R8, R5, RZ, 0x3c, !PT ;  /* 0x0000000508067212 */ /* 0x000fe400078e3cff */
[----:B------:R-:W-:Y:S01]  /*e980*/  LOP3.LUT R5, R7, 0x7fffe000, RZ, 0xc0, !PT ;  /* 0x7fffe00007057812 */ /* 0x000fe200078ec0ff */
[----:B------:R-:W-:Y:S01]  /*e990*/  IMAD.SHL.U32 R13, R9, 0x2, RZ ;  /* 0x00000002090d7824 */ /* 0x000fe200078e00ff */
[----:B------:R-:W-:-:S02]  /*e9a0*/  SHF.R.U64 R15, R18, 0x10, R19 ;  /* 0x00000010120f7819 */ /* 0x000fc40000001213 */
[----:B------:R-:W-:Y:S02]  /*e9b0*/  IADD3 R5, R6, R5, R4 ;  /* 0x0000000506057210 */ /* 0x000fe40007ffe004 */
[----:B------:R-:W1:Y:S01]  /*e9c0*/  LDS.128 R8, [R13+0xc100] ;  /* 0x00c100000d087984 */ /* 0x000e620000000c00 */
[--C-:B------:R-:W-:Y:S02]  /*e9d0*/  SHF.R.U64 R18, R24, 0x10, R25.reuse ;  /* 0x0000001018127819 */ /* 0x100fe40000001219 */
[----:B------:R-:W-:Y:S02]  /*e9e0*/  SHF.L.U32 R12, R5, 0x1, RZ ;  /* 0x00000001050c7819 */ /* 0x000fe400000006ff */
[----:B------:R-:W-:Y:S01]  /*e9f0*/  SHF.R.U32.HI R24, RZ, 0x10, R25 ;  /* 0x00000010ff187819 */ /* 0x000fe20000011619 */
[----:B------:R-:W-:Y:S01]  /*ea00*/  HADD2.F32 R25, -RZ, R54.H0_H0 ;  /* 0x20000036ff197230 */ /* 0x000fe20000004100 */
[----:B------:R-:W-:Y:S01]  /*ea10*/  SHF.R.U32.HI R19, RZ, 0x10, R19 ;  /* 0x00000010ff137819 */ /* 0x000fe20000011613 */
[----:B------:R-:W2:Y:S01]  /*ea20*/  LDS.128 R4, [R12+0xc100] ;  /* 0x00c100000c047984 */ /* 0x000ea20000000c00 */
[--C-:B------:R-:W-:Y:S01]  /*ea30*/  SHF.R.U64 R14, R26, 0x10, R27.reuse ;  /* 0x000000101a0e7819 */ /* 0x100fe2000000121b */
[----:B------:R-:W-:Y:S01]  /*ea40*/  HADD2.F32 R46, -RZ, R24.H0_H0 ;  /* 0x20000018ff2e7230 */ /* 0x000fe20000004100 */
[----:B------:R-:W-:Y:S01]  /*ea50*/  SHF.R.U32.HI R26, RZ, 0x10, R27 ;  /* 0x00000010ff1a7819 */ /* 0x000fe2000001161b */
[----:B------:R-:W-:Y:S01]  /*ea60*/  HADD2.F32 R32, -RZ, R19.H0_H0 ;  /* 0x20000013ff207230 */ /* 0x000fe20000004100 */
[--C-:B------:R-:W-:Y:S01]  /*ea70*/  SHF.R.U64 R16, R16, 0x10, R17.reuse ;  /* 0x0000001010107819 */ /* 0x100fe20000001211 */
[----:B------:R-:W-:Y:S01]  /*ea80*/  HADD2.F32 R18, -RZ, R18.H0_H0 ;  /* 0x20000012ff127230 */ /* 0x000fe20000004100 */
[----:B------:R-:W-:-:S03]  /*ea90*/  SHF.R.U32.HI R17, RZ, 0x10, R17 ;  /* 0x00000010ff117819 */ /* 0x000fc60000011611 */
[----:B------:R-:W-:Y:S02]  /*eaa0*/  HADD2.F32 R16, -RZ, R16.H0_H0 ;  /* 0x20000010ff107230 */ /* 0x000fe40000004100 */
[----:B------:R-:W-:Y:S02]  /*eab0*/  HADD2.F32 R44, -RZ, R17.H0_H0 ;  /* 0x20000011ff2c7230 */ /* 0x000fe40000004100 */
[----:B------:R-:W-:Y:S02]  /*eac0*/  HADD2.F32 R17, -RZ, R56.H1_H1 ;  /* 0x30000038ff117230 */ /* 0x000fe40000004100 */
[--C-:B-1----:R-:W-:Y:S02]  /*ead0*/  HADD2.F32 R20, -RZ, R11.reuse.H0_H0 ;  /* 0x2000000bff147230 */ /* 0x102fe40000004100 */
[----:B------:R-:W-:Y:S02]  /*eae0*/  HADD2.F32 R11, -RZ, R11.H1_H1 ;  /* 0x3000000bff0b7230 */ /* 0x000fe40000004100 */
[----:B------:R-:W-:Y:S01]  /*eaf0*/  HADD2.F32 R21, -RZ, R9.H0_H0 ;  /* 0x20000009ff157230 */ /* 0x000fe20000004100 */
[----:B------:R-:W-:Y:S01]  /*eb00*/  FMUL.FTZ R31, R20, R25 ;  /* 0x00000019141f7220 */ /* 0x000fe20000410000 */
[----:B------:R-:W-:-:S02]  /*eb10*/  HADD2.F32 R22, -RZ, R8.H0_H0 ;  /* 0x20000008ff167230 */ /* 0x000fc40000004100 */
[--C-:B--2---:R-:W-:Y:S01]  /*eb20*/  HADD2.F32 R28, -RZ, R7.reuse.H0_H0 ;  /* 0x20000007ff1c7230 */ /* 0x104fe20000004100 */
[----:B------:R-:W-:Y:S01]  /*eb30*/  FMUL.FTZ R40, R21, R34 ;  /* 0x0000002215287220 */ /* 0x000fe20000410000 */
[----:B------:R-:W-:Y:S02]  /*eb40*/  HADD2.F32 R7, -RZ, R7.H1_H1 ;  /* 0x30000007ff077230 */ /* 0x000fe40000004100 */
[----:B------:R-:W-:Y:S01]  /*eb50*/  HADD2.F32 R23, -RZ, R8.H1_H1 ;  /* 0x30000008ff177230 */ /* 0x000fe20000004100 */
[C---:B------:R-:W-:Y:S01]  /*eb60*/  FMUL.FTZ R25, R28.reuse, R25 ;  /* 0x000000191c197220 */ /* 0x040fe20000410000 */
[----:B------:R-:W-:Y:S01]  /*eb70*/  HADD2.F32 R27, -RZ, R5.H0_H0 ;  /* 0x20000005ff1b7230 */ /* 0x000fe20000004100 */
[----:B------:R-:W-:Y:S01]  /*eb80*/  FFMA.FTZ R31, R28, R33, R31 ;  /* 0x000000211c1f7223 */ /* 0x000fe2000001001f */
[----:B------:R-:W-:Y:S01]  /*eb90*/  HADD2.F32 R28, -RZ, R26.H0_H0 ;  /* 0x2000001aff1c7230 */ /* 0x000fe20000004100 */
[-C--:B------:R-:W-:Y:S01]  /*eba0*/  FMUL.FTZ R26, R11, R32.reuse ;  /* 0x000000200b1a7220 */ /* 0x080fe20000410000 */
[----:B------:R-:W-:Y:S01]  /*ebb0*/  HADD2.F32 R8, -RZ, R10.H0_H0 ;  /* 0x2000000aff087230 */ /* 0x000fe20000004100 */
[C---:B------:R-:W-:Y:S01]  /*ebc0*/  FMUL.FTZ R32, R7.reuse, R32 ;  /* 0x0000002007207220 */ /* 0x040fe20000410000 */
[----:B------:R-:W-:Y:S01]  /*ebd0*/  HADD2.F32 R29, -RZ, R4.H0_H0 ;  /* 0x20000004ff1d7230 */ /* 0x000fe20000004100 */
[----:B------:R-:W-:Y:S01]  /*ebe0*/  FFMA.FTZ R26, R7, R28, R26 ;  /* 0x0000001c071a7223 */ /* 0x000fe2000001001a */
[----:B------:R-:W-:Y:S01]  /*ebf0*/  HADD2.F32 R7, -RZ, R54.H1_H1 ;  /* 0x30000036ff077230 */ /* 0x000fe20000004100 */
[C---:B------:R-:W-:Y:S01]  /*ec00*/  FMUL.FTZ R34, R27.reuse, R34 ;  /* 0x000000221b227220 */ /* 0x040fe20000410000 */
[----:B------:R-:W-:Y:S01]  /*ec10*/  HADD2.F32 R30, -RZ, R4.H1_H1 ;  /* 0x30000004ff1e7230 */ /* 0x000fe20000004100 */
        /* <DEDUP_REMOVED lines=14> */
[----:B------:R-:W-:-:S02]  /*ed00*/  FMUL.FTZ R24, R9, R44 ;  /* 0x0000002c09187220 */ /* 0x000fc40000410000 */
[----:B------:R-:W-:Y:S02]  /*ed10*/  FMUL.FTZ R19, R23, R16 ;  /* 0x0000001017137220 */ /* 0x000fe40000410000 */
[-C--:B------:R-:W-:Y:S02]  /*ed20*/  FMUL.FTZ R4, R10, R27.reuse ;  /* 0x0000001b0a047220 */ /* 0x080fe40000410000 */
[----:B------:R-:W-:Y:S02]  /*ed30*/  FMUL.FTZ R44, R5, R44 ;  /* 0x0000002c052c7220 */ /* 0x000fe40000410000 */
[----:B------:R-:W-:Y:S02]  /*ed40*/  FMUL.FTZ R16, R30, R16 ;  /* 0x000000101e107220 */ /* 0x000fe40000410000 */
[----:B------:R-:W-:Y:S02]  /*ed50*/  FMUL.FTZ R27, R6, R27 ;  /* 0x0000001b061b7220 */ /* 0x000fe40000410000 */
[----:B------:R-:W-:Y:S01]  /*ed60*/  FFMA.FTZ R17, R8, R17, -R7 ;  /* 0x0000001108117223 */ /* 0x000fe20000010807 */
[----:B------:R-:W-:Y:S01]  /*ed70*/  F2FP.PACK_AB R7, R26, R31 ;  /* 0x0000001f1a07723e */ /* 0x000fe200000000ff */
[----:B------:R-:W-:-:S02]  /*ed80*/  FFMA.FTZ R25, R20, R33, -R25 ;  /* 0x0000002114197223 */ /* 0x000fc40000010819 */
[----:B------:R-:W-:Y:S02]  /*ed90*/  FFMA.FTZ R32, R11, R28, -R32 ;  /* 0x0000001c0b207223 */ /* 0x000fe40000010820 */
[----:B------:R-:W-:Y:S02]  /*eda0*/  FFMA.FTZ R34, R21, R42, -R34 ;  /* 0x0000002a15227223 */ /* 0x000fe40000010822 */
[----:B------:R-:W-:Y:S01]  /*edb0*/  FFMA.FTZ R9, R9, R46, -R44 ;  /* 0x0000002e09097223 */ /* 0x000fe2000001082c */
[----:B------:R-:W-:Y:S01]  /*edc0*/  F2FP.PACK_AB R11, R32, R25 ;  /* 0x00000019200b723e */ /* 0x000fe200000000ff */
[----:B------:R-:W-:Y:S02]  /*edd0*/  FFMA.FTZ R53, R22, R55, -R53 ;  /* 0x0000003716357223 */ /* 0x000fe40000010835 */
[----:B------:R-:W-:Y:S01]  /*ede0*/  FFMA.FTZ R8, R23, R18, -R16 ;  /* 0x0000001217087223 */ /* 0x000fe20000010810 */
[----:B------:R-:W-:Y:S01]  /*edf0*/  F2FP.PACK_AB R9, R9, R34 ;  /* 0x000000220909723e */ /* 0x000fe200000000ff */
[----:B------:R-:W-:-:S02]  /*ee00*/  FFMA.FTZ R10, R10, R29, -R27 ;  /* 0x0000001d0a0a7223 */ /* 0x000fc4000001081b */
[----:B------:R-:W-:Y:S01]  /*ee10*/  FFMA.FTZ R5, R5, R46, R24 ;  /* 0x0000002e05057223 */ /* 0x000fe20000010018 */
[----:B------:R-:W-:Y:S01]  /*ee20*/  F2FP.PACK_AB R8, R8, R53 ;  /* 0x000000350808723e */ /* 0x000fe200000000ff */
[----:B------:R-:W-:Y:S01]  /*ee30*/  FFMA.FTZ R19, R30, R18, R19 ;  /* 0x000000121e137223 */ /* 0x000fe20000010013 */
[----:B------:R-:W-:Y:S01]  /*ee40*/  F2FP.PACK_AB R10, R10, R17 ;  /* 0x000000110a0a723e */ /* 0x000fe200000000ff */
[----:B------:R-:W-:Y:S01]  /*ee50*/  FFMA.FTZ R6, R6, R29, R4 ;  /* 0x0000001d06067223 */ /* 0x000fe20000010004 */
[----:B------:R-:W-:Y:S02]  /*ee60*/  F2FP.PACK_AB R5, R5, R40 ;  /* 0x000000280505723e */ /* 0x000fe400000000ff */
[----:B------:R-:W-:Y:S01]  /*ee70*/  F2FP.PACK_AB R4, R19, R54 ;  /* 0x000000361304723e */ /* 0x000fe200000000ff */
[----:B------:R1:W-:Y:S01]  /*ee80*/  STS.128 [R13+0xc100], R8 ;  /* 0x00c100080d007388 */ /* 0x0003e20000000c00 */
[----:B------:R-:W-:-:S05]  /*ee90*/  F2FP.PACK_AB R6, R6, R15 ;  /* 0x0000000f0606723e */ /* 0x000fca00000000ff */
[----:B------:R1:W-:Y:S02]  /*eea0*/  STS.128 [R12+0xc100], R4 ;  /* 0x00c100040c007388 */ /* 0x0003e40000000c00 */
.L_x_385:
[----:B------:R-:W-:Y:S05]  /*eeb0*/  BSYNC B2 ;  /* 0x0000000000027941 */ /* 0x000fea0003800000 */
.L_x_367:
[----:B-1----:R-:W-:Y:S01]  /*eec0*/  IMAD R4, R51, c[0x0][0x208], RZ ;  /* 0x0000820033047a24 */ /* 0x002fe200078e02ff */
[----:B------:R-:W-:-:S04]  /*eed0*/  DEPBAR.LE SB0, 0x0 ;  /* 0x000080000000791a */ /* 0x000fc80000000000 */
[----:B------:R-:W-:Y:S01]  /*eee0*/  IMAD.WIDE.U32 R6, R213, c[0x0][0x208], RZ ;  /* 0x00008200d5067a25 */ /* 0x000fe200078e00ff */
[----:B------:R-:W-:Y:S01]  /*eef0*/  ISETP.GE.AND P5, PT, R214, c[0x0][0x1d4], PT ;  /* 0x00007500d6007a0c */ /* 0x000fe20003fa6270 */
[----:B------:R-:W-:Y:S01]  /*ef00*/  BAR.SYNC.DEFER_BLOCKING 0x0 ;  /* 0x0000000000007b1d */ /* 0x000fe20000010000 */
[----:B------:R-:W-:Y:S01]  /*ef10*/  ISETP.GE.AND P2, PT, R37, c[0x0][0x1d4], PT ;  /* 0x0000750025007a0c */ /* 0x000fe20003f46270 */
[----:B------:R-:W-:Y:S02]  /*ef20*/  IMAD R4, R213, c[0x0][0x20c], R4 ;  /* 0x00008300d5047a24 */ /* 0x000fe400078e0204 */
[----:B------:R-:W-:Y:S02]  /*ef30*/  IMAD R5, R50, c[0x0][0x218], RZ ;  /* 0x0000860032057a24 */ /* 0x000fe400078e02ff */
[----:B------:R-:W-:Y:S02]  /*ef40*/  IMAD.IADD R7, R7, 0x1, R4 ;  /* 0x0000000107077824 */ /* 0x000fe400078e0204 */
[C---:B------:R-:W-:Y:S01]  /*ef50*/  IMAD R10, R212.reuse, c[0x0][0x21c], R5 ;  /* 0x00008700d40a7a24 */ /* 0x040fe200078e0205 */
[----:B------:R-:W-:Y:S01]  /*ef60*/  SHF.R.S32.HI R5, RZ, 0x4, R52 ;  /* 0x00000004ff057819 */ /* 0x000fe20000011434 */
[----:B------:R-:W-:-:S04]  /*ef70*/  IMAD.WIDE.U32 R6, R212, c[0x0][0x218], R6 ;  /* 0x00008600d4067a25 */ /* 0x000fc800078e0006 */
[----:B------:R-:W-:Y:S01]  /*ef80*/  IMAD.SHL.U32 R4, R38, 0x40, RZ ;  /* 0x0000004026047824 */ /* 0x000fe200078e00ff */
[----:B------:R-:W-:Y:S01]  /*ef90*/  IADD3 R9, P0, R6, UR18, RZ ;  /* 0x0000001206097c10 */ /* 0x000fe2000ff1e0ff */
[----:B------:R-:W-:Y:S01]  /*efa0*/  IMAD.WIDE R12, R222, 0x2, RZ ;  /* 0x00000002de0c7825 */ /* 0x000fe200078e02ff */
[----:B------:R-:W-:Y:S02]  /*efb0*/  LEA.HI R6, R52, R5, RZ, 0x1 ;  /* 0x0000000534067211 */ /* 0x000fe400078f08ff */
[----:B------:R-:W-:Y:S01]  /*efc0*/  IADD3.X R10, R7, UR12, R10, P0, !PT ;  /* 0x0000000c070a7c10 */ /* 0x000fe200087fe40a */
[----:B------:R-:W-:Y:S01]  /*efd0*/  IMAD.SHL.U32 R7, R49, 0x8, RZ ;  /* 0x0000000831077824 */ /* 0x000fe200078e00ff */
[----:B------:R-:W-:Y:S01]  /*efe0*/  LOP3.LUT R4, R4, 0x1c0, RZ, 0xc0, !PT ;  /* 0x000001c004047812 */ /* 0x000fe200078ec0ff */
[----:B------:R-:W-:Y:S01]  /*eff0*/  IMAD.SHL.U32 R89, R48, 0x40, RZ ;  /* 0x0000004030597824 */ /* 0x000fe200078e00ff */
[----:B------:R-:W-:Y:S01]  /*f000*/  LEA R8, P0, R9, c[0x0][0x1f8], 0x1 ;  /* 0x00007e0009087a11 */ /* 0x000fe200078008ff */
[----:B------:R-:W-:Y:S01]  /*f010*/  IMAD.SHL.U32 R90, R39, 0x40, RZ ;  /* 0x00000040275a7824 */ /* 0x000fe200078e00ff */
[----:B------:R-:W-:Y:S01]  /*f020*/  LOP3.LUT R7, R4, 0x8, R7, 0xf8, !PT ;  /* 0x0000000804077812 */ /* 0x000fe200078ef807 */
[----:B------:R-:W-:Y:S01]  /*f030*/  IMAD.SHL.U32 R216, R0, 0x2, RZ ;  /* 0x0000000200d87824 */ /* 0x000fe200078e00ff */
[----:B------:R-:W-:Y:S01]  /*f040*/  SHF.R.U32.HI R4, RZ, 0x3, R4 ;  /* 0x00000003ff047819 */ /* 0x000fe20000011604 */
[----:B------:R-:W1:Y:S01]  /*f050*/  SHFL.IDX PT, R20, R8, 0x1, 0x181f ;  /* 0x00381f0008147f89 */ /* 0x000e6200000e0000 */
[----:B------:R-:W-:-:S02]  /*f060*/  LOP3.LUT R6, R6, 0xfffffffe, RZ, 0xc0, !PT ;  /* 0xfffffffe06067812 */ /* 0x000fc400078ec0ff */
[----:B------:R-:W-:Y:S01]  /*f070*/  LEA.HI.X R10, R9, c[0x0][0x1fc], R10, 0x1, P0 ;  /* 0x00007f00090a7a11 */ /* 0x000fe200000f0c0a */
[----:B------:R2:W3:Y:S01]  /*f080*/  SHFL.IDX PT, R30, R8, RZ, 0x181f ;  /* 0x00181fff081e7589 */ /* 0x0004e200000e0000 */
[----:B------:R-:W-:Y:S01]  /*f090*/  LOP3.LUT R7, R7, R4, RZ, 0x3c, !PT ;  /* 0x0000000407077212 */ /* 0x000fe200078e3cff */
[----:B------:R-:W-:Y:S01]  /*f0a0*/  IMAD.IADD R6, R5, 0x1, -R6 ;  /* 0x0000000105067824 */ /* 0x000fe200078e0a06 */
[----:B------:R-:W-:Y:S01]  /*f0b0*/  LOP3.LUT P0, RZ, R38, 0x2, RZ, 0xc0, !PT ;  /* 0x0000000226ff7812 */ /* 0x000fe2000780c0ff */
[----:B------:R-:W4:Y:S01]  /*f0c0*/  SHFL.IDX PT, R4, R10, 0x1, 0x181f ;  /* 0x00381f000a047f89 */ /* 0x000f2200000e0000 */
[----:B------:R-:W-:Y:S01]  /*f0d0*/  SHF.R.S32.HI R9, RZ, 0x1f, R214 ;  /* 0x0000001fff097819 */ /* 0x000fe200000114d6 */
[----:B------:R-:W-:Y:S01]  /*f0e0*/  IMAD R205, R6, 0x200, R7 ;  /* 0x0000020006cd7824 */ /* 0x000fe200078e0207 */
[----:B------:R-:W-:Y:S01]  /*f0f0*/  LOP3.LUT R89, R89, 0x1c0, RZ, 0xc0, !PT ;  /* 0x000001c059597812 */ /* 0x000fe200078ec0ff */
[----:B------:R4:W4:Y:S01]  /*f100*/  SHFL.IDX PT, R5, R10, RZ, 0x181f ;  /* 0x00181fff0a057589 */ /* 0x00092200000e0000 */
[----:B------:R-:W-:Y:S01]  /*f110*/  LEA.HI R224, R9, R214, RZ, 0x3 ;  /* 0x000000d609e07211 */ /* 0x000fe200078f18ff */
[----:B------:R-:W-:Y:S01]  /*f120*/  IMAD.SHL.U32 R205, R205, 0x2, RZ ;  /* 0x00000002cdcd7824 */ /* 0x000fe200078e00ff */
[----:B------:R-:W-:Y:S01]  /*f130*/  LOP3.LUT R90, R90, 0xfffffe00, RZ, 0xc0, !PT ;  /* 0xfffffe005a5a7812 */ /* 0x000fe200078ec0ff */
[----:B------:R-:W-:Y:S01]  /*f140*/  IMAD.SHL.U32 R6, R6, 0x8, RZ ;  /* 0x0000000806067824 */ /* 0x000fe200078e00ff */
[----:B------:R-:W-:-:S02]  /*f150*/  LOP3.LUT R224, R224, 0xfffffff8, RZ, 0xc0, !PT ;  /* 0xfffffff8e0e07812 */ /* 0x000fc400078ec0ff */
[C---:B------:R-:W-:Y:S01]  /*f160*/  IADD3 R7, R205.reuse, 0x6100, RZ ;  /* 0x00006100cd077810 */ /* 0x040fe20007ffe0ff */
[----:B------:R-:W-:Y:S01]  /*f170*/  LDSM.16.M88.4 R60, [R205+0x6100] ;  /* 0x00610000cd3c783b */ /* 0x000fe20000000200 */
[----:B------:R-:W-:Y:S02]  /*f180*/  IADD3 R204, R205, 0x6120, RZ ;  /* 0x00006120cdcc7810 */ /* 0x000fe40007ffe0ff */
[----:B------:R-:W-:Y:S01]  /*f190*/  @P0 IADD3 R204, R7, -0x20, RZ ;  /* 0xffffffe007cc0810 */ /* 0x000fe20007ffe0ff */
[----:B------:R-:W-:Y:S01]  /*f1a0*/  LDSM.16.M88.4 R52, [R205+0x6900] ;  /* 0x00690000cd34783b */ /* 0x000fe20000000200 */
[----:B-1----:R-:W-:Y:S02]  /*f1b0*/  IADD3 R28, P0, R12, R20, RZ ;  /* 0x000000140c1c7210 */ /* 0x002fe40007f1e0ff */
[----:B--2---:R-:W-:Y:S01]  /*f1c0*/  SHF.R.S32.HI R8, RZ, 0x1f, R37 ;  /* 0x0000001fff087819 */ /* 0x004fe20000011425 */
[----:B------:R-:W-:Y:S01]  /*f1d0*/  LDSM.16.M88.4 R44, [R205+0x7100] ;  /* 0x00710000cd2c783b */ /* 0x000fe20000000200 */
[----:B---3--:R-:W-:-:S02]  /*f1e0*/  IADD3 R14, P1, R30, R12, RZ ;  /* 0x0000000c1e0e7210 */ /* 0x008fc40007f3e0ff */
[----:B------:R-:W-:Y:S01]  /*f1f0*/  LEA.HI R223, R8, R37, RZ, 0x3 ;  /* 0x0000002508df7211 */ /* 0x000fe200078f18ff */
[----:B----4-:R-:W-:Y:S01]  /*f200*/  IMAD.X R29, R13, 0x1, R4, P0 ;  /* 0x000000010d1d7824 */ /* 0x010fe200000e0604 */
[----:B------:R-:W-:Y:S01]  /*f210*/  LOP3.LUT R6, R89, 0x8, R6, 0xf8, !PT ;  /* 0x0000000859067812 */ /* 0x000fe200078ef806 */
[----:B------:R-:W-:Y:S01]  /*f220*/  LDSM.16.M88.4 R80, [R204] ;  /* 0x00000000cc50783b */ /* 0x000fe20000000200 */
[----:B------:R-:W-:Y:S01]  /*f230*/  IMAD.WIDE R10, R224, 0x2, RZ ;  /* 0x00000002e00a7825 */ /* 0x000fe200078e02ff */
[----:B------:R-:W-:Y:S02]  /*f240*/  LOP3.LUT R223, R223, 0xfffffff8, RZ, 0xc0, !PT ;  /* 0xfffffff8dfdf7812 */ /* 0x000fe400078ec0ff */
[----:B------:R-:W-:Y:S01]  /*f250*/  SHF.R.U32.HI R89, RZ, 0x3, R89 ;  /* 0x00000003ff597819 */ /* 0x000fe20000011659 */
[----:B------:R-:W-:Y:S01]  /*f260*/  IMAD.X R15, R5, 0x1, R13, P1 ;  /* 0x00000001050f7824 */ /* 0x000fe200008e060d */
[----:B------:R-:W-:Y:S01]  /*f270*/  IADD3 R22, P0, R10, R20, RZ ;  /* 0x000000140a167210 */ /* 0x000fe20007f1e0ff */
[----:B------:R-:W-:Y:S01]  /*f280*/  IMAD.WIDE R8, R223, 0x2, RZ ;  /* 0x00000002df087825 */ /* 0x000fe200078e02ff */
[----:B------:R-:W-:Y:S01]  /*f290*/  IADD3 R12, P1, R30, R10, RZ ;  /* 0x0000000a1e0c7210 */ /* 0x000fe20007f3e0ff */
[----:B------:R-:W-:Y:S01]  /*f2a0*/  LDSM.16.M88.4 R64, [R204+0x800] ;  /* 0x00080000cc40783b */ /* 0x000fe20000000200 */
[----:B------:R-:W-:Y:S01]  /*f2b0*/  LOP3.LUT R89, R6, R89, RZ, 0x3c, !PT ;  /* 0x0000005906597212 */ /* 0x000fe200078e3cff */
[--C-:B------:R-:W-:Y:S01]  /*f2c0*/  IMAD.X R23, R11, 0x1, R4.reuse, P0 ;  /* 0x000000010b177824 */ /* 0x100fe200000e0604 */
[----:B------:R-:W-:Y:S01]  /*f2d0*/  IADD3 R20, P0, R8, R20, RZ ;  /* 0x0000001408147210 */ /* 0x000fe20007f1e0ff */
[----:B------:R-:W-:Y:S01]  /*f2e0*/  IMAD.X R13, R5, 0x1, R11, P1 ;  /* 0x00000001050d7824 */ /* 0x000fe200008e060b */
[----:B------:R-:W-:Y:S01]  /*f2f0*/  IADD3 R30, P1, R30, R8, RZ ;  /* 0x000000081e1e7210 */ /* 0x000fe20007f3e0ff */
[----:B------:R-:W-:Y:S01]  /*f300*/  LDSM.16.M88.4 R32, [R204+0x1000] ;  /* 0x00100000cc20783b */ /* 0x000fe20000000200 */
[----:B------:R-:W-:Y:S01]  /*f310*/  IADD3 R219, R216, 0x100, RZ ;  /* 0x00000100d8db7810 */ /* 0x000fe20007ffe0ff */
[----:B------:R-:W-:Y:S01]  /*f320*/  IMAD.X R21, R9, 0x1, R4, P0 ;  /* 0x0000000109157824 */ /* 0x000fe200000e0604 */
[----:B------:R-:W-:Y:S01]  /*f330*/  IADD3 R195, R204, 0x800, RZ ;  /* 0x00000800ccc37810 */ /* 0x000fe20007ffe0ff */
[----:B------:R-:W-:Y:S01]  /*f340*/  IMAD.X R31, R5, 0x1, R9, P1 ;  /* 0x00000001051f7824 */ /* 0x000fe200008e0609 */
[----:B------:R-:W-:Y:S01]  /*f350*/  ISETP.GE.AND P1, PT, R222, c[0x0][0x1d4], PT ;  /* 0x00007500de007a0c */ /* 0x000fe20003f26270 */
[----:B------:R-:W-:Y:S01]  /*f360*/  IMAD R4, R88, 0x400, R90 ;  /* 0x0000040058047824 */ /* 0x000fe200078e025a */
[----:B------:R-:W-:Y:S01]  /*f370*/  LDSM.16.M88.4 R8, [R205+0x7900] ;  /* 0x00790000cd08783b */ /* 0x000fe20000000200 */
[----:B------:R-:W-:-:S02]  /*f380*/  IADD3 R194, R204, 0x1000, RZ ;  /* 0x00001000ccc27810 */ /* 0x000fc40007ffe0ff */
[----:B------:R-:W-:Y:S01]  /*f390*/  IMAD.IADD R0, R89, 0x1, R4 ;  /* 0x0000000159007824 */ /* 0x000fe200078e0204 */
[----:B------:R-:W-:Y:S01]  /*f3a0*/  ISETP.LT.OR P0, PT, R36, 0x1, P1 ;  /* 0x000000012400780c */ /* 0x000fe20000f01670 */
[----:B------:R-:W-:Y:S01]  /*f3b0*/  LDSM.16.M88.4 R24, [R204+0x1800] ;  /* 0x00180000cc18783b */ /* 0x000fe20000000200 */
[----:B------:R-:W-:Y:S01]  /*f3c0*/  IADD3 R193, R204, 0x1800, RZ ;  /* 0x00001800ccc17810 */ /* 0x000fe20007ffe0ff */
[----:B------:R-:W-:Y:S01]  /*f3d0*/  IMAD.SHL.U32 R206, R0, 0x2, RZ ;  /* 0x0000000200ce7824 */ /* 0x000fe200078e00ff */
[C---:B------:R-:W-:Y:S01]  /*f3e0*/  IADD3 R191, R204.reuse, 0x2000, RZ ;  /* 0x00002000ccbf7810 */ /* 0x040fe20007ffe0ff */
[----:B------:R-:W-:Y:S01]  /*f3f0*/  IMAD.MOV.U32 R0, RZ, RZ, 0x40 ;  /* 0x00000040ff007424 */ /* 0x000fe200078e00ff */
[----:B------:R-:W-:Y:S01]  /*f400*/  IADD3 R190, R204, 0x2800, RZ ;  /* 0x00002800ccbe7810 */ /* 0x000fe20007ffe0ff */
[--C-:B------:R-:W-:Y:S01]  /*f410*/  IMAD R202, R2, 0x2, R206.reuse ;  /* 0x0000000202ca7824 */ /* 0x100fe200078e02ce */
[----:B------:R-:W1:Y:S01]  /*f420*/  LDSM.16.M88.4 R16, [R206+0xc100] ;  /* 0x00c10000ce10783b */ /* 0x000e620000000200 */
[C---:B------:R-:W-:Y:S01]  /*f430*/  IMAD R201, R3.reuse, 0x2, R206 ;  /* 0x0000000203c97824 */ /* 0x040fe200078e02ce */
[C---:B------:R-:W-:Y:S01]  /*f440*/  IADD3 R189, R204.reuse, 0x3000, RZ ;  /* 0x00003000ccbd7810 */ /* 0x040fe20007ffe0ff */
[----:B------:R-:W-:Y:S01]  /*f450*/  IMAD R199, R3, 0x2, R202 ;  /* 0x0000000203c77824 */ /* 0x000fe200078e02ca */
[----:B------:R-:W2:Y:S01]  /*f460*/  LDSM.16.M88.4 R4, [R202+0xc100] ;  /* 0x00c10000ca04783b */ /* 0x000ea20000000200 */
[----:B------:R-:W-:-:S02]  /*f470*/  IADD3 R188, R204, 0x3800, RZ ;  /* 0x00003800ccbc7810 */ /* 0x000fc40007ffe0ff */
[----:B------:R-:W-:Y:S01]  /*f480*/  IADD3 R187, R204, 0x4000, RZ ;  /* 0x00004000ccbb7810 */ /* 0x000fe20007ffe0ff */
[----:B------:R-:W-:Y:S01]  /*f490*/  @!PT LDS RZ, [RZ] ;  /* 0x00000000fffff984 */ /* 0x000fe20000000800 */
[----:B------:R-:W-:Y:S01]  /*f4a0*/  @!PT LDS RZ, [RZ] ;  /* 0x00000000fffff984 */ /* 0x000fe20000000800 */
[----:B------:R-:W-:Y:S01]  /*f4b0*/  @!PT LDS RZ, [RZ] ;  /* 0x00000000fffff984 */ /* 0x000fe20000000800 */
[----:B------:R3:W-:Y:S01]  /*f4c0*/  LDGSTS.E.BYPASS.LTC128B.128 [R216+0x100], [R14.64], !P0 ;  /* 0x001000000ed87fae */ /* 0x0007e2000c101d56 */
[----:B------:R-:W-:Y:S02]  /*f4d0*/  ISETP.LT.OR P0, PT, R36, 0x1, P5 ;  /* 0x000000012400780c */ /* 0x000fe40002f01670 */
[C---:B------:R-:W-:Y:S02]  /*f4e0*/  IADD3 R186, R204.reuse, 0x4800, RZ ;  /* 0x00004800ccba7810 */ /* 0x040fe40007ffe0ff */
[C---:B------:R-:W-:Y:S02]  /*f4f0*/  IADD3 R185, R204.reuse, 0x5000, RZ ;  /* 0x00005000ccb97810 */ /* 0x040fe40007ffe0ff */
[----:B------:R-:W-:-:S07]  /*f500*/  IADD3 R184, R204, 0x5800, RZ ;  /* 0x00005800ccb87810 */ /* 0x000fce0007ffe0ff */
[----:B------:R3:W-:Y:S01]  /*f510*/  LDGSTS.E.BYPASS.LTC128B.128 [R216+0x2100], [R12.64], !P0 ;  /* 0x021000000cd87fae */ /* 0x0007e2000c101d56 */
[----:B------:R-:W-:-:S13]  /*f520*/  ISETP.LT.OR P0, PT, R36, 0x1, P2 ;  /* 0x000000012400780c */ /* 0x000fda0001701670 */
[----:B------:R4:W-:Y:S01]  /*f530*/  LDGSTS.E.BYPASS.LTC128B.128 [R216+0x4100], [R30.64], !P0 ;  /* 0x041000001ed87fae */ /* 0x0009e2000c101d56 */
[C---:B------:R-:W-:Y:S02]  /*f540*/  ISETP.LT.OR P0, PT, R36.reuse, 0x21, P1 ;  /* 0x000000212400780c */ /* 0x040fe40000f01670 */
[----:B------:R-:W-:Y:S01]  /*f550*/  ISETP.LT.OR P1, PT, R36, 0x21, P5 ;  /* 0x000000212400780c */ /* 0x000fe20002f21670 */
[C---:B-1----:R-:W-:Y:S08]  /*f560*/  HMMA.16816.F32 R56, R16.reuse, R52, RZ ;  /* 0x000000341038723c */ /* 0x042ff000000018ff */
[----:B------:R-:W-:Y:S02]  /*f570*/  HMMA.16816.F32 R48, R16, R44, RZ ;  /* 0x0000002c1030723c */ /* 0x000fe400000018ff */
[----:B------:R4:W-:Y:S01]  /*f580*/  LDGSTS.E.BYPASS.LTC128B.128 [R216+0x1100], [R28.64], !P0 ;  /* 0x011000001cd87fae */ /* 0x0009e2000c101d56 */
[----:B------:R-:W-:-:S03]  /*f590*/  LOP3.LUT P0, RZ, R38, 0x4, RZ, 0xc0, !PT ;  /* 0x0000000426ff7812 */ /* 0x000fc6000780c0ff */
[----:B------:R1:W-:Y:S01]  /*f5a0*/  LDGSTS.E.BYPASS.LTC128B.128 [R216+0x3100], [R22.64], !P1 ;  /* 0x0310000016d87fae */ /* 0x0003e2000c901d56 */
[----:B------:R-:W-:Y:S01]  /*f5b0*/  SEL R0, R0, 0xffffffc0, !P0 ;  /* 0xffffffc000007807 */ /* 0x000fe20004000000 */
[----:B---3--:R-:W-:Y:S01]  /*f5c0*/  HMMA.16816.F32 R12, R16, R60, RZ ;  /* 0x0000003c100c723c */ /* 0x008fe200000018ff */
[----:B------:R-:W-:-:S03]  /*f5d0*/  ISETP.LT.OR P0, PT, R36, 0x21, P2 ;  /* 0x000000212400780c */ /* 0x000fc60001701670 */
[----:B------:R-:W-:Y:S02]  /*f5e0*/  IMAD.IADD R200, R205, 0x1, R0 ;  /* 0x00000001cdc87824 */ /* 0x000fe400078e0200 */
[----:B------:R-:W-:Y:S02]  /*f5f0*/  IMAD.IADD R192, R0, 0x1, R204 ;  /* 0x0000000100c07824 */ /* 0x000fe400078e02cc */
[C---:B------:R-:W-:Y:S06]  /*f600*/  HMMA.16816.F32 R60, R16.reuse, R62, RZ ;  /* 0x0000003e103c723c */ /* 0x040fec00000018ff */
[----:B------:R1:W-:Y:S01]  /*f610*/  LDGSTS.E.BYPASS.LTC128B.128 [R216+0x5100], [R20.64], !P0 ;  /* 0x0510000014d87fae */ /* 0x0003e2000c101d56 */
[----:B------:R-:W-:Y:S01]  /*f620*/  ISETP.GT.AND P0, PT, R92, R211, PT ;  /* 0x000000d35c00720c */ /* 0x000fe20003f04270 */
[----:B------:R-:W-:Y:S02]  /*f630*/  HMMA.16816.F32 R52, R16, R54, RZ ;  /* 0x000000361034723c */ /* 0x000fe400000018ff */
[----:B------:R-:W-:Y:S04]  /*f640*/  LDSM.16.M88.4 R36, [R201+0xc100] ;  /* 0x00c10000c924783b */ /* 0x000fe80000000200 */
[----:B-----5:R-:W3:Y:S02]  /*f650*/  LDSM.16.M88.4 R76, [R200+0x6100] ;  /* 0x00610000c84c783b */ /* 0x020ee40000000200 */
[----:B--2---:R-:W-:Y:S02]  /*f660*/  HMMA.16816.F32 R12, R4, R80, R12 ;  /* 0x00000050040c723c */ /* 0x004fe4000000180c */
[----:B------:R-:W-:Y:S04]  /*f670*/  LDSM.16.M88.4 R84, [R192] ;  /* 0x00000000c054783b */ /* 0x000fe80000000200 */
[----:B------:R-:W-:Y:S02]  /*f680*/  LDSM.16.M88.4 R72, [R200+0x6900] ;  /* 0x00690000c848783b */ /* 0x000fe40000000200 */
[C---:B------:R-:W-:Y:S02]  /*f690*/  HMMA.16816.F32 R44, R16.reuse, R46, RZ ;  /* 0x0000002e102c723c */ /* 0x040fe400000018ff */
[----:B----4-:R-:W-:Y:S04]  /*f6a0*/  LDSM.16.M88.4 R28, [R200+0x7100] ;  /* 0x00710000c81c783b */ /* 0x010fe80000000200 */
[----:B------:R-:W0:Y:S02]  /*f6b0*/  LDGDEPBAR ;  /* 0x00000000000079af */ /* 0x000e240000000000 */
[C---:B------:R-:W-:Y:S02]  /*f6c0*/  HMMA.16816.F32 R40, R16.reuse, R8, RZ ;  /* 0x000000081028723c */ /* 0x040fe400000018ff */
[----:B-1----:R-:W-:Y:S06]  /*f6d0*/  LDSM.16.M88.4 R20, [R200+0x7900] ;  /* 0x00790000c814783b */ /* 0x002fec0000000200 */
[----:B------:R-:W-:Y:S01]  /*f6e0*/  HMMA.16816.F32 R16, R16, R10, RZ ;  /* 0x0000000a1010723c */ /* 0x000fe200000018ff */
[----:B------:R-:W1:Y:S07]  /*f6f0*/  LDSM.16.M88.4 R8, [R199+0xc100] ;  /* 0x00c10000c708783b */ /* 0x000e6e0000000200 */
[----:B------:R-:W-:Y:S01]  /*f700*/  HMMA.16816.F32 R60, R4, R82, R60 ;  /* 0x00000052043c723c */ /* 0x000fe2000000183c */
[----:B------:R-:W-:Y:S07]  /*f710*/  LDSM.16.M88.4 R80, [R205+0x8100] ;  /* 0x00810000cd50783b */ /* 0x000fee0000000200 */
[----:B---3--:R-:W-:Y:S08]  /*f720*/  HMMA.16816.F32 R12, R36, R76, R12 ;  /* 0x0000004c240c723c */ /* 0x008ff0000000180c */
        /* <DEDUP_REMOVED lines=8> */
[----:B------:R-:W2:Y:S04]  /*f7b0*/  LDSM.16.M88.4 R16, [R206+0x10100] ;  /* 0x01010000ce10783b */ /* 0x000ea80000000200 */
[----:B------:R-:W3:Y:S03]  /*f7c0*/  LDSM.16.M88.4 R24, [R192+0x1800] ;  /* 0x00180000c018783b */ /* 0x000ee60000000200 */
[----:B-1----:R-:W-:Y:S08]  /*f7d0*/  HMMA.16816.F32 R12, R8, R84, R12 ;  /* 0x00000054080c723c */ /* 0x002ff0000000180c */
        /* <DEDUP_REMOVED lines=11> */
[----:B------:R-:W4:Y:S03]  /*f890*/  LDSM.16.M88.4 R20, [R205+0x9900] ;  /* 0x00990000cd14783b */ /* 0x000f260000000200 */
[----:B--2---:R-:W-:Y:S08]  /*f8a0*/  HMMA.16816.F32 R12, R16, R80, R12 ;  /* 0x00000050100c723c */ /* 0x004ff0000000180c */
        /* <DEDUP_REMOVED lines=8> */
[C---:B---3--:R-:W-:Y:S08]  /*f930*/  HMMA.16816.F32 R40, R8.reuse, R24, R40 ;  /* 0x000000180828723c */ /* 0x048ff00000001828 */
        /* <DEDUP_REMOVED lines=11> */
[----:B------:R-:W1:Y:S07]  /*f9f0*/  LDSM.16.M88.4 R28, [R199+0x10100] ;  /* 0x01010000c71c783b */ /* 0x000e6e0000000200 */
[C---:B----4-:R-:W-:Y:S08]  /*fa00*/  HMMA.16816.F32 R40, R16.reuse, R20, R40 ;  /* 0x000000141028723c */ /* 0x050ff00000001828 */
[----:B------:R-:W-:Y:S01]  /*fa10*/  HMMA.16816.F32 R36, R16, R22, R36 ;  /* 0x000000161024723c */ /* 0x000fe20000001824 */
[----:B------:R-:W4:Y:S04]  /*fa20*/  LDSM.16.M88.4 R20, [R200+0x9100] ;  /* 0x00910000c814783b */ /* 0x000f280000000200 */
[----:B------:R-:W1:Y:S03]  /*fa30*/  LDSM.16.M88.4 R16, [R200+0x9900] ;  /* 0x00990000c810783b */ /* 0x000e660000000200 */
        /* <DEDUP_REMOVED lines=11> */
[----:B------:R-:W-:Y:S04]  /*faf0*/  LDSM.16.M88.4 R4, [R206+0x14100] ;  /* 0x01410000ce04783b */ /* 0x000fe80000000200 */
[----:B------:R-:W2:Y:S03]  /*fb00*/  LDSM.16.M88.4 R24, [R205+0xa100] ;  /* 0x00a10000cd18783b */ /* 0x000ea60000000200 */
[----:B-1----:R-:W-:Y:S08]  /*fb10*/  HMMA.16816.F32 R12, R28, R76, R12 ;  /* 0x0000004c1c0c723c */ /* 0x002ff0000000180c */
[C---:B------:R-:W-:Y:S01]  /*fb20*/  HMMA.16816.F32 R60, R8.reuse, R86, R60 ;  /* 0x00000056083c723c */ /* 0x040fe2000000183c */
[----:B------:R-:W-:Y:S07]  /*fb30*/  LDSM.16.M88.4 R84, [R204+0x4000] ;  /* 0x00400000cc54783b */ /* 0x000fee0000000200 */
[C---:B------:R-:W-:Y:S08]  /*fb40*/  HMMA.16816.F32 R56, R8.reuse, R80, R56 ;  /* 0x000000500838723c */ /* 0x040ff00000001838 */
[C---:B------:R-:W-:Y:S01]  /*fb50*/  HMMA.16816.F32 R52, R8.reuse, R82, R52 ;  /* 0x000000520834723c */ /* 0x040fe20000001834 */
[----:B------:R-:W1:Y:S07]  /*fb60*/  LDSM.16.M88.4 R80, [R202+0x14100] ;  /* 0x01410000ca50783b */ /* 0x000e6e0000000200 */
[C---:B----4-:R-:W-:Y:S08]  /*fb70*/  HMMA.16816.F32 R48, R8.reuse, R20, R48 ;  /* 0x000000140830723c */ /* 0x050ff00000001830 */
[C---:B------:R-:W-:Y:S01]  /*fb80*/  HMMA.16816.F32 R44, R8.reuse, R22, R44 ;  /* 0x00000016082c723c */ /* 0x040fe2000000182c */
[----:B------:R-:W3:Y:S07]  /*fb90*/  LDSM.16.M88.4 R20, [R205+0xa900] ;  /* 0x00a90000cd14783b */ /* 0x000eee0000000200 */
[C---:B------:R-:W-:Y:S08]  /*fba0*/  HMMA.16816.F32 R40, R8.reuse, R16, R40 ;  /* 0x000000100828723c */ /* 0x040ff00000001828 */
        /* <DEDUP_REMOVED lines=15> */
[----:B------:R-:W2:Y:S03]  /*fca0*/  LDSM.16.M88.4 R28, [R200+0xa100] ;  /* 0x00a10000c81c783b */ /* 0x000ea60000000200 */
[----:B-1----:R-:W-:Y:S08]  /*fcb0*/  HMMA.16816.F32 R12, R80, R84, R12 ;  /* 0x00000054500c723c */ /* 0x002ff0000000180c */
[C---:B------:R-:W-:Y:S01]  /*fcc0*/  HMMA.16816.F32 R60, R4.reuse, R26, R60 ;  /* 0x0000001a043c723c */ /* 0x040fe2000000183c */
[----:B------:R-:W-:Y:S07]  /*fcd0*/  LDSM.16.M88.4 R24, [R200+0xa900] ;  /* 0x00a90000c818783b */ /* 0x000fee0000000200 */
[C---:B---3--:R-:W-:Y:S08]  /*fce0*/  HMMA.16816.F32 R56, R4.reuse, R20, R56 ;  /* 0x000000140438723c */ /* 0x048ff00000001838 */
[C---:B------:R-:W-:Y:S01]  /*fcf0*/  HMMA.16816.F32 R52, R4.reuse, R22, R52 ;  /* 0x000000160434723c */ /* 0x040fe20000001834 */
[----:B------:R-:W-:Y:S07]  /*fd00*/  LDSM.16.M88.4 R20, [R200+0xb100] ;  /* 0x00b10000c814783b */ /* 0x000fee0000000200 */
[C---:B----4-:R-:W-:Y:S08]  /*fd10*/  HMMA.16816.F32 R48, R4.reuse, R16, R48 ;  /* 0x000000100430723c */ /* 0x050ff00000001830 */
[C---:B------:R-:W-:Y:S01]  /*fd20*/  HMMA.16816.F32 R44, R4.reuse, R18, R44 ;  /* 0x00000012042c723c */ /* 0x040fe2000000182c */
[----:B------:R-:W-:Y:S07]  /*fd30*/  LDSM.16.M88.4 R16, [R200+0xb900] ;  /* 0x00b90000c810783b */ /* 0x000fee0000000200 */
[C---:B------:R-:W-:Y:S08]  /*fd40*/  HMMA.16816.F32 R40, R4.reuse, R8, R40 ;  /* 0x000000080428723c */ /* 0x040ff00000001828 */
[----:B------:R-:W-:Y:S01]  /*fd50*/  HMMA.16816.F32 R36, R4, R10, R36 ;  /* 0x0000000a0424723c */ /* 0x000fe20000001824 */
[----:B------:R-:W-:Y:S04]  /*fd60*/  LDSM.16.M88.4 R8, [R199+0x14100] ;  /* 0x01410000c708783b */ /* 0x000fe80000000200 */
[----:B------:R-:W1:Y:S03]  /*fd70*/  LDSM.16.M88.4 R4, [R192+0x4000] ;  /* 0x00400000c004783b */ /* 0x000e660000000200 */
[----:B--2---:R-:W-:Y:S08]  /*fd80*/  HMMA.16816.F32 R12, R32, R28, R12 ;  /* 0x0000001c200c723c */ /* 0x004ff0000000180c */
[C---:B------:R-:W-:Y:S08]  /*fd90*/  HMMA.16816.F32 R60, R80.reuse, R86, R60 ;  /* 0x00000056503c723c */ /* 0x040ff0000000183c */
[C---:B------:R-:W-:Y:S08]  /*fda0*/  HMMA.16816.F32 R56, R80.reuse, R76, R56 ;  /* 0x0000004c5038723c */ /* 0x040ff00000001838 */
[C---:B------:R-:W-:Y:S08]  /*fdb0*/  HMMA.16816.F32 R52, R80.reuse, R78, R52 ;  /* 0x0000004e5034723c */ /* 0x040ff00000001834 */
[C---:B------:R-:W-:Y:S08]  /*fdc0*/  HMMA.16816.F32 R48, R80.reuse, R72, R48 ;  /* 0x000000485030723c */ /* 0x040ff00000001830 */
[C---:B------:R-:W-:Y:S01]  /*fdd0*/  HMMA.16816.F32 R44, R80.reuse, R74, R44 ;  /* 0x0000004a502c723c */ /* 0x040fe2000000182c */
[----:B------:R-:W2:Y:S07]  /*fde0*/  LDSM.16.M88.4 R72, [R192+0x4800] ;  /* 0x00480000c048783b */ /* 0x000eae0000000200 */
[C---:B------:R-:W-:Y:S08]  /*fdf0*/  HMMA.16816.F32 R40, R80.reuse, R64, R40 ;  /* 0x000000405028723c */ /* 0x040ff00000001828 */
[----:B------:R-:W-:Y:S01]  /*fe00*/  HMMA.16816.F32 R80, R80, R66, R36 ;  /* 0x000000425050723c */ /* 0x000fe20000001824 */
[----:B------:R-:W3:Y:S04]  /*fe10*/  LDSM.16.M88.4 R64, [R192+0x5000] ;  /* 0x00500000c040783b */ /* 0x000ee80000000200 */
[----:B------:R-:W4:Y:S01]  /*fe20*/  LDSM.16.M88.4 R36, [R192+0x5800] ;  /* 0x00580000c024783b */ /* 0x000f220000000200 */
[----:B------:R-:W-:-:S04]  /*fe30*/  DEPBAR.LE SB0, 0x0 ;  /* 0x000080000000791a */ /* 0x000fc80000000000 */
[----:B-1----:R-:W-:Y:S07]  /*fe40*/  HMMA.16816.F32 R12, R8, R4, R12 ;  /* 0x00000004080c723c */ /* 0x002fee000000180c */
[----:B------:R-:W-:Y:S01]  /*fe50*/  SHF.R.S32.HI R5, RZ, 0x1f, R224 ;  /* 0x0000001fff057819 */ /* 0x000fe200000114e0 */
[C---:B------:R-:W-:Y:S08]  /*fe60*/  HMMA.16816.F32 R60, R32.reuse, R30, R60 ;  /* 0x0000001e203c723c */ /* 0x040ff0000000183c */
[C---:B------:R-:W-:Y:S08]  /*fe70*/  HMMA.16816.F32 R56, R32.reuse, R24, R56 ;  /* 0x000000182038723c */ /* 0x040ff00000001838 */
[----:B------:R-:W-:Y:S01]  /*fe80*/  HMMA.16816.F32 R52, R32, R26, R52 ;  /* 0x0000001a2034723c */ /* 0x000fe20000001834 */
[----:B------:R-:W-:Y:S01]  /*fe90*/  FMUL.FTZ R4, R12, c[0x0][0x320] ;  /* 0x0000c8000c047a20 */ /* 0x000fe20000410000 */
[----:B------:R-:W-:Y:S01]  /*fea0*/  SHF.R.S32.HI R12, RZ, 0x1f, R223 ;  /* 0x0000001fff0c7819 */ /* 0x000fe200000114df */
[----:B------:R-:W-:-:S02]  /*feb0*/  FMUL.FTZ R0, R14, c[0x0][0x320] ;  /* 0x0000c8000e007a20 */ /* 0x000fc40000410000 */
[----:B------:R-:W-:Y:S02]  /*fec0*/  FMUL.FTZ R13, R13, c[0x0][0x320] ;  /* 0x0000c8000d0d7a20 */ /* 0x000fe40000410000 */
[----:B------:R-:W1:Y:S01]  /*fed0*/  MUFU.TANH R4, R4 ;  /* 0x0000000400047308 */ /* 0x000e620000002400 */
[C---:B------:R-:W-:Y:S07]  /*fee0*/  HMMA.16816.F32 R48, R32.reuse, R20, R48 ;  /* 0x000000142030723c */ /* 0x040fee0000001830 */
[----:B------:R-:W1:Y:S01]  /*fef0*/  MUFU.TANH R0, R0 ;  /* 0x0000000000007308 */ /* 0x000e620000002400 */
[C---:B------:R-:W-:Y:S08]  /*ff00*/  HMMA.16816.F32 R44, R32.reuse, R22, R44 ;  /* 0x00000016202c723c */ /* 0x040ff0000000182c */
[C---:B------:R-:W-:Y:S01]  /*ff10*/  HMMA.16816.F32 R40, R32.reuse, R16, R40 ;  /* 0x000000102028723c */ /* 0x040fe20000001828 */
[----:B------:R1:W1:Y:S07]  /*ff20*/  MUFU.TANH R16, R13 ;  /* 0x0000000d00107308 */ /* 0x00026e0000002400 */
[----:B------:R-:W-:Y:S08]  /*ff30*/  HMMA.16816.F32 R80, R32, R18, R80 ;  /* 0x000000122050723c */ /* 0x000ff00000001850 */
[C---:B------:R-:W-:Y:S08]  /*ff40*/  HMMA.16816.F32 R60, R8.reuse, R6, R60 ;  /* 0x00000006083c723c */ /* 0x040ff0000000183c */
[C---:B--2---:R-:W-:Y:S08]  /*ff50*/  HMMA.16816.F32 R56, R8.reuse, R72, R56 ;  /* 0x000000480838723c */ /* 0x044ff00000001838 */
[C---:B------:R-:W-:Y:S08]  /*ff60*/  HMMA.16816.F32 R52, R8.reuse, R74, R52 ;  /* 0x0000004a0834723c */ /* 0x040ff00000001834 */
[C---:B---3--:R-:W-:Y:S08]  /*ff70*/  HMMA.16816.F32 R48, R8.reuse, R64, R48 ;  /* 0x000000400830723c */ /* 0x048ff00000001830 */
[C---:B------:R-:W-:Y:S08]  /*ff80*/  HMMA.16816.F32 R44, R8.reuse, R66, R44 ;  /* 0x00000042082c723c */ /* 0x040ff0000000182c */
[C---:B----4-:R-:W-:Y:S08]  /*ff90*/  HMMA.16816.F32 R40, R8.reuse, R36, R40 ;  /* 0x000000240828723c */ /* 0x050ff00000001828 */
[----:B------:R-:W-:Y:S07]  /*ffa0*/  HMMA.16816.F32 R80, R8, R38, R80 ;  /* 0x000000260850723c */ /* 0x000fee0000001850 */
[----:B------:R-:W-:Y:S01]  /*ffb0*/  SHF.R.S32.HI R11, RZ, 0x1f, R222 ;  /* 0x0000001fff0b7819 */ /* 0x000fe200000114de */
[----:B------:R-:W-:Y:S06]  /*ffc0*/  BAR.SYNC.DEFER_BLOCKING 0x0 ;  /* 0x0000000000007b1d */ /* 0x000fec0000010000 */
[----:B------:R-:W-:Y:S05]  /*ffd0*/  @!P0 BRA `(.L_x_410) ;  /* 0x0000043000008947 */ /* 0x000fea0003800000 */
[----:B-1----:R-:W-:Y:S01]  /*ffe0*/  ISETP.NE.AND P5, PT, R209, 0x1, PT ;  /* 0x00000001d100780c */ /* 0x002fe20003fa5270 */
[----:B------:R-:W-:Y:S01]  /*fff0*/  IMAD.MOV.U32 R212, RZ, RZ, RZ ;  /* 0x000000ffffd47224 */ /* 0x000fe200078e00ff */
[----:B------:R-:W-:-:S04]  /*10000*/  IADD3 R213, R215, R68, R208 ;  /* 0x00000044d7d57210 */ /* 0x000fc80007ffe0d0 */
[----:B------:R-:W-:-:S05]  /*10010*/  IADD3 R213, R213, -0x40, RZ ;  /* 0xffffffc0d5d57810 */ /* 0x000fca0007ffe0ff */
        /* <DEDUP_REMOVED lines=9> */
[----:B------:R-:W-:Y:S01]  /*100b0*/  ISETP.GE.AND P5, PT, R214, c[0x0][0x1d4], PT ;  /* 0x00007500d6007a0c */ /* 0x000fe20003fa6270 */
[C---:B------:R-:W-:Y:S01]  /*100c0*/  IMAD.SHL.U32 R10, R222.reuse, 0x2, RZ ;  /* 0x00000002de0a7824 */ /* 0x040fe200078e00ff */
        /* <DEDUP_REMOVED lines=11> */
[----:B------:R-:W-:-:S04]  /*10180*/  IMAD.WIDE.U32 R8, R212, c[0x0][0x1f0], R18 ;  /* 0x00007c00d4087a25 */ /* 0x000fc800078e0012 */
[----:B------:R-:W-:Y:S01]  /*10190*/  IMAD R7, R7, c[0x0][0x1f0], RZ ;  /* 0x00007c0007077a24 */ /* 0x000fe200078e02ff */
[----:B------:R-:W-:Y:S02]  /*101a0*/  IADD3 R24, P0, R8, UR10, RZ ;  /* 0x0000000a08187c10 */ /* 0x000fe4000ff1e0ff */
[----:B------:R-:W-:Y:S01]  /*101b0*/  SHF.L.U64.HI R8, R224, 0x1, R5 ;  /* 0x00000001e0087819 */ /* 0x000fe20000010205 */
[----:B------:R-:W-:Y:S02]  /*101c0*/  IMAD R6, R212, c[0x0][0x1f4], R7 ;  /* 0x00007d00d4067a24 */ /* 0x000fe400078e0207 */
[----:B------:R-:W-:Y:S02]  /*101d0*/  IMAD.SHL.U32 R7, R224, 0x2, RZ ;  /* 0x00000002e0077824 */ /* 0x000fe400078e00ff */
[----:B------:R-:W-:Y:S01]  /*101e0*/  IMAD.SHL.U32 R5, R223, 0x2, RZ ;  /* 0x00000002df057824 */ /* 0x000fe200078e00ff */
[----:B------:R-:W-:Y:S02]  /*101f0*/  IADD3.X R9, R9, UR7, R6, P0, !PT ;  /* 0x0000000709097c10 */ /* 0x000fe400087fe406 */
[----:B------:R-:W-:-:S02]  /*10200*/  LEA R21, P0, R24, c[0x0][0x1c8], 0x1 ;  /* 0x0000720018157a11 */ /* 0x000fc400078008ff */
[----:B------:R-:W-:Y:S02]  /*10210*/  SEL R6, RZ, 0x10, P5 ;  /* 0x00000010ff067807 */ /* 0x000fe40002800000 */
[----:B------:R-:W-:Y:S01]  /*10220*/  LEA.HI.X R24, R24, c[0x0][0x1cc], R9, 0x1, P0 ;  /* 0x0000730018187a11 */ /* 0x000fe200000f0c09 */
[----:B------:R-:W1:Y:S01]  /*10230*/  SHFL.IDX PT, R13, R21, 0x1, 0x181f ;  /* 0x00381f00150d7f89 */ /* 0x000e6200000e0000 */
[----:B------:R-:W-:Y:S02]  /*10240*/  SEL R9, RZ, 0x10, P4 ;  /* 0x00000010ff097807 */ /* 0x000fe40002000000 */
[----:B------:R-:W-:Y:S01]  /*10250*/  IADD3 R20, -R6, 0x10, RZ ;  /* 0x0000001006147810 */ /* 0x000fe20007ffe1ff */
[----:B------:R-:W2:Y:S01]  /*10260*/  SHFL.IDX PT, R17, R24, 0x1, 0x181f ;  /* 0x00381f0018117f89 */ /* 0x000ea200000e0000 */
[----:B------:R-:W-:Y:S02]  /*10270*/  IADD3 R22, -R9, 0x10, RZ ;  /* 0x0000001009167810 */ /* 0x000fe40007ffe1ff */
[----:B------:R-:W-:Y:S01]  /*10280*/  LOP3.LUT R20, R20, 0xf, RZ, 0xc0, !PT ;  /* 0x0000000f14147812 */ /* 0x000fe200078ec0ff */
[----:B------:R3:W4:Y:S01]  /*10290*/  SHFL.IDX PT, R18, R21, RZ, 0x181f ;  /* 0x00181fff15127589 */ /* 0x00072200000e0000 */
[----:B------:R-:W-:-:S02]  /*102a0*/  LOP3.LUT R22, R22, 0xf, RZ, 0xc0, !PT ;  /* 0x0000000f16167812 */ /* 0x000fc400078ec0ff */
[----:B------:R-:W-:Y:S01]  /*102b0*/  ISETP.NE.U32.AND P2, PT, R9, RZ, PT ;  /* 0x000000ff0900720c */ /* 0x000fe20003f45070 */
[----:B------:R5:W4:Y:S01]  /*102c0*/  SHFL.IDX PT, R19, R24, RZ, 0x181f ;  /* 0x00181fff18137589 */ /* 0x000b2200000e0000 */
[----:B-1----:R-:W-:-:S04]  /*102d0*/  IADD3 R22, P1, P0, R22, R13, R10 ;  /* 0x0000000d16167210 */ /* 0x002fc8000783e00a */
[----:B--2---:R-:W-:Y:S02]  /*102e0*/  IADD3.X R23, RZ, R17, R11, P1, P0 ;  /* 0x00000011ff177210 */ /* 0x004fe40000fe040b */
[----:B------:R-:W-:-:S04]  /*102f0*/  IADD3 R20, P1, P0, R20, R13, R7 ;  /* 0x0000000d14147210 */ /* 0x000fc8000783e007 */
[----:B---3--:R-:W-:Y:S02]  /*10300*/  IADD3.X R21, RZ, R17, R8, P1, P0 ;  /* 0x00000011ff157210 */ /* 0x008fe40000fe0408 */
[----:B-----5:R-:W-:-:S04]  /*10310*/  IADD3 R24, P1, P0, R14, R13, R5 ;  /* 0x0000000d0e187210 */ /* 0x020fc8000783e005 */
[----:B------:R-:W-:Y:S02]  /*10320*/  IADD3.X R25, RZ, R17, R12, P1, P0 ;  /* 0x00000011ff197210 */ /* 0x000fe40000fe040c */
[C---:B----4-:R-:W-:Y:S02]  /*10330*/  IADD3 R26, P0, R18.reuse, R7, RZ ;  /* 0x00000007121a7210 */ /* 0x050fe40007f1e0ff */
[----:B------:R-:W-:-:S03]  /*10340*/  IADD3 R10, P1, R18, R10, RZ ;  /* 0x0000000a120a7210 */ /* 0x000fc60007f3e0ff */
[C---:B------:R-:W-:Y:S01]  /*10350*/  IMAD.X R27, R19.reuse, 0x1, R8, P0 ;  /* 0x00000001131b7824 */ /* 0x040fe200000e0608 */
        /* <DEDUP_REMOVED lines=11> */
.L_x_410:
[----:B-1----:R-:W-:Y:S01]  /*10410*/  SHF.R.S32.HI R7, RZ, 0x1f, R88 ;  /* 0x0000001fff077819 */ /* 0x002fe20000011458 */
[----:B------:R-:W-:Y:S01]  /*10420*/  FMUL.FTZ R10, R56, c[0x0][0x320] ;  /* 0x0000c800380a7a20 */ /* 0x000fe20000410000 */
[----:B------:R-:W-:Y:S01]  /*10430*/  LOP3.LUT R12, R69, 0xffffffe0, RZ, 0xc0, !PT ;  /* 0xffffffe0450c7812 */ /* 0x000fe200078ec0ff */
[----:B------:R-:W-:Y:S01]  /*10440*/  FMUL.FTZ R8, R57, c[0x0][0x320] ;  /* 0x0000c80039087a20 */ /* 0x000fe20000410000 */
[----:B------:R-:W-:Y:S01]  /*10450*/  LEA.HI R70, R70, R71, RZ, 0x2 ;  /* 0x0000004746467211 */ /* 0x000fe200078f10ff */
[----:B------:R-:W-:Y:S01]  /*10460*/  FMUL.FTZ R6, R52, c[0x0][0x320] ;  /* 0x0000c80034067a20 */ /* 0x000fe20000410000 */
        /* <DEDUP_REMOVED lines=23> */
[----:B------:R-:W-:Y:S01]  /*105e0*/  FMUL.FTZ R80, R80, c[0x0][0x320] ;  /* 0x0000c80050507a20 */ /* 0x000fe20000410000 */
[----:B------:R-:W-:Y:S01]  /*105f0*/  IADD3 R13, R207, 0x1, -R68 ;  /* 0x00000001cf0d7810 */ /* 0x000fe20007ffe844 */
[----:B------:R-:W-:Y:S01]  /*10600*/  IMAD R217, R70, 0x8, R9 ;  /* 0x0000000846d97824 */ /* 0x000fe200078e0209 */
[----:B------:R-:W1:Y:S01]  /*10610*/  MUFU.TANH R10, R10 ;  /* 0x0000000a000a7308 */ /* 0x000e620000002400 */
[----:B------:R-:W-:Y:S01]  /*10620*/  IMAD.IADD R218, R7, 0x1, -R218 ;  /* 0x0000000107da7824 */ /* 0x000fe200078e0ada */
[----:B------:R-:W-:Y:S01]  /*10630*/  ULDC UR13, c[0x0][0x324] ;  /* 0x0000c900000d7ab9 */ /* 0x000fe20000000800 */
[----:B------:R-:W-:Y:S01]  /*10640*/  @P1 IMAD.HI.U32 R12, R217, c[0x0][0x2c8], RZ ;  /* 0x0000b200d90c1a27 */ /* 0x000fe200078e00ff */
[----:B------:R-:W-:Y:S01]  /*10650*/  MOV R9, R217 ;  /* 0x000000d900097202 */ /* 0x000fe20000000f00 */
[----:B------:R-:W-:Y:S01]  /*10660*/  ULOP3.LUT UR13, URZ, UR13, URZ, 0x33, !UPT ;  /* 0x0000000d3f0d7292 */ /* 0x000fe2000f8e333f */
[----:B------:R-:W0:Y:S01]  /*10670*/  LDGDEPBAR ;  /* 0x00000000000079af */ /* 0x000e220000000000 */
[----:B------:R-:W-:Y:S01]  /*10680*/  IMAD.SHL.U32 R218, R218, 0x2, RZ ;  /* 0x00000002dada7824 */ /* 0x000fe200078e00ff */
[----:B------:R-:W-:Y:S01]  /*10690*/  @P0 SHF.R.U32.HI R9, RZ, c[0x0][0x2cc], R12 ;  /* 0x0000b300ff090a19 */ /* 0x000fe2000001160c */
[----:B------:R-:W-:Y:S01]  /*106a0*/  FMUL.FTZ R12, R61, c[0x0][0x320] ;  /* 0x0000c8003d0c7a20 */ /* 0x000fe20000410000 */
[----:B------:R-:W-:Y:S01]  /*106b0*/  PLOP3.LUT P0, PT, PT, PT, UP2, 0x40, 0x0 ;  /* 0x000000000000781c */ /* 0x000fe20003f0e828 */
[----:B------:R-:W-:Y:S01]  /*106c0*/  FMUL.FTZ R81, R81, c[0x0][0x320] ;  /* 0x0000c80051517a20 */ /* 0x000fe20000410000 */
[----:B------:R-:W2:Y:S01]  /*106d0*/  MUFU.TANH R8, R8 ;  /* 0x0000000800087308 */ /* 0x000ea20000002400 */
[----:B------:R-:W3:Y:S01]  /*106e0*/  SHFL.IDX PT, R20, R9, RZ, 0x1c1f ;  /* 0x001c1fff09147589 */ /* 0x000ee200000e0000 */
[----:B------:R-:W-:Y:S01]  /*106f0*/  FMUL.FTZ R45, R45, c[0x0][0x320] ;  /* 0x0000c8002d2d7a20 */ /* 0x000fe20000410000 */
[----:B------:R-:W-:Y:S01]  /*10700*/  IADD3 R13, -R210, R13, -R218 ;  /* 0x0000000dd20d7210 */ /* 0x000fe20007ffe9da */
[----:B------:R-:W-:Y:S01]  /*10710*/  IMAD.IADD R203, R90, 0x1, R89 ;  /* 0x000000015acb7824 */ /* 0x000fe200078e0259 */
[----:B------:R-:W-:-:S02]  /*10720*/  IADD3 R11, -R218, R207, -R68 ;  /* 0x000000cfda0b7210 */ /* 0x000fc40007ffe944 */
[C---:B------:R-:W-:Y:S01]  /*10730*/  IADD3 R17, R13.reuse, c[0x0][0x328], RZ ;  /* 0x0000ca000d117a10 */ /* 0x040fe20007ffe0ff */
[----:B------:R-:W4:Y:S01]  /*10740*/  MUFU.TANH R6, R6 ;  /* 0x0000000600067308 */ /* 0x000f220000002400 */
[----:B------:R-:W-:-:S07]  /*10750*/  IADD3 R13, R13, UR13, RZ ;  /* 0x0000000d0d0d7c10 */ /* 0x000fce000fffe0ff */
[----:B------:R-:W1:Y:S08]  /*10760*/  MUFU.TANH R5, R5 ;  /* 0x0000000500057308 */ /* 0x000e700000002400 */
[----:B------:R1:W1:Y:S01]  /*10770*/  MUFU.TANH R166, R48 ;  /* 0x0000003000a67308 */ /* 0x0002620000002400 */
[-C--:B---3--:R-:W-:Y:S02]  /*10780*/  IADD3 R22, R17, R20.reuse, RZ ;  /* 0x0000001411167210 */ /* 0x088fe40007ffe0ff */
        /* <DEDUP_REMOVED lines=8> */
[----:B------:R-:W1:Y:S08]  /*10810*/  MUFU.TANH R12, R12 ;  /* 0x0000000c000c7308 */ /* 0x000e700000002400 */
[----:B------:R-:W1:Y:S08]  /*10820*/  MUFU.TANH R14, R14 ;  /* 0x0000000e000e7308 */ /* 0x000e700000002400 */
[----:B------:R3:W1:Y:S01]  /*10830*/  MUFU.TANH R160, R45 ;  /* 0x0000002d00a07308 */ /* 0x0006620000002400 */
[----:B------:R-:W-:Y:S05]  /*10840*/  @P0 BRA `(.L_x_411) ;  /* 0x0000015000000947 */ /* 0x000fea0003800000 */
[----:B--2-4-:R-:W-:Y:S01]  /*10850*/  IADD3 R21, -R210, R207, R20 ;  /* 0x000000cfd2157210 */ /* 0x014fe20007ffe114 */
[----:B------:R-:W-:Y:S03]  /*10860*/  BSSY B0, `(.L_x_412) ;  /* 0x000000e000007945 */ /* 0x000fe60003800000 */
        /* <DEDUP_REMOVED lines=9> */
.L_x_413:
[----:B------:R-:W-:-:S04]  /*10900*/  MOV R7, 0x1 ;  /* 0x0000000100077802 */ /* 0x000fc80000000f00 */
[----:B------:R-:W-:-:S13]  /*10910*/  ISETP.NE.AND P0, PT, R7, c[0x0][0x32c], PT ;  /* 0x0000cb0007007a0c */ /* 0x000fda0003f05270 */
[----:B------:R-:W-:-:S05]  /*10920*/  @P0 IMAD.HI.U32 R7, R21, c[0x0][0x330], RZ ;  /* 0x0000cc0015070a27 */ /* 0x000fca00078e00ff */
[----:B------:R-:W-:Y:S02]  /*10930*/  @P0 SHF.R.U32.HI R21, RZ, c[0x0][0x334], R7 ;  /* 0x0000cd00ff150a19 */ /* 0x000fe40000011607 */
.L_x_414:
[----:B------:R-:W-:Y:S05]  /*10940*/  BSYNC B0 ;  /* 0x0000000000007941 */ /* 0x000fea0003800000 */
.L_x_412:
[----:B------:R-:W-:-:S04]  /*10950*/  IMAD R7, R21, c[0x0][0x32c], -R68 ;  /* 0x0000cb0015077a24 */ /* 0x000fc800078e0a44 */
[----:B------:R-:W-:-:S05]  /*10960*/  IMAD.IADD R7, R7, 0x1, -R218 ;  /* 0x0000000107077824 */ /* 0x000fca00078e0ada */
[----:B------:R-:W-:Y:S02]  /*10970*/  IADD3 R20, R7, c[0x0][0x32c], RZ ;  /* 0x0000cb0007147a10 */ /* 0x000fe40007ffe0ff */
[----:B------:R-:W-:Y:S02]  /*10980*/  IMNMX R18, R18, R7, !PT ;  /* 0x0000000712127217 */ /* 0x000fe40007800200 */
[----:B------:R-:W-:Y:S02]  /*10990*/  IMNMX R19, R19, R20, PT ;  /* 0x0000001413137217 */ /* 0x000fe40003800200 */
.L_x_411:
[----:B--2-4-:R-:W-:Y:S01]  /*109a0*/  ISETP.GT.AND P2, PT, R134, RZ, PT ;  /* 0x000000ff8600720c */ /* 0x014fe20003f44270 */
[----:B------:R-:W2:Y:S01]  /*109b0*/  SHFL.IDX PT, R26, R9, 0x1, 0x1c1f ;  /* 0x003c1f00091a7f89 */ /* 0x000ea200000e0000 */
[----:B------:R-:W-:Y:S02]  /*109c0*/  FMUL.FTZ R20, R62, c[0x0][0x320] ;  /* 0x0000c8003e147a20 */ /* 0x000fe40000410000 */
[----:B------:R-:W-:Y:S01]  /*109d0*/  ISETP.GT.AND P0, PT, R18, RZ, P2 ;  /* 0x000000ff1200720c */ /* 0x000fe20001704270 */
[----:B------:R-:W-:Y:S02]  /*109e0*/  FMUL.FTZ R15, R15, c[0x0][0x320] ;  /* 0x0000c8000f0f7a20 */ /* 0x000fe40000410000 */
[----:B------:R-:W-:Y:S01]  /*109f0*/  FMUL.FTZ R21, R54, c[0x0][0x320] ;  /* 0x0000c80036157a20 */ /* 0x000fe20000410000 */
[----:B------:R-:W-:Y:S01]  /*10a00*/  ISETP.LT.OR P0, PT, R19, 0x1, P0 ;  /* 0x000000011300780c */ /* 0x000fe20000701670 */
[----:B------:R-:W-:Y:S01]  /*10a10*/  FMUL.FTZ R22, R55, c[0x0][0x320] ;  /* 0x0000c80037167a20 */ /* 0x000fe20000410000 */
[----:B------:R-:W4:Y:S01]  /*10a20*/  MUFU.TANH R20, R20 ;  /* 0x0000001400147308 */ /* 0x000f220000002400 */
        /* <DEDUP_REMOVED lines=23> */
[----:B------:R1:W2:Y:S03]  /*10ba0*/  MUFU.TANH R169, R47 ;  /* 0x0000002f00a97308 */ /* 0x0002a60000002400 */
        /* <DEDUP_REMOVED lines=19> */
[----:B------:R-:W1:Y:S01]  /*10ce0*/  MUFU.TANH R23, R23 ;  /* 0x0000001700177308 */ /* 0x000e620000002400 */
        /* <DEDUP_REMOVED lines=27> */
[----:B------:R-:W-:Y:S02]  /*10ea0*/  ISETP.LT.OR P0, PT, R19, 0x3a, P0 ;  /* 0x0000003a1300780c */ /* 0x000fe40000701670 */
[----:B------:R-:W-:Y:S02]  /*10eb0*/  IMNMX R19, R18, R11, PT ;  /* 0x0000000b12137217 */ /* 0x000fe40003800200 */
[----:B------:R-:W-:Y:S02]  /*10ec0*/  FSEL R140, R140, -INF , !P0 ;  /* 0xff8000008c8c7808 */ /* 0x000fe40004000000 */
[----:B------:R-:W-:-:S13]  /*10ed0*/  PLOP3.LUT P0, PT, PT, PT, UP2, 0x40, 0x0 ;  /* 0x000000000000781c */ /* 0x000fda0003f0e828 */
[----:B------:R-:W-:Y:S05]  /*10ee0*/  @P0 BRA `(.L_x_415) ;  /* 0x0000015000000947 */ /* 0x000fea0003800000 */
[----:B-1234-:R-:W-:Y:S01]  /*10ef0*/  IADD3 R9, -R210, R207, R26 ;  /* 0x000000cfd2097210 */ /* 0x01efe20007ffe11a */
        /* <DEDUP_REMOVED lines=10> */
.L_x_417:
[----:B------:R-:W-:-:S04]  /*10fa0*/  MOV R5, 0x1 ;  /* 0x0000000100057802 */ /* 0x000fc80000000f00 */
[----:B------:R-:W-:-:S13]  /*10fb0*/  ISETP.NE.AND P0, PT, R5, c[0x0][0x32c], PT ;  /* 0x0000cb0005007a0c */ /* 0x000fda0003f05270 */
[----:B------:R-:W-:-:S05]  /*10fc0*/  @P0 IMAD.HI.U32 R5, R9, c[0x0][0x330], RZ ;  /* 0x0000cc0009050a27 */ /* 0x000fca00078e00ff */
[----:B------:R-:W-:Y:S02]  /*10fd0*/  @P0 SHF.R.U32.HI R9, RZ, c[0x0][0x334], R5 ;  /* 0x0000cd00ff090a19 */ /* 0x000fe40000011605 */
.L_x_418:
[----:B------:R-:W-:Y:S05]  /*10fe0*/  BSYNC B0 ;  /* 0x0000000000007941 */ /* 0x000fea0003800000 */
.L_x_416:
[----:B------:R-:W-:-:S04]  /*10ff0*/  IMAD R9, R9, c[0x0][0x32c], -R68 ;  /* 0x0000cb0009097a24 */ /* 0x000fc800078e0a44 */
[----:B------:R-:W-:-:S05]  /*11000*/  IMAD.IADD R26, R9, 0x1, -R218 ;  /* 0x00000001091a7824 */ /* 0x000fca00078e0ada */
[----:B------:R-:W-:Y:S02]  /*11010*/  IADD3 R18, R26, c[0x0][0x32c], RZ ;  /* 0x0000cb001a127a10 */ /* 0x000fe40007ffe0ff */
[----:B------:R-:W-:Y:S02]  /*11020*/  IMNMX R25, R25, R26, !PT ;  /* 0x0000001a19197217 */ /* 0x000fe40007800200 */
[----:B------:R-:W-:Y:S02]  /*11030*/  IMNMX R19, R19, R18, PT ;  /* 0x0000001213137217 */ /* 0x000fe40003800200 */
.L_x_415:
[----:B-1234-:R-:W-:Y:S01]  /*11040*/  ISETP.GT.AND P0, PT, R25, 0x1, P2 ;  /* 0x000000011900780c */ /* 0x01efe20001704270 */
[----:B------:R-:W-:Y:S01]  /*11050*/  IMAD.SHL.U32 R203, R203, 0x2, RZ ;  /* 0x00000002cbcb7824 */ /* 0x000fe200078e00ff */
[----:B------:R-:W-:Y:S01]  /*11060*/  ISETP.GT.AND P1, PT, R25, 0x38, P2 ;  /* 0x000000381900780c */ /* 0x000fe20001724270 */
[----:B------:R-:W-:Y:S01]  /*11070*/  @UP3 USHF.L.U32 UR15, UR15, 0x7, URZ ;  /* 0x000000070f0f3899 */ /* 0x000fe2000800063f */
[----:B------:R-:W-:Y:S01]  /*11080*/  ISETP.LT.OR P0, PT, R19, 0x2, P0 ;  /* 0x000000021300780c */ /* 0x000fe20000701670 */
[--C-:B------:R-:W-:Y:S01]  /*11090*/  IMAD R197, R3, 0x2, R203.reuse ;  /* 0x0000000203c57824 */ /* 0x100fe200078e02cb */
[----:B------:R-:W-:Y:S01]  /*110a0*/  ISETP.LT.OR P1, PT, R19, 0x39, P1 ;  /* 0x000000391300780c */ /* 0x000fe20000f21670 */
[----:B------:R-:W-:Y:S01]  /*110b0*/  LDSM.16.MT88.4 R40, [R203+0x2100] ;  /* 0x00210000cb28783b */ /* 0x000fe20000004200 */
[----:B------:R-:W-:Y:S01]  /*110c0*/  FSEL R17, R15, -INF , !P0 ;  /* 0xff8000000f117808 */ /* 0x000fe20004000000 */
[----:B------:R-:W-:Y:S01]  /*110d0*/  IMAD R198, R2, 0x2, R203 ;  /* 0x0000000202c67824 */ /* 0x000fe200078e02cb */
[----:B------:R-:W-:Y:S01]  /*110e0*/  ISETP.GT.AND P0, PT, R25, 0x8, P2 ;  /* 0x000000081900780c */ /* 0x000fe20001704270 */
[----:B------:R-:W-:Y:S01]  /*110f0*/  LDSM.16.MT88.4 R56, [R197+0x2100] ;  /* 0x00210000c538783b */ /* 0x000fe20000004200 */
[----:B------:R-:W-:Y:S01]  /*11100*/  FSEL R141, R141, -INF , !P1 ;  /* 0xff8000008d8d7808 */ /* 0x000fe20004800000 */
[----:B------:R-:W-:Y:S01]  /*11110*/  IMAD R196, R3, 0x2, R198 ;  /* 0x0000000203c47824 */ /* 0x000fe200078e02c6 */
[----:B------:R-:W-:Y:S01]  /*11120*/  ISETP.LT.OR P0, PT, R19, 0x9, P0 ;  /* 0x000000091300780c */ /* 0x000fe20000701670 */
[----:B------:R-:W-:Y:S01]  /*11130*/  LDSM.16.MT88.4 R124, [R203+0x100] ;  /* 0x00010000cb7c783b */ /* 0x000fe20000004200 */
[----:B------:R-:W-:Y:S01]  /*11140*/  ULDC.64 UR4, c[0x0][0x2c8] ;  /* 0x0000b20000047ab9 */ /* 0x000fe20000000a00 */
[----:B------:R-:W-:Y:S01]  /*11150*/  IADD3 R180, R134, -0x2, RZ ;  /* 0xfffffffe86b47810 */ /* 0x000fe20007ffe0ff */
[----:B------:R-:W-:Y:S01]  /*11160*/  UIMAD.WIDE.U32 UR24, UR15, UR4, URZ ;  /* 0x000000040f1872a5 */ /* 0x000fe2000f8e003f */
[----:B------:R-:W-:Y:S01]  /*11170*/  FSEL R5, R20, -INF , !P0 ;  /* 0xff80000014057808 */ /* 0x000fe20004000000 */
[----:B------:R-:W-:Y:S01]  /*11180*/  LDSM.16.MT88.4 R116, [R198+0x100] ;  /* 0x00010000c674783b */ /* 0x000fe20000004200 */
[----:B------:R-:W-:-:S03]  /*11190*/  ISETP.GT.AND P0, PT, R25, 0x9, P2 ;  /* 0x000000091900780c */ /* 0x000fc60001704270 */
[----:B------:R-:W-:Y:S01]  /*111a0*/  LDSM.16.MT88.4 R108, [R197+0x100] ;  /* 0x00010000c56c783b */ /* 0x000fe20000004200 */
[----:B------:R-:W-:Y:S01]  /*111b0*/  ISETP.LT.OR P0, PT, R19, 0xa, P0 ;  /* 0x0000000a1300780c */ /* 0x000fe20000701670 */
[----:B------:R-:W-:Y:S02]  /*111c0*/  @UP3 UMOV UR15, UR25 ;  /* 0x00000019000f3c82 */ /* 0x000fe40008000000 */
[----:B------:R-:W-:Y:S01]  /*111d0*/  LDSM.16.MT88.4 R100, [R196+0x100] ;  /* 0x00010000c464783b */ /* 0x000fe20000004200 */
[----:B------:R-:W-:Y:S01]  /*111e0*/  FSEL R147, R147, -INF , !P0 ;  /* 0xff80000093937808 */ /* 0x000fe20004000000 */
[----:B------:R-:W-:Y:S01]  /*111f0*/  @UP3 USHF.R.U32.HI UR17, URZ, UR5, UR15 ;  /* 0x000000053f113299 */ /* 0x000fe2000801160f */
[----:B------:R-:W-:Y:S01]  /*11200*/  ISETP.GT.AND P0, PT, R25, 0x10, P2 ;  /* 0x000000101900780c */ /* 0x000fe20001704270 */
[----:B------:R-:W-:Y:S03]  /*11210*/  LDSM.16.MT88.4 R48, [R198+0x2100] ;  /* 0x00210000c630783b */ /* 0x000fe60000004200 */
[----:B------:R-:W-:Y:S01]  /*11220*/  ISETP.LT.OR P0, PT, R19, 0x11, P0 ;  /* 0x000000111300780c */ /* 0x000fe20000701670 */
[----:B------:R-:W-:Y:S03]  /*11230*/  LDSM.16.MT88.4 R64, [R196+0x2100] ;  /* 0x00210000c440783b */ /* 0x000fe60000004200 */
[----:B------:R-:W-:Y:S01]  /*11240*/  FSEL R15, R23, -INF , !P0 ;  /* 0xff800000170f7808 */ /* 0x000fe20004000000 */
[----:B------:R-:W-:Y:S01]  /*11250*/  LDSM.16.MT88.4 R72, [R203+0x4100] ;  /* 0x00410000cb48783b */ /* 0x000fe20000004200 */
[----:B------:R-:W-:-:S03]  /*11260*/  ISETP.GT.AND P0, PT, R25, 0x11, P2 ;  /* 0x000000111900780c */ /* 0x000fc60001704270 */
[----:B------:R-:W-:Y:S01]  /*11270*/  LDSM.16.MT88.4 R80, [R198+0x4100] ;  /* 0x00410000c650783b */ /* 0x000fe20000004200 */
[----:B------:R-:W-:-:S03]  /*11280*/  ISETP.LT.OR P0, PT, R19, 0x12, P0 ;  /* 0x000000121300780c */ /* 0x000fc60000701670 */
[----:B------:R-:W-:Y:S01]  /*11290*/  LDSM.16.MT88.4 R88, [R197+0x4100] ;  /* 0x00410000c558783b */ /* 0x000fe20000004200 */
[----:B------:R-:W-:Y:S02]  /*112a0*/  FSEL R13, R24, -INF , !P0 ;  /* 0xff800000180d7808 */ /* 0x000fe40004000000 */
[----:B------:R-:W-:Y:S01]  /*112b0*/  ISETP.GT.AND P0, PT, R25, 0x18, P2 ;  /* 0x000000181900780c */ /* 0x000fe20001704270 */
[----:B------:R-:W-:Y:S03]  /*112c0*/  LDSM.16.MT88.4 R136, [R198+0x900] ;  /* 0x00090000c688783b */ /* 0x000fe60000004200 */
[----:B------:R-:W-:Y:S01]  /*112d0*/  ISETP.LT.OR P0, PT, R19, 0x19, P0 ;  /* 0x000000191300780c */ /* 0x000fe20000701670 */
[----:B------:R-:W-:Y:S03]  /*112e0*/  LDSM.16.MT88.4 R32, [R197+0x900] ;  /* 0x00090000c520783b */ /* 0x000fe60000004200 */
[----:B------:R-:W-:Y:S01]  /*112f0*/  FSEL R11, R21, -INF , !P0 ;  /* 0xff800000150b7808 */ /* 0x000fe20004000000 */
[----:B------:R-:W-:Y:S01]  /*11300*/  LDSM.16.MT88.4 R28, [R196+0x900] ;  /* 0x00090000c41c783b */ /* 0x000fe20000004200 */
[----:B------:R-:W-:-:S02]  /*11310*/  ISETP.GT.AND P0, PT, R25, 0x19, P2 ;  /* 0x000000191900780c */ /* 0x000fc40001704270 */
[----:B------:R-:W-:Y:S02]  /*11320*/  FMNMX.FTZ R21, R7, R16, !PT ;  /* 0x0000001007157209 */ /* 0x000fe40007810000 */
[----:B------:R-:W-:Y:S02]  /*11330*/  ISETP.LT.OR P0, PT, R19, 0x1a, P0 ;  /* 0x0000001a1300780c */ /* 0x000fe40000701670 */
[----:B------:R-:W-:Y:S02]  /*11340*/  FMNMX.FTZ R21, R14, R21, !PT ;  /* 0x000000150e157209 */ /* 0x000fe40007810000 */
[----:B------:R-:W-:Y:S02]  /*11350*/  FSEL R9, R22, -INF , !P0 ;  /* 0xff80000016097808 */ /* 0x000fe40004000000 */
[----:B------:R-:W-:Y:S02]  /*11360*/  ISETP.GT.AND P0, PT, R25, 0x20, P2 ;  /* 0x000000201900780c */ /* 0x000fe40001704270 */
[----:B------:R-:W-:-:S02]  /*11370*/  FMNMX.FTZ R21, R12, R21, !PT ;  /* 0x000000150c157209 */ /* 0x000fc40007810000 */
[----:B------:R-:W-:Y:S02]  /*11380*/  ISETP.LT.OR P0, PT, R19, 0x21, P0 ;  /* 0x000000211300780c */ /* 0x000fe40000701670 */
[----:B------:R-:W-:Y:S02]  /*11390*/  FMNMX.FTZ R21, R10, R21, !PT ;  /* 0x000000150a157209 */ /* 0x000fe40007810000 */
[----:B------:R-:W-:Y:S02]  /*113a0*/  FSEL R161, R161, -INF , !P0 ;  /* 0xff800000a1a17808 */ /* 0x000fe40004000000 */
[----:B------:R-:W-:Y:S02]  /*113b0*/  ISETP.GT.AND P0, PT, R25, 0x21, P2 ;  /* 0x000000211900780c */ /* 0x000fe40001704270 */
[----:B------:R-:W-:Y:S02]  /*113c0*/  FMNMX.FTZ R21, R8, R21, !PT ;  /* 0x0000001508157209 */ /* 0x000fe40007810000 */
[----:B------:R-:W-:-:S02]  /*113d0*/  ISETP.LT.OR P0, PT, R19, 0x22, P0 ;  /* 0x000000221300780c */ /* 0x000fc40000701670 */
[----:B------:R-:W-:Y:S02]  /*113e0*/  FMNMX.FTZ R21, R6, R21, !PT ;  /* 0x0000001506157209 */ /* 0x000fe40007810000 */
[----:B------:R-:W-:Y:S02]  /*113f0*/  FSEL R171, R171, -INF , !P0 ;  /* 0xff800000abab7808 */ /* 0x000fe40004000000 */
[----:B------:R-:W-:Y:S02]  /*11400*/  ISETP.GT.AND P0, PT, R25, RZ, P2 ;  /* 0x000000ff1900720c */ /* 0x000fe40001704270 */
[----:B------:R-:W-:Y:S02]  /*11410*/  FMNMX.FTZ R21, R4, R21, !PT ;  /* 0x0000001504157209 */ /* 0x000fe40007810000 */
[----:B------:R-:W-:Y:S02]  /*11420*/  ISETP.LT.OR P0, PT, R19, 0x1, P0 ;  /* 0x000000011300780c */ /* 0x000fe40000701670 */
[----:B------:R-:W-:-:S02]  /*11430*/  FMNMX.FTZ R21, R166, R21, !PT ;  /* 0x00000015a6157209 */ /* 0x000fc40007810000 */
[----:B------:R-:W-:Y:S02]  /*11440*/  FSEL R18, R0, -INF , !P0 ;  /* 0xff80000000127808 */ /* 0x000fe40004000000 */
        /* <DEDUP_REMOVED lines=14> */
[----:B------:R-:W-:Y:S02]  /*11530*/  FMNMX.FTZ R21, R158, R21, !PT ;  /* 0x000000159e157209 */ /* 0x000fe40007810000 */
[----:B------:R-:W-:Y:S02]  /*11540*/  FMNMX.FTZ R20, R161, R20, !PT ;  /* 0x00000014a1147209 */ /* 0x000fe40007810000 */
[----:B------:R-:W-:-:S02]  /*11550*/  ISETP.LT.OR P0, PT, R19, 0x31, P0 ;  /* 0x000000311300780c */ /* 0x000fc40000701670 */
[----:B------:R-:W-:Y:S02]  /*11560*/  FMNMX.FTZ R21, R164, R21, !PT ;  /* 0x00000015a4157209 */ /* 0x000fe40007810000 */
[----:B------:R-:W-:Y:S02]  /*11570*/  FMNMX.FTZ R20, R171, R20, !PT ;  /* 0x00000014ab147209 */ /* 0x000fe40007810000 */
[----:B------:R-:W-:Y:S02]  /*11580*/  FSEL R165, R165, -INF , !P0 ;  /* 0xff800000a5a57808 */ /* 0x000fe40004000000 */
[----:B------:R-:W-:Y:S02]  /*11590*/  FMNMX.FTZ R21, R160, R21, !PT ;  /* 0x00000015a0157209 */ /* 0x000fe40007810000 */
[----:B------:R-:W-:Y:S02]  /*115a0*/  ISETP.GT.AND P0, PT, R25, 0x31, P2 ;  /* 0x000000311900780c */ /* 0x000fe40001704270 */
[----:B------:R-:W-:-:S02]  /*115b0*/  FMNMX.FTZ R20, R163, R20, !PT ;  /* 0x00000014a3147209 */ /* 0x000fc40007810000 */
[----:B------:R-:W-:Y:S02]  /*115c0*/  FMNMX.FTZ R21, R170, R21, !PT ;  /* 0x00000015aa157209 */ /* 0x000fe40007810000 */
[----:B------:R-:W-:Y:S02]  /*115d0*/  ISETP.LT.OR P0, PT, R19, 0x32, P0 ;  /* 0x000000321300780c */ /* 0x000fe40000701670 */
[----:B------:R-:W-:Y:S02]  /*115e0*/  FMNMX.FTZ R20, R169, R20, !PT ;  /* 0x00000014a9147209 */ /* 0x000fe40007810000 */
[----:B------:R-:W-:Y:S02]  /*115f0*/  FMNMX.FTZ R21, R168, R21, !PT ;  /* 0x00000015a8157209 */ /* 0x000fe40007810000 */
[----:B------:R-:W-:Y:S02]  /*11600*/  FSEL R143, R143, -INF , !P0 ;  /* 0xff8000008f8f7808 */ /* 0x000fe40004000000 */
[----:B------:R-:W-:-:S02]  /*11610*/  ISETP.GT.AND P0, PT, R25, 0x39, P2 ;  /* 0x000000391900780c */ /* 0x000fc40001704270 */
[----:B------:R-:W-:Y:S01]  /*11620*/  FMNMX.FTZ R20, R165, R20, !PT ;  /* 0x00000014a5147209 */ /* 0x000fe20007810000 */
[----:B------:R-:W-:Y:S01]  /*11630*/  LDSM.16.MT88.4 R24, [R198+0x2900] ;  /* 0x00290000c618783b */ /* 0x000fe20000004200 */
[----:B------:R-:W-:Y:S02]  /*11640*/  FMNMX.FTZ R21, R142, R21, !PT ;  /* 0x000000158e157209 */ /* 0x000fe40007810000 */
[----:B------:R-:W-:Y:S02]  /*11650*/  ISETP.LT.OR P0, PT, R19, 0x3a, P0 ;  /* 0x0000003a1300780c */ /* 0x000fe40000701670 */
[----:B------:R-:W-:Y:S02]  /*11660*/  FMNMX.FTZ R20, R143, R20, !PT ;  /* 0x000000148f147209 */ /* 0x000fe40007810000 */
[----:B------:R-:W-:Y:S02]  /*11670*/  FMNMX.FTZ R0, R140, R21, !PT ;  /* 0x000000158c007209 */ /* 0x000fe40007810000 */
[----:B------:R-:W-:-:S02]  /*11680*/  FSEL R159, R159, -INF , !P0 ;  /* 0xff8000009f9f7808 */ /* 0x000fc40004000000 */
        /* <DEDUP_REMOVED lines=8> */
[----:B-1----:R-:W-:-:S03]  /*11710*/  FMNMX.FTZ R0, R21, R0, !PT ;  /* 0x0000000015007209 */ /* 0x002fc60007810000 */
[----:B------:R-:W-:Y:S01]  /*11720*/  LDSM.16.MT88.4 R20, [R203+0x900] ;  /* 0x00090000cb14783b */ /* 0x000fe20000004200 */
[C---:B------:R-:W-:Y:S01]  /*11730*/  FSETP.NEU.FTZ.AND P0, PT, R0.reuse, -INF , PT ;  /* 0xff8000000000780b */ /* 0x040fe20003f1d000 */
[----:B------:R-:W-:Y:S01]  /*11740*/  FMUL.FTZ R167, R0, c[0x0][0x2d0] ;  /* 0x0000b40000a77a20 */ /* 0x000fe20000410000 */
[----:B--2---:R-:W-:-:S04]  /*11750*/  FMNMX.FTZ R132, R132, R19, !PT ;  /* 0x0000001384847209 */ /* 0x004fc80007810000 */
[----:B------:R-:W-:Y:S02]  /*11760*/  FSEL R167, R167, RZ, P0 ;  /* 0x000000ffa7a77208 */ /* 0x000fe40000000000 */
        /* <DEDUP_REMOVED lines=14> */
[----:B------:R-:W1:Y:S01]  /*11850*/  MUFU.EX2 R151, R151 ;  /* 0x0000009700977308 */ /* 0x000e620000000800 */
[--C-:B------:R-:W-:Y:S02]  /*11860*/  FFMA.FTZ R144, R6, c[0x0][0x2d0], -R167.reuse ;  /* 0x0000b40006907a23 */ /* 0x100fe400000108a7 */
[--C-:B------:R-:W-:Y:S02]  /*11870*/  FFMA.FTZ R3, R4, c[0x0][0x2d0], -R167.reuse ;  /* 0x0000b40004037a23 */ /* 0x100fe400000108a7 */
[----:B------:R-:W2:Y:S01]  /*11880*/  LDSM.16.MT88.4 R4, [R196+0x4100] ;  /* 0x00410000c404783b */ /* 0x000ea20000004200 */
[----:B------:R-:W-:-:S02]  /*11890*/  FFMA.FTZ R150, R10, c[0x0][0x2d0], -R167 ;  /* 0x0000b4000a967a23 */ /* 0x000fc400000108a7 */
[----:B------:R-:W-:Y:S01]  /*118a0*/  MUFU.EX2 R149, R149 ;  /* 0x0000009500957308 */ /* 0x000fe20000000800 */
[----:B------:R-:W-:Y:S02]  /*118b0*/  FFMA.FTZ R145, R8, c[0x0][0x2d0], -R167 ;  /* 0x0000b40008917a23 */ /* 0x000fe400000108a7 */
[--C-:B------:R-:W-:Y:S02]  /*118c0*/  FFMA.FTZ R133, R11, c[0x0][0x2d0], -R162.reuse ;  /* 0x0000b4000b857a23 */ /* 0x100fe400000108a2 */
[--C-:B------:R-:W-:Y:S02]  /*118d0*/  FFMA.FTZ R2, R9, c[0x0][0x2d0], -R162.reuse ;  /* 0x0000b40009027a23 */ /* 0x100fe400000108a2 */
[----:B------:R-:W3:Y:S01]  /*118e0*/  LDSM.16.MT88.4 R8, [R203+0x2900] ;  /* 0x00290000cb08783b */ /* 0x000ee20000004200 */
[----:B------:R-:W4:Y:S01]  /*118f0*/  MUFU.EX2 R146, R146 ;  /* 0x0000009200927308 */ /* 0x000f220000000800 */
[----:B-1----:R-:W-:Y:S01]  /*11900*/  F2FP.PACK_AB R96, R151, R152 ;  /* 0x000000989760723e */ /* 0x002fe200000000ff */
[----:B------:R-:W-:-:S02]  /*11910*/  FFMA.FTZ R148, R15, c[0x0][0x2d0], -R162 ;  /* 0x0000b4000f947a23 */ /* 0x000fc400000108a2 */
[--C-:B------:R-:W-:Y:S02]  /*11920*/  FFMA.FTZ R135, R13, c[0x0][0x2d0], -R162.reuse ;  /* 0x0000b4000d877a23 */ /* 0x100fe400000108a2 */
[----:B------:R-:W1:Y:S01]  /*11930*/  LDSM.16.MT88.4 R12, [R196+0x2900] ;  /* 0x00290000c40c783b */ /* 0x000e620000004200 */
[--C-:B------:R-:W-:Y:S01]  /*11940*/  FFMA.FTZ R155, R166, c[0x0][0x2d0], -R167.reuse ;  /* 0x0000b400a69b7a23 */ /* 0x100fe200000108a7 */
[----:B------:R-:W-:Y:S01]  /*11950*/  MUFU.EX2 R153, R153 ;  /* 0x0000009900997308 */ /* 0x000fe20000000800 */
[--C-:B------:R-:W-:Y:S02]  /*11960*/  FFMA.FTZ R157, R164, c[0x0][0x2d0], -R167.reuse ;  /* 0x0000b400a49d7a23 */ /* 0x100fe400000108a7 */
[--C-:B------:R-:W-:Y:S02]  /*11970*/  FFMA.FTZ R158, R158, c[0x0][0x2d0], -R167.reuse ;  /* 0x0000b4009e9e7a23 */ /* 0x100fe400000108a7 */
[----:B------:R-:W-:Y:S02]  /*11980*/  FFMA.FTZ R160, R160, c[0x0][0x2d0], -R167 ;  /* 0x0000b400a0a07a23 */ /* 0x000fe400000108a7 */
[--C-:B------:R-:W-:Y:S01]  /*11990*/  FFMA.FTZ R161, R161, c[0x0][0x2d0], -R162.reuse ;  /* 0x0000b400a1a17a23 */ /* 0x100fe200000108a2 */
[----:B------:R-:W5:Y:S01]  /*119a0*/  MUFU.EX2 R154, R154 ;  /* 0x0000009a009a7308 */ /* 0x000f620000000800 */
[----:B----4-:R-:W-:Y:S01]  /*119b0*/  F2FP.PACK_AB R98, R146, R149 ;  /* 0x000000959262723e */ /* 0x010fe200000000ff */
        /* <DEDUP_REMOVED lines=8> */
[----:B------:R-:W4:Y:S01]  /*11a40*/  MUFU.EX2 R147, R147 ;  /* 0x0000009300937308 */ /* 0x000f220000000800 */
[----:B-----5:R-:W-:Y:S01]  /*11a50*/  F2FP.PACK_AB R97, R154, R153 ;  /* 0x000000999a61723e */ /* 0x020fe200000000ff */
[----:B------:R-:W-:-:S02]  /*11a60*/  FFMA.FTZ R172, R143, c[0x0][0x2d0], -R162 ;  /* 0x0000b4008fac7a23 */ /* 0x000fc400000108a2 */
[--C-:B------:R-:W-:Y:S02]  /*11a70*/  FFMA.FTZ R171, R141, c[0x0][0x2d0], -R162.reuse ;  /* 0x0000b4008dab7a23 */ /* 0x100fe400000108a2 */
[----:B------:R-:W-:Y:S02]  /*11a80*/  FFMA.FTZ R167, R140, c[0x0][0x2d0], -R167 ;  /* 0x0000b4008ca77a23 */ /* 0x000fe400000108a7 */
[----:B------:R-:W-:Y:S01]  /*11a90*/  MUFU.EX2 R150, R150 ;  /* 0x0000009600967308 */ /* 0x000fe20000000800 */
[----:B------:R-:W-:Y:S01]  /*11aa0*/  FFMA.FTZ R162, R159, c[0x0][0x2d0], -R162 ;  /* 0x0000b4009fa27a23 */ /* 0x000fe200000108a2 */
[----:B------:R-:W-:Y:S01]  /*11ab0*/  LDSM.16.MT88.4 R140, [R198+0x1900] ;  /* 0x00190000c68c783b */ /* 0x000fe20000004200 */
[----:B------:R-:W-:Y:S02]  /*11ac0*/  FADD.FTZ R152, R152, R151 ;  /* 0x0000009798987221 */ /* 0x000fe40000010000 */
[----:B------:R-:W-:Y:S02]  /*11ad0*/  FADD.FTZ R153, R153, R154 ;  /* 0x0000009a99997221 */ /* 0x000fe40000010000 */
[----:B------:R-:W-:Y:S01]  /*11ae0*/  FADD.FTZ R149, R149, R152 ;  /* 0x0000009895957221 */ /* 0x000fe20000010000 */
[----:B----4-:R-:W-:Y:S01]  /*11af0*/  F2FP.PACK_AB R99, R147, R156 ;  /* 0x0000009c9363723e */ /* 0x010fe200000000ff */
        /* <DEDUP_REMOVED lines=110> */
[----:B------:R-:W-:Y:S02]  /*121e0*/  FADD.FTZ R166, R166, R163 ;  /* 0x000000a3a6a67221 */ /* 0x000fe40000010000 */
[----:B------:R-:W-:Y:S01]  /*121f0*/  IMAD.IADD R2, R207, 0x1, -R210 ;  /* 0x00000001cf027824 */ /* 0x000fe200078e0ad2 */
[----:B------:R-:W-:Y:S01]  /*12200*/  HMMA.16816.F32 R124, R4, R10, R124 ;  /* 0x0000000a047c723c */ /* 0x000fe2000000187c */
[----:B------:R-:W1:Y:S03]  /*12210*/  LDSM.16.MT88.4 R8, [R197+0x3100] ;  /* 0x00310000c508783b */ /* 0x000e660000004200 */
[----:B------:R-:W-:-:S04]  /*12220*/  IADD3 R2, R2, UR17, RZ ;  /* 0x0000001102027c10 */ /* 0x000fc8000fffe0ff */
        /* <DEDUP_REMOVED lines=71> */
[----:B------:R-:W-:Y:S07]  /*126a0*/  HMMA.16816.F32 R96, R4, R18, R96 ;  /* 0x000000120460723c */ /* 0x000fee0000001860 */
[----:B------:R-:W-:Y:S01]  /*126b0*/  IADD3 R4, R2, c[0x0][0x328], RZ ;  /* 0x0000ca0002047a10 */ /* 0x000fe20007ffe0ff */
[----:B------:R-:W-:Y:S05]  /*126c0*/  @P0 BRA `(.L_x_419) ;  /* 0x0000011000000947 */ /* 0x000fea0003800000 */
[C---:B------:R-:W-:Y:S02]  /*126d0*/  ISETP.GT.AND P0, PT, R2.reuse, RZ, PT ;  /* 0x000000ff0200720c */ /* 0x040fe40003f04270 */
[----:B------:R-:W-:-:S11]  /*126e0*/  IADD3 R3, R2, -0x1, RZ ;  /* 0xffffffff02037810 */ /* 0x000fd60007ffe0ff */
[----:B------:R-:W-:Y:S05]  /*126f0*/  @P0 BRA `(.L_x_420) ;  /* 0x0000007000000947 */ /* 0x000fea0003800000 */
[----:B------:R-:W-:-:S05]  /*12700*/  IMAD.MOV.U32 R3, RZ, RZ, 0x1 ;  /* 0x00000001ff037424 */ /* 0x000fca00078e00ff */
[----:B------:R-:W-:Y:S01]  /*12710*/  ISETP.NE.AND P0, PT, R3, c[0x0][0x32c], PT ;  /* 0x0000cb0003007a0c */ /* 0x000fe20003f05270 */
[----:B------:R-:W-:-:S12]  /*12720*/  IMAD.MOV R3, RZ, RZ, -R2 ;  /* 0x000000ffff037224 */ /* 0x000fd800078e0a02 */
[----:B------:R-:W-:-:S05]  /*12730*/  @P0 IMAD.HI.U32 R2, R3, c[0x0][0x330], RZ ;  /* 0x0000cc0003020a27 */ /* 0x000fca00078e00ff */
[----:B------:R-:W-:-:S04]  /*12740*/  @P0 SHF.R.U32.HI R3, RZ, c[0x0][0x334], R2 ;  /* 0x0000cd00ff030a19 */ /* 0x000fc80000011602 */
[----:B------:R-:W-:Y:S01]  /*12750*/  LOP3.LUT R3, RZ, R3, RZ, 0x33, !PT ;  /* 0x00000003ff037212 */ /* 0x000fe200078e33ff */
[----:B------:R-:W-:Y:S05]  /*12760*/  BRA `(.L_x_421) ;  /* 0x0000004000007947 */ /* 0x000fea0003800000 */
.L_x_420:
[----:B------:R-:W-:-:S04]  /*12770*/  MOV R2, 0x1 ;  /* 0x0000000100027802 */ /* 0x000fc80000000f00 */
[----:B------:R-:W-:-:S13]  /*12780*/  ISETP.NE.AND P0, PT, R2, c[0x0][0x32c], PT ;  /* 0x0000cb0002007a0c */ /* 0x000fda0003f05270 */
[----:B------:R-:W-:-:S05]  /*12790*/  @P0 IMAD.HI.U32 R2, R3, c[0x0][0x330], RZ ;  /* 0x0000cc0003020a27 */ /* 0x000fca00078e00ff */
[----:B------:R-:W-:Y:S02]  /*127a0*/  @P0 SHF.R.U32.HI R3, RZ, c[0x0][0x334], R2 ;  /* 0x0000cd00ff030a19 */ /* 0x000fe40000011602 */
.L_x_421:
[----:B------:R-:W-:-:S05]  /*127b0*/  MOV R2, c[0x0][0x32c] ;  /* 0x0000cb0000027a02 */ /* 0x000fca0000000f00 */
[----:B------:R-:W-:-:S05]  /*127c0*/  IMAD R3, R3, R2, c[0x0][0x32c] ;  /* 0x0000cb0003037624 */ /* 0x000fca00078e0202 */
[----:B------:R-:W-:-:S04]  /*127d0*/  IMNMX R4, R4, R3, PT ;  /* 0x0000000304047217 */ /* 0x000fc80003800200 */
.L_x_419:
[----:B------:R-:W-:-:S04]  /*127e0*/  SHF.R.S32.HI R3, RZ, 0x1f, R4 ;  /* 0x0000001fff037819 */ /* 0x000fc80000011404 */
[----:B------:R-:W-:-:S04]  /*127f0*/  LEA.HI R2, R3, R4, RZ, 0x6 ;  /* 0x0000000403027211 */ /* 0x000fc800078f30ff */
[----:B------:R-:W-:-:S04]  /*12800*/  SHF.R.S32.HI R2, RZ, 0x6, R2 ;  /* 0x00000006ff027819 */ /* 0x000fc80000011402 */
[----:B------:R-:W-:-:S04]  /*12810*/  IMNMX R231, R211, R2, !PT ;  /* 0x00000002d3e77217 */ /* 0x000fc80007800200 */
[----:B------:R-:W-:-:S13]  /*12820*/  ISETP.GE.AND P0, PT, R180, R231, PT ;  /* 0x000000e7b400720c */ /* 0x000fda0003f06270 */
[----:B------:R-:W-:Y:S05]  /*12830*/  @!P0 BRA `(.L_x_422) ;  /* 0x0000398000008947 */ /* 0x000fea0003800000 */
[----:B------:R-:W-:Y:S01]  /*12840*/  SHF.R.S32.HI R229, RZ, 0x1f, R224 ;  /* 0x0000001fffe57819 */ /* 0x000fe200000114e0 */
[----:B------:R-:W-:Y:S01]  /*12850*/  IMAD.MOV.U32 R2, RZ, RZ, R132 ;  /* 0x000000ffff027224 */ /* 0x000fe200078e0084 */
[----:B------:R-:W-:Y:S01]  /*12860*/  ISETP.GE.AND P1, PT, R214, c[0x0][0x1d4], PT ;  /* 0x00007500d6007a0c */ /* 0x000fe20003f26270 */
[----:B------:R-:W-:Y:S01]  /*12870*/  IMAD.MOV.U32 R3, RZ, RZ, R0 ;  /* 0x000000ffff037224 */ /* 0x000fe200078e0000 */
[----:B------:R-:W-:Y:S01]  /*12880*/  SHF.R.S32.HI R226, RZ, 0x1f, R223 ;  /* 0x0000001fffe27819 */ /* 0x000fe200000114df */
[----:B------:R-:W-:Y:S01]  /*12890*/  IMAD.MOV.U32 R230, RZ, RZ, R180 ;  /* 0x000000ffffe67224 */ /* 0x000fe200078e00b4 */
[----:B------:R-:W-:Y:S01]  /*128a0*/  SHF.R.S32.HI R183, RZ, 0x1f, R222 ;  /* 0x0000001fffb77819 */ /* 0x000fe200000114de */
[----:B------:R-:W-:Y:S01]  /*128b0*/  IMAD.SHL.U32 R228, R224, 0x2, RZ ;  /* 0x00000002e0e47824 */ /* 0x000fe200078e00ff */
[----:B------:R-:W-:Y:S01]  /*128c0*/  SEL R227, RZ, 0x10, P1 ;  /* 0x00000010ffe37807 */ /* 0x000fe20000800000 */
[----:B------:R-:W-:Y:S01]  /*128d0*/  IMAD.SHL.U32 R225, R223, 0x2, RZ ;  /* 0x00000002dfe17824 */ /* 0x000fe200078e00ff */
[----:B------:R-:W-:Y:S01]  /*128e0*/  SEL R181, RZ, 0x10, P6 ;  /* 0x00000010ffb57807 */ /* 0x000fe20003000000 */
[----:B------:R-:W-:Y:S01]  /*128f0*/  IMAD.SHL.U32 R182, R222, 0x2, RZ ;  /* 0x00000002deb67824 */ /* 0x000fe200078e00ff */
[----:B------:R-:W-:-:S02]  /*12900*/  SHF.L.U64.HI R229, R224, 0x1, R229 ;  /* 0x00000001e0e57819 */ /* 0x000fc400000102e5 */
[----:B------:R-:W-:Y:S02]  /*12910*/  SHF.L.U64.HI R226, R223, 0x1, R226 ;  /* 0x00000001dfe27819 */ /* 0x000fe400000102e2 */
[----:B------:R-:W-:Y:S02]  /*12920*/  SHF.L.U64.HI R183, R222, 0x1, R183 ;  /* 0x00000001deb77819 */ /* 0x000fe400000102b7 */
.L_x_433:
[----:B------:R-:W-:Y:S04]  /*12930*/  DEPBAR.LE SB0, 0x0 ;  /* 0x000080000000791a */ /* 0x000fe80000000000 */
[----:B------:R-:W-:Y:S01]  /*12940*/  BAR.SYNC.DEFER_BLOCKING 0x0 ;  /* 0x0000000000007b1d */ /* 0x000fe20000010000 */
[----:B------:R-:W-:Y:S02]  /*12950*/  ISETP.GT.AND P0, PT, R211, R230, PT ;  /* 0x000000e6d300720c */ /* 0x000fe40003f04270 */
[----:B------:R-:W-:Y:S03]  /*12960*/  ISETP.GE.AND P5, PT, R214, c[0x0][0x1d4], PT ;  /* 0x00007500d6007a0c */ /* 0x000fe60003fa6270 */
        /* <DEDUP_REMOVED lines=22> */
[----:B------:R-:W-:Y:S02]  /*12ad0*/  IADD3 R0, P0, R8, UR18, RZ ;  /* 0x0000001208007c10 */ /* 0x000fe4000ff1e0ff */
[----:B------:R-:W-:Y:S02]  /*12ae0*/  IADD3 R8, -R181, 0x10, RZ ;  /* 0x00000010b5087810 */ /* 0x000fe40007ffe1ff */
[----:B------:R-:W-:Y:S02]  /*12af0*/  IADD3.X R9, R9, UR12, R4, P0, !PT ;  /* 0x0000000c09097c10 */ /* 0x000fe400087fe404 */
[----:B------:R-:W-:Y:S02]  /*12b00*/  LEA R6, P0, R0, c[0x0][0x1f8], 0x1 ;  /* 0x00007e0000067a11 */ /* 0x000fe400078008ff */
[----:B------:R-:W-:Y:S02]  /*12b10*/  LOP3.LUT R8, R8, 0xf, RZ, 0xc0, !PT ;  /* 0x0000000f08087812 */ /* 0x000fe400078ec0ff */
[----:B------:R-:W-:Y:S01]  /*12b20*/  LEA.HI.X R14, R0, c[0x0][0x1fc], R9, 0x1, P0 ;  /* 0x00007f00000e7a11 */ /* 0x000fe200000f0c09 */
[----:B------:R-:W5:Y:S04]  /*12b30*/  SHFL.IDX PT, R5, R6, 0x1, 0x181f ;  /* 0x00381f0006057f89 */ /* 0x000f6800000e0000 */
[----:B------:R-:W4:Y:S04]  /*12b40*/  SHFL.IDX PT, R0, R14, 0x1, 0x181f ;  /* 0x00381f000e007f89 */ /* 0x000f2800000e0000 */
[----:B------:R-:W3:Y:S04]  /*12b50*/  SHFL.IDX PT, R7, R6, RZ, 0x181f ;  /* 0x00181fff06077589 */ /* 0x000ee800000e0000 */
[----:B------:R2:W1:Y:S01]  /*12b60*/  SHFL.IDX PT, R4, R14, RZ, 0x181f ;  /* 0x00181fff0e047589 */ /* 0x00046200000e0000 */
[-C--:B-----5:R-:W-:Y:S04]  /*12b70*/  IADD3 R10, P1, P0, R10, R5.reuse, R228 ;  /* 0x000000050a0a7210 */ /* 0x0a0fe8000783e0e4 */
[----:B----4-:R-:W-:Y:S02]  /*12b80*/  IADD3.X R11, RZ, R0, R229, P1, P0 ;  /* 0x00000000ff0b7210 */ /* 0x010fe40000fe04e5 */
[----:B------:R-:W-:Y:S02]  /*12b90*/  IADD3 R8, P1, P0, R8, R5, R225 ;  /* 0x0000000508087210 */ /* 0x000fe4000783e0e1 */
[C---:B---3--:R-:W-:Y:S02]  /*12ba0*/  IADD3 R6, P2, R7.reuse, R228, RZ ;  /* 0x000000e407067210 */ /* 0x048fe40007f5e0ff */
[--C-:B------:R-:W-:Y:S02]  /*12bb0*/  IADD3.X R9, RZ, R0, R226.reuse, P1, P0 ;  /* 0x00000000ff097210 */ /* 0x100fe40000fe04e2 */
[CC--:B------:R-:W-:Y:S02]  /*12bc0*/  IADD3 R12, P0, R7.reuse, R182.reuse, RZ ;  /* 0x000000b6070c7210 */ /* 0x0c0fe40007f1e0ff */
[----:B--2---:R-:W-:Y:S01]  /*12bd0*/  IADD3 R14, P1, R7, R225, RZ ;  /* 0x000000e1070e7210 */ /* 0x004fe20007f3e0ff */
[C---:B-1----:R-:W-:Y:S02]  /*12be0*/  IMAD.X R7, R4.reuse, 0x1, R229, P2 ;  /* 0x0000000104077824 */ /* 0x042fe400010e06e5 */
[C-C-:B------:R-:W-:Y:S01]  /*12bf0*/  IMAD.X R13, R4.reuse, 0x1, R183.reuse, P0 ;  /* 0x00000001040d7824 */ /* 0x140fe200000e06b7 */
[----:B------:R-:W-:Y:S01]  /*12c00*/  IADD3 R16, P0, R5, R182, RZ ;  /* 0x000000b605107210 */ /* 0x000fe20007f1e0ff */
[----:B------:R-:W-:Y:S01]  /*12c10*/  IMAD.X R15, R4, 0x1, R226, P1 ;  /* 0x00000001040f7824 */ /* 0x000fe200008e06e2 */
[----:B------:R-:W-:Y:S02]  /*12c20*/  ISETP.NE.U32.AND P1, PT, R227, RZ, PT ;  /* 0x000000ffe300720c */ /* 0x000fe40003f25070 */
[----:B------:R1:W-:Y:S01]  /*12c30*/  LDGSTS.E.BYPASS.LTC128B.128 [R219], [R12.64], !P4 ;  /* 0x000000000cdb7fae */ /* 0x0003e2000e101d56 */
[----:B------:R-:W-:Y:S01]  /*12c40*/  IMAD.X R17, R0, 0x1, R183, P0 ;  /* 0x0000000100117824 */ /* 0x000fe200000e06b7 */
[----:B------:R-:W-:Y:S02]  /*12c50*/  ISETP.NE.U32.AND P0, PT, R181, RZ, PT ;  /* 0x000000ffb500720c */ /* 0x000fe40003f05070 */
[----:B------:R1:W-:Y:S04]  /*12c60*/  LDGSTS.E.BYPASS.LTC128B.128 [R219+0x2000], [R6.64], !P5 ;  /* 0x0200000006db7fae */ /* 0x0003e8000e901d56 */
[----:B------:R1:W-:Y:S04]  /*12c70*/  LDGSTS.E.BYPASS.LTC128B.128 [R219+0x4000], [R14.64], !P6 ;  /* 0x040000000edb7fae */ /* 0x0003e8000f101d56 */
[----:B------:R1:W-:Y:S04]  /*12c80*/  LDGSTS.E.BYPASS.LTC128B.128 [R219+0x1000], [R16.64], !P4 ;  /* 0x0100000010db7fae */ /* 0x0003e8000e101d56 */
[----:B------:R1:W-:Y:S04]  /*12c90*/  LDGSTS.E.BYPASS.LTC128B.128.ZFILL [R219+0x3000], [R10.64], P1 ;  /* 0x030000000adb7fae */ /* 0x0003e80008941d56 */
[----:B------:R1:W-:Y:S02]  /*12ca0*/  LDGSTS.E.BYPASS.LTC128B.128.ZFILL [R219+0x5000], [R8.64], P0 ;  /* 0x0500000008db7fae */ /* 0x0003e40008141d56 */
.L_x_423:
[C---:B-123--:R-:W-:Y:S01]  /*12cb0*/  HMMA.16816.F32 R4, R132.reuse, R136, RZ ;  /* 0x000000888404723c */ /* 0x04efe200000018ff */
[----:B------:R-:W-:Y:S02]  /*12cc0*/  LDSM.16.M88.4 R172, [R201+0xc100] ;  /* 0x00c10000c9ac783b */ /* 0x000fe40000000200 */
[----:B------:R-:W-:Y:S05]  /*12cd0*/  ISETP.GT.AND P0, PT, R230, R211, PT ;  /* 0x000000d3e600720c */ /* 0x000fea0003f04270 */
[C---:B------:R-:W-:Y:S01]  /*12ce0*/  HMMA.16816.F32 R8, R132.reuse, R138, RZ ;  /* 0x0000008a8408723c */ /* 0x040fe200000018ff */
[----:B------:R-:W0:Y:S07]  /*12cf0*/  LDGDEPBAR ;  /* 0x00000000000079af */ /* 0x000e2e0000000000 */
[C---:B----4-:R-:W-:Y:S01]  /*12d00*/  HMMA.16816.F32 R12, R132.reuse, R140, RZ ;  /* 0x0000008c840c723c */ /* 0x050fe200000018ff */
[----:B------:R-:W1:Y:S07]  /*12d10*/  LDSM.16.M88.4 R176, [R200+0x6100] ;  /* 0x00610000c8b0783b */ /* 0x000e6e0000000200 */
[C---:B------:R-:W-:Y:S01]  /*12d20*/  HMMA.16816.F32 R16, R132.reuse, R142, RZ ;  /* 0x0000008e8410723c */ /* 0x040fe200000018ff */
[----:B------:R-:W-:Y:S07]  /*12d30*/  LDSM.16.M88.4 R136, [R200+0x7100] ;  /* 0x00710000c888783b */ /* 0x000fee0000000200 */
[C---:B------:R-:W-:Y:S01]  /*12d40*/  HMMA.16816.F32 R20, R132.reuse, R144, RZ ;  /* 0x000000908414723c */ /* 0x040fe200000018ff */
[----:B------:R-:W-:Y:S07]  /*12d50*/  LDSM.16.M88.4 R140, [R200+0x7900] ;  /* 0x00790000c88c783b */ /* 0x000fee0000000200 */
[C---:B------:R-:W-:Y:S01]  /*12d60*/  HMMA.16816.F32 R24, R132.reuse, R146, RZ ;  /* 0x000000928418723c */ /* 0x040fe200000018ff */
[----:B------:R-:W-:Y:S07]  /*12d70*/  LDSM.16.M88.4 R144, [R199+0xc100] ;  /* 0x00c10000c790783b */ /* 0x000fee0000000200 */
[C---:B------:R-:W-:Y:S08]  /*12d80*/  HMMA.16816.F32 R28, R132.reuse, R148, RZ ;  /* 0x00000094841c723c */ /* 0x040ff000000018ff */
[----:B------:R-:W-:Y:S01]  /*12d90*/  HMMA.16816.F32 R32, R132, R150, RZ ;  /* 0x000000968420723c */ /* 0x000fe200000018ff */
[----:B------:R-:W2:Y:S07]  /*12da0*/  LDSM.16.M88.4 R132, [R200+0x6900] ;  /* 0x00690000c884783b */ /* 0x000eae0000000200 */
        /* <DEDUP_REMOVED lines=13> */
[C---:B-1----:R-:W-:Y:S01]  /*12e80*/  HMMA.16816.F32 R4, R172.reuse, R176, R4 ;  /* 0x000000b0ac04723c */ /* 0x042fe20000001804 */
        /* <DEDUP_REMOVED lines=25> */
[C---:B-1----:R-:W-:Y:S01]  /*13020*/  HMMA.16816.F32 R4, R164.reuse, R168, R4 ;  /* 0x000000a8a404723c */ /* 0x042fe20000001804 */
[----:B------:R-:W1:Y:S07]  /*13030*/  LDSM.16.M88.4 R160, [R200+0x8100] ;  /* 0x00810000c8a0783b */ /* 0x000e6e0000000200 */
[C---:B------:R-:W-:Y:S01]  /*13040*/  HMMA.16816.F32 R8, R164.reuse, R170, R8 ;  /* 0x000000aaa408723c */ /* 0x040fe20000001808 */
[----:B------:R-:W-:Y:S07]  /*13050*/  LDSM.16.M88.4 R168, [R192+0x2000] ;  /* 0x00200000c0a8783b */ /* 0x000fee0000000200 */
[C---:B--2---:R-:W-:Y:S08]  /*13060*/  HMMA.16816.F32 R12, R164.reuse, R132, R12 ;  /* 0x00000084a40c723c */ /* 0x044ff0000000180c */
[C---:B------:R-:W-:Y:S01]  /*13070*/  HMMA.16816.F32 R16, R164.reuse, R134, R16 ;  /* 0x00000086a410723c */ /* 0x040fe20000001810 */
[----:B------:R-:W2:Y:S07]  /*13080*/  LDSM.16.M88.4 R132, [R200+0x8900] ;  /* 0x00890000c884783b */ /* 0x000eae0000000200 */
        /* <DEDUP_REMOVED lines=19> */
[C---:B-1----:R-:W-:Y:S01]  /*131c0*/  HMMA.16816.F32 R4, R156.reuse, R160, R4 ;  /* 0x000000a09c04723c */ /* 0x042fe20000001804 */
[----:B------:R-:W1:Y:S07]  /*131d0*/  LDSM.16.M88.4 R172, [R206+0x14100] ;  /* 0x01410000ceac783b */ /* 0x000e6e0000000200 */
[C---:B------:R-:W-:Y:S01]  /*131e0*/  HMMA.16816.F32 R8, R156.reuse, R162, R8 ;  /* 0x000000a29c08723c */ /* 0x040fe20000001808 */
[----:B------:R-:W-:Y:S07]  /*131f0*/  LDSM.16.M88.4 R160, [R187] ;  /* 0x00000000bba0783b */ /* 0x000fee0000000200 */
        /* <DEDUP_REMOVED lines=44> */
[C---:B-1----:R-:W-:Y:S08]  /*134c0*/  HMMA.16816.F32 R4, R164.reuse, R168, R4 ;  /* 0x000000a8a404723c */ /* 0x042ff00000001804 */
[C---:B------:R-:W-:Y:S08]  /*134d0*/  HMMA.16816.F32 R8, R164.reuse, R170, R8 ;  /* 0x000000aaa408723c */ /* 0x040ff00000001808 */
[C---:B--2---:R-:W-:Y:S08]  /*134e0*/  HMMA.16816.F32 R12, R164.reuse, R132, R12 ;  /* 0x00000084a40c723c */ /* 0x044ff0000000180c */
        /* <DEDUP_REMOVED lines=82> */
[----:B------:R-:W-:-:S05]  /*13a10*/  @!P0 BRA `(.L_x_424) ;  /* 0x0000037000008947 */ /* 0x000fca0003800000 */
[----:B--234-:R-:W-:Y:S01]  /*13a20*/  ISETP.NE.AND P1, PT, R209, 0x1, PT ;  /* 0x00000001d100780c */ /* 0x01cfe20003f25270 */
[----:B------:R-:W-:Y:S01]  /*13a30*/  IMAD R4, R230, 0x40, R208 ;  /* 0x00000040e6047824 */ /* 0x000fe200078e02d0 */
[----:B------:R-:W-:Y:S01]  /*13a40*/  IADD3 R10, -R227, 0x10, RZ ;  /* 0x00000010e30a7810 */ /* 0x000fe20007ffe1ff */
[----:B------:R-:W-:Y:S03]  /*13a50*/  IMAD.MOV.U32 R212, RZ, RZ, RZ ;  /* 0x000000ffffd47224 */ /* 0x000fe600078e00ff */
[----:B------:R-:W-:Y:S02]  /*13a60*/  IADD3 R213, R4, -0x40, R215 ;  /* 0xffffffc004d57810 */ /* 0x000fe40007ffe0d7 */
[----:B------:R-:W-:Y:S03]  /*13a70*/  LOP3.LUT R10, R10, 0xf, RZ, 0xc0, !PT ;  /* 0x0000000f0a0a7812 */ /* 0x000fe600078ec0ff */
[----:B------:R-:W-:Y:S02]  /*13a80*/  IMAD.MOV.U32 R4, RZ, RZ, R213 ;  /* 0x000000ffff047224 */ /* 0x000fe400078e00d5 */
[----:B------:R-:W-:Y:S05]  /*13a90*/  @P1 IMAD.HI.U32 R5, R213, c[0x0][0x2bc], RZ ;  /* 0x0000af00d5051a27 */ /* 0x000fea00078e00ff */
[----:B------:R-:W-:Y:S04]  /*13aa0*/  @P1 SHF.R.U32.HI R4, RZ, c[0x0][0x2c0], R5 ;  /* 0x0000b000ff041a19 */ /* 0x000fe80000011605 */
[C---:B------:R-:W-:Y:S04]  /*13ab0*/  @!P3 IADD3 R8, P0, R4.reuse, UR8, RZ ;  /* 0x000000080408bc10 */ /* 0x040fe8000ff1e0ff */
[----:B------:R-:W-:Y:S01]  /*13ac0*/  @!P3 LEA.HI.X.SX32 R5, R4, UR6, 0x1, P0 ;  /* 0x000000060405bc11 */ /* 0x000fe200080f0eff */
[----:B------:R-:W-:Y:S01]  /*13ad0*/  IMAD.MOV R4, RZ, RZ, -R4 ;  /* 0x000000ffff047224 */ /* 0x000fe200078e0a04 */
[----:B------:R-:W-:Y:S03]  /*13ae0*/  @!P3 LEA R6, P0, R8, c[0x0][0x2a0], 0x2 ;  /* 0x0000a8000806ba11 */ /* 0x000fe600078010ff */
[----:B------:R-:W-:Y:S01]  /*13af0*/  IMAD R213, R4, c[0x0][0x2b8], R213 ;  /* 0x0000ae0004d57a24 */ /* 0x000fe200078e02d5 */
[----:B------:R-:W-:Y:S02]  /*13b00*/  @!P3 LEA.HI.X R7, R8, c[0x0][0x2a4], R5, 0x2, P0 ;  /* 0x0000a9000807ba11 */ /* 0x000fe400000f1405 */
[----:B------:R-:W-:Y:S02]  /*13b10*/  IADD3 R8, -R181, 0x10, RZ ;  /* 0x00000010b5087810 */ /* 0x000fe40007ffe1ff */
[----:B------:R-:W-:Y:S01]  /*13b20*/  SHF.R.S32.HI R5, RZ, 0x1f, R213 ;  /* 0x0000001fff057819 */ /* 0x000fe200000114d5 */
[----:B------:R2:W3:Y:S01]  /*13b30*/  @!P3 LDG.E R212, [R6.64] ;  /* 0x0000001606d4b981 */ /* 0x0004e2000c1e1900 */
[----:B------:R-:W-:Y:S03]  /*13b40*/  LOP3.LUT R8, R8, 0xf, RZ, 0xc0, !PT ;  /* 0x0000000f08087812 */ /* 0x000fe600078ec0ff */
        /* <DEDUP_REMOVED lines=13> */
[----:B------:R2:W3:Y:S04]  /*13c20*/  SHFL.IDX PT, R5, R12, 0x1, 0x181f ;  /* 0x00381f000c057f89 */ /* 0x0004e800000e0000 */
[----:B------:R-:W4:Y:S04]  /*13c30*/  SHFL.IDX PT, R4, R16, 0x1, 0x181f ;  /* 0x00381f0010047f89 */ /* 0x000f2800000e0000 */
[----:B------:R-:W5:Y:S01]  /*13c40*/  SHFL.IDX PT, R6, R16, RZ, 0x181f ;  /* 0x00181fff10067589 */ /* 0x000f6200000e0000 */
[C---:B--2---:R-:W-:Y:S02]  /*13c50*/  IADD3 R12, P2, R7.reuse, R228, RZ ;  /* 0x000000e4070c7210 */ /* 0x044fe40007f5e0ff */
[-C--:B---3--:R-:W-:Y:S04]  /*13c60*/  IADD3 R10, P1, P0, R10, R5.reuse, R228 ;  /* 0x000000050a0a7210 */ /* 0x088fe8000783e0e4 */
[-C--:B----4-:R-:W-:Y:S02]  /*13c70*/  IADD3.X R11, RZ, R4.reuse, R229, P1, P0 ;  /* 0x00000004ff0b7210 */ /* 0x090fe40000fe04e5 */
[----:B------:R-:W-:Y:S01]  /*13c80*/  IADD3 R8, P1, P0, R8, R5, R225 ;  /* 0x0000000508087210 */ /* 0x000fe2000783e0e1 */
[C---:B-----5:R-:W-:Y:S03]  /*13c90*/  IMAD.X R13, R6.reuse, 0x1, R229, P2 ;  /* 0x00000001060d7824 */ /* 0x060fe600010e06e5 */
[--C-:B------:R-:W-:Y:S02]  /*13ca0*/  IADD3.X R9, RZ, R4, R226.reuse, P1, P0 ;  /* 0x00000004ff097210 */ /* 0x100fe40000fe04e2 */
[CC--:B------:R-:W-:Y:S02]  /*13cb0*/  IADD3 R14, P0, R7.reuse, R182.reuse, RZ ;  /* 0x000000b6070e7210 */ /* 0x0c0fe40007f1e0ff */
[----:B------:R-:W-:Y:S03]  /*13cc0*/  IADD3 R16, P1, R7, R225, RZ ;  /* 0x000000e107107210 */ /* 0x000fe60007f3e0ff */
[C-C-:B------:R-:W-:Y:S01]  /*13cd0*/  IMAD.X R15, R6.reuse, 0x1, R183.reuse, P0 ;  /* 0x00000001060f7824 */ /* 0x140fe200000e06b7 */
[----:B------:R-:W-:Y:S01]  /*13ce0*/  IADD3 R18, P0, R5, R182, RZ ;  /* 0x000000b605127210 */ /* 0x000fe20007f1e0ff */
[----:B------:R-:W-:Y:S01]  /*13cf0*/  IMAD.X R17, R6, 0x1, R226, P1 ;  /* 0x0000000106117824 */ /* 0x000fe200008e06e2 */
[----:B------:R-:W-:Y:S02]  /*13d00*/  ISETP.NE.U32.AND P1, PT, R227, RZ, PT ;  /* 0x000000ffe300720c */ /* 0x000fe40003f25070 */
[----:B------:R2:W-:Y:S01]  /*13d10*/  LDGSTS.E.BYPASS.LTC128B.128 [R216+0x6100], [R14.64], !P4 ;  /* 0x061000000ed87fae */ /* 0x0005e2000e101d56 */
[----:B------:R-:W-:Y:S01]  /*13d20*/  IMAD.X R19, R4, 0x1, R183, P0 ;  /* 0x0000000104137824 */ /* 0x000fe200000e06b7 */
[----:B------:R-:W-:Y:S02]  /*13d30*/  ISETP.NE.U32.AND P0, PT, R181, RZ, PT ;  /* 0x000000ffb500720c */ /* 0x000fe40003f05070 */
[----:B------:R2:W-:Y:S04]  /*13d40*/  LDGSTS.E.BYPASS.LTC128B.128 [R216+0x8100], [R12.64], !P5 ;  /* 0x081000000cd87fae */ /* 0x0005e8000e901d56 */
[----:B------:R2:W-:Y:S04]  /*13d50*/  LDGSTS.E.BYPASS.LTC128B.128 [R216+0xa100], [R16.64], !P6 ;  /* 0x0a10000010d87fae */ /* 0x0005e8000f101d56 */
[----:B------:R2:W-:Y:S04]  /*13d60*/  LDGSTS.E.BYPASS.LTC128B.128 [R216+0x7100], [R18.64], !P4 ;  /* 0x0710000012d87fae */ /* 0x0005e8000e101d56 */
[----:B------:R2:W-:Y:S04]  /*13d70*/  LDGSTS.E.BYPASS.LTC128B.128.ZFILL [R216+0x9100], [R10.64], P1 ;  /* 0x091000000ad87fae */ /* 0x0005e80008941d56 */
[----:B------:R2:W-:Y:S02]  /*13d80*/  LDGSTS.E.BYPASS.LTC128B.128.ZFILL [R216+0xb100], [R8.64], P0 ;  /* 0x0b10000008d87fae */ /* 0x0005e40008141d56 */
.L_x_424:
[----:B--234-:R-:W-:Y:S01]  /*13d90*/  PLOP3.LUT P1, PT, PT, PT, UP3, 0x80, 0x0 ;  /* 0x000000000000781c */ /* 0x01cfe20003f2f038 */
[----:B------:R-:W0:Y:S01]  /*13da0*/  LDGDEPBAR ;  /* 0x00000000000079af */ /* 0x000e220000000000 */
[----:B------:R-:W-:Y:S01]  /*13db0*/  PLOP3.LUT P0, PT, PT, PT, UP3, 0x80, 0x0 ;  /* 0x000000000000781c */ /* 0x000fe20003f0f038 */
[----:B------:R-:W-:Y:S02]  /*13dc0*/  IMAD.MOV.U32 R13, RZ, RZ, R217 ;  /* 0x000000ffff0d7224 */ /* 0x000fe400078e00d9 */
[----:B------:R-:W-:Y:S08]  /*13dd0*/  IMAD.SHL.U32 R7, R230, 0x40, RZ ;  /* 0x00000040e6077824 */ /* 0x000ff000078e00ff */
[----:B------:R-:W-:Y:S05]  /*13de0*/  @P1 IMAD.HI.U32 R4, R217, c[0x0][0x2c8], RZ ;  /* 0x0000b200d9041a27 */ /* 0x000fea00078e00ff */
[----:B------:R-:W-:Y:S02]  /*13df0*/  @P0 SHF.R.U32.HI R13, RZ, c[0x0][0x2cc], R4 ;  /* 0x0000b300ff0d0a19 */ /* 0x000fe40000011604 */
[----:B------:R-:W-:Y:S02]  /*13e00*/  PLOP3.LUT P0, PT, PT, PT, UP2, 0x40, 0x0 ;  /* 0x000000000000781c */ /* 0x000fe40003f0e828 */
[----:B------:R-:W-:Y:S01]  /*13e10*/  IADD3 R4, -R218, 0x1, -R7 ;  /* 0x00000001da047810 */ /* 0x000fe20007ffe907 */
[----:B------:R-:W2:Y:S03]  /*13e20*/  SHFL.IDX PT, R8, R13, RZ, 0x1c1f ;  /* 0x001c1fff0d087589 */ /* 0x000ea600000e0000 */
[----:B------:R-:W-:Y:S04]  /*13e30*/  IADD3 R4, -R210, R4, R207 ;  /* 0x00000004d2047210 */ /* 0x000fe80007ffe1cf */
[C---:B------:R-:W-:Y:S02]  /*13e40*/  IADD3 R5, R4.reuse, c[0x0][0x328], RZ ;  /* 0x0000ca0004057a10 */ /* 0x040fe40007ffe0ff */
[----:B------:R-:W-:Y:S03]  /*13e50*/  IADD3 R4, R4, UR13, RZ ;  /* 0x0000000d04047c10 */ /* 0x000fe6000fffe0ff */
[--C-:B--2---:R-:W-:Y:S02]  /*13e60*/  IMAD.IADD R11, R5, 0x1, R8.reuse ;  /* 0x00000001050b7824 */ /* 0x104fe400078e0208 */
[----:B------:R-:W-:Y:S01]  /*13e70*/  IMAD.IADD R9, R4, 0x1, R8 ;  /* 0x0000000104097824 */ /* 0x000fe200078e0208 */
[----:B------:R-:W-:-:S05]  /*13e80*/  @P0 BRA `(.L_x_425) ;  /* 0x0000018000000947 */ /* 0x000fca0003800000 */
[----:B------:R-:W-:Y:S01]  /*13e90*/  IADD3 R8, -R210, R207, R8 ;  /* 0x000000cfd2087210 */ /* 0x000fe20007ffe108 */
[----:B------:R-:W-:Y:S03]  /*13ea0*/  BSSY B0, `(.L_x_426) ;  /* 0x0000011000007945 */ /* 0x000fe60003800000 */
        /* <DEDUP_REMOVED lines=11> */
.L_x_427:
[----:B------:R-:W-:Y:S04]  /*13f60*/  MOV R6, 0x1 ;  /* 0x0000000100067802 */ /* 0x000fe80000000f00 */
[----:B------:R-:W-:Y:S11]  /*13f70*/  ISETP.NE.AND P0, PT, R6, c[0x0][0x32c], PT ;  /* 0x0000cb0006007a0c */ /* 0x000ff60003f05270 */
[----:B------:R-:W-:Y:S02]  /*13f80*/  @!UPT UIADD3 URZ, URZ, URZ, URZ ;  /* 0x0000003f3f3ff290 */ /* 0x000fe4000fffe03f */
[----:B------:R-:W-:Y:S05]  /*13f90*/  @P0 IMAD.HI.U32 R6, R8, c[0x0][0x330], RZ ;  /* 0x0000cc0008060a27 */ /* 0x000fea00078e00ff */
[----:B------:R-:W-:Y:S02]  /*13fa0*/  @P0 SHF.R.U32.HI R8, RZ, c[0x0][0x334], R6 ;  /* 0x0000cd00ff080a19 */ /* 0x000fe40000011606 */
.L_x_428:
[----:B------:R-:W-:Y:S05]  /*13fb0*/  BSYNC B0 ;  /* 0x0000000000007941 */ /* 0x000fea0003800000 */
.L_x_426:
[----:B------:R-:W-:Y:S04]  /*13fc0*/  IMAD R15, R8, c[0x0][0x32c], -R7 ;  /* 0x0000cb00080f7a24 */ /* 0x000fe800078e0a07 */
[----:B------:R-:W-:Y:S05]  /*13fd0*/  IMAD.IADD R8, R15, 0x1, -R218 ;  /* 0x000000010f087824 */ /* 0x000fea00078e0ada */
[----:B------:R-:W-:Y:S02]  /*13fe0*/  IADD3 R6, R8, c[0x0][0x32c], RZ ;  /* 0x0000cb0008067a10 */ /* 0x000fe40007ffe0ff */
[----:B------:R-:W-:Y:S02]  /*13ff0*/  IMNMX R9, R9, R8, !PT ;  /* 0x0000000809097217 */ /* 0x000fe40007800200 */
[----:B------:R-:W-:Y:S02]  /*14000*/  IMNMX R11, R11, R6, PT ;  /* 0x000000060b0b7217 */ /* 0x000fe40003800200 */
.L_x_425:
[----:B------:R-:W-:Y:S01]  /*14010*/  ISETP.GT.AND P2, PT, R230, -0x1, PT ;  /* 0xffffffffe600780c */ /* 0x000fe20003f44270 */
[----:B------:R-:W2:Y:S03]  /*14020*/  SHFL.IDX PT, R13, R13, 0x1, 0x1c1f ;  /* 0x003c1f000d0d7f89 */ /* 0x000ea600000e0000 */
[----:B------:R-:W-:Y:S04]  /*14030*/  ISETP.GT.AND P0, PT, R9, RZ, P2 ;  /* 0x000000ff0900720c */ /* 0x000fe80001704270 */
[----:B------:R-:W-:Y:S04]  /*14040*/  ISETP.LT.OR P0, PT, R11, 0x1, P0 ;  /* 0x000000010b00780c */ /* 0x000fe80000701670 */
[----:B------:R-:W-:Y:S02]  /*14050*/  FSEL R12, R152, -INF , !P0 ;  /* 0xff800000980c7808 */ /* 0x000fe40004000000 */
[----:B------:R-:W-:Y:S04]  /*14060*/  ISETP.GT.AND P0, PT, R9, 0x1, P2 ;  /* 0x000000010900780c */ /* 0x000fe80001704270 */
[----:B------:R-:W-:Y:S04]  /*14070*/  ISETP.LT.OR P0, PT, R11, 0x2, P0 ;  /* 0x000000020b00780c */ /* 0x000fe80000701670 */
[----:B------:R-:W-:Y:S02]  /*14080*/  FSEL R10, R154, -INF , !P0 ;  /* 0xff8000009a0a7808 */ /* 0x000fe40004000000 */
[----:B------:R-:W-:Y:S01]  /*14090*/  ISETP.GT.AND P0, PT, R9, 0x8, P2 ;  /* 0x000000080900780c */ /* 0x000fe20001704270 */
[--C-:B--2---:R-:W-:Y:S02]  /*140a0*/  IMAD.IADD R5, R5, 0x1, R13.reuse ;  /* 0x0000000105057824 */ /* 0x104fe400078e020d */
[----:B------:R-:W-:Y:S01]  /*140b0*/  IMAD.IADD R4, R4, 0x1, R13 ;  /* 0x0000000104047824 */ /* 0x000fe200078e020d */
[----:B------:R-:W-:Y:S04]  /*140c0*/  ISETP.LT.OR P0, PT, R11, 0x9, P0 ;  /* 0x000000090b00780c */ /* 0x000fe80000701670 */
[----:B-1----:R-:W-:Y:S02]  /*140d0*/  FSEL R8, R156, -INF , !P0 ;  /* 0xff8000009c087808 */ /* 0x002fe40004000000 */
[----:B------:R-:W-:Y:S04]  /*140e0*/  ISETP.GT.AND P0, PT, R9, 0x9, P2 ;  /* 0x000000090900780c */ /* 0x000fe80001704270 */
[----:B------:R-:W-:Y:S04]  /*140f0*/  ISETP.LT.OR P0, PT, R11, 0xa, P0 ;  /* 0x0000000a0b00780c */ /* 0x000fe80000701670 */
[----:B------:R-:W-:Y:S02]  /*14100*/  FSEL R6, R158, -INF , !P0 ;  /* 0xff8000009e067808 */ /* 0x000fe40004000000 */
        /* <DEDUP_REMOVED lines=36> */
[----:B------:R-:W-:Y:S11]  /*14350*/  PLOP3.LUT P0, PT, PT, PT, UP2, 0x40, 0x0 ;  /* 0x000000000000781c */ /* 0x000ff60003f0e828 */
[----:B------:R-:W-:Y:S02]  /*14360*/  @!UPT UIADD3 URZ, URZ, URZ, URZ ;  /* 0x0000003f3f3ff290 */ /* 0x000fe4000fffe03f */
        /* <DEDUP_REMOVED lines=14> */
.L_x_431:
[----:B------:R-:W-:Y:S04]  /*14450*/  MOV R9, 0x1 ;  /* 0x0000000100097802 */ /* 0x000fe80000000f00 */
[----:B------:R-:W-:Y:S11]  /*14460*/  ISETP.NE.AND P0, PT, R9, c[0x0][0x32c], PT ;  /* 0x0000cb0009007a0c */ /* 0x000ff60003f05270 */
[----:B------:R-:W-:Y:S02]  /*14470*/  @!UPT UIADD3 URZ, URZ, URZ, URZ ;  /* 0x0000003f3f3ff290 */ /* 0x000fe4000fffe03f */
[----:B------:R-:W-:Y:S05]  /*14480*/  @P0 IMAD.HI.U32 R9, R14, c[0x0][0x330], RZ ;  /* 0x0000cc000e090a27 */ /* 0x000fea00078e00ff */
[----:B------:R-:W-:Y:S02]  /*14490*/  @P0 SHF.R.U32.HI R14, RZ, c[0x0][0x334], R9 ;  /* 0x0000cd00ff0e0a19 */ /* 0x000fe40000011609 */
.L_x_432:
[----:B------:R-:W-:Y:S05]  /*144a0*/  BSYNC B0 ;  /* 0x0000000000007941 */ /* 0x000fea0003800000 */
.L_x_430:
[----:B------:R-:W-:Y:S04]  /*144b0*/  IMAD R7, R14, c[0x0][0x32c], -R7 ;  /* 0x0000cb000e077a24 */ /* 0x000fe800078e0a07 */
[----:B------:R-:W-:Y:S05]  /*144c0*/  IMAD.IADD R7, R7, 0x1, -R218 ;  /* 0x0000000107077824 */ /* 0x000fea00078e0ada */
[----:B------:R-:W-:Y:S02]  /*144d0*/  IADD3 R14, R7, c[0x0][0x32c], RZ ;  /* 0x0000cb00070e7a10 */ /* 0x000fe40007ffe0ff */
[----:B------:R-:W-:Y:S02]  /*144e0*/  IMNMX R4, R4, R7, !PT ;  /* 0x0000000704047217 */ /* 0x000fe40007800200 */
[----:B------:R-:W-:Y:S02]  /*144f0*/  IMNMX R5, R5, R14, PT ;  /* 0x0000000e05057217 */ /* 0x000fe40003800200 */
.L_x_429:
[----:B------:R-:W-:Y:S01]  /*14500*/  ISETP.GT.AND P0, PT, R4, RZ, P2 ;  /* 0x000000ff0400720c */ /* 0x000fe20001704270 */
[----:B------:R-:W-:Y:S01]  /*14510*/  LDSM.16.MT88.4 R20, [R198+0x100] ;  /* 0x00010000c614783b */ /* 0x000fe20000004200 */
[----:B------:R-:W-:Y:S02]  /*14520*/  FMNMX.FTZ R7, R12, R3, !PT ;  /* 0x000000030c077209 */ /* 0x000fe40007810000 */
[C---:B------:R-:W-:Y:S02]  /*14530*/  ISETP.LT.OR P0, PT, R5.reuse, 0x1, P0 ;  /* 0x000000010500780c */ /* 0x040fe40000701670 */
[----:B------:R-:W-:Y:S02]  /*14540*/  FMNMX.FTZ R7, R10, R7, !PT ;  /* 0x000000070a077209 */ /* 0x000fe40007810000 */
[----:B------:R-:W-:Y:S01]  /*14550*/  FSEL R15, R0, -INF , !P0 ;  /* 0xff800000000f7808 */ /* 0x000fe20004000000 */
[----:B------:R-:W-:Y:S01]  /*14560*/  LDSM.16.MT88.4 R28, [R197+0x100] ;  /* 0x00010000c51c783b */ /* 0x000fe20000004200 */
[----:B------:R-:W-:Y:S02]  /*14570*/  ISETP.GT.AND P0, PT, R4, 0x1, P2 ;  /* 0x000000010400780c */ /* 0x000fe40001704270 */
[----:B------:R-:W-:Y:S02]  /*14580*/  FMNMX.FTZ R7, R8, R7, !PT ;  /* 0x0000000708077209 */ /* 0x000fe40007810000 */
[----:B------:R-:W-:Y:S02]  /*14590*/  ISETP.LT.OR P0, PT, R5, 0x2, P0 ;  /* 0x000000020500780c */ /* 0x000fe40000701670 */
[----:B------:R-:W-:Y:S02]  /*145a0*/  FMNMX.FTZ R7, R6, R7, !PT ;  /* 0x0000000706077209 */ /* 0x000fe40007810000 */
[----:B------:R-:W-:Y:S02]  /*145b0*/  FSEL R13, R153, -INF , !P0 ;  /* 0xff800000990d7808 */ /* 0x000fe40004000000 */
        /* <DEDUP_REMOVED lines=52> */
[----:B------:R-:W-:Y:S02]  /*14900*/  FMNMX.FTZ R0, R157, R0, !PT ;  /* 0x000000009d007209 */ /* 0x000fe40007810000 */
[----:B------:R-:W-:Y:S01]  /*14910*/  ISETP.LT.OR P0, PT, R5, 0x31, P0 ;  /* 0x000000310500780c */ /* 0x000fe20000701670 */
[----:B------:R-:W1:Y:S01]  /*14920*/  SHFL.BFLY PT, R7, R14, 0x2, 0x1f ;  /* 0x0c401f000e077f89 */ /* 0x000e6200000e0000 */
[----:B------:R-:W-:Y:S02]  /*14930*/  FMNMX.FTZ R0, R155, R0, !PT ;  /* 0x000000009b007209 */ /* 0x000fe40007810000 */
[----:B------:R-:W-:Y:S02]  /*14940*/  FSEL R149, R233, -INF , !P0 ;  /* 0xff800000e9957808 */ /* 0x000fe40004000000 */
[C---:B------:R-:W-:Y:S02]  /*14950*/  ISETP.GT.AND P0, PT, R4.reuse, 0x31, P2 ;  /* 0x000000310400780c */ /* 0x040fe40001704270 */
[----:B------:R-:W-:Y:S02]  /*14960*/  FMNMX.FTZ R0, R153, R0, !PT ;  /* 0x0000000099007209 */ /* 0x000fe40007810000 */
[----:B------:R-:W-:Y:S02]  /*14970*/  ISETP.LT.OR P0, PT, R5, 0x32, P0 ;  /* 0x000000320500780c */ /* 0x000fe40000701670 */
[----:B------:R-:W-:Y:S02]  /*14980*/  ISETP.GT.AND P1, PT, R4, 0x38, P2 ;  /* 0x000000380400780c */ /* 0x000fe40001724270 */
[----:B------:R-:W-:Y:S02]  /*14990*/  FSEL R147, R232, -INF , !P0 ;  /* 0xff800000e8937808 */ /* 0x000fe40004000000 */
[----:B------:R-:W-:Y:S02]  /*149a0*/  FMNMX.FTZ R0, R149, R0, !PT ;  /* 0x0000000095007209 */ /* 0x000fe40007810000 */
[----:B------:R-:W-:Y:S02]  /*149b0*/  ISETP.LT.OR P1, PT, R5, 0x39, P1 ;  /* 0x000000390500780c */ /* 0x000fe40000f21670 */
[----:B------:R-:W-:Y:S02]  /*149c0*/  ISETP.GT.AND P0, PT, R4, 0x39, P2 ;  /* 0x000000390400780c */ /* 0x000fe40001704270 */
[----:B------:R-:W-:Y:S02]  /*149d0*/  FSEL R145, R235, -INF , !P1 ;  /* 0xff800000eb917808 */ /* 0x000fe40004800000 */
[----:B------:R-:W-:Y:S02]  /*149e0*/  FMNMX.FTZ R0, R147, R0, !PT ;  /* 0x0000000093007209 */ /* 0x000fe40007810000 */
[----:B------:R-:W-:Y:S02]  /*149f0*/  ISETP.LT.OR P0, PT, R5, 0x3a, P0 ;  /* 0x0000003a0500780c */ /* 0x000fe40000701670 */
[----:B------:R-:W-:Y:S02]  /*14a00*/  FMNMX.FTZ R0, R145, R0, !PT ;  /* 0x0000000091007209 */ /* 0x000fe40007810000 */
[----:B------:R-:W-:Y:S02]  /*14a10*/  FSEL R133, R234, -INF , !P0 ;  /* 0xff800000ea857808 */ /* 0x000fe40004000000 */
[----:B-1----:R-:W-:Y:S02]  /*14a20*/  FMNMX.FTZ R14, R14, R7, !PT ;  /* 0x000000070e0e7209 */ /* 0x002fe40007810000 */
[----:B------:R-:W-:Y:S03]  /*14a30*/  FMNMX.FTZ R4, R133, R0, !PT ;  /* 0x0000000085047209 */ /* 0x000fe60007810000 */
[----:B------:R-:W1:Y:S08]  /*14a40*/  SHFL.BFLY PT, R17, R14, 0x1, 0x1f ;  /* 0x0c201f000e117f89 */ /* 0x000e7000000e0000 */
[----:B------:R-:W2:Y:S01]  /*14a50*/  SHFL.BFLY PT, R7, R4, 0x2, 0x1f ;  /* 0x0c401f0004077f89 */ /* 0x000ea200000e0000 */
[----:B-1----:R-:W-:Y:S04]  /*14a60*/  FMNMX.FTZ R0, R14, R17, !PT ;  /* 0x000000110e007209 */ /* 0x002fe80007810000 */
[C---:B------:R-:W-:Y:S01]  /*14a70*/  FSETP.NEU.FTZ.AND P0, PT, R0.reuse, -INF , PT ;  /* 0xff8000000000780b */ /* 0x040fe20003f1d000 */
[----:B------:R-:W-:Y:S01]  /*14a80*/  FMUL.FTZ R151, R0, c[0x0][0x2d0] ;  /* 0x0000b40000977a20 */ /* 0x000fe20000410000 */
[----:B--2---:R-:W-:Y:S04]  /*14a90*/  FMNMX.FTZ R5, R4, R7, !PT ;  /* 0x0000000704057209 */ /* 0x004fe80007810000 */
[----:B------:R-:W-:Y:S02]  /*14aa0*/  FSEL R151, R151, RZ, P0 ;  /* 0x000000ff97977208 */ /* 0x000fe40000000000 */
[----:B------:R-:W-:Y:S01]  /*14ab0*/  FSEL R4, R0, RZ, P0 ;  /* 0x000000ff00047208 */ /* 0x000fe20000000000 */
[----:B------:R-:W1:Y:S02]  /*14ac0*/  SHFL.BFLY PT, R132, R5, 0x1, 0x1f ;  /* 0x0c201f0005847f89 */ /* 0x000e6400000e0000 */
[----:B------:R-:W-:Y:S02]  /*14ad0*/  FFMA.FTZ R168, R12, c[0x0][0x2d0], -R151 ;  /* 0x0000b4000ca87a23 */ /* 0x000fe40000010897 */
[----:B------:R-:W-:Y:S02]  /*14ae0*/  FADD.FTZ R3, -R4, R3 ;  /* 0x0000000304037221 */ /* 0x000fe40000010100 */
[--C-:B------:R-:W-:Y:S02]  /*14af0*/  FFMA.FTZ R135, R10, c[0x0][0x2d0], -R151.reuse ;  /* 0x0000b4000a877a23 */ /* 0x100fe40000010897 */
[--C-:B------:R-:W-:Y:S01]  /*14b00*/  FFMA.FTZ R134, R8, c[0x0][0x2d0], -R151.reuse ;  /* 0x0000b40008867a23 */ /* 0x100fe20000010897 */
[----:B------:R-:W-:Y:S01]  /*14b10*/  MUFU.EX2 R168, R168 ;  /* 0x000000a800a87308 */ /* 0x000fe20000000800 */
[--C-:B------:R-:W-:Y:S02]  /*14b20*/  FFMA.FTZ R169, R6, c[0x0][0x2d0], -R151.reuse ;  /* 0x0000b40006a97a23 */ /* 0x100fe40000010897 */
[----:B------:R-:W-:Y:S02]  /*14b30*/  FMUL.FTZ R6, R3, c[0x0][0x2d0] ;  /* 0x0000b40003067a20 */ /* 0x000fe40000410000 */
[--C-:B------:R-:W-:Y:S02]  /*14b40*/  FFMA.FTZ R174, R164, c[0x0][0x2d0], -R151.reuse ;  /* 0x0000b400a4ae7a23 */ /* 0x100fe40000010897 */
[----:B------:R-:W-:Y:S01]  /*14b50*/  LDSM.16.MT88.4 R164, [R203+0x5900] ;  /* 0x00590000cba4783b */ /* 0x000fe20000004200 */
[--C-:B------:R-:W-:Y:S02]  /*14b60*/  FFMA.FTZ R175, R162, c[0x0][0x2d0], -R151.reuse ;  /* 0x0000b400a2af7a23 */ /* 0x100fe40000010897 */
[----:B------:R-:W2:Y:S01]  /*14b70*/  MUFU.EX2 R135, R135 ;  /* 0x0000008700877308 */ /* 0x000ea20000000800 */
[--C-:B------:R-:W-:Y:S02]  /*14b80*/  FFMA.FTZ R176, R142, c[0x0][0x2d0], -R151.reuse ;  /* 0x0000b4008eb07a23 */ /* 0x100fe40000010897 */
[--C-:B------:R-:W-:Y:S01]  /*14b90*/  FFMA.FTZ R177, R140, c[0x0][0x2d0], -R151.reuse ;  /* 0x0000b4008cb17a23 */ /* 0x100fe20000010897 */
[----:B-1----:R-:W-:Y:S01]  /*14ba0*/  FMNMX.FTZ R132, R132, R5, !PT ;  /* 0x0000000584847209 */ /* 0x002fe20007810000 */
[--C-:B------:R-:W-:Y:S02]  /*14bb0*/  FFMA.FTZ R232, R160, c[0x0][0x2d0], -R151.reuse ;  /* 0x0000b400a0e87a23 */ /* 0x100fe40000010897 */
[--C-:B------:R-:W-:Y:S01]  /*14bc0*/  FFMA.FTZ R235, R158, c[0x0][0x2d0], -R151.reuse ;  /* 0x0000b4009eeb7a23 */ /* 0x100fe20000010897 */
[C---:B------:R-:W-:Y:S01]  /*14bd0*/  FSETP.NEU.FTZ.AND P0, PT, R132.reuse, -INF , PT ;  /* 0xff8000008400780b */ /* 0x040fe20003f1d000 */
[----:B------:R-:W-:Y:S01]  /*14be0*/  FMUL.FTZ R144, R132, c[0x0][0x2d0] ;  /* 0x0000b40084907a20 */ /* 0x000fe20000410000 */
[----:B------:R-:W-:Y:S01]  /*14bf0*/  MUFU.EX2 R134, R134 ;  /* 0x0000008600867308 */ /* 0x000fe20000000800 */
[--C-:B------:R-:W-:Y:S01]  /*14c00*/  FFMA.FTZ R234, R156, c[0x0][0x2d0], -R151.reuse ;  /* 0x0000b4009cea7a23 */ /* 0x100fe20000010897 */
[----:B------:R-:W-:Y:S01]  /*14c10*/  FSEL R5, R132, RZ, P0 ;  /* 0x000000ff84057208 */ /* 0x000fe20000000000 */
[--C-:B------:R-:W-:Y:S01]  /*14c20*/  FFMA.FTZ R237, R154, c[0x0][0x2d0], -R151.reuse ;  /* 0x0000b4009aed7a23 */ /* 0x100fe20000010897 */
[----:B------:R-:W-:Y:S01]  /*14c30*/  FSEL R144, R144, RZ, P0 ;  /* 0x000000ff90907208 */ /* 0x000fe20000000000 */
[--C-:B------:R-:W-:Y:S01]  /*14c40*/  FFMA.FTZ R240, R152, c[0x0][0x2d0], -R151.reuse ;  /* 0x0000b40098f07a23 */ /* 0x100fe20000010897 */
[----:B------:R-:W-:Y:S01]  /*14c50*/  ISETP.GT.AND P0, PT, R230, R231, PT ;  /* 0x000000e7e600720c */ /* 0x000fe20003f04270 */
[----:B------:R-:W-:Y:S02]  /*14c60*/  FADD.FTZ R5, -R5, R2 ;  /* 0x0000000205057221 */ /* 0x000fe40000010100 */
[--C-:B------:R-:W-:Y:S01]  /*14c70*/  FFMA.FTZ R173, R15, c[0x0][0x2d0], -R144.reuse ;  /* 0x0000b4000fad7a23 */ /* 0x100fe20000010890 */
[----:B------:R-:W1:Y:S01]  /*14c80*/  MUFU.EX2 R169, R169 ;  /* 0x000000a900a97308 */ /* 0x000e620000000800 */
[--C-:B------:R-:W-:Y:S02]  /*14c90*/  FFMA.FTZ R172, R13, c[0x0][0x2d0], -R144.reuse ;  /* 0x0000b4000dac7a23 */ /* 0x100fe40000010890 */
[----:B------:R-:W3:Y:S01]  /*14ca0*/  LDSM.16.MT88.4 R12, [R203+0x100] ;  /* 0x00010000cb0c783b */ /* 0x000ee20000004200 */
[--C-:B------:R-:W-:Y:S01]  /*14cb0*/  FFMA.FTZ R171, R11, c[0x0][0x2d0], -R144.reuse ;  /* 0x0000b4000bab7a23 */ /* 0x100fe20000010890 */
[----:B--2---:R-:W-:Y:S01]  /*14cc0*/  F2FP.PACK_AB R136, R135, R168 ;  /* 0x000000a88788723e */ /* 0x004fe200000000ff */
[--C-:B------:R-:W-:Y:S02]  /*14cd0*/  FFMA.FTZ R170, R9, c[0x0][0x2d0], -R144.reuse ;  /* 0x0000b40009aa7a23 */ /* 0x100fe40000010890 */
[----:B------:R-:W-:Y:S02]  /*14ce0*/  FMUL.FTZ R2, R5, c[0x0][0x2d0] ;  /* 0x0000b40005027a20 */ /* 0x000fe40000410000 */
[----:B------:R-:W2:Y:S01]  /*14cf0*/  MUFU.EX2 R3, R6 ;  /* 0x0000000600037308 */ /* 0x000ea20000000800 */
[--C-:B------:R-:W-:Y:S02]  /*14d00*/  FFMA.FTZ R178, R163, c[0x0][0x2d0], -R144.reuse ;  /* 0x0000b400a3b27a23 */ /* 0x100fe40000010890 */
[--C-:B------:R-:W-:Y:S02]  /*14d10*/  FFMA.FTZ R179, R161, c[0x0][0x2d0], -R144.reuse ;  /* 0x0000b400a1b37a23 */ /* 0x100fe40000010890 */
[----:B------:R-:W-:Y:S01]  /*14d20*/  LDSM.16.MT88.4 R160, [R196+0x3900] ;  /* 0x00390000c4a0783b */ /* 0x000fe20000004200 */
[--C-:B------:R-:W-:Y:S02]  /*14d30*/  FFMA.FTZ R180, R143, c[0x0][0x2d0], -R144.reuse ;  /* 0x0000b4008fb47a23 */ /* 0x100fe40000010890 */
[--C-:B------:R-:W-:Y:S02]  /*14d40*/  FFMA.FTZ R233, R141, c[0x0][0x2d0], -R144.reuse ;  /* 0x0000b4008de97a23 */ /* 0x100fe40000010890 */
[----:B------:R-:W-:Y:S01]  /*14d50*/  MUFU.EX2 R173, R173 ;  /* 0x000000ad00ad7308 */ /* 0x000fe20000000800 */
[--C-:B------:R-:W-:Y:S02]  /*14d60*/  FFMA.FTZ R236, R159, c[0x0][0x2d0], -R144.reuse ;  /* 0x0000b4009fec7a23 */ /* 0x100fe40000010890 */
[----:B------:R-:W-:Y:S01]  /*14d70*/  LDSM.16.MT88.4 R140, [R197+0x2900] ;  /* 0x00290000c58c783b */ /* 0x000fe20000004200 */
[----:B-1----:R-:W-:Y:S01]  /*14d80*/  F2FP.PACK_AB R138, R169, R134 ;  /* 0x00000086a98a723e */ /* 0x002fe200000000ff */
[--C-:B------:R-:W-:Y:S02]  /*14d90*/  FFMA.FTZ R239, R157, c[0x0][0x2d0], -R144.reuse ;  /* 0x0000b4009def7a23 */ /* 0x100fe40000010890 */
[--C-:B------:R-:W-:Y:S02]  /*14da0*/  FFMA.FTZ R238, R155, c[0x0][0x2d0], -R144.reuse ;  /* 0x0000b4009bee7a23 */ /* 0x100fe40000010890 */
[--C-:B------:R-:W-:Y:S01]  /*14db0*/  FFMA.FTZ R241, R153, c[0x0][0x2d0], -R144.reuse ;  /* 0x0000b40099f17a23 */ /* 0x100fe20000010890 */
[----:B------:R-:W1:Y:S01]  /*14dc0*/  MUFU.EX2 R172, R172 ;  /* 0x000000ac00ac7308 */ /* 0x000e620000000800 */
[----:B------:R-:W-:Y:S01]  /*14dd0*/  LDSM.16.MT88.4 R152, [R198+0x3900] ;  /* 0x00390000c698783b */ /* 0x000fe20000004200 */
[--C-:B------:R-:W-:Y:S02]  /*14de0*/  FFMA.FTZ R243, R150, c[0x0][0x2d0], -R151.reuse ;  /* 0x0000b40096f37a23 */ /* 0x100fe40000010897 */
[C---:B--2---:R-:W-:Y:S02]  /*14df0*/  FMUL.FTZ R4, R3.reuse, R128 ;  /* 0x0000008003047220 */ /* 0x044fe40000410000 */
[C---:B------:R-:W-:Y:S02]  /*14e00*/  FMUL.FTZ R5, R3.reuse, R129 ;  /* 0x0000008103057220 */ /* 0x040fe40000410000 */
[C---:B------:R-:W-:Y:S01]  /*14e10*/  FMUL.FTZ R8, R3.reuse, R124 ;  /* 0x0000007c03087220 */ /* 0x040fe20000410000 */
[----:B------:R-:W-:Y:S01]  /*14e20*/  LDSM.16.MT88.4 R156, [R197+0x3900] ;  /* 0x00390000c59c783b */ /* 0x000fe20000004200 */
[----:B------:R-:W-:Y:S01]  /*14e30*/  MUFU.EX2 R171, R171 ;  /* 0x000000ab00ab7308 */ /* 0x000fe20000000800 */
[C---:B------:R-:W-:Y:S02]  /*14e40*/  FMUL.FTZ R9, R3.reuse, R125 ;  /* 0x0000007d03097220 */ /* 0x040fe40000410000 */
[C---:B------:R-:W-:Y:S02]  /*14e50*/  FMUL.FTZ R16, R3.reuse, R116 ;  /* 0x0000007403107220 */ /* 0x040fe40000410000 */
[C---:B------:R-:W-:Y:S02]  /*14e60*/  FMUL.FTZ R17, R3.reuse, R117 ;  /* 0x0000007503117220 */ /* 0x040fe40000410000 */
[C---:B------:R-:W-:Y:S02]  /*14e70*/  FMUL.FTZ R24, R3.reuse, R108 ;  /* 0x0000006c03187220 */ /* 0x040fe40000410000 */
[C---:B------:R-:W-:Y:S01]  /*14e80*/  FMUL.FTZ R25, R3.reuse, R109 ;  /* 0x0000006d03197220 */ /* 0x040fe20000410000 */
[----:B------:R-:W2:Y:S01]  /*14e90*/  MUFU.EX2 R170, R170 ;  /* 0x000000aa00aa7308 */ /* 0x000ea20000000800 */
        /* <DEDUP_REMOVED lines=15> */
[----:B--2---:R-:W-:Y:S01]  /*14f90*/  F2FP.PACK_AB R139, R170, R171 ;  /* 0x000000abaa8b723e */ /* 0x004fe200000000ff */
        /* <DEDUP_REMOVED lines=12> */
[C---:B---3--:R-:W-:Y:S03]  /*15060*/  HMMA.16816.F32 R4, R136.reuse, R12, R4 ;  /* 0x0000000c8804723c */ /* 0x048fe60000001804 */
[----:B------:R-:W-:Y:S02]  /*15070*/  LDSM.16.MT88.4 R124, [R203+0x2900] ;  /* 0x00290000cb7c783b */ /* 0x000fe40000004200 */
[C---:B------:R-:W-:Y:S02]  /*15080*/  FMUL.FTZ R18, R2.reuse, R118 ;  /* 0x0000007602127220 */ /* 0x040fe40000410000 */
[C---:B------:R-:W-:Y:S01]  /*15090*/  FMUL.FTZ R12, R3.reuse, R120 ;  /* 0x00000078030c7220 */ /* 0x040fe20000410000 */
[C---:B------:R-:W-:Y:S01]  /*150a0*/  HMMA.16816.F32 R8, R136.reuse, R14, R8 ;  /* 0x0000000e8808723c */ /* 0x040fe20000001808 */
[----:B------:R-:W1:Y:S02]  /*150b0*/  MUFU.EX2 R175, R175 ;  /* 0x000000af00af7308 */ /* 0x000e640000000800 */
[----:B--2---:R-:W-:Y:S01]  /*150c0*/  LDSM.16.MT88.4 R144, [R196+0x1900] ;  /* 0x00190000c490783b */ /* 0x004fe20000004200 */
        /* <DEDUP_REMOVED lines=108> */
[C---:B------:R-:W-:Y:S01]  /*15790*/  FMUL.FTZ R87, R2.reuse, R87 ;  /* 0x0000005702577220 */ /* 0x040fe20000410000 */
[----:B------:R-:W-:Y:S01]  /*157a0*/  F2FP.PACK_AB R102, R177, R176 ;  /* 0x000000b0b166723e */ /* 0x000fe200000000ff */
[----:B------:R-:W-:Y:S01]  /*157b0*/  FMUL.FTZ R88, R3, R88 ;  /* 0x0000005803587220 */ /* 0x000fe20000410000 */
        /* <DEDUP_REMOVED lines=23> */
[----:B------:R-:W-:Y:S01]  /*15930*/  MOV R2, R132 ;  /* 0x0000008400027202 */ /* 0x000fe20000000f00 */
[----:B------:R-:W-:Y:S02]  /*15940*/  FADD.FTZ R135, R135, R168 ;  /* 0x000000a887877221 */ /* 0x000fe40000010000 */
[----:B------:R-:W-:Y:S02]  /*15950*/  FADD.FTZ R172, R172, R173 ;  /* 0x000000adacac7221 */ /* 0x000fe40000010000 */
        /* <DEDUP_REMOVED lines=9> */
[----:B------:R-:W-:Y:S02]  /*159f0*/  FADD.FTZ R174, R174, R169 ;  /* 0x000000a9aeae7221 */ /* 0x000fe40000010000 */
[----:B------:R-:W-:Y:S01]  /*15a00*/  FADD.FTZ R178, R178, R3 ;  /* 0x00000003b2b27221 */ /* 0x000fe20000010000 */
[----:B------:R-:W-:Y:S01]  /*15a10*/  MOV R3, R0 ;  /* 0x0000000000037202 */ /* 0x000fe20000000f00 */
[C---:B------:R-:W-:Y:S01]  /*15a20*/  HMMA.16816.F32 R16, R100.reuse, R118, R16 ;  /* 0x000000766410723c */ /* 0x040fe20000001810 */
[----:B------:R-:W-:Y:S03]  /*15a30*/  LDSM.16.MT88.4 R116, [R197+0x4900] ;  /* 0x00490000c574783b */ /* 0x000fe60000004200 */
[----:B------:R-:W-:Y:S02]  /*15a40*/  FADD.FTZ R175, R175, R174 ;  /* 0x000000aeafaf7221 */ /* 0x000fe40000010000 */
[----:B------:R-:W-:Y:S02]  /*15a50*/  FADD.FTZ R179, R179, R178 ;  /* 0x000000b2b3b37221 */ /* 0x000fe40000010000 */
[C---:B--2---:R-:W-:Y:S04]  /*15a60*/  HMMA.16816.F32 R20, R100.reuse, R108, R20 ;  /* 0x0000006c6414723c */ /* 0x044fe80000001814 */
[----:B------:R-:W-:Y:S02]  /*15a70*/  FADD.FTZ R176, R176, R175 ;  /* 0x000000afb0b07221 */ /* 0x000fe40000010000 */
[----:B------:R-:W-:Y:S02]  /*15a80*/  FADD.FTZ R180, R180, R179 ;  /* 0x000000b3b4b47221 */ /* 0x000fe40000010000 */
[C---:B------:R-:W-:Y:S01]  /*15a90*/  HMMA.16816.F32 R24, R100.reuse, R110, R24 ;  /* 0x0000006e6418723c */ /* 0x040fe20000001818 */
[----:B------:R-:W2:Y:S03]  /*15aa0*/  LDSM.16.MT88.4 R108, [R203+0x4900] ;  /* 0x00490000cb6c783b */ /* 0x000ea60000004200 */
[----:B------:R-:W-:Y:S02]  /*15ab0*/  FADD.FTZ R177, R177, R176 ;  /* 0x000000b0b1b17221 */ /* 0x000fe40000010000 */
[----:B------:R-:W-:Y:S01]  /*15ac0*/  FADD.FTZ R233, R233, R180 ;  /* 0x000000b4e9e97221 */ /* 0x000fe20000010000 */
[----:B------:R-:W-:Y:S01]  /*15ad0*/  IADD3 R180, R230, -0x1, RZ ;  /* 0xffffffffe6b47810 */ /* 0x000fe20007ffe0ff */
[C---:B------:R-:W-:Y:S04]  /*15ae0*/  HMMA.16816.F32 R28, R100.reuse, R120, R28 ;  /* 0x00000078641c723c */ /* 0x040fe8000000181c */
[----:B------:R-:W-:Y:S04]  /*15af0*/  MOV R230, R180 ;  /* 0x000000b400e67202 */ /* 0x000fe80000000f00 */
        /* <DEDUP_REMOVED lines=108> */
.L_x_422:
[----:B------:R-:W1:Y:S01]  /*161c0*/  S2UR UR15, SR_CTAID.X ;  /* 0x00000000000f79c3 */ /* 0x000e620000002500 */
[----:B------:R-:W-:Y:S01]  /*161d0*/  ULDC.64 UR4, c[0x0][0x2c8] ;  /* 0x0000b20000047ab9 */ /* 0x000fe20000000a00 */
[----:B------:R-:W-:-:S02]  /*161e0*/  PLOP3.LUT P0, PT, PT, PT, UP2, 0x40, 0x0 ;  /* 0x000000000000781c */ /* 0x000fc40003f0e828 */
[----:B------:R-:W-:Y:S01]  /*161f0*/  IADD3 R4, R207, 0x1, -R210 ;  /* 0x00000001cf047810 */ /* 0x000fe20007ffe8d2 */
[----:B-1----:R-:W-:-:S04]  /*16200*/  ULEA UR15, UR15, 0x7f, 0x7 ;  /* 0x0000007f0f0f7891 */ /* 0x002fc8000f8e383f */
[----:B------:R-:W-:-:S03]  /*16210*/  UIMAD.WIDE.U32 UR16, UR15, UR4, URZ ;  /* 0x000000040f1072a5 */ /* 0x000fc6000f8e003f */
[----:B------:R-:W-:-:S04]  /*16220*/  UMOV UR4, UR15 ;  /* 0x0000000f00047c82 */ /* 0x000fc80008000000 */
[----:B------:R-:W-:Y:S02]  /*16230*/  @UP3 UMOV UR15, UR17 ;  /* 0x00000011000f3c82 */ /* 0x000fe40008000000 */
[----:B------:R-:W-:-:S06]  /*16240*/  @UP3 USHF.R.U32.HI UR4, URZ, UR5, UR15 ;  /* 0x000000053f043299 */ /* 0x000fcc000801160f */
[----:B------:R-:W-:-:S04]  /*16250*/  IADD3 R4, R4, UR4, RZ ;  /* 0x0000000404047c10 */ /* 0x000fc8000fffe0ff */
[----:B------:R-:W-:Y:S01]  /*16260*/  IADD3 R3, R4, -c[0x0][0x324], RZ ;  /* 0x8000c90004037a10 */ /* 0x000fe20007ffe0ff */
[----:B------:R-:W-:Y:S05]  /*16270*/  @P0 BRA `(.L_x_434) ;  /* 0x000000f000000947 */ /* 0x000fea0003800000 */
        /* <DEDUP_REMOVED lines=9> */
.L_x_435:
[----:B------:R-:W-:-:S04]  /*16310*/  MOV R2, 0x1 ;  /* 0x0000000100027802 */ /* 0x000fc80000000f00 */
[----:B------:R-:W-:-:S13]  /*16320*/  ISETP.NE.AND P0, PT, R2, c[0x0][0x32c], PT ;  /* 0x0000cb0002007a0c */ /* 0x000fda0003f05270 */
[----:B------:R-:W-:-:S05]  /*16330*/  @P0 IMAD.HI.U32 R2, R4, c[0x0][0x330], RZ ;  /* 0x0000cc0004020a27 */ /* 0x000fca00078e00ff */
[----:B------:R-:W-:-:S05]  /*16340*/  @P0 SHF.R.U32.HI R4, RZ, c[0x0][0x334], R2 ;  /* 0x0000cd00ff040a19 */ /* 0x000fca0000011602 */
.L_x_436:
[----:B------:R-:W-:-:S05]  /*16350*/  IMAD R4, R4, c[0x0][0x32c], RZ ;  /* 0x0000cb0004047a24 */ /* 0x000fca00078e02ff */
[----:B------:R-:W-:-:S04]  /*16360*/  IMNMX R3, R3, R4, !PT ;  /* 0x0000000403037217 */ /* 0x000fc80007800200 */
.L_x_434:
[----:B------:R-:W-:-:S04]  /*16370*/  IADD3 R3, R3, 0x3f, RZ ;  /* 0x0000003f03037810 */ /* 0x000fc80007ffe0ff */
        /* <DEDUP_REMOVED lines=8> */
[----:B------:R-:W-:Y:S01]  /*16400*/  SHF.R.S32.HI R7, RZ, 0x1f, R222 ;  /* 0x0000001fff077819 */ /* 0x000fe200000114de */
[----:B------:R-:W-:Y:S01]  /*16410*/  IMAD.MOV.U32 R3, RZ, RZ, R0 ;  /* 0x000000ffff037224 */ /* 0x000fe200078e0000 */
[----:B------:R-:W-:Y:S01]  /*16420*/  SHF.R.S32.HI R5, RZ, 0x1f, R224 ;  /* 0x0000001fff057819 */ /* 0x000fe200000114e0 */
[----:B------:R-:W-:Y:S01]  /*16430*/  IMAD.MOV.U32 R234, RZ, RZ, R180 ;  /* 0x000000ffffea7224 */ /* 0x000fe200078e00b4 */
[----:B------:R-:W-:Y:S01]  /*16440*/  ISETP.GE.AND P1, PT, R214, c[0x0][0x1d4], PT ;  /* 0x00007500d6007a0c */ /* 0x000fe20003f26270 */
[C---:B------:R-:W-:Y:S01]  /*16450*/  IMAD.SHL.U32 R231, R223.reuse, 0x2, RZ ;  /* 0x00000002dfe77824 */ /* 0x040fe200078e00ff */
[----:B------:R-:W-:Y:S01]  /*16460*/  SEL R229, RZ, 0x10, P6 ;  /* 0x00000010ffe57807 */ /* 0x000fe20003000000 */
[----:B------:R-:W-:Y:S01]  /*16470*/  IMAD.SHL.U32 R227, R224, 0x2, RZ ;  /* 0x00000002e0e37824 */ /* 0x000fe200078e00ff */
[----:B------:R-:W-:Y:S01]  /*16480*/  SEL R226, RZ, 0x10, P1 ;  /* 0x00000010ffe27807 */ /* 0x000fe20000800000 */
[----:B------:R-:W-:Y:S01]  /*16490*/  IMAD.SHL.U32 R225, R222, 0x2, RZ ;  /* 0x00000002dee17824 */ /* 0x000fe200078e00ff */
[----:B------:R-:W-:-:S02]  /*164a0*/  SHF.L.U64.HI R232, R223, 0x1, R232 ;  /* 0x00000001dfe87819 */ /* 0x000fc400000102e8 */
[----:B------:R-:W-:Y:S02]  /*164b0*/  SHF.L.U64.HI R230, R222, 0x1, R7 ;  /* 0x00000001dee67819 */ /* 0x000fe40000010207 */
[----:B------:R-:W-:Y:S02]  /*164c0*/  SHF.L.U64.HI R228, R224, 0x1, R5 ;  /* 0x00000001e0e47819 */ /* 0x000fe40000010205 */
.L_x_440:
        /* <DEDUP_REMOVED lines=32> */
[----:B------:R-:W5:Y:S04]  /*166d0*/  SHFL.IDX PT, R2, R6, RZ, 0x181f ;  /* 0x00181fff06027589 */ /* 0x000f6800000e0000 */
[----:B------:R-:W4:Y:S04]  /*166e0*/  SHFL.IDX PT, R0, R6, 0x1, 0x181f ;  /* 0x00381f0006007f89 */ /* 0x000f2800000e0000 */
[----:B------:R-:W3:Y:S04]  /*166f0*/  SHFL.IDX PT, R5, R4, 0x1, 0x181f ;  /* 0x00381f0004057f89 */ /* 0x000ee800000e0000 */
[----:B------:R-:W2:Y:S01]  /*16700*/  SHFL.IDX PT, R7, R4, RZ, 0x181f ;  /* 0x00181fff04077589 */ /* 0x000ea200000e0000 */
[----:B-----5:R-:W-:Y:S02]  /*16710*/  IADD3 R12, P2, R2, R227, RZ ;  /* 0x000000e3020c7210 */ /* 0x020fe40007f5e0ff */
[-C--:B----4-:R-:W-:Y:S04]  /*16720*/  IADD3 R10, P1, P0, R10, R0.reuse, R227 ;  /* 0x000000000a0a7210 */ /* 0x090fe8000783e0e3 */
[-CC-:B---3--:R-:W-:Y:S02]  /*16730*/  IADD3.X R11, RZ, R5.reuse, R228.reuse, P1, P0 ;  /* 0x00000005ff0b7210 */ /* 0x188fe40000fe04e4 */
[----:B------:R-:W-:Y:S01]  /*16740*/  IADD3 R8, P1, P0, R8, R0, R231 ;  /* 0x0000000008087210 */ /* 0x000fe2000783e0e7 */
[C---:B--2---:R-:W-:Y:S03]  /*16750*/  IMAD.X R13, R7.reuse, 0x1, R228, P2 ;  /* 0x00000001070d7824 */ /* 0x044fe600010e06e4 */
[----:B------:R-:W-:Y:S02]  /*16760*/  IADD3.X R9, RZ, R5, R232, P1, P0 ;  /* 0x00000005ff097210 */ /* 0x000fe40000fe04e8 */
[C---:B------:R-:W-:Y:S02]  /*16770*/  IADD3 R14, P0, R2.reuse, R225, RZ ;  /* 0x000000e1020e7210 */ /* 0x040fe40007f1e0ff */
[----:B------:R-:W-:Y:S03]  /*16780*/  IADD3 R6, P1, R2, R231, RZ ;  /* 0x000000e702067210 */ /* 0x000fe60007f3e0ff */
[C---:B------:R-:W-:Y:S01]  /*16790*/  IMAD.X R15, R7.reuse, 0x1, R230, P0 ;  /* 0x00000001070f7824 */ /* 0x040fe200000e06e6 */
        /* <DEDUP_REMOVED lines=11> */
.L_x_438:
[C---:B--23--:R-:W-:Y:S01]  /*16850*/  HMMA.16816.F32 R4, R136.reuse, R140, RZ ;  /* 0x0000008c8804723c */ /* 0x04cfe200000018ff */
[----:B------:R-:W-:Y:S02]  /*16860*/  LDSM.16.M88.4 R164, [R201+0xc100] ;  /* 0x00c10000c9a4783b */ /* 0x000fe40000000200 */
[----:B------:R-:W-:Y:S05]  /*16870*/  ISETP.GT.AND P0, PT, R234, R211, PT ;  /* 0x000000d3ea00720c */ /* 0x000fea0003f04270 */
[C---:B------:R-:W-:Y:S01]  /*16880*/  HMMA.16816.F32 R8, R136.reuse, R142, RZ ;  /* 0x0000008e8808723c */ /* 0x040fe200000018ff */
[----:B------:R-:W0:Y:S07]  /*16890*/  LDGDEPBAR ;  /* 0x00000000000079af */ /* 0x000e2e0000000000 */
        /* <DEDUP_REMOVED lines=209> */
[----:B------:R-:W-:-:S05]  /*175b0*/  @!P0 BRA `(.L_x_439) ;  /* 0x0000037000008947 */ /* 0x000fca0003800000 */
[----:B--23--:R-:W-:Y:S01]  /*175c0*/  ISETP.NE.AND P1, PT, R209, 0x1, PT ;  /* 0x00000001d100780c */ /* 0x00cfe20003f25270 */
[----:B------:R-:W-:Y:S01]  /*175d0*/  IMAD R0, R234, 0x40, R208 ;  /* 0x00000040ea007824 */ /* 0x000fe200078e02d0 */
[----:B------:R-:W-:Y:S01]  /*175e0*/  IADD3 R10, -R226, 0x10, RZ ;  /* 0x00000010e20a7810 */ /* 0x000fe20007ffe1ff */
[----:B------:R-:W-:Y:S03]  /*175f0*/  IMAD.MOV.U32 R212, RZ, RZ, RZ ;  /* 0x000000ffffd47224 */ /* 0x000fe600078e00ff */
[----:B------:R-:W-:Y:S02]  /*17600*/  IADD3 R213, R0, -0x40, R215 ;  /* 0xffffffc000d57810 */ /* 0x000fe40007ffe0d7 */
[----:B------:R-:W-:Y:S03]  /*17610*/  LOP3.LUT R10, R10, 0xf, RZ, 0xc0, !PT ;  /* 0x0000000f0a0a7812 */ /* 0x000fe600078ec0ff */
[--C-:B------:R-:W-:Y:S02]  /*17620*/  IMAD.MOV.U32 R0, RZ, RZ, R213.reuse ;  /* 0x000000ffff007224 */ /* 0x100fe400078e00d5 */
[----:B------:R-:W-:Y:S05]  /*17630*/  @P1 IMAD.HI.U32 R2, R213, c[0x0][0x2bc], RZ ;  /* 0x0000af00d5021a27 */ /* 0x000fea00078e00ff */
        /* <DEDUP_REMOVED lines=16> */
[----:B------:R-:W-:Y:S02]  /*17740*/  IADD3 R5, P0, R8, UR10, RZ ;  /* 0x0000000a08057c10 */ /* 0x000fe4000ff1e0ff */
[----:B------:R-:W-:Y:S01]  /*17750*/  IADD3 R8, -R229, 0x10, RZ ;  /* 0x00000010e5087810 */ /* 0x000fe20007ffe1ff */
[----:B------:R-:W-:Y:S03]  /*17760*/  IMAD R0, R212, c[0x0][0x1f4], R0 ;  /* 0x00007d00d4007a24 */ /* 0x000fe600078e0200 */
[----:B------:R-:W-:Y:S02]  /*17770*/  LOP3.LUT R8, R8, 0xf, RZ, 0xc0, !PT ;  /* 0x0000000f08087812 */ /* 0x000fe400078ec0ff */
[----:B------:R-:W-:Y:S02]  /*17780*/  IADD3.X R0, R9, UR7, R0, P0, !PT ;  /* 0x0000000709007c10 */ /* 0x000fe400087fe400 */
[C---:B------:R-:W-:Y:S04]  /*17790*/  LEA R6, P0, R5.reuse, c[0x0][0x1c8], 0x1 ;  /* 0x0000720005067a11 */ /* 0x040fe800078008ff */
[----:B------:R-:W-:Y:S01]  /*177a0*/  LEA.HI.X R4, R5, c[0x0][0x1cc], R0, 0x1, P0 ;  /* 0x0000730005047a11 */ /* 0x000fe200000f0c00 */
[----:B------:R-:W2:Y:S04]  /*177b0*/  SHFL.IDX PT, R2, R6, RZ, 0x181f ;  /* 0x00181fff06027589 */ /* 0x000ea800000e0000 */
[----:B------:R-:W3:Y:S04]  /*177c0*/  SHFL.IDX PT, R0, R6, 0x1, 0x181f ;  /* 0x00381f0006007f89 */ /* 0x000ee800000e0000 */
[----:B------:R-:W5:Y:S04]  /*177d0*/  SHFL.IDX PT, R5, R4, 0x1, 0x181f ;  /* 0x00381f0004057f89 */ /* 0x000f6800000e0000 */
[----:B------:R-:W4:Y:S01]  /*177e0*/  SHFL.IDX PT, R7, R4, RZ, 0x181f ;  /* 0x00181fff04077589 */ /* 0x000f2200000e0000 */
[----:B--2---:R-:W-:Y:S02]  /*177f0*/  IADD3 R12, P2, R2, R227, RZ ;  /* 0x000000e3020c7210 */ /* 0x004fe40007f5e0ff */
[-C--:B---3--:R-:W-:Y:S04]  /*17800*/  IADD3 R10, P1, P0, R10, R0.reuse, R227 ;  /* 0x000000000a0a7210 */ /* 0x088fe8000783e0e3 */
[-CC-:B-----5:R-:W-:Y:S02]  /*17810*/  IADD3.X R11, RZ, R5.reuse, R228.reuse, P1, P0 ;  /* 0x00000005ff0b7210 */ /* 0x1a0fe40000fe04e4 */
[----:B------:R-:W-:Y:S01]  /*17820*/  IADD3 R8, P1, P0, R8, R0, R231 ;  /* 0x0000000008087210 */ /* 0x000fe2000783e0e7 */
[C---:B-1--4-:R-:W-:Y:S03]  /*17830*/  IMAD.X R13, R7.reuse, 0x1, R228, P2 ;  /* 0x00000001070d7824 */ /* 0x052fe600010e06e4 */
[----:B------:R-:W-:Y:S02]  /*17840*/  IADD3.X R9, RZ, R5, R232, P1, P0 ;  /* 0x00000005ff097210 */ /* 0x000fe40000fe04e8 */
[C---:B------:R-:W-:Y:S02]  /*17850*/  IADD3 R14, P0, R2.reuse, R225, RZ ;  /* 0x000000e1020e7210 */ /* 0x040fe40007f1e0ff */
[----:B------:R-:W-:Y:S03]  /*17860*/  IADD3 R6, P1, R2, R231, RZ ;  /* 0x000000e702067210 */ /* 0x000fe60007f3e0ff */
[C---:B------:R-:W-:Y:S01]  /*17870*/  IMAD.X R15, R7.reuse, 0x1, R230, P0 ;  /* 0x00000001070f7824 */ /* 0x040fe200000e06e6 */
        /* <DEDUP_REMOVED lines=11> */
.L_x_439:
[----:B-123--:R-:W-:Y:S01]  /*17930*/  FMNMX.FTZ R5, R172, R3, !PT ;  /* 0x00000003ac057209 */ /* 0x00efe20007810000 */
[----:B----4-:R-:W-:Y:S01]  /*17940*/  LDSM.16.MT88.4 R12, [R203+0x100] ;  /* 0x00010000cb0c783b */ /* 0x010fe20000004200 */
        /* <DEDUP_REMOVED lines=33> */
[----:B------:R-:W-:Y:S02]  /*17b60*/  ISETP.GT.AND P0, PT, R234, R233, PT ;  /* 0x000000e9ea00720c */ /* 0x000fe40003f04270 */
        /* <DEDUP_REMOVED lines=293> */
[----:B------:R-:W-:Y:S01]  /*18dc0*/  FADD.FTZ R236, R236, R183 ;  /* 0x000000b7ecec7221 */ /* 0x000fe20000010000 */
[----:B------:R-:W-:Y:S01]  /*18dd0*/  IADD3 R180, R234, -0x1, RZ ;  /* 0xffffffffeab47810 */ /* 0x000fe20007ffe0ff */
[----:B------:R-:W-:Y:S02]  /*18de0*/  FADD.FTZ R238, R238, R235 ;  /* 0x000000ebeeee7221 */ /* 0x000fe40000010000 */
[----:B------:R-:W-:Y:S01]  /*18df0*/  FADD.FTZ R237, R237, R236 ;  /* 0x000000eceded7221 */ /* 0x000fe20000010000 */
[----:B------:R-:W-:Y:S01]  /*18e00*/  MOV R234, R180 ;  /* 0x000000b400ea7202 */ /* 0x000fe20000000f00 */
        /* <DEDUP_REMOVED lines=73> */
.L_x_437:
[----:B------:R-:W-:-:S13]  /*192a0*/  ISETP.GE.AND P0, PT, R180, R211, PT ;  /* 0x000000d3b400720c */ /* 0x000fda0003f06270 */
[----:B------:R-:W-:Y:S05]  /*192b0*/  @!P0 BRA `(.L_x_441) ;  /* 0x0000387000008947 */ /* 0x000fea0003800000 */
[----:B------:R-:W-:Y:S01]  /*192c0*/  IMAD.MOV.U32 R3, RZ, RZ, R0 ;  /* 0x000000ffff037224 */ /* 0x000fe200078e0000 */
[----:B------:R-:W-:Y:S01]  /*192d0*/  SHF.R.S32.HI R181, RZ, 0x1f, R222 ;  /* 0x0000001fffb57819 */ /* 0x000fe200000114de */
[----:B------:R-:W-:Y:S01]  /*192e0*/  IMAD.SHL.U32 R182, R224, 0x2, RZ ;  /* 0x00000002e0b67824 */ /* 0x000fe200078e00ff */
[----:B------:R-:W-:Y:S01]  /*192f0*/  SHF.R.S32.HI R0, RZ, 0x1f, R223 ;  /* 0x0000001fff007819 */ /* 0x000fe200000114df */
[----:B------:R-:W-:Y:S01]  /*19300*/  IMAD.MOV.U32 R2, RZ, RZ, R132 ;  /* 0x000000ffff027224 */ /* 0x000fe200078e0084 */
[----:B------:R-:W-:Y:S02]  /*19310*/  SHF.R.S32.HI R5, RZ, 0x1f, R224 ;  /* 0x0000001fff057819 */ /* 0x000fe400000114e0 */
[C---:B------:R-:W-:Y:S01]  /*19320*/  SHF.L.U64.HI R181, R222.reuse, 0x1, R181 ;  /* 0x00000001deb57819 */ /* 0x040fe200000102b5 */
[----:B------:R-:W-:Y:S01]  /*19330*/  IMAD.SHL.U32 R222, R222, 0x2, RZ ;  /* 0x00000002dede7824 */ /* 0x000fe200078e00ff */
[C---:B------:R-:W-:Y:S01]  /*19340*/  SHF.L.U64.HI R183, R223.reuse, 0x1, R0 ;  /* 0x00000001dfb77819 */ /* 0x040fe20000010200 */
[----:B------:R-:W-:Y:S01]  /*19350*/  IMAD.SHL.U32 R223, R223, 0x2, RZ ;  /* 0x00000002dfdf7824 */ /* 0x000fe200078e00ff */
[----:B------:R-:W-:-:S02]  /*19360*/  SHF.L.U64.HI R224, R224, 0x1, R5 ;  /* 0x00000001e0e07819 */ /* 0x000fc40000010205 */
.L_x_451:
[----:B------:R-:W-:Y:S01]  /*19370*/  SHF.R.S32.HI R5, RZ, 0x1f, R213 ;  /* 0x0000001fff057819 */ /* 0x000fe200000114d5 */
[----:B------:R-:W-:Y:S01]  /*19380*/  IMAD.WIDE.U32 R8, R213, c[0x0][0x208], RZ ;  /* 0x00008200d5087a25 */ /* 0x000fe200078e00ff */
[----:B------:R-:W-:Y:S01]  /*19390*/  SHF.R.S32.HI R4, RZ, 0x1f, R212 ;  /* 0x0000001fff047819 */ /* 0x000fe200000114d4 */
[----:B------:R-:W-:Y:S04]  /*193a0*/  DEPBAR.LE SB0, 0x0 ;  /* 0x000080000000791a */ /* 0x000fe80000000000 */
[----:B------:R-:W-:Y:S01]  /*193b0*/  IMAD R5, R5, c[0x0][0x208], RZ ;  /* 0x0000820005057a24 */ /* 0x000fe200078e02ff */
[----:B------:R-:W-:Y:S01]  /*193c0*/  BAR.SYNC.DEFER_BLOCKING 0x0 ;  /* 0x0000000000007b1d */ /* 0x000fe20000010000 */
[----:B------:R-:W-:Y:S01]  /*193d0*/  IMAD R4, R4, c[0x0][0x218], RZ ;  /* 0x0000860004047a24 */ /* 0x000fe200078e02ff */
[----:B------:R-:W-:Y:S01]  /*193e0*/  ISETP.GE.AND P5, PT, R214, c[0x0][0x1d4], PT ;  /* 0x00007500d6007a0c */ /* 0x000fe20003fa6270 */
        /* <DEDUP_REMOVED lines=12> */
[----:B------:R-:W-:Y:S07]  /*194b0*/  LDSM.16.M88.4 R16, [R205+0x6900] ;  /* 0x00690000cd10783b */ /* 0x000fee0000000200 */
[----:B------:R-:W-:Y:S07]  /*194c0*/  LDSM.16.M88.4 R24, [R205+0x7100] ;  /* 0x00710000cd18783b */ /* 0x000fee0000000200 */
[----:B------:R-:W-:Y:S07]  /*194d0*/  LDSM.16.M88.4 R132, [R205+0x7900] ;  /* 0x00790000cd84783b */ /* 0x000fee0000000200 */
[----:B------:R-:W-:Y:S07]  /*194e0*/  LDSM.16.M88.4 R136, [R202+0xc100] ;  /* 0x00c10000ca88783b */ /* 0x000fee0000000200 */
[----:B------:R-:W-:Y:S07]  /*194f0*/  LDSM.16.M88.4 R140, [R204] ;  /* 0x00000000cc8c783b */ /* 0x000fee0000000200 */
[----:B------:R-:W-:Y:S07]  /*19500*/  LDSM.16.M88.4 R144, [R195] ;  /* 0x00000000c390783b */ /* 0x000fee0000000200 */
[----:B------:R-:W-:Y:S07]  /*19510*/  LDSM.16.M88.4 R148, [R194] ;  /* 0x00000000c294783b */ /* 0x000fee0000000200 */
[----:B------:R-:W-:Y:S07]  /*19520*/  LDSM.16.M88.4 R152, [R193] ;  /* 0x00000000c198783b */ /* 0x000fee0000000200 */
[----:B------:R-:W3:Y:S07]  /*19530*/  SHFL.IDX PT, R165, R6, 0x1, 0x181f ;  /* 0x00381f0006a57f89 */ /* 0x000eee00000e0000 */
[----:B------:R4:W5:Y:S01]  /*19540*/  SHFL.IDX PT, R0, R5, 0x1, 0x181f ;  /* 0x00381f0005007f89 */ /* 0x00096200000e0000 */
[C---:B-1----:R-:W-:Y:S02]  /*19550*/  IADD3 R14, P0, R21.reuse, R222, RZ ;  /* 0x000000de150e7210 */ /* 0x042fe40007f1e0ff */
[C---:B------:R-:W-:Y:S02]  /*19560*/  IADD3 R12, P1, R21.reuse, R182, RZ ;  /* 0x000000b6150c7210 */ /* 0x040fe40007f3e0ff */
[C---:B--2---:R-:W-:Y:S02]  /*19570*/  IADD3.X R15, R4.reuse, R181, RZ, P0, !PT ;  /* 0x000000b5040f7210 */ /* 0x044fe400007fe4ff */
[C---:B------:R-:W-:Y:S02]  /*19580*/  IADD3.X R13, R4.reuse, R224, RZ, P1, !PT ;  /* 0x000000e0040d7210 */ /* 0x040fe40000ffe4ff */
[----:B------:R-:W-:Y:S01]  /*19590*/  IADD3 R20, P0, R21, R223, RZ ;  /* 0x000000df15147210 */ /* 0x000fe20007f1e0ff */
[----:B------:R-:W-:Y:S01]  /*195a0*/  @!PT LDS RZ, [RZ] ;  /* 0x00000000fffff984 */ /* 0x000fe20000000800 */
[----:B------:R1:W-:Y:S03]  /*195b0*/  LDGSTS.E.BYPASS.LTC128B.128 [R219], [R14.64], !P4 ;  /* 0x000000000edb7fae */ /* 0x0003e6000e101d56 */
[----:B------:R-:W-:Y:S04]  /*195c0*/  IADD3.X R21, R4, R183, RZ, P0, !PT ;  /* 0x000000b704157210 */ /* 0x000fe800007fe4ff */
[----:B------:R1:W-:Y:S01]  /*195d0*/  LDGSTS.E.BYPASS.LTC128B.128 [R219+0x2000], [R12.64], !P5 ;  /* 0x020000000cdb7fae */ /* 0x0003e2000e901d56 */
[C---:B---3--:R-:W-:Y:S02]  /*195e0*/  IADD3 R168, P2, R165.reuse, R222, RZ ;  /* 0x000000dea5a87210 */ /* 0x048fe40007f5e0ff */
[C---:B------:R-:W-:Y:S02]  /*195f0*/  IADD3 R166, P1, R165.reuse, R182, RZ ;  /* 0x000000b6a5a67210 */ /* 0x040fe40007f3e0ff */
[----:B------:R-:W-:Y:S01]  /*19600*/  IADD3 R164, P0, R165, R223, RZ ;  /* 0x000000dfa5a47210 */ /* 0x000fe20007f1e0ff */
[C---:B----4-:R-:W-:Y:S01]  /*19610*/  HMMA.16816.F32 R4, R32.reuse, R8, RZ ;  /* 0x000000082004723c */ /* 0x050fe200000018ff */
[----:B------:R2:W-:Y:S02]  /*19620*/  LDGSTS.E.BYPASS.LTC128B.128 [R219+0x4000], [R20.64], !P6 ;  /* 0x0400000014db7fae */ /* 0x0005e4000f101d56 */
[C---:B-----5:R-:W-:Y:S02]  /*19630*/  IADD3.X R169, R0.reuse, R181, RZ, P2, !PT ;  /* 0x000000b500a97210 */ /* 0x060fe400017fe4ff */
[C---:B------:R-:W-:Y:S02]  /*19640*/  IADD3.X R167, R0.reuse, R224, RZ, P1, !PT ;  /* 0x000000e000a77210 */ /* 0x040fe40000ffe4ff */
[----:B------:R-:W-:Y:S01]  /*19650*/  IADD3.X R165, R0, R183, RZ, P0, !PT ;  /* 0x000000b700a57210 */ /* 0x000fe200007fe4ff */
[C---:B------:R-:W-:Y:S01]  /*19660*/  HMMA.16816.F32 R8, R32.reuse, R10, RZ ;  /* 0x0000000a2008723c */ /* 0x040fe200000018ff */
[----:B------:R3:W-:Y:S01]  /*19670*/  LDGSTS.E.BYPASS.LTC128B.128 [R219+0x1000], [R168.64], !P4 ;  /* 0x01000000a8db7fae */ /* 0x0007e2000e101d56 */
[----:B------:R-:W-:Y:S06]  /*19680*/  ISETP.GT.AND P0, PT, R180, R211, PT ;  /* 0x000000d3b400720c */ /* 0x000fec0003f04270 */
[----:B------:R4:W-:Y:S01]  /*19690*/  LDGSTS.E.BYPASS.LTC128B.128 [R219+0x3000], [R166.64], !P5 ;  /* 0x03000000a6db7fae */ /* 0x0009e2000e901d56 */
[C---:B-1----:R-:W-:Y:S06]  /*196a0*/  HMMA.16816.F32 R12, R32.reuse, R16, RZ ;  /* 0x00000010200c723c */ /* 0x042fec00000018ff */
[----:B------:R4:W-:Y:S02]  /*196b0*/  LDGSTS.E.BYPASS.LTC128B.128 [R219+0x5000], [R164.64], !P6 ;  /* 0x05000000a4db7fae */ /* 0x0009e4000f101d56 */
[C---:B------:R-:W-:Y:S05]  /*196c0*/  HMMA.16816.F32 R16, R32.reuse, R18, RZ ;  /* 0x000000122010723c */ /* 0x040fea00000018ff */
[----:B------:R-:W-:Y:S03]  /*196d0*/  LDSM.16.M88.4 R156, [R201+0xc100] ;  /* 0x00c10000c99c783b */ /* 0x000fe60000000200 */
[C---:B--2---:R-:W-:Y:S04]  /*196e0*/  HMMA.16816.F32 R20, R32.reuse, R24, RZ ;  /* 0x000000182014723c */ /* 0x044fe800000018ff */
[----:B------:R-:W0:Y:S04]  /*196f0*/  LDGDEPBAR ;  /* 0x00000000000079af */ /* 0x000e280000000000 */
[C---:B------:R-:W-:Y:S03]  /*19700*/  HMMA.16816.F32 R24, R32.reuse, R26, RZ ;  /* 0x0000001a2018723c */ /* 0x040fe600000018ff */
[----:B------:R-:W1:Y:S05]  /*19710*/  LDSM.16.M88.4 R160, [R200+0x6100] ;  /* 0x00610000c8a0783b */ /* 0x000e6a0000000200 */
[C---:B------:R-:W-:Y:S02]  /*19720*/  HMMA.16816.F32 R28, R32.reuse, R132, RZ ;  /* 0x00000084201c723c */ /* 0x040fe400000018ff */
[----:B----4-:R-:W-:Y:S06]  /*19730*/  LDSM.16.M88.4 R164, [R200+0x7100] ;  /* 0x00710000c8a4783b */ /* 0x010fec0000000200 */
[----:B------:R-:W-:Y:S01]  /*19740*/  HMMA.16816.F32 R32, R32, R134, RZ ;  /* 0x000000862020723c */ /* 0x000fe200000018ff */
[----:B------:R-:W2:Y:S07]  /*19750*/  LDSM.16.M88.4 R132, [R200+0x6900] ;  /* 0x00690000c884783b */ /* 0x000eae0000000200 */
[C---:B------:R-:W-:Y:S01]  /*19760*/  HMMA.16816.F32 R4, R136.reuse, R140, R4 ;  /* 0x0000008c8804723c */ /* 0x040fe20000001804 */
[----:B---3--:R-:W3:Y:S07]  /*19770*/  LDSM.16.M88.4 R168, [R200+0x7900] ;  /* 0x00790000c8a8783b */ /* 0x008eee0000000200 */
        /* <DEDUP_REMOVED lines=22> */
[----:B------:R-:W-:Y:S07]  /*198e0*/  LDSM.16.M88.4 R164, [R202+0x10100] ;  /* 0x01010000caa4783b */ /* 0x000fee0000000200 */
[C---:B---3--:R-:W-:Y:S08]  /*198f0*/  HMMA.16816.F32 R28, R156.reuse, R168, R28 ;  /* 0x000000a89c1c723c */ /* 0x048ff0000000181c */
[----:B------:R-:W-:Y:S01]  /*19900*/  HMMA.16816.F32 R32, R156, R170, R32 ;  /* 0x000000aa9c20723c */ /* 0x000fe20000001820 */
[----:B------:R-:W3:Y:S07]  /*19910*/  LDSM.16.M88.4 R156, [R205+0x9100] ;  /* 0x00910000cd9c783b */ /* 0x000eee0000000200 */
        /* <DEDUP_REMOVED lines=9> */
[----:B------:R-:W3:Y:S07]  /*199b0*/  LDSM.16.M88.4 R140, [R189] ;  /* 0x00000000bd8c783b */ /* 0x000eee0000000200 */
        /* <DEDUP_REMOVED lines=10> */
[C---:B---3--:R-:W-:Y:S08]  /*19a60*/  HMMA.16816.F32 R20, R148.reuse, R156, R20 ;  /* 0x0000009c9414723c */ /* 0x048ff00000001814 */
[C---:B------:R-:W-:Y:S01]  /*19a70*/  HMMA.16816.F32 R24, R148.reuse, R158, R24 ;  /* 0x0000009e9418723c */ /* 0x040fe20000001818 */
[----:B------:R-:W-:Y:S07]  /*19a80*/  LDSM.16.M88.4 R156, [R199+0x10100] ;  /* 0x01010000c79c783b */ /* 0x000fee0000000200 */
[C---:B------:R-:W-:Y:S08]  /*19a90*/  HMMA.16816.F32 R28, R148.reuse, R160, R28 ;  /* 0x000000a0941c723c */ /* 0x040ff0000000181c */
[----:B------:R-:W-:Y:S01]  /*19aa0*/  HMMA.16816.F32 R32, R148, R162, R32 ;  /* 0x000000a29420723c */ /* 0x000fe20000001820 */
[----:B------:R-:W3:Y:S07]  /*19ab0*/  LDSM.16.M88.4 R148, [R200+0x9100] ;  /* 0x00910000c894783b */ /* 0x000eee0000000200 */
        /* <DEDUP_REMOVED lines=9> */
[----:B------:R-:W3:Y:S07]  /*19b50*/  LDSM.16.M88.4 R140, [R192+0x3000] ;  /* 0x00300000c08c783b */ /* 0x000eee0000000200 */
        /* <DEDUP_REMOVED lines=10> */
[C---:B---3--:R-:W-:Y:S08]  /*19c00*/  HMMA.16816.F32 R20, R172.reuse, R148, R20 ;  /* 0x00000094ac14723c */ /* 0x048ff00000001814 */
[C---:B------:R-:W-:Y:S01]  /*19c10*/  HMMA.16816.F32 R24, R172.reuse, R150, R24 ;  /* 0x00000096ac18723c */ /* 0x040fe20000001818 */
[----:B------:R-:W3:Y:S07]  /*19c20*/  LDSM.16.M88.4 R148, [R205+0xb100] ;  /* 0x00b10000cd94783b */ /* 0x000eee0000000200 */
        /* <DEDUP_REMOVED lines=43> */
[C---:B---3--:R-:W-:Y:S08]  /*19ee0*/  HMMA.16816.F32 R20, R156.reuse, R148, R20 ;  /* 0x000000949c14723c */ /* 0x048ff00000001814 */
        /* <DEDUP_REMOVED lines=79> */
[----:B------:R-:W-:-:S05]  /*1a3e0*/  @!P0 BRA `(.L_x_442) ;  /* 0x0000031000008947 */ /* 0x000fca0003800000 */
[----:B--234-:R-:W-:Y:S01]  /*1a3f0*/  ISETP.NE.AND P2, PT, R209, 0x1, PT ;  /* 0x00000001d100780c */ /* 0x01cfe20003f45270 */
[----:B------:R-:W-:Y:S02]  /*1a400*/  IMAD R6, R180, 0x40, R208 ;  /* 0x00000040b4067824 */ /* 0x000fe400078e02d0 */
[----:B------:R-:W-:Y:S03]  /*1a410*/  IMAD.MOV.U32 R212, RZ, RZ, RZ ;  /* 0x000000ffffd47224 */ /* 0x000fe600078e00ff */
[----:B------:R-:W-:Y:S05]  /*1a420*/  IADD3 R213, R6, -0x40, R215 ;  /* 0xffffffc006d57810 */ /* 0x000fea0007ffe0d7 */
        /* <DEDUP_REMOVED lines=22> */
[----:B-1----:R-:W-:Y:S01]  /*1a590*/  LEA.HI.X R13, R7, c[0x0][0x1cc], R6, 0x1, P0 ;  /* 0x00007300070d7a11 */ /* 0x002fe200000f0c06 */
[----:B------:R-:W1:Y:S04]  /*1a5a0*/  SHFL.IDX PT, R9, R20, RZ, 0x181f ;  /* 0x00181fff14097589 */ /* 0x000e6800000e0000 */
[----:B------:R-:W2:Y:S04]  /*1a5b0*/  SHFL.IDX PT, R8, R13, RZ, 0x181f ;  /* 0x00181fff0d087589 */ /* 0x000ea800000e0000 */
[----:B------:R-:W3:Y:S04]  /*1a5c0*/  SHFL.IDX PT, R7, R20, 0x1, 0x181f ;  /* 0x00381f0014077f89 */ /* 0x000ee800000e0000 */
[----:B------:R-:W4:Y:S01]  /*1a5d0*/  SHFL.IDX PT, R6, R13, 0x1, 0x181f ;  /* 0x00381f000d067f89 */ /* 0x000f2200000e0000 */
[C---:B-1----:R-:W-:Y:S02]  /*1a5e0*/  IADD3 R14, P0, R9.reuse, R222, RZ ;  /* 0x000000de090e7210 */ /* 0x042fe40007f1e0ff */
[C---:B------:R-:W-:Y:S03]  /*1a5f0*/  IADD3 R10, P1, R9.reuse, R182, RZ ;  /* 0x000000b6090a7210 */ /* 0x040fe60007f3e0ff */
[C---:B--2---:R-:W-:Y:S01]  /*1a600*/  IMAD.X R15, R8.reuse, 0x1, R181, P0 ;  /* 0x00000001080f7824 */ /* 0x044fe200000e06b5 */
[-C--:B------:R-:W-:Y:S01]  /*1a610*/  IADD3 R18, P0, R9, R223.reuse, RZ ;  /* 0x000000df09127210 */ /* 0x080fe20007f1e0ff */
[C-C-:B------:R-:W-:Y:S01]  /*1a620*/  IMAD.X R11, R8.reuse, 0x1, R224.reuse, P1 ;  /* 0x00000001080b7824 */ /* 0x140fe200008e06e0 */
        /* <DEDUP_REMOVED lines=12> */
[----:B------:R1:W-:Y:S02]  /*1a6f0*/  LDGSTS.E.BYPASS.LTC128B.128 [R216+0xb100], [R20.64], !P6 ;  /* 0x0b10000014d87fae */ /* 0x0003e4000f101d56 */
.L_x_442:
[----:B--234-:R-:W-:Y:S01]  /*1a700*/  PLOP3.LUT P1, PT, PT, PT, UP3, 0x80, 0x0 ;  /* 0x000000000000781c */ /* 0x01cfe20003f2f038 */
[----:B------:R-:W0:Y:S01]  /*1a710*/  LDGDEPBAR ;  /* 0x00000000000079af */ /* 0x000e220000000000 */
[----:B------:R-:W-:Y:S01]  /*1a720*/  PLOP3.LUT P0, PT, PT, PT, UP3, 0x80, 0x0 ;  /* 0x000000000000781c */ /* 0x000fe20003f0f038 */
[----:B-1----:R-:W-:Y:S02]  /*1a730*/  IMAD.MOV.U32 R15, RZ, RZ, R217 ;  /* 0x000000ffff0f7224 */ /* 0x002fe400078e00d9 */
[----:B------:R-:W-:Y:S05]  /*1a740*/  IMAD.SHL.U32 R11, R180, 0x40, RZ ;  /* 0x00000040b40b7824 */ /* 0x000fea00078e00ff */
[----:B------:R-:W-:Y:S03]  /*1a750*/  IADD3 R7, -R218, 0x1, -R11 ;  /* 0x00000001da077810 */ /* 0x000fe60007ffe90b */
[----:B------:R-:W-:Y:S01]  /*1a760*/  @P1 IMAD.HI.U32 R6, R217, c[0x0][0x2c8], RZ ;  /* 0x0000b200d9061a27 */ /* 0x000fe200078e00ff */
[----:B------:R-:W-:Y:S04]  /*1a770*/  IADD3 R7, -R210, R7, R207 ;  /* 0x00000007d2077210 */ /* 0x000fe80007ffe1cf */
[----:B------:R-:W-:Y:S02]  /*1a780*/  @P0 SHF.R.U32.HI R15, RZ, c[0x0][0x2cc], R6 ;  /* 0x0000b300ff0f0a19 */ /* 0x000fe40000011606 */
[----:B------:R-:W-:Y:S02]  /*1a790*/  PLOP3.LUT P0, PT, PT, PT, UP2, 0x40, 0x0 ;  /* 0x000000000000781c */ /* 0x000fe40003f0e828 */
[C---:B------:R-:W-:Y:S01]  /*1a7a0*/  IADD3 R9, R7.reuse, c[0x0][0x328], RZ ;  /* 0x0000ca0007097a10 */ /* 0x040fe20007ffe0ff */
[----:B------:R-:W1:Y:S01]  /*1a7b0*/  SHFL.IDX PT, R8, R15, RZ, 0x1c1f ;  /* 0x001c1fff0f087589 */ /* 0x000e6200000e0000 */
[----:B------:R-:W-:Y:S03]  /*1a7c0*/  IADD3 R7, R7, UR13, RZ ;  /* 0x0000000d07077c10 */ /* 0x000fe6000fffe0ff */
[--C-:B-1----:R-:W-:Y:S02]  /*1a7d0*/  IMAD.IADD R14, R9, 0x1, R8.reuse ;  /* 0x00000001090e7824 */ /* 0x102fe400078e0208 */
[----:B------:R-:W-:Y:S04]  /*1a7e0*/  IMAD.IADD R13, R7, 0x1, R8 ;  /* 0x00000001070d7824 */ /* 0x000fe800078e0208 */
        /* <DEDUP_REMOVED lines=14> */
.L_x_445:
[----:B------:R-:W-:Y:S04]  /*1a8d0*/  MOV R6, 0x1 ;  /* 0x0000000100067802 */ /* 0x000fe80000000f00 */
[----:B------:R-:W-:Y:S11]  /*1a8e0*/  ISETP.NE.AND P0, PT, R6, c[0x0][0x32c], PT ;  /* 0x0000cb0006007a0c */ /* 0x000ff60003f05270 */
[----:B------:R-:W-:Y:S02]  /*1a8f0*/  @!UPT UIADD3 URZ, URZ, URZ, URZ ;  /* 0x0000003f3f3ff290 */ /* 0x000fe4000fffe03f */
[----:B------:R-:W-:Y:S05]  /*1a900*/  @P0 IMAD.HI.U32 R6, R8, c[0x0][0x330], RZ ;  /* 0x0000cc0008060a27 */ /* 0x000fea00078e00ff */
[----:B------:R-:W-:Y:S02]  /*1a910*/  @P0 SHF.R.U32.HI R8, RZ, c[0x0][0x334], R6 ;  /* 0x0000cd00ff080a19 */ /* 0x000fe40000011606 */
.L_x_446:
[----:B------:R-:W-:Y:S05]  /*1a920*/  BSYNC B0 ;  /* 0x0000000000007941 */ /* 0x000fea0003800000 */
.L_x_444:
[----:B------:R-:W-:Y:S04]  /*1a930*/  IMAD R17, R8, c[0x0][0x32c], -R11 ;  /* 0x0000cb0008117a24 */ /* 0x000fe800078e0a0b */
[----:B------:R-:W-:Y:S05]  /*1a940*/  IMAD.IADD R6, R17, 0x1, -R218 ;  /* 0x0000000111067824 */ /* 0x000fea00078e0ada */
[----:B------:R-:W-:Y:S02]  /*1a950*/  IADD3 R17, R6, c[0x0][0x32c], RZ ;  /* 0x0000cb0006117a10 */ /* 0x000fe40007ffe0ff */
[----:B------:R-:W-:Y:S02]  /*1a960*/  IMNMX R13, R13, R6, !PT ;  /* 0x000000060d0d7217 */ /* 0x000fe40007800200 */
[----:B------:R-:W-:Y:S02]  /*1a970*/  IMNMX R14, R14, R17, PT ;  /* 0x000000110e0e7217 */ /* 0x000fe40003800200 */
.L_x_443:
[----:B------:R-:W-:Y:S04]  /*1a980*/  ISETP.GT.AND P2, PT, R180, -0x1, PT ;  /* 0xffffffffb400780c */ /* 0x000fe80003f44270 */
[----:B------:R-:W-:Y:S04]  /*1a990*/  ISETP.GT.AND P0, PT, R13, RZ, P2 ;  /* 0x000000ff0d00720c */ /* 0x000fe80001704270 */
[C---:B------:R-:W-:Y:S04]  /*1a9a0*/  ISETP.LT.OR P0, PT, R14.reuse, 0x1, P0 ;  /* 0x000000010e00780c */ /* 0x040fe80000701670 */
[----:B------:R-:W-:Y:S02]  /*1a9b0*/  FSEL R10, R137, -INF , !P0 ;  /* 0xff800000890a7808 */ /* 0x000fe40004000000 */
[C---:B------:R-:W-:Y:S04]  /*1a9c0*/  ISETP.GT.AND P0, PT, R13.reuse, 0x1, P2 ;  /* 0x000000010d00780c */ /* 0x040fe80001704270 */
[----:B------:R-:W-:Y:S04]  /*1a9d0*/  ISETP.LT.OR P0, PT, R14, 0x2, P0 ;  /* 0x000000020e00780c */ /* 0x000fe80000701670 */
[----:B------:R-:W-:Y:S02]  /*1a9e0*/  FSEL R138, R138, -INF , !P0 ;  /* 0xff8000008a8a7808 */ /* 0x000fe40004000000 */
[----:B------:R-:W-:Y:S04]  /*1a9f0*/  ISETP.GT.AND P0, PT, R13, 0x8, P2 ;  /* 0x000000080d00780c */ /* 0x000fe80001704270 */
[C---:B------:R-:W-:Y:S04]  /*1aa00*/  ISETP.LT.OR P0, PT, R14.reuse, 0x9, P0 ;  /* 0x000000090e00780c */ /* 0x040fe80000701670 */
[----:B------:R-:W-:Y:S02]  /*1aa10*/  FSEL R8, R139, -INF , !P0 ;  /* 0xff8000008b087808 */ /* 0x000fe40004000000 */
[C---:B------:R-:W-:Y:S04]  /*1aa20*/  ISETP.GT.AND P0, PT, R13.reuse, 0x9, P2 ;  /* 0x000000090d00780c */ /* 0x040fe80001704270 */
[----:B------:R-:W-:Y:S04]  /*1aa30*/  ISETP.LT.OR P0, PT, R14, 0xa, P0 ;  /* 0x0000000a0e00780c */ /* 0x000fe80000701670 */
[----:B------:R-:W-:Y:S02]  /*1aa40*/  FSEL R6, R140, -INF , !P0 ;  /* 0xff8000008c067808 */ /* 0x000fe40004000000 */
[C---:B------:R-:W-:Y:S04]  /*1aa50*/  ISETP.GT.AND P0, PT, R13.reuse, 0x10, P2 ;  /* 0x000000100d00780c */ /* 0x040fe80001704270 */
[----:B------:R-:W-:Y:S04]  /*1aa60*/  ISETP.LT.OR P0, PT, R14, 0x11, P0 ;  /* 0x000000110e00780c */ /* 0x000fe80000701670 */
[----:B------:R-:W-:Y:S02]  /*1aa70*/  FSEL R164, R12, -INF , !P0 ;  /* 0xff8000000ca47808 */ /* 0x000fe40004000000 */
[C---:B------:R-:W-:Y:S01]  /*1aa80*/  ISETP.GT.AND P0, PT, R13.reuse, 0x11, P2 ;  /* 0x000000110d00780c */ /* 0x040fe20001704270 */
[----:B------:R-:W1:Y:S03]  /*1aa90*/  SHFL.IDX PT, R12, R15, 0x1, 0x1c1f ;  /* 0x003c1f000f0c7f89 */ /* 0x000e6600000e0000 */
[----:B------:R-:W-:Y:S04]  /*1aaa0*/  ISETP.LT.OR P0, PT, R14, 0x12, P0 ;  /* 0x000000120e00780c */ /* 0x000fe80000701670 */
[----:B------:R-:W-:Y:S02]  /*1aab0*/  FSEL R162, R162, -INF , !P0 ;  /* 0xff800000a2a27808 */ /* 0x000fe40004000000 */
[C---:B------:R-:W-:Y:S04]  /*1aac0*/  ISETP.GT.AND P0, PT, R13.reuse, 0x18, P2 ;  /* 0x000000180d00780c */ /* 0x040fe80001704270 */
[----:B------:R-:W-:Y:S04]  /*1aad0*/  ISETP.LT.OR P0, PT, R14, 0x19, P0 ;  /* 0x000000190e00780c */ /* 0x000fe80000701670 */
[----:B------:R-:W-:Y:S02]  /*1aae0*/  FSEL R142, R142, -INF , !P0 ;  /* 0xff8000008e8e7808 */ /* 0x000fe40004000000 */
[----:B------:R-:W-:Y:S04]  /*1aaf0*/  ISETP.GT.AND P0, PT, R13, 0x19, P2 ;  /* 0x000000190d00780c */ /* 0x000fe80001704270 */
[----:B------:R-:W-:Y:S01]  /*1ab00*/  ISETP.LT.OR P0, PT, R14, 0x1a, P0 ;  /* 0x0000001a0e00780c */ /* 0x000fe20000701670 */
[--C-:B-1----:R-:W-:Y:S03]  /*1ab10*/  IMAD.IADD R7, R7, 0x1, R12.reuse ;  /* 0x0000000107077824 */ /* 0x102fe600078e020c */
[----:B------:R-:W-:Y:S01]  /*1ab20*/  FSEL R140, R4, -INF , !P0 ;  /* 0xff800000048c7808 */ /* 0x000fe20004000000 */
[----:B------:R-:W-:Y:S01]  /*1ab30*/  IMAD.IADD R4, R9, 0x1, R12 ;  /* 0x0000000109047824 */ /* 0x000fe200078e020c */
[C---:B------:R-:W-:Y:S04]  /*1ab40*/  ISETP.GT.AND P0, PT, R13.reuse, 0x20, P2 ;  /* 0x000000200d00780c */ /* 0x040fe80001704270 */
[----:B------:R-:W-:Y:S04]  /*1ab50*/  ISETP.LT.OR P0, PT, R14, 0x21, P0 ;  /* 0x000000210e00780c */ /* 0x000fe80000701670 */
[----:B------:R-:W-:Y:S02]  /*1ab60*/  FSEL R160, R160, -INF , !P0 ;  /* 0xff800000a0a07808 */ /* 0x000fe40004000000 */
        /* <DEDUP_REMOVED lines=37> */
.L_x_449:
[----:B------:R-:W-:Y:S04]  /*1adc0*/  MOV R9, 0x1 ;  /* 0x0000000100097802 */ /* 0x000fe80000000f00 */
[----:B------:R-:W-:Y:S11]  /*1add0*/  ISETP.NE.AND P0, PT, R9, c[0x0][0x32c], PT ;  /* 0x0000cb0009007a0c */ /* 0x000ff60003f05270 */
[----:B------:R-:W-:Y:S02]  /*1ade0*/  @!UPT UIADD3 URZ, URZ, URZ, URZ ;  /* 0x0000003f3f3ff290 */ /* 0x000fe4000fffe03f */
[----:B------:R-:W-:Y:S05]  /*1adf0*/  @P0 IMAD.HI.U32 R9, R12, c[0x0][0x330], RZ ;  /* 0x0000cc000c090a27 */ /* 0x000fea00078e00ff */
[----:B------:R-:W-:Y:S02]  /*1ae00*/  @P0 SHF.R.U32.HI R12, RZ, c[0x0][0x334], R9 ;  /* 0x0000cd00ff0c0a19 */ /* 0x000fe40000011609 */
.L_x_450:
[----:B------:R-:W-:Y:S05]  /*1ae10*/  BSYNC B0 ;  /* 0x0000000000007941 */ /* 0x000fea0003800000 */
.L_x_448:
[----:B------:R-:W-:Y:S04]  /*1ae20*/  IMAD R11, R12, c[0x0][0x32c], -R11 ;  /* 0x0000cb000c0b7a24 */ /* 0x000fe800078e0a0b */
[----:B------:R-:W-:Y:S05]  /*1ae30*/  IMAD.IADD R12, R11, 0x1, -R218 ;  /* 0x000000010b0c7824 */ /* 0x000fea00078e0ada */
[----:B------:R-:W-:Y:S02]  /*1ae40*/  IADD3 R9, R12, c[0x0][0x32c], RZ ;  /* 0x0000cb000c097a10 */ /* 0x000fe40007ffe0ff */
[----:B------:R-:W-:Y:S02]  /*1ae50*/  IMNMX R7, R7, R12, !PT ;  /* 0x0000000c07077217 */ /* 0x000fe40007800200 */
[----:B------:R-:W-:Y:S02]  /*1ae60*/  IMNMX R4, R4, R9, PT ;  /* 0x0000000904047217 */ /* 0x000fe40003800200 */
.L_x_447:
[C---:B------:R-:W-:Y:S01]  /*1ae70*/  ISETP.GT.AND P0, PT, R7.reuse, RZ, P2 ;  /* 0x000000ff0700720c */ /* 0x040fe20001704270 */
[----:B------:R-:W-:Y:S01]  /*1ae80*/  LDSM.16.MT88.4 R20, [R198+0x100] ;  /* 0x00010000c614783b */ /* 0x000fe20000004200 */
[----:B------:R-:W-:Y:S02]  /*1ae90*/  FMNMX.FTZ R17, R10, R3, !PT ;  /* 0x000000030a117209 */ /* 0x000fe40007810000 */
[----:B------:R-:W-:Y:S02]  /*1aea0*/  ISETP.LT.OR P0, PT, R4, 0x1, P0 ;  /* 0x000000010400780c */ /* 0x000fe40000701670 */
        /* <DEDUP_REMOVED lines=61> */
[----:B------:R-:W-:Y:S02]  /*1b280*/  ISETP.GT.AND P1, PT, R7, 0x38, P2 ;  /* 0x000000380700780c */ /* 0x000fe40001724270 */
[----:B------:R-:W-:Y:S02]  /*1b290*/  FSEL R149, R149, -INF , !P0 ;  /* 0xff80000095957808 */ /* 0x000fe40004000000 */
[----:B------:R-:W-:Y:S02]  /*1b2a0*/  ISETP.GT.AND P0, PT, R7, 0x31, P2 ;  /* 0x000000310700780c */ /* 0x000fe40001704270 */
[----:B------:R-:W-:Y:S02]  /*1b2b0*/  FMNMX.FTZ R17, R150, R17, !PT ;  /* 0x0000001196117209 */ /* 0x000fe40007810000 */
[C---:B------:R-:W-:Y:S02]  /*1b2c0*/  ISETP.LT.OR P0, PT, R4.reuse, 0x32, P0 ;  /* 0x000000320400780c */ /* 0x040fe40000701670 */
[----:B------:R-:W-:Y:S02]  /*1b2d0*/  FMNMX.FTZ R0, R149, R0, !PT ;  /* 0x0000000095007209 */ /* 0x000fe40007810000 */
[----:B------:R-:W-:Y:S02]  /*1b2e0*/  FSEL R147, R147, -INF , !P0 ;  /* 0xff80000093937808 */ /* 0x000fe40004000000 */
[----:B------:R-:W-:Y:S02]  /*1b2f0*/  ISETP.LT.OR P1, PT, R4, 0x39, P1 ;  /* 0x000000390400780c */ /* 0x000fe40000f21670 */
[----:B------:R-:W-:Y:S02]  /*1b300*/  ISETP.GT.AND P0, PT, R7, 0x39, P2 ;  /* 0x000000390700780c */ /* 0x000fe40001704270 */
[----:B------:R-:W-:Y:S02]  /*1b310*/  FMNMX.FTZ R17, R148, R17, !PT ;  /* 0x0000001194117209 */ /* 0x000fe40007810000 */
[----:B------:R-:W-:Y:S02]  /*1b320*/  FSEL R145, R145, -INF , !P1 ;  /* 0xff80000091917808 */ /* 0x000fe40004800000 */
[----:B------:R-:W-:Y:S02]  /*1b330*/  FMNMX.FTZ R0, R147, R0, !PT ;  /* 0x0000000093007209 */ /* 0x000fe40007810000 */
[----:B------:R-:W-:Y:S02]  /*1b340*/  ISETP.LT.OR P0, PT, R4, 0x3a, P0 ;  /* 0x0000003a0400780c */ /* 0x000fe40000701670 */
[----:B------:R-:W-:Y:S02]  /*1b350*/  FMNMX.FTZ R12, R146, R17, !PT ;  /* 0x00000011920c7209 */ /* 0x000fe40007810000 */
[----:B------:R-:W-:Y:S02]  /*1b360*/  FMNMX.FTZ R0, R145, R0, !PT ;  /* 0x0000000091007209 */ /* 0x000fe40007810000 */
[----:B------:R-:W-:Y:S01]  /*1b370*/  FSEL R133, R5, -INF , !P0 ;  /* 0xff80000005857808 */ /* 0x000fe20004000000 */
[----:B------:R-:W-:Y:S03]  /*1b380*/  SHFL.BFLY PT, R17, R12, 0x2, 0x1f ;  /* 0x0c401f000c117f89 */ /* 0x000fe600000e0000 */
[----:B------:R-:W-:Y:S05]  /*1b390*/  FMNMX.FTZ R4, R133, R0, !PT ;  /* 0x0000000085047209 */ /* 0x000fea0007810000 */
[----:B------:R-:W1:Y:S02]  /*1b3a0*/  SHFL.BFLY PT, R7, R4, 0x2, 0x1f ;  /* 0x0c401f0004077f89 */ /* 0x000e6400000e0000 */
[----:B-1----:R-:W-:Y:S02]  /*1b3b0*/  FMNMX.FTZ R5, R4, R7, !PT ;  /* 0x0000000704057209 */ /* 0x002fe40007810000 */
[----:B------:R-:W-:Y:S04]  /*1b3c0*/  FMNMX.FTZ R12, R12, R17, !PT ;  /* 0x000000110c0c7209 */ /* 0x000fe80007810000 */
[----:B------:R-:W1:Y:S08]  /*1b3d0*/  SHFL.BFLY PT, R132, R5, 0x1, 0x1f ;  /* 0x0c201f0005847f89 */ /* 0x000e7000000e0000 */
[----:B------:R-:W2:Y:S01]  /*1b3e0*/  SHFL.BFLY PT, R17, R12, 0x1, 0x1f ;  /* 0x0c201f000c117f89 */ /* 0x000ea200000e0000 */
[----:B-1----:R-:W-:Y:S05]  /*1b3f0*/  FMNMX.FTZ R132, R132, R5, !PT ;  /* 0x0000000584847209 */ /* 0x002fea0007810000 */
[----:B------:R-:W-:Y:S01]  /*1b400*/  FMUL.FTZ R144, R132, c[0x0][0x2d0] ;  /* 0x0000b40084907a20 */ /* 0x000fe20000410000 */
[----:B--2---:R-:W-:Y:S04]  /*1b410*/  FMNMX.FTZ R0, R12, R17, !PT ;  /* 0x000000110c007209 */ /* 0x004fe80007810000 */
[C---:B------:R-:W-:Y:S01]  /*1b420*/  FSETP.NEU.FTZ.AND P0, PT, R0.reuse, -INF , PT ;  /* 0xff8000000000780b */ /* 0x040fe20003f1d000 */
[C---:B------:R-:W-:Y:S03]  /*1b430*/  FMUL.FTZ R151, R0.reuse, c[0x0][0x2d0] ;  /* 0x0000b40000977a20 */ /* 0x040fe60000410000 */
[----:B------:R-:W-:Y:S02]  /*1b440*/  FSEL R4, R0, RZ, P0 ;  /* 0x000000ff00047208 */ /* 0x000fe40000000000 */
[----:B------:R-:W-:Y:S02]  /*1b450*/  FSEL R151, R151, RZ, P0 ;  /* 0x000000ff97977208 */ /* 0x000fe40000000000 */
[----:B------:R-:W-:Y:S01]  /*1b460*/  FSETP.NEU.FTZ.AND P0, PT, R132, -INF , PT ;  /* 0xff8000008400780b */ /* 0x000fe20003f1d000 */
[----:B------:R-:W-:Y:S02]  /*1b470*/  FADD.FTZ R4, -R4, R3 ;  /* 0x0000000304047221 */ /* 0x000fe40000010100 */
[--C-:B------:R-:W-:Y:S01]  /*1b480*/  FFMA.FTZ R168, R10, c[0x0][0x2d0], -R151.reuse ;  /* 0x0000b4000aa87a23 */ /* 0x100fe20000010897 */
[----:B------:R-:W-:Y:S01]  /*1b490*/  FSEL R144, R144, RZ, P0 ;  /* 0x000000ff90907208 */ /* 0x000fe20000000000 */
[--C-:B------:R-:W-:Y:S01]  /*1b4a0*/  FFMA.FTZ R135, R138, c[0x0][0x2d0], -R151.reuse ;  /* 0x0000b4008a877a23 */ /* 0x100fe20000010897 */
[----:B------:R-:W-:Y:S01]  /*1b4b0*/  FSEL R5, R132, RZ, P0 ;  /* 0x000000ff84057208 */ /* 0x000fe20000000000 */
[--C-:B------:R-:W-:Y:S01]  /*1b4c0*/  FFMA.FTZ R134, R8, c[0x0][0x2d0], -R151.reuse ;  /* 0x0000b40008867a23 */ /* 0x100fe20000010897 */
[----:B------:R-:W-:Y:S01]  /*1b4d0*/  ISETP.GT.AND P0, PT, R180, R211, PT ;  /* 0x000000d3b400720c */ /* 0x000fe20003f04270 */
[--C-:B------:R-:W-:Y:S01]  /*1b4e0*/  FFMA.FTZ R173, R15, c[0x0][0x2d0], -R144.reuse ;  /* 0x0000b4000fad7a23 */ /* 0x100fe20000010890 */
[----:B------:R-:W-:Y:S01]  /*1b4f0*/  MUFU.EX2 R168, R168 ;  /* 0x000000a800a87308 */ /* 0x000fe20000000800 */
[----:B------:R-:W-:Y:S02]  /*1b500*/  FFMA.FTZ R172, R13, c[0x0][0x2d0], -R144 ;  /* 0x0000b4000dac7a23 */ /* 0x000fe40000010890 */
[----:B------:R-:W-:Y:S01]  /*1b510*/  FADD.FTZ R5, -R5, R2 ;  /* 0x0000000205057221 */ /* 0x000fe20000010100 */
[----:B------:R-:W1:Y:S01]  /*1b520*/  LDSM.16.MT88.4 R12, [R203+0x100] ;  /* 0x00010000cb0c783b */ /* 0x000e620000004200 */
[--C-:B------:R-:W-:Y:S02]  /*1b530*/  FFMA.FTZ R169, R6, c[0x0][0x2d0], -R151.reuse ;  /* 0x0000b40006a97a23 */ /* 0x100fe40000010897 */
[----:B------:R-:W-:Y:S02]  /*1b540*/  FMUL.FTZ R3, R4, c[0x0][0x2d0] ;  /* 0x0000b40004037a20 */ /* 0x000fe40000410000 */
[--C-:B------:R-:W-:Y:S01]  /*1b550*/  FFMA.FTZ R171, R11, c[0x0][0x2d0], -R144.reuse ;  /* 0x0000b4000bab7a23 */ /* 0x100fe20000010890 */
[----:B------:R-:W2:Y:S01]  /*1b560*/  MUFU.EX2 R135, R135 ;  /* 0x0000008700877308 */ /* 0x000ea20000000800 */
[--C-:B------:R-:W-:Y:S02]  /*1b570*/  FFMA.FTZ R170, R9, c[0x0][0x2d0], -R144.reuse ;  /* 0x0000b40009aa7a23 */ /* 0x100fe40000010890 */
[----:B------:R-:W-:Y:S02]  /*1b580*/  FMUL.FTZ R2, R5, c[0x0][0x2d0] ;  /* 0x0000b40005027a20 */ /* 0x000fe40000410000 */
[--C-:B------:R-:W-:Y:S02]  /*1b590*/  FFMA.FTZ R174, R164, c[0x0][0x2d0], -R151.reuse ;  /* 0x0000b400a4ae7a23 */ /* 0x100fe40000010897 */
[----:B------:R-:W-:Y:S01]  /*1b5a0*/  LDSM.16.MT88.4 R164, [R203+0x5900] ;  /* 0x00590000cba4783b */ /* 0x000fe20000004200 */
[--C-:B------:R-:W-:Y:S02]  /*1b5b0*/  FFMA.FTZ R175, R162, c[0x0][0x2d0], -R151.reuse ;  /* 0x0000b400a2af7a23 */ /* 0x100fe40000010897 */
[----:B------:R-:W-:Y:S01]  /*1b5c0*/  MUFU.EX2 R134, R134 ;  /* 0x0000008600867308 */ /* 0x000fe20000000800 */
[--C-:B------:R-:W-:Y:S02]  /*1b5d0*/  FFMA.FTZ R176, R142, c[0x0][0x2d0], -R151.reuse ;  /* 0x0000b4008eb07a23 */ /* 0x100fe40000010897 */
[--C-:B------:R-:W-:Y:S02]  /*1b5e0*/  FFMA.FTZ R177, R140, c[0x0][0x2d0], -R151.reuse ;  /* 0x0000b4008cb17a23 */ /* 0x100fe40000010897 */
[--C-:B------:R-:W-:Y:S02]  /*1b5f0*/  FFMA.FTZ R178, R163, c[0x0][0x2d0], -R144.reuse ;  /* 0x0000b400a3b27a23 */ /* 0x100fe40000010890 */
[--C-:B------:R-:W-:Y:S02]  /*1b600*/  FFMA.FTZ R179, R161, c[0x0][0x2d0], -R144.reuse ;  /* 0x0000b400a1b37a23 */ /* 0x100fe40000010890 */
[--C-:B------:R-:W-:Y:S01]  /*1b610*/  FFMA.FTZ R225, R143, c[0x0][0x2d0], -R144.reuse ;  /* 0x0000b4008fe17a23 */ /* 0x100fe20000010890 */
[----:B------:R-:W3:Y:S01]  /*1b620*/  MUFU.EX2 R169, R169 ;  /* 0x000000a900a97308 */ /* 0x000ee20000000800 */
[--C-:B------:R-:W-:Y:S02]  /*1b630*/  FFMA.FTZ R226, R141, c[0x0][0x2d0], -R144.reuse ;  /* 0x0000b4008de27a23 */ /* 0x100fe40000010890 */
[----:B------:R-:W-:Y:S01]  /*1b640*/  LDSM.16.MT88.4 R140, [R197+0x2900] ;  /* 0x00290000c58c783b */ /* 0x000fe20000004200 */
[----:B--2---:R-:W-:Y:S01]  /*1b650*/  F2FP.PACK_AB R136, R135, R168 ;  /* 0x000000a88788723e */ /* 0x004fe200000000ff */
[--C-:B------:R-:W-:Y:S02]  /*1b660*/  FFMA.FTZ R227, R160, c[0x0][0x2d0], -R151.reuse ;  /* 0x0000b400a0e37a23 */ /* 0x100fe40000010897 */
[--C-:B------:R-:W-:Y:S02]  /*1b670*/  FFMA.FTZ R228, R158, c[0x0][0x2d0], -R151.reuse ;  /* 0x0000b4009ee47a23 */ /* 0x100fe40000010897 */
[--C-:B------:R-:W-:Y:S01]  /*1b680*/  FFMA.FTZ R229, R156, c[0x0][0x2d0], -R151.reuse ;  /* 0x0000b4009ce57a23 */ /* 0x100fe20000010897 */
[----:B------:R-:W2:Y:S01]  /*1b690*/  MUFU.EX2 R3, R3 ;  /* 0x0000000300037308 */ /* 0x000ea20000000800 */
[----:B------:R-:W-:Y:S01]  /*1b6a0*/  LDSM.16.MT88.4 R160, [R196+0x3900] ;  /* 0x00390000c4a0783b */ /* 0x000fe20000004200 */
[--C-:B------:R-:W-:Y:S02]  /*1b6b0*/  FFMA.FTZ R230, R154, c[0x0][0x2d0], -R151.reuse ;  /* 0x0000b4009ae67a23 */ /* 0x100fe40000010897 */
[--C-:B------:R-:W-:Y:S02]  /*1b6c0*/  FFMA.FTZ R231, R159, c[0x0][0x2d0], -R144.reuse ;  /* 0x0000b4009fe77a23 */ /* 0x100fe40000010890 */
[--C-:B------:R-:W-:Y:S02]  /*1b6d0*/  FFMA.FTZ R232, R157, c[0x0][0x2d0], -R144.reuse ;  /* 0x0000b4009de87a23 */ /* 0x100fe40000010890 */
[--C-:B------:R-:W-:Y:S01]  /*1b6e0*/  FFMA.FTZ R233, R155, c[0x0][0x2d0], -R144.reuse ;  /* 0x0000b4009be97a23 */ /* 0x100fe20000010890 */
[----:B------:R-:W-:Y:S01]  /*1b6f0*/  LDSM.16.MT88.4 R156, [R197+0x3900] ;  /* 0x00390000c59c783b */ /* 0x000fe20000004200 */
[----:B------:R-:W-:Y:S01]  /*1b700*/  MUFU.EX2 R173, R173 ;  /* 0x000000ad00ad7308 */ /* 0x000fe20000000800 */
[--C-:B------:R-:W-:Y:S02]  /*1b710*/  FFMA.FTZ R234, R153, c[0x0][0x2d0], -R144.reuse ;  /* 0x0000b40099ea7a23 */ /* 0x100fe40000010890 */
[--C-:B------:R-:W-:Y:S01]  /*1b720*/  FFMA.FTZ R235, R152, c[0x0][0x2d0], -R151.reuse ;  /* 0x0000b40098eb7a23 */ /* 0x100fe20000010897 */
[----:B---3--:R-:W-:Y:S01]  /*1b730*/  F2FP.PACK_AB R138, R169, R134 ;  /* 0x00000086a98a723e */ /* 0x008fe200000000ff */
[--C-:B------:R-:W-:Y:S02]  /*1b740*/  FFMA.FTZ R236, R150, c[0x0][0x2d0], -R151.reuse ;  /* 0x0000b40096ec7a23 */ /* 0x100fe40000010897 */
[----:B------:R-:W-:Y:S01]  /*1b750*/  LDSM.16.MT88.4 R152, [R198+0x3900] ;  /* 0x00390000c698783b */ /* 0x000fe20000004200 */
[--C-:B------:R-:W-:Y:S02]  /*1b760*/  FFMA.FTZ R237, R148, c[0x0][0x2d0], -R151.reuse ;  /* 0x0000b40094ed7a23 */ /* 0x100fe40000010897 */
[----:B------:R-:W3:Y:S01]  /*1b770*/  MUFU.EX2 R172, R172 ;  /* 0x000000ac00ac7308 */ /* 0x000ee20000000800 */
[--C-:B------:R-:W-:Y:S02]  /*1b780*/  FFMA.FTZ R239, R149, c[0x0][0x2d0], -R144.reuse ;  /* 0x0000b40095ef7a23 */ /* 0x100fe40000010890 */
[--C-:B------:R-:W-:Y:S02]  /*1b790*/  FFMA.FTZ R240, R147, c[0x0][0x2d0], -R144.reuse ;  /* 0x0000b40093f07a23 */ /* 0x100fe40000010890 */
[C---:B--2---:R-:W-:Y:S02]  /*1b7a0*/  FMUL.FTZ R4, R3.reuse, R128 ;  /* 0x0000008003047220 */ /* 0x044fe40000410000 */
[C---:B------:R-:W-:Y:S02]  /*1b7b0*/  FMUL.FTZ R5, R3.reuse, R129 ;  /* 0x0000008103057220 */ /* 0x040fe40000410000 */
[C---:B------:R-:W-:Y:S01]  /*1b7c0*/  FMUL.FTZ R8, R3.reuse, R124 ;  /* 0x0000007c03087220 */ /* 0x040fe20000410000 */
        /* <DEDUP_REMOVED lines=9> */
[----:B---3--:R-:W-:Y:S01]  /*1b860*/  F2FP.PACK_AB R137, R172, R173 ;  /* 0x000000adac89723e */ /* 0x008fe200000000ff */
[--C-:B------:R-:W-:Y:S02]  /*1b870*/  FFMA.FTZ R241, R145, c[0x0][0x2d0], -R144.reuse ;  /* 0x0000b40091f17a23 */ /* 0x100fe40000010890 */
[----:B------:R-:W-:Y:S02]  /*1b880*/  FFMA.FTZ R151, R146, c[0x0][0x2d0], -R151 ;  /* 0x0000b40092977a23 */ /* 0x000fe40000010897 */
[----:B------:R-:W-:Y:S01]  /*1b890*/  FFMA.FTZ R144, R133, c[0x0][0x2d0], -R144 ;  /* 0x0000b40085907a23 */ /* 0x000fe20000010890 */
[----:B------:R-:W3:Y:S01]  /*1b8a0*/  MUFU.EX2 R2, R2 ;  /* 0x0000000200027308 */ /* 0x000ee20000000800 */
[C---:B------:R-:W-:Y:S02]  /*1b8b0*/  FMUL.FTZ R36, R3.reuse, R36 ;  /* 0x0000002403247220 */ /* 0x040fe40000410000 */
[C---:B------:R-:W-:Y:S02]  /*1b8c0*/  FMUL.FTZ R37, R3.reuse, R37 ;  /* 0x0000002503257220 */ /* 0x040fe40000410000 */
[C---:B------:R-:W-:Y:S02]  /*1b8d0*/  FMUL.FTZ R40, R3.reuse, R40 ;  /* 0x0000002803287220 */ /* 0x040fe40000410000 */
        /* <DEDUP_REMOVED lines=12> */
[C---:B---3--:R-:W-:Y:S02]  /*1b9a0*/  FMUL.FTZ R6, R2.reuse, R130 ;  /* 0x0000008202067220 */ /* 0x048fe40000410000 */
[C---:B------:R-:W-:Y:S02]  /*1b9b0*/  FMUL.FTZ R7, R2.reuse, R131 ;  /* 0x0000008302077220 */ /* 0x040fe40000410000 */
[----:B------:R-:W-:Y:S01]  /*1b9c0*/  LDSM.16.MT88.4 R128, [R198+0x2900] ;  /* 0x00290000c680783b */ /* 0x000fe20000004200 */
[C---:B------:R-:W-:Y:S01]  /*1b9d0*/  FMUL.FTZ R10, R2.reuse, R126 ;  /* 0x0000007e020a7220 */ /* 0x040fe20000410000 */
[----:B------:R-:W-:Y:S01]  /*1b9e0*/  MUFU.EX2 R174, R174 ;  /* 0x000000ae00ae7308 */ /* 0x000fe20000000800 */
[C---:B------:R-:W-:Y:S02]  /*1b9f0*/  FMUL.FTZ R11, R2.reuse, R127 ;  /* 0x0000007f020b7220 */ /* 0x040fe40000410000 */
[C---:B-1----:R-:W-:Y:S03]  /*1ba00*/  HMMA.16816.F32 R4, R136.reuse, R12, R4 ;  /* 0x0000000c8804723c */ /* 0x042fe60000001804 */
        /* <DEDUP_REMOVED lines=112> */
[----:B------:R-:W-:Y:S01]  /*1c110*/  FMUL.FTZ R89, R3, R89 ;  /* 0x0000005903597220 */ /* 0x000fe20000410000 */
[----:B----4-:R-:W-:Y:S01]  /*1c120*/  F2FP.PACK_AB R101, R179, R178 ;  /* 0x000000b2b365723e */ /* 0x010fe200000000ff */
[C---:B------:R-:W-:Y:S01]  /*1c130*/  FMUL.FTZ R90, R2.reuse, R90 ;  /* 0x0000005a025a7220 */ /* 0x040fe20000410000 */
[----:B------:R-:W-:Y:S01]  /*1c140*/  F2FP.PACK_AB R102, R177, R176 ;  /* 0x000000b0b166723e */ /* 0x000fe200000000ff */
[C---:B--2---:R-:W-:Y:S03]  /*1c150*/  HMMA.16816.F32 R84, R136.reuse, R108, R84 ;  /* 0x0000006c8854723c */ /* 0x044fe60000001854 */
[----:B------:R-:W-:Y:S01]  /*1c160*/  MUFU.EX2 R239, R239 ;  /* 0x000000ef00ef7308 */ /* 0x000fe20000000800 */
[----:B------:R-:W-:Y:S01]  /*1c170*/  FMUL.FTZ R91, R2, R91 ;  /* 0x0000005b025b7220 */ /* 0x000fe20000410000 */
[----:B-----5:R-:W-:Y:S01]  /*1c180*/  F2FP.PACK_AB R103, R226, R225 ;  /* 0x000000e1e267723e */ /* 0x020fe200000000ff */
[C---:B------:R-:W-:Y:S02]  /*1c190*/  FMUL.FTZ R92, R3.reuse, R92 ;  /* 0x0000005c035c7220 */ /* 0x040fe40000410000 */
[C---:B------:R-:W-:Y:S03]  /*1c1a0*/  FMUL.FTZ R93, R3.reuse, R93 ;  /* 0x0000005d035d7220 */ /* 0x040fe60000410000 */
[C---:B------:R-:W-:Y:S01]  /*1c1b0*/  HMMA.16816.F32 R88, R136.reuse, R110, R88 ;  /* 0x0000006e8858723c */ /* 0x040fe20000001858 */
[----:B------:R-:W1:Y:S01]  /*1c1c0*/  LDSM.16.MT88.4 R108, [R197+0x900] ;  /* 0x00090000c56c783b */ /* 0x000e620000004200 */
[----:B------:R-:W2:Y:S01]  /*1c1d0*/  MUFU.EX2 R240, R240 ;  /* 0x000000f000f07308 */ /* 0x000ea20000000800 */
[C---:B------:R-:W-:Y:S02]  /*1c1e0*/  FMUL.FTZ R94, R2.reuse, R94 ;  /* 0x0000005e025e7220 */ /* 0x040fe40000410000 */
[C---:B------:R-:W-:Y:S02]  /*1c1f0*/  FMUL.FTZ R95, R2.reuse, R95 ;  /* 0x0000005f025f7220 */ /* 0x040fe40000410000 */
[C---:B------:R-:W-:Y:S02]  /*1c200*/  FMUL.FTZ R96, R3.reuse, R96 ;  /* 0x0000006003607220 */ /* 0x040fe40000410000 */
[C---:B------:R-:W-:Y:S03]  /*1c210*/  FMUL.FTZ R97, R3.reuse, R97 ;  /* 0x0000006103617220 */ /* 0x040fe60000410000 */
[C---:B---3--:R-:W-:Y:S01]  /*1c220*/  HMMA.16816.F32 R92, R136.reuse, R104, R92 ;  /* 0x00000068885c723c */ /* 0x048fe2000000185c */
[----:B------:R-:W3:Y:S02]  /*1c230*/  MUFU.EX2 R241, R241 ;  /* 0x000000f100f17308 */ /* 0x000ee40000000800 */
[C---:B------:R-:W-:Y:S02]  /*1c240*/  FMUL.FTZ R98, R2.reuse, R98 ;  /* 0x0000006202627220 */ /* 0x040fe40000410000 */
[C---:B------:R-:W-:Y:S02]  /*1c250*/  FMUL.FTZ R99, R2.reuse, R99 ;  /* 0x0000006302637220 */ /* 0x040fe40000410000 */
[----:B------:R-:W-:Y:S02]  /*1c260*/  FFMA.FTZ R168, R3, R220, R168 ;  /* 0x000000dc03a87223 */ /* 0x000fe400000100a8 */
[----:B------:R-:W-:Y:S03]  /*1c270*/  FFMA.FTZ R173, R2, R221, R173 ;  /* 0x000000dd02ad7223 */ /* 0x000fe600000100ad */
[----:B------:R-:W-:Y:S01]  /*1c280*/  HMMA.16816.F32 R96, R136, R106, R96 ;  /* 0x0000006a8860723c */ /* 0x000fe20000001860 */
[----:B------:R-:W4:Y:S02]  /*1c290*/  LDSM.16.MT88.4 R104, [R196+0x2900] ;  /* 0x00290000c468783b */ /* 0x000f240000004200 */
        /* <DEDUP_REMOVED lines=19> */
[C---:B-1----:R-:W-:Y:S04]  /*1c3d0*/  HMMA.16816.F32 R20, R100.reuse, R108, R20 ;  /* 0x0000006c6414723c */ /* 0x042fe80000001814 */
[----:B------:R-:W-:Y:S01]  /*1c3e0*/  FADD.FTZ R225, R225, R2 ;  /* 0x00000002e1e17221 */ /* 0x000fe20000010000 */
[----:B------:R-:W-:Y:S01]  /*1c3f0*/  IADD3 R2, R180, -0x1, RZ ;  /* 0xffffffffb4027810 */ /* 0x000fe20007ffe0ff */
[----:B------:R-:W-:Y:S02]  /*1c400*/  FADD.FTZ R176, R177, R176 ;  /* 0x000000b0b1b07221 */ /* 0x000fe40000010000 */
[C---:B------:R-:W-:Y:S01]  /*1c410*/  HMMA.16816.F32 R24, R100.reuse, R110, R24 ;  /* 0x0000006e6418723c */ /* 0x040fe20000001818 */
[----:B------:R-:W1:Y:S03]  /*1c420*/  LDSM.16.MT88.4 R108, [R203+0x4900] ;  /* 0x00490000cb6c783b */ /* 0x000e660000004200 */
[----:B------:R-:W-:Y:S01]  /*1c430*/  FADD.FTZ R226, R226, R225 ;  /* 0x000000e1e2e27221 */ /* 0x000fe20000010000 */
[----:B------:R-:W-:Y:S02]  /*1c440*/  MOV R180, R2 ;  /* 0x0000000200b47202 */ /* 0x000fe40000000f00 */
[----:B------:R-:W-:Y:S01]  /*1c450*/  MOV R2, R132 ;  /* 0x0000008400027202 */ /* 0x000fe20000000f00 */
        /* <DEDUP_REMOVED lines=14> */
[----:B------:R-:W4:Y:S07]  /*1c540*/  LDSM.16.MT88.4 R104, [R196+0x4900] ;  /* 0x00490000c468783b */ /* 0x000f2e0000004200 */
[C---:B-1----:R-:W-:Y:S08]  /*1c550*/  HMMA.16816.F32 R68, R100.reuse, R108, R68 ;  /* 0x0000006c6444723c */ /* 0x042ff00000001844 */
[C---:B------:R-:W-:Y:S01]  /*1c560*/  HMMA.16816.F32 R72, R100.reuse, R110, R72 ;  /* 0x0000006e6448723c */ /* 0x040fe20000001848 */
[----:B------:R-:W1:Y:S07]  /*1c570*/  LDSM.16.MT88.4 R108, [R203+0x1100] ;  /* 0x00110000cb6c783b */ /* 0x000e6e0000004200 */
[C---:B------:R-:W-:Y:S08]  /*1c580*/  HMMA.16816.F32 R76, R100.reuse, R112, R76 ;  /* 0x00000070644c723c */ /* 0x040ff0000000184c */
[C---:B------:R-:W-:Y:S01]  /*1c590*/  HMMA.16816.F32 R80, R100.reuse, R114, R80 ;  /* 0x000000726450723c */ /* 0x040fe20000001850 */
[----:B------:R-:W5:Y:S07]  /*1c5a0*/  LDSM.16.MT88.4 R112, [R197+0x1100] ;  /* 0x00110000c570783b */ /* 0x000f6e0000004200 */
[C---:B------:R-:W-:Y:S08]  /*1c5b0*/  HMMA.16816.F32 R84, R100.reuse, R116, R84 ;  /* 0x000000746454723c */ /* 0x040ff00000001854 */
[C---:B------:R-:W-:Y:S01]  /*1c5c0*/  HMMA.16816.F32 R88, R100.reuse, R118, R88 ;  /* 0x000000766458723c */ /* 0x040fe20000001858 */
[----:B------:R-:W2:Y:S07]  /*1c5d0*/  LDSM.16.MT88.4 R116, [R203+0x3100] ;  /* 0x00310000cb74783b */ /* 0x000eae0000004200 */
[C---:B----4-:R-:W-:Y:S08]  /*1c5e0*/  HMMA.16816.F32 R92, R100.reuse, R104, R92 ;  /* 0x00000068645c723c */ /* 0x050ff0000000185c */
[----:B------:R-:W-:Y:S01]  /*1c5f0*/  HMMA.16816.F32 R96, R100, R106, R96 ;  /* 0x0000006a6460723c */ /* 0x000fe20000001860 */
[----:B------:R-:W4:Y:S06]  /*1c600*/  LDSM.16.MT88.4 R104, [R196+0x3100] ;  /* 0x00310000c468783b */ /* 0x000f2c0000004200 */
        /* <DEDUP_REMOVED lines=9> */
[C---:B-1----:R-:W-:Y:S03]  /*1c6a0*/  HMMA.16816.F32 R4, R100.reuse, R108, R4 ;  /* 0x0000006c6404723c */ /* 0x042fe60000001804 */
[----:B------:R-:W-:Y:S02]  /*1c6b0*/  FADD.FTZ R233, R233, R232 ;  /* 0x000000e8e9e97221 */ /* 0x000fe40000010000 */
[----:B------:R-:W-:Y:S02]  /*1c6c0*/  FADD.FTZ R230, R230, R229 ;  /* 0x000000e5e6e67221 */ /* 0x000fe40000010000 */
[----:B------:R-:W-:Y:S01]  /*1c6d0*/  FADD.FTZ R234, R234, R233 ;  /* 0x000000e9eaea7221 */ /* 0x000fe20000010000 */
[C---:B------:R-:W-:Y:S01]  /*1c6e0*/  HMMA.16816.F32 R8, R100.reuse, R110, R8 ;  /* 0x0000006e6408723c */ /* 0x040fe20000001808 */
[----:B------:R-:W1:Y:S07]  /*1c6f0*/  LDSM.16.MT88.4 R108, [R203+0x5100] ;  /* 0x00510000cb6c783b */ /* 0x000e6e0000004200 */
        /* <DEDUP_REMOVED lines=8> */
[C---:B--2---:R-:W-:Y:S08]  /*1c780*/  HMMA.16816.F32 R36, R100.reuse, R116, R36 ;  /* 0x000000746424723c */ /* 0x044ff00000001824 */
[C---:B------:R-:W-:Y:S01]  /*1c790*/  HMMA.16816.F32 R40, R100.reuse, R118, R40 ;  /* 0x000000766428723c */ /* 0x040fe20000001828 */
[----:B------:R-:W2:Y:S07]  /*1c7a0*/  LDSM.16.MT88.4 R116, [R197+0x5100] ;  /* 0x00510000c574783b */ /* 0x000eae0000004200 */
        /* <DEDUP_REMOVED lines=8> */
[C---:B----4-:R-:W-:Y:S04]  /*1c830*/  HMMA.16816.F32 R60, R100.reuse, R104, R60 ;  /* 0x00000068643c723c */ /* 0x050fe8000000183c */
[----:B---3--:R-:W-:Y:S01]  /*1c840*/  F2FP.PACK_AB R139, R242, R241 ;  /* 0x000000f1f28b723e */ /* 0x008fe200000000ff */
[----:B------:R-:W-:Y:S02]  /*1c850*/  FADD.FTZ R239, R239, R234 ;  /* 0x000000eaefef7221 */ /* 0x000fe40000010000 */
[----:B------:R-:W-:Y:S01]  /*1c860*/  FADD.FTZ R236, R236, R235 ;  /* 0x000000ebecec7221 */ /* 0x000fe20000010000 */
[C---:B------:R-:W-:Y:S01]  /*1c870*/  HMMA.16816.F32 R64, R100.reuse, R106, R64 ;  /* 0x0000006a6440723c */ /* 0x040fe20000001840 */
[----:B------:R-:W3:Y:S03]  /*1c880*/  LDSM.16.MT88.4 R104, [R196+0x5100] ;  /* 0x00510000c468783b */ /* 0x000ee60000004200 */
[----:B------:R-:W-:Y:S02]  /*1c890*/  FADD.FTZ R240, R240, R239 ;  /* 0x000000eff0f07221 */ /* 0x000fe40000010000 */
[----:B------:R-:W-:Y:S02]  /*1c8a0*/  FADD.FTZ R237, R237, R236 ;  /* 0x000000eceded7221 */ /* 0x000fe40000010000 */
[C---:B-1----:R-:W-:Y:S04]  /*1c8b0*/  HMMA.16816.F32 R68, R100.reuse, R108, R68 ;  /* 0x0000006c6444723c */ /* 0x042fe80000001844 */
[----:B------:R-:W-:Y:S02]  /*1c8c0*/  FADD.FTZ R221, R241, R240 ;  /* 0x000000f0f1dd7221 */ /* 0x000fe40000010000 */
[----:B------:R-:W-:Y:S02]  /*1c8d0*/  FADD.FTZ R220, R238, R237 ;  /* 0x000000edeedc7221 */ /* 0x000fe40000010000 */
[C---:B------:R-:W-:Y:S01]  /*1c8e0*/  HMMA.16816.F32 R72, R100.reuse, R110, R72 ;  /* 0x0000006e6448723c */ /* 0x040fe20000001848 */
[----:B------:R-:W1:Y:S03]  /*1c8f0*/  LDSM.16.MT88.4 R108, [R198+0x1900] ;  /* 0x00190000c66c783b */ /* 0x000e660000004200 */
[----:B------:R-:W-:Y:S04]  /*1c900*/  FADD.FTZ R221, R242, R221 ;  /* 0x000000ddf2dd7221 */ /* 0x000fe80000010000 */
[C---:B-----5:R-:W-:Y:S08]  /*1c910*/  HMMA.16816.F32 R76, R100.reuse, R112, R76 ;  /* 0x00000070644c723c */ /* 0x060ff0000000184c */
[C---:B------:R-:W-:Y:S08]  /*1c920*/  HMMA.16816.F32 R80, R100.reuse, R114, R80 ;  /* 0x000000726450723c */ /* 0x040ff00000001850 */
[C---:B--2---:R-:W-:Y:S08]  /*1c930*/  HMMA.16816.F32 R84, R100.reuse, R116, R84 ;  /* 0x000000746454723c */ /* 0x044ff00000001854 */
        /* <DEDUP_REMOVED lines=24> */
[C---:B--2---:R-:W-:Y:S08]  /*1cac0*/  HMMA.16816.F32 R76, R136.reuse, R4, R76 ;  /* 0x00000004884c723c */ /* 0x044ff0000000184c */
[C---:B------:R-:W-:Y:S08]  /*1cad0*/  HMMA.16816.F32 R80, R136.reuse, R6, R80 ;  /* 0x000000068850723c */ /* 0x040ff00000001850 */
[C---:B---3--:R-:W-:Y:S08]  /*1cae0*/  HMMA.16816.F32 R84, R136.reuse, R8, R84 ;  /* 0x000000088854723c */ /* 0x048ff00000001854 */
[C---:B------:R-:W-:Y:S08]  /*1caf0*/  HMMA.16816.F32 R88, R136.reuse, R10, R88 ;  /* 0x0000000a8858723c */ /* 0x040ff00000001858 */
[C---:B-1----:R-:W-:Y:S08]  /*1cb00*/  HMMA.16816.F32 R92, R136.reuse, R12, R92 ;  /* 0x0000000c885c723c */ /* 0x042ff0000000185c */
[----:B------:R-:W-:Y:S01]  /*1cb10*/  HMMA.16816.F32 R96, R136, R14, R96 ;  /* 0x0000000e8860723c */ /* 0x000fe20000001860 */
[----:B------:R-:W-:-:S07]  /*1cb20*/  @P0 BRA `(.L_x_451) ;  /* 0xffffc84000000947 */ /* 0x000fce000383ffff */
.L_x_441:
[----:B------:R-:W1:Y:S01]  /*1cb30*/  SHFL.BFLY PT, R3, R220, 0x2, 0x1f ;  /* 0x0c401f00dc037f89 */ /* 0x000e6200000e0000 */
[----:B------:R-:W-:-:S02]  /*1cb40*/  MOV R4, RZ ;  /* 0x000000ff00047202 */ /* 0x000fc40000000f00 */
[----:B------:R-:W-:Y:S01]  /*1cb50*/  MOV R8, 0xff800000 ;  /* 0xff80000000087802 */ /* 0x000fe20000000f00 */
[----:B------:R-:W2:Y:S01]  /*1cb60*/  SHFL.BFLY PT, R2, R221, 0x2, 0x1f ;  /* 0x0c401f00dd027f89 */ /* 0x000ea200000e0000 */
[----:B------:R-:W-:Y:S01]  /*1cb70*/  PLOP3.LUT P2, PT, PT, PT, PT, 0x8, 0x0 ;  /* 0x000000000000781c */ /* 0x000fe20003f4e170 */
[----:B-1----:R-:W-:Y:S01]  /*1cb80*/  FADD.FTZ R6, R3, R220 ;  /* 0x000000dc03067221 */ /* 0x002fe20000010000 */
[----:B------:R-:W-:Y:S01]  /*1cb90*/  MOV R3, RZ ;  /* 0x000000ff00037202 */ /* 0x000fe20000000f00 */
        /* <DEDUP_REMOVED lines=64> */
[----:B------:R-:W-:Y:S01]  /*1cfa0*/  FMUL.FTZ R97, R4, R97 ;  /* 0x0000006104617220 */ /* 0x000fe20000410000 */
[----:B------:R-:W-:Y:S01]  /*1cfb0*/  MOV R4, 0xff800000 ;  /* 0xff80000000047802 */ /* 0x000fe20000000f00 */
        /* <DEDUP_REMOVED lines=50> */
.L_x_359:
        /* <DEDUP_REMOVED lines=49> */
[----:B------:R-:W-:Y:S01]  /*1d5f0*/  SEL R10, R10, 0xffffffe0, !P1 ;  /* 0xffffffe00a0a7807 */ /* 0x000fe20004800000 */
[----:B------:R-:W-:Y:S01]  /*1d600*/  IMAD.SHL.U32 R13, R12, 0x2, RZ ;  /* 0x000000020c0d7824 */ /* 0x000fe200078e00ff */
[----:B------:R-:W-:Y:S01]  /*1d610*/  BAR.SYNC.DEFER_BLOCKING 0x1, 0x100 ;  /* 0x0044000000007b1d */ /* 0x000fe20000010000 */
[----:B------:R-:W-:Y:S01]  /*1d620*/  F2FP.PACK_AB R42, R43, R42 ;  /* 0x0000002a2b2a723e */ /* 0x000fe200000000ff */
[----:B------:R-:W-:Y:S01]  /*1d630*/  IMAD.U32 R12, RZ, RZ, UR4 ;  /* 0x00000004ff0c7e24 */ /* 0x000fe2000f8e00ff */
[----:B------:R-:W-:Y:S01]  /*1d640*/  F2FP.PACK_AB R44, R45, R44 ;  /* 0x0000002c2d2c723e */ /* 0x000fe200000000ff */
[C---:B------:R-:W-:Y:S01]  /*1d650*/  IMAD.IADD R17, R13.reuse, 0x1, R10 ;  /* 0x000000010d117824 */ /* 0x040fe200078e020a */
[----:B------:R-:W-:-:S02]  /*1d660*/  IADD3 R6, R13, 0x80, RZ ;  /* 0x000000800d067810 */ /* 0x000fc40007ffe0ff */
[----:B------:R-:W-:Y:S02]  /*1d670*/  IADD3 R15, R13, 0x70, RZ ;  /* 0x000000700d0f7810 */ /* 0x000fe40007ffe0ff */
[----:B------:R-:W-:Y:S01]  /*1d680*/  @P0 IADD3 R15, R6, 0x10, RZ ;  /* 0x00000010060f0810 */ /* 0x000fe20007ffe0ff */
[----:B------:R-:W-:Y:S01]  /*1d690*/  IMAD.MOV.U32 R6, RZ, RZ, 0x40 ;  /* 0x00000040ff067424 */ /* 0x000fe200078e00ff */
[----:B------:R-:W-:Y:S02]  /*1d6a0*/  F2FP.PACK_AB R46, R47, R46 ;  /* 0x0000002e2f2e723e */ /* 0x000fe400000000ff */
[----:B------:R-:W-:Y:S01]  /*1d6b0*/  F2FP.PACK_AB R48, R49, R48 ;  /* 0x000000303130723e */ /* 0x000fe200000000ff */
[----:B------:R-:W-:Y:S01]  /*1d6c0*/  IMAD.IADD R19, R10, 0x1, R15 ;  /* 0x000000010a137824 */ /* 0x000fe200078e020f */
[----:B------:R-:W-:Y:S02]  /*1d6d0*/  SEL R6, R6, 0xffffffc0, !P2 ;  /* 0xffffffc006067807 */ /* 0x000fe40005000000 */
[----:B------:R-:W-:-:S02]  /*1d6e0*/  F2FP.PACK_AB R50, R51, R50 ;  /* 0x000000323332723e */ /* 0x000fc400000000ff */
[----:B------:R-:W-:Y:S01]  /*1d6f0*/  F2FP.PACK_AB R52, R53, R52 ;  /* 0x000000343534723e */ /* 0x000fe200000000ff */
[--C-:B------:R-:W-:Y:S01]  /*1d700*/  IMAD.IADD R21, R13, 0x1, R6.reuse ;  /* 0x000000010d157824 */ /* 0x100fe200078e0206 */
[----:B------:R-:W-:Y:S01]  /*1d710*/  F2FP.PACK_AB R54, R55, R54 ;  /* 0x000000363736723e */ /* 0x000fe200000000ff */
[C---:B------:R-:W-:Y:S01]  /*1d720*/  IMAD.IADD R23, R6.reuse, 0x1, R15 ;  /* 0x0000000106177824 */ /* 0x040fe200078e020f */
[----:B------:R-:W-:Y:S01]  /*1d730*/  F2FP.PACK_AB R56, R57, R56 ;  /* 0x000000383938723e */ /* 0x000fe200000000ff */
[----:B------:R-:W-:Y:S01]  /*1d740*/  STS [R13+0x80], R128 ;  /* 0x000080800d007388 */ /* 0x000fe20000000800 */
[----:B------:R-:W-:Y:S01]  /*1d750*/  IMAD.IADD R25, R6, 0x1, R17 ;  /* 0x0000000106197824 */ /* 0x000fe200078e0211 */
[----:B------:R-:W-:Y:S01]  /*1d760*/  F2FP.PACK_AB R58, R59, R58 ;  /* 0x0000003a3b3a723e */ /* 0x000fe200000000ff */
[----:B------:R-:W-:Y:S01]  /*1d770*/  IMAD.IADD R27, R19, 0x1, R6 ;  /* 0x00000001131b7824 */ /* 0x000fe200078e0206 */
        /* <DEDUP_REMOVED lines=29> */
[----:B------:R-:W-:Y:S01]  /*1d950*/  PLOP3.LUT P0, PT, PT, PT, UP1, 0x80, 0x0 ;  /* 0x000000000000781c */ /* 0x000fe20003f0f018 */
[----:B------:R-:W-:Y:S04]  /*1d960*/  STS [R23+0x400], R110 ;  /* 0x0004006e17007388 */ /* 0x000fe80000000800 */
        /* <DEDUP_REMOVED lines=23> */
[----:B------:R3:W-:Y:S04]  /*1dae0*/  STS [R15+0x8400], R74 ;  /* 0x0084004a0f007388 */ /* 0x0007e80000000800 */
[----:B------:R4:W-:Y:S04]  /*1daf0*/  STS [R17+0x8080], R77 ;  /* 0x0080804d11007388 */ /* 0x0009e80000000800 */
[----:B------:R4:W-:Y:S04]  /*1db00*/  STS [R17+0x8480], R78 ;  /* 0x0084804e11007388 */ /* 0x0009e80000000800 */
[----:B------:R4:W-:Y:S04]  /*1db10*/  STS [R19+0x8000], R80 ;  /* 0x0080005013007388 */ /* 0x0009e80000000800 */
[----:B------:R4:W-:Y:S01]  /*1db20*/  STS [R19+0x8400], R82 ;  /* 0x0084005213007388 */ /* 0x0009e20000000800 */
[----:B--2---:R-:W-:Y:S01]  /*1db30*/  IMAD.U32 R13, RZ, RZ, UR5 ;  /* 0x00000005ff0d7e24 */ /* 0x004fe2000f8e00ff */
        /* <DEDUP_REMOVED lines=12> */
[----:B------:R-:W2:Y:S02]  /*1dc00*/  @P0 LDG.E R6, [R12.64] ;  /* 0x000000160c060981 */ /* 0x000ea4000c1e1900 */
[----:B------:R-:W-:-:S03]  /*1dc10*/  ULDC.64 UR4, c[0x0][0x508] ;  /* 0x0001420000047ab9 */ /* 0x000fc60000000a00 */
[----:B------:R-:W-:-:S05]  /*1dc20*/  PLOP3.LUT P1, PT, PT, PT, UP0, 0x80, 0x0 ;  /* 0x000000000000781c */ /* 0x000fca0003f2f008 */
[----:B------:R-:W-:Y:S01]  /*1dc30*/  @UP0 UIMAD.WIDE UR4, UR20, UR6, UR4 ;  /* 0x00000006140402a5 */ /* 0x000fe2000f8e0204 */
[----:B------:R-:W-:-:S05]  /*1dc40*/  IMAD.MOV.U32 R7, RZ, RZ, c[0x0][0x388] ;  /* 0x0000e200ff077624 */ /* 0x000fca00078e00ff */
[----:B------:R-:W-:Y:S02]  /*1dc50*/  IMAD.U32 R14, RZ, RZ, UR4 ;  /* 0x00000004ff0e7e24 */ /* 0x000fe4000f8e00ff */
[----:B---3--:R-:W-:-:S05]  /*1dc60*/  IMAD.U32 R15, RZ, RZ, UR5 ;  /* 0x00000005ff0f7e24 */ /* 0x008fca000f8e00ff */
        /* <DEDUP_REMOVED lines=8> */
[----:B----4-:R-:W-:Y:S05]  /*1dcf0*/  @!P0 BRA `(.L_x_453) ;  /* 0x0000003000008947 */ /* 0x010fea0003800000 */
[----:B-----5:R-:W2:Y:S04]  /*1dd00*/  LDG.E R7, [R12.64] ;  /* 0x000000160c077981 */ /* 0x020ea8000c1e1900 */
[----:B------:R-:W2:Y:S02]  /*1dd10*/  LDG.E R6, [R12.64+0x4] ;  /* 0x000004160c067981 */ /* 0x000ea4000c1e1900 */
[----:B--2---:R-:W-:Y:S02]  /*1dd20*/  IADD3 R7, -R7, R6, RZ ;  /* 0x0000000607077210 */ /* 0x004fe40007ffe1ff */
.L_x_453:
[----:B----4-:R-:W-:Y:S01]  /*1dd30*/  SHF.R.S32.HI R3, RZ, 0x1f, R2 ;  /* 0x0000001fff037819 */ /* 0x010fe20000011402 */
[----:B------:R-:W2:Y:S01]  /*1dd40*/  S2R R57, SR_CTAID.X ;  /* 0x0000000000397919 */ /* 0x000ea20000002500 */
[----:B------:R-:W-:Y:S01]  /*1dd50*/  LOP3.LUT R13, R9, 0xffffffe0, RZ, 0xc0, !PT ;  /* 0xffffffe0090d7812 */ /* 0x000fe200078ec0ff */
[----:B------:R-:W-:Y:S01]  /*1dd60*/  IMAD.MOV.U32 R6, RZ, RZ, c[0x0][0x4e8] ;  /* 0x00013a00ff067624 */ /* 0x000fe200078e00ff */
[----:B------:R-:W-:Y:S01]  /*1dd70*/  LEA.HI R3, R3, R2, RZ, 0x3 ;  /* 0x0000000203037211 */ /* 0x000fe200078f18ff */
[----:B------:R-:W-:Y:S01]  /*1dd80*/  ULDC.64 UR4, c[0x0][0x3a0] ;  /* 0x0000e80000047ab9 */ /* 0x000fe20000000a00 */
[----:B------:R-:W-:Y:S01]  /*1dd90*/  BSSY B0, `(.L_x_454) ;  /* 0x000008c000007945 */ /* 0x000fe20003800000 */
[----:B------:R-:W-:Y:S01]  /*1dda0*/  UMOV UR11, UR13 ;  /* 0x0000000d000b7c82 */ /* 0x000fe20008000000 */
[----:B------:R-:W-:Y:S01]  /*1ddb0*/  LOP3.LUT R9, R3, 0xffffff8, RZ, 0xc0, !PT ;  /* 0x0ffffff803097812 */ /* 0x000fe200078ec0ff */
[----:B------:R-:W-:Y:S01]  /*1ddc0*/  IMAD.IADD R3, R0, 0x1, -R13 ;  /* 0x0000000100037824 */ /* 0x000fe200078e0a0d */
[----:B------:R-:W-:Y:S01]  /*1ddd0*/  ISETP.NE.AND P1, PT, R6, 0x1, PT ;  /* 0x000000010600780c */ /* 0x000fe20003f25270 */
[----:B------:R-:W-:Y:S01]  /*1dde0*/  UIMAD UR13, UR13, UR4, URZ ;  /* 0x000000040d0d72a4 */ /* 0x000fe2000f8e023f */
[----:B------:R-:W-:Y:S01]  /*1ddf0*/  LEA.HI R6, R11, R11, RZ, 0x1 ;  /* 0x0000000b0b067211 */ /* 0x000fe200078f08ff */
[----:B------:R-:W-:Y:S01]  /*1de00*/  IMAD.IADD R2, R2, 0x1, -R9 ;  /* 0x0000000102027824 */ /* 0x000fe200078e0a09 */
[----:B------:R-:W-:Y:S01]  /*1de10*/  SHF.R.S32.HI R10, RZ, 0x1f, R3 ;  /* 0x0000001fff0a7819 */ /* 0x000fe20000011403 */
[----:B------:R-:W-:Y:S01]  /*1de20*/  UMOV UR10, UR12 ;  /* 0x0000000c000a7c82 */ /* 0x000fe20008000000 */
[----:B------:R-:W-:Y:S01]  /*1de30*/  LOP3.LUT R6, R6, 0x1ffffffe, RZ, 0xc0, !PT ;  /* 0x1ffffffe06067812 */ /* 0x000fe200078ec0ff */
[----:B------:R-:W-:Y:S01]  /*1de40*/  ULDC.64 UR6, c[0x0][0x490] ;  /* 0x0001240000067ab9 */ /* 0x000fe20000000a00 */
[----:B------:R-:W-:Y:S01]  /*1de50*/  LEA.HI R9, R10, R3, RZ, 0x2 ;  /* 0x000000030a097211 */ /* 0x000fe200078f10ff */
[----:B------:R-:W-:Y:S01]  /*1de60*/  UIMAD.WIDE.U32 UR16, UR12, UR4, URZ ;  /* 0x000000040c1072a5 */ /* 0x000fe2000f8e003f */
[----:B------:R-:W-:Y:S01]  /*1de70*/  LOP3.LUT P2, RZ, R3, 0x3, RZ, 0xc0, !PT ;  /* 0x0000000303ff7812 */ /* 0x000fe2000784c0ff */
[----:B------:R-:W-:Y:S01]  /*1de80*/  IMAD.IADD R11, R11, 0x1, -R6 ;  /* 0x000000010b0b7824 */ /* 0x000fe200078e0a06 */
[----:B------:R-:W-:Y:S01]  /*1de90*/  SHF.R.S32.HI R9, RZ, 0x2, R9 ;  /* 0x00000002ff097819 */ /* 0x000fe20000011409 */
[----:B------:R-:W-:-:S02]  /*1dea0*/  UIMAD UR13, UR12, UR5, UR13 ;  /* 0x000000050c0d72a4 */ /* 0x000fc4000f8e020d */
[----:B------:R-:W-:Y:S02]  /*1deb0*/  USHF.R.S32.HI UR12, URZ, 0x1f, UR20 ;  /* 0x0000001f3f0c7899 */ /* 0x000fe40008011414 */
[----:B------:R-:W-:Y:S01]  /*1dec0*/  IMAD R2, R2, 0x10, R9 ;  /* 0x0000001002027824 */ /* 0x000fe200078e0209 */
[----:B------:R-:W-:Y:S02]  /*1ded0*/  UIMAD UR9, UR8, UR6, URZ ;  /* 0x00000006080972a4 */ /* 0x000fe4000f8e023f */
[----:B------:R-:W-:Y:S01]  /*1dee0*/  USEL UR12, UR12, URZ, !UP1 ;  /* 0x0000003f0c0c7287 */ /* 0x000fe2000c800000 */
[----:B------:R-:W-:Y:S01]  /*1def0*/  IMAD R6, R11, 0x8, R2 ;  /* 0x000000080b067824 */ /* 0x000fe200078e0202 */
[----:B------:R-:W-:Y:S02]  /*1df00*/  UIMAD.WIDE.U32 UR10, UR14, UR6, UR10 ;  /* 0x000000060e0a72a5 */ /* 0x000fe4000f8e000a */
[----:B------:R-:W-:Y:S02]  /*1df10*/  UIMAD UR9, UR14, UR7, UR9 ;  /* 0x000000070e0972a4 */ /* 0x000fe4000f8e0209 */
[----:B--2---:R-:W-:Y:S01]  /*1df20*/  LEA R9, R57, R6, 0x7 ;  /* 0x0000000639097211 */ /* 0x004fe200078e38ff */
[----:B------:R-:W-:Y:S01]  /*1df30*/  ULDC.64 UR6, c[0x0][0x498] ;  /* 0x0001260000067ab9 */ /* 0x000fe20000000a00 */
[CC--:B------:R-:W-:Y:S01]  /*1df40*/  LEA.HI R6, R5.reuse, R0.reuse, RZ, 0x3 ;  /* 0x0000000005067211 */ /* 0x0c0fe200078f18ff */
[----:B------:R-:W-:Y:S01]  /*1df50*/  USEL UR20, UR20, URZ, !UP1 ;  /* 0x0000003f14147287 */ /* 0x000fe2000c800000 */
[----:B------:R-:W-:Y:S01]  /*1df60*/  LEA.HI R5, R5, R0, RZ, 0x6 ;  /* 0x0000000005057211 */ /* 0x000fe200078f30ff */
[----:B------:R-:W-:Y:S01]  /*1df70*/  @P1 IMAD.HI.U32 R3, R9, c[0x0][0x4ec], RZ ;  /* 0x00013b0009031a27 */ /* 0x000fe200078e00ff */
[----:B------:R-:W-:-:S02]  /*1df80*/  UIMAD UR15, UR12, UR6, URZ ;  /* 0x000000060c0f72a4 */ /* 0x000fc4000f8e023f */
[----:B------:R-:W-:Y:S01]  /*1df90*/  UIADD3 UR11, UR11, UR9, URZ ;  /* 0x000000090b0b7290 */ /* 0x000fe2000fffe03f */
[----:B------:R-:W-:Y:S01]  /*1dfa0*/  IMAD.MOV.U32 R14, RZ, RZ, R9 ;  /* 0x000000ffff0e7224 */ /* 0x000fe200078e0009 */
[----:B------:R-:W-:Y:S01]  /*1dfb0*/  @P1 SHF.R.U32.HI R14, RZ, c[0x0][0x4f0], R3 ;  /* 0x00013c00ff0e1a19 */ /* 0x000fe20000011603 */
[----:B------:R-:W-:Y:S01]  /*1dfc0*/  UIMAD UR7, UR20, UR7, UR15 ;  /* 0x00000007140772a4 */ /* 0x000fe2000f8e020f */
[----:B------:R-:W-:Y:S01]  /*1dfd0*/  LOP3.LUT R3, R6, 0xfffffff8, RZ, 0xc0, !PT ;  /* 0xfffffff806037812 */ /* 0x000fe200078ec0ff */
[----:B------:R-:W-:Y:S01]  /*1dfe0*/  UIMAD.WIDE.U32 UR10, UR20, UR6, UR10 ;  /* 0x00000006140a72a5 */ /* 0x000fe2000f8e000a */
[----:B------:R-:W-:Y:S01]  /*1dff0*/  SHF.R.S32.HI R6, RZ, 0x3, R6 ;  /* 0x00000003ff067819 */ /* 0x000fe20000011406 */
[--C-:B------:R-:W-:Y:S01]  /*1e000*/  IMAD.MOV R10, RZ, RZ, -R14.reuse ;  /* 0x000000ffff0a7224 */ /* 0x100fe200078e0a0e */
[----:B------:R-:W-:Y:S01]  /*1e010*/  ULDC.64 UR4, c[0x0][0x3e8] ;  /* 0x0000fa0000047ab9 */ /* 0x000fe20000000a00 */
[----:B------:R-:W-:Y:S01]  /*1e020*/  IMAD.IADD R3, R0, 0x1, -R3 ;  /* 0x0000000100037824 */ /* 0x000fe200078e0a03 */
[----:B------:R-:W-:Y:S01]  /*1e030*/  UIMAD UR8, UR8, UR4, URZ ;  /* 0x00000004080872a4 */ /* 0x000fe2000f8e023f */
[----:B------:R-:W-:Y:S01]  /*1e040*/  IMAD R10, R10, c[0x0][0x4e8], R9 ;  /* 0x00013a000a0a7a24 */ /* 0x000fe200078e0209 */
[----:B------:R-:W-:Y:S01]  /*1e050*/  SHF.R.S32.HI R9, RZ, 0x1f, R14 ;  /* 0x0000001fff097819 */ /* 0x000fe2000001140e */
[----:B------:R-:W-:Y:S01]  /*1e060*/  IMAD.U32 R0, RZ, RZ, UR7 ;  /* 0x00000007ff007e24 */ /* 0x000fe2000f8e00ff */
[----:B------:R-:W-:Y:S01]  /*1e070*/  IADD3 R14, P0, R14, UR10, RZ ;  /* 0x0000000a0e0e7c10 */ /* 0x000fe2000ff1e0ff */
[----:B------:R-:W-:Y:S01]  /*1e080*/  IMAD.SHL.U32 R19, R6, 0x40, RZ ;  /* 0x0000004006137824 */ /* 0x000fe200078e00ff */
[----:B------:R-:W-:Y:S01]  /*1e090*/  SHF.R.S32.HI R17, RZ, 0x1f, R10 ;  /* 0x0000001fff117819 */ /* 0x000fe2000001140a */
[----:B------:R-:W-:Y:S01]  /*1e0a0*/  UIADD3 UR17, UR17, UR13, URZ ;  /* 0x0000000d11117290 */ /* 0x000fe2000fffe03f */
[----:B------:R-:W-:Y:S01]  /*1e0b0*/  IADD3.X R15, R9, UR11, R0, P0, !PT ;  /* 0x0000000b090f7c10 */ /* 0x000fe200087fe400 */
[----:B------:R-:W-:Y:S01]  /*1e0c0*/  UIMAD UR5, UR14, UR5, UR8 ;  /* 0x000000050e0572a4 */ /* 0x000fe2000f8e0208 */
[----:B------:R-:W-:Y:S01]  /*1e0d0*/  LEA R0, R3, R6, 0x5 ;  /* 0x0000000603007211 */ /* 0x000fe200078e28ff */
[----:B------:R-:W-:Y:S01]  /*1e0e0*/  IMAD R17, R17, c[0x0][0x488], RZ ;  /* 0x0001220011117a24 */ /* 0x000fe200078e02ff */
[----:B------:R-:W-:Y:S01]  /*1e0f0*/  LOP3.LUT R19, R19, 0x1c0, RZ, 0xc0, !PT ;  /* 0x000001c013137812 */ /* 0x000fe200078ec0ff */
[----:B------:R-:W-:Y:S01]  /*1e100*/  IMAD.WIDE.U32 R14, R10, c[0x0][0x488], R14 ;  /* 0x000122000a0e7a25 */ /* 0x000fe200078e000e */
[----:B------:R-:W-:-:S02]  /*1e110*/  UIMAD.WIDE.U32 UR14, UR14, UR4, UR16 ;  /* 0x000000040e0e72a5 */ /* 0x000fc4000f8e0010 */
[----:B------:R-:W-:Y:S01]  /*1e120*/  ULDC.64 UR6, c[0x0][0x3f0] ;  /* 0x0000fc0000067ab9 */ /* 0x000fe20000000a00 */
[----:B------:R-:W-:Y:S01]  /*1e130*/  IMAD R13, R57, 0x80, R0 ;  /* 0x00000080390d7824 */ /* 0x000fe200078e0200 */
[----:B------:R-:W-:Y:S01]  /*1e140*/  LEA R16, P0, R14, c[0x0][0x450], 0x2 ;  /* 0x000114000e107a11 */ /* 0x000fe200078010ff */
[----:B------:R-:W-:Y:S01]  /*1e150*/  IMAD R17, R10, c[0x0][0x48c], R17 ;  /* 0x000123000a117a24 */ /* 0x000fe200078e0211 */
[----:B------:R-:W-:Y:S01]  /*1e160*/  UIMAD UR12, UR12, UR6, URZ ;  /* 0x000000060c0c72a4 */ /* 0x000fe2000f8e023f */
[----:B------:R-:W-:Y:S01]  /*1e170*/  IMAD.SHL.U32 R0, R3, 0x8, RZ ;  /* 0x0000000803007824 */ /* 0x000fe200078e00ff */
[----:B------:R-:W-:Y:S01]  /*1e180*/  SHF.R.U32.HI R3, RZ, 0x3, R19 ;  /* 0x00000003ff037819 */ /* 0x000fe20000011613 */
[----:B------:R-:W-:Y:S01]  /*1e190*/  @P1 IMAD.HI.U32 R11, R13, c[0x0][0x4ec], RZ ;  /* 0x00013b000d0b1a27 */ /* 0x000fe200078e00ff */
[----:B------:R-:W-:Y:S01]  /*1e1a0*/  UIADD3 UR15, UR15, UR5, URZ ;  /* 0x000000050f0f7290 */ /* 0x000fe2000fffe03f */
[----:B------:R-:W-:Y:S01]  /*1e1b0*/  SHFL.IDX PT, R50, R16, RZ, 0x1c1f ;  /* 0x001c1fff10327589 */ /* 0x000fe200000e0000 */
[----:B------:R-:W-:Y:S01]  /*1e1c0*/  LOP3.LUT R10, R19, 0x38, R0, 0xf8, !PT ;  /* 0x00000038130a7812 */ /* 0x000fe200078ef800 */
[----:B------:R-:W-:Y:S01]  /*1e1d0*/  IMAD.IADD R12, R15, 0x1, R17 ;  /* 0x000000010f0c7824 */ /* 0x000fe200078e0211 */
[----:B------:R-:W-:Y:S01]  /*1e1e0*/  UIMAD UR7, UR20, UR7, UR12 ;  /* 0x00000007140772a4 */ /* 0x000fe2000f8e020c */
[----:B------:R-:W-:Y:S01]  /*1e1f0*/  IMAD.MOV.U32 R9, RZ, RZ, R13 ;  /* 0x000000ffff097224 */ /* 0x000fe200078e000d */
[----:B------:R-:W-:Y:S01]  /*1e200*/  @P1 SHF.R.U32.HI R9, RZ, c[0x0][0x4f0], R11 ;  /* 0x00013c00ff091a19 */ /* 0x000fe2000001160b */
[----:B------:R-:W-:Y:S01]  /*1e210*/  UIMAD.WIDE.U32 UR14, UR20, UR6, UR14 ;  /* 0x00000006140e72a5 */ /* 0x000fe2000f8e000e */
[----:B------:R-:W-:Y:S01]  /*1e220*/  LEA.HI.X R12, R14, c[0x0][0x454], R12, 0x2, P0 ;  /* 0x000115000e0c7a11 */ /* 0x000fe200000f140c */
[----:B------:R-:W-:Y:S01]  /*1e230*/  SHFL.IDX PT, R48, R16, 0x1, 0x1c1f ;  /* 0x003c1f0010307f89 */ /* 0x000fe200000e0000 */
[----:B------:R-:W-:Y:S01]  /*1e240*/  LOP3.LUT R3, R10, R3, RZ, 0x3c, !PT ;  /* 0x000000030a037212 */ /* 0x000fe200078e3cff */
[--C-:B------:R-:W-:Y:S01]  /*1e250*/  IMAD.MOV R10, RZ, RZ, -R9.reuse ;  /* 0x000000ffff0a7224 */ /* 0x100fe200078e0a09 */
[----:B------:R-:W-:Y:S01]  /*1e260*/  UIADD3 UR7, UR15, UR7, URZ ;  /* 0x000000070f077290 */ /* 0x000fe2000fffe03f */
[----:B------:R-:W2:Y:S01]  /*1e270*/  SHFL.IDX PT, R51, R12, RZ, 0x1c1f ;  /* 0x001c1fff0c337589 */ /* 0x000ea200000e0000 */
[----:B------:R-:W-:Y:S01]  /*1e280*/  SHF.R.S32.HI R11, RZ, 0x1f, R9 ;  /* 0x0000001fff0b7819 */ /* 0x000fe20000011409 */
[----:B------:R-:W-:Y:S01]  /*1e290*/  IMAD R10, R10, c[0x0][0x4e8], R13 ;  /* 0x00013a000a0a7a24 */ /* 0x000fe200078e020d */
[----:B------:R-:W-:Y:S01]  /*1e2a0*/  MOV R14, UR14 ;  /* 0x0000000e000e7c02 */ /* 0x000fe20008000f00 */
[----:B------:R3:W4:Y:S01]  /*1e2b0*/  SHFL.IDX PT, R49, R12, 0x1, 0x1c1f ;  /* 0x003c1f000c317f89 */ /* 0x00072200000e0000 */
[----:B------:R-:W-:-:S02]  /*1e2c0*/  IMAD R13, R57, 0x80, R2 ;  /* 0x00000080390d7824 */ /* 0x000fc400078e0202 */
[----:B-----5:R-:W-:Y:S02]  /*1e2d0*/  IMAD R2, R7, c[0x0][0x4e8], RZ ;  /* 0x00013a0007027a24 */ /* 0x020fe400078e02ff */
[----:B------:R-:W-:Y:S01]  /*1e2e0*/  IMAD.U32 R15, RZ, RZ, UR15 ;  /* 0x0000000fff0f7e24 */ /* 0x000fe2000f8e00ff */
[C---:B------:R-:W-:Y:S01]  /*1e2f0*/  IADD3 R7, R13.reuse, 0x8, RZ ;  /* 0x000000080d077810 */ /* 0x040fe20007ffe0ff */
[----:B------:R-:W-:Y:S01]  /*1e300*/  IMAD.U32 R15, RZ, RZ, UR7 ;  /* 0x00000007ff0f7e24 */ /* 0x000fe2000f8e00ff */
[-C--:B------:R-:W-:Y:S01]  /*1e310*/  ISETP.GE.OR P1, PT, R13, R2.reuse, P2 ;  /* 0x000000020d00720c */ /* 0x080fe20001726670 */
[----:B------:R-:W-:Y:S01]  /*1e320*/  IMAD R18, R11, c[0x0][0x3e0], RZ ;  /* 0x0000f8000b127a24 */ /* 0x000fe200078e02ff */
[----:B------:R-:W-:Y:S01]  /*1e330*/  ISETP.GE.OR P0, PT, R7, R2, P2 ;  /* 0x000000020700720c */ /* 0x000fe20001706670 */
[----:B------:R-:W-:-:S04]  /*1e340*/  IMAD.WIDE.U32 R14, R9, c[0x0][0x3e0], R14 ;  /* 0x0000f800090e7a25 */ /* 0x000fc800078e000e */
[----:B------:R-:W-:Y:S01]  /*1e350*/  IMAD R18, R9, c[0x0][0x3e4], R18 ;  /* 0x0000f90009127a24 */ /* 0x000fe200078e0212 */
[----:B------:R-:W-:Y:S01]  /*1e360*/  SHF.R.S32.HI R9, RZ, 0x1f, R10 ;  /* 0x0000001fff097819 */ /* 0x000fe2000001140a */
[----:B------:R-:W-:-:S03]  /*1e370*/  IMAD R57, R57, 0x80, R6 ;  /* 0x0000008039397824 */ /* 0x000fc600078e0206 */
[----:B------:R-:W-:Y:S01]  /*1e380*/  IADD3 R15, R15, R18, RZ ;  /* 0x000000120f0f7210 */ /* 0x000fe20007ffe0ff */
[----:B------:R-:W-:Y:S01]  /*1e390*/  IMAD R9, R9, c[0x0][0x3d8], RZ ;  /* 0x0000f60009097a24 */ /* 0x000fe200078e02ff */
[----:B--2---:R2:W-:Y:S01]  /*1e3a0*/  @!P1 ST.E [R50.64], R4 ;  /* 0x0000000432009985 */ /* 0x0045e2000c101916 */
[----:B---3--:R-:W-:-:S03]  /*1e3b0*/  IMAD.SHL.U32 R12, R5, 0x8, RZ ;  /* 0x00000008050c7824 */ /* 0x008fc600078e00ff */
[----:B----4-:R2:W-:Y:S02]  /*1e3c0*/  @!P0 ST.E [R48.64], R8 ;  /* 0x0000000830008985 */ /* 0x0105e4000c101916 */
[----:B------:R-:W-:Y:S01]  /*1e3d0*/  LOP3.LUT R12, R3, 0x7ffffe00, R12, 0xf8, !PT ;  /* 0x7ffffe00030c7812 */ /* 0x000fe200078ef80c */
[C---:B------:R-:W-:Y:S02]  /*1e3e0*/  IMAD R3, R10.reuse, c[0x0][0x3dc], R9 ;  /* 0x0000f7000a037a24 */ /* 0x040fe400078e0209 */
[----:B------:R-:W-:-:S04]  /*1e3f0*/  IMAD.WIDE.U32 R10, R10, c[0x0][0x3d8], R14 ;  /* 0x0000f6000a0a7a25 */ /* 0x000fc800078e000e */
[----:B------:R-:W-:Y:S01]  /*1e400*/  IMAD.SHL.U32 R58, R12, 0x2, RZ ;  /* 0x000000020c3a7824 */ /* 0x000fe200078e00ff */
[----:B------:R-:W-:Y:S01]  /*1e410*/  LEA R56, P0, R10, c[0x0][0x380], 0x1 ;  /* 0x0000e0000a387a11 */ /* 0x000fe200078008ff */
[----:B------:R-:W-:-:S03]  /*1e420*/  IMAD.IADD R3, R11, 0x1, R3 ;  /* 0x000000010b037824 */ /* 0x000fc600078e0203 */
        /* <DEDUP_REMOVED lines=14> */
[----:B--23--:R-:W2:Y:S01]  /*1e510*/  LDS.128 R48, [R58+0x80] ;  /* 0x000080003a307984 */ /* 0x00cea20000000c00 */
[----:B------:R-:W-:-:S02]  /*1e520*/  IADD3 R54, R0, 0x40, RZ ;  /* 0x0000004000367810 */ /* 0x000fc40007ffe0ff */
[----:B------:R-:W-:Y:S01]  /*1e530*/  IADD3 R52, R0, 0x80, RZ ;  /* 0x0000008000347810 */ /* 0x000fe20007ffe0ff */
[----:B------:R-:W3:Y:S01]  /*1e540*/  LDS.128 R8, [R58+0x4080] ;  /* 0x004080003a087984 */ /* 0x000ee20000000c00 */
        /* <DEDUP_REMOVED lines=10> */
[----:B-1---5:R-:W-:-:S04]  /*1e5f0*/  @!P2 IMAD.WIDE R58, R0, 0x2, R60 ;  /* 0x00000002003aa825 */ /* 0x022fc800078e023c */
[----:B------:R-:W-:-:S04]  /*1e600*/  @!P1 IMAD.WIDE R52, R53, 0x2, R60 ;  /* 0x0000000235349825 */ /* 0x000fc800078e023c */
[----:B------:R-:W-:Y:S01]  /*1e610*/  @!P0 IMAD.WIDE R60, R3, 0x2, R60 ;  /* 0x00000002033c8825 */ /* 0x000fe200078e023c */
[----:B--2---:R1:W-:Y:S04]  /*1e620*/  @!P2 ST.E.128 [R58.64], R48 ;  /* 0x000000303a00a985 */ /* 0x0043e8000c101d16 */
[----:B---3--:R1:W-:Y:S04]  /*1e630*/  @!P1 ST.E.128 [R52.64], R8 ;  /* 0x0000000834009985 */ /* 0x0083e8000c101d16 */
[----:B----4-:R1:W-:Y:S02]  /*1e640*/  @!P0 ST.E.128 [R60.64], R4 ;  /* 0x000000043c008985 */ /* 0x0103e4000c101d16 */
.L_x_455:
[----:B---3--:R-:W-:Y:S05]  /*1e650*/  BSYNC B0 ;  /* 0x0000000000007941 */ /* 0x008fea0003800000 */
.L_x_454:
[----:B------:R-:W-:Y:S01]  /*1e660*/  IADD3 R3, R57, 0x20, RZ ;  /* 0x0000002039037810 */ /* 0x000fe20007ffe0ff */
[----:B-1----:R1:W3:Y:S01]  /*1e670*/  SHFL.IDX PT, R9, R55, 0x1, 0x181f ;  /* 0x00381f0037097f89 */ /* 0x0022e200000e0000 */
        /* <DEDUP_REMOVED lines=21> */
.L_x_457:
[----:B------:R-:W-:Y:S05]  /*1e7d0*/  BSYNC B0 ;  /* 0x0000000000007941 */ /* 0x000fea0003800000 */
.L_x_456:
[----:B------:R-:W-:Y:S01]  /*1e7e0*/  IADD3 R3, R57, 0x40, RZ ;  /* 0x0000004039037810 */ /* 0x000fe20007ffe0ff */
[----:B--23--:R2:W3:Y:S01]  /*1e7f0*/  SHFL.IDX PT, R9, R55, 0x2, 0x181f ;  /* 0x00581f0037097f89 */ /* 0x00c4e200000e0000 */
[----:B------:R-:W-:Y:S02]  /*1e800*/  BSSY B0, `(.L_x_458) ;  /* 0x0000015000007945 */ /* 0x000fe40003800000 */
[----:B------:R-:W-:Y:S01]  /*1e810*/  ISETP.GE.AND P0, PT, R3, R2, PT ;  /* 0x000000020300720c */ /* 0x000fe20003f06270 */
[----:B------:R2:W1:-:S12]  /*1e820*/  SHFL.IDX PT, R8, R56, 0x2, 0x181f ;  /* 0x00581f0038087f89 */ /* 0x00045800000e0000 */
        /* <DEDUP_REMOVED lines=9> */
[--C-:B-1-3--:R-:W-:Y:S01]  /*1e8c0*/  @!P2 IMAD.WIDE R6, R0, 0x2, R8.reuse ;  /* 0x000000020006a825 */ /* 0x10afe200078e0208 */
[----:B------:R-:W-:Y:S02]  /*1e8d0*/  @!P0 LEA.HI R3, R3, R4, RZ, 0x3 ;  /* 0x0000000403038211 */ /* 0x000fe400078f18ff */
[----:B------:R-:W-:Y:S02]  /*1e8e0*/  @!P1 LOP3.LUT R5, R5, 0xfffffff8, RZ, 0xc0, !PT ;  /* 0xfffffff805059812 */ /* 0x000fe400078ec0ff */
[----:B------:R-:W-:Y:S01]  /*1e8f0*/  @!P0 LOP3.LUT R3, R3, 0xfffffff8, RZ, 0xc0, !PT ;  /* 0xfffffff803038812 */ /* 0x000fe200078ec0ff */
[----:B----4-:R1:W-:Y:S02]  /*1e900*/  @!P2 ST.E.128 [R6.64], R40 ;  /* 0x000000280600a985 */ /* 0x0103e4000c101d16 */
[----:B------:R-:W-:-:S04]  /*1e910*/  @!P1 IMAD.WIDE R4, R5, 0x2, R8 ;  /* 0x0000000205049825 */ /* 0x000fc800078e0208 */
[----:B------:R-:W-:Y:S01]  /*1e920*/  @!P0 IMAD.WIDE R8, R3, 0x2, R8 ;  /* 0x0000000203088825 */ /* 0x000fe200078e0208 */
[----:B------:R1:W-:Y:S04]  /*1e930*/  @!P1 ST.E.128 [R4.64], R28 ;  /* 0x0000001c04009985 */ /* 0x0003e8000c101d16 */
[----:B------:R1:W-:Y:S02]  /*1e940*/  @!P0 ST.E.128 [R8.64], R16 ;  /* 0x0000001008008985 */ /* 0x0003e4000c101d16 */
.L_x_459:
[----:B------:R-:W-:Y:S05]  /*1e950*/  BSYNC B0 ;  /* 0x0000000000007941 */ /* 0x000fea0003800000 */
.L_x_458:
        /* <DEDUP_REMOVED lines=8> */
[----:B---3--:R-:W-:-:S09]  /*1e9e0*/  IADD3 R9, R0, 0x80, RZ ;  /* 0x0000008000097810 */ /* 0x008fd20007ffe0ff */
        /* <DEDUP_REMOVED lines=15> */
.L_x_452:
        /* <DEDUP_REMOVED lines=27> */
[----:B---3--:R-:W-:Y:S05]  /*1ec90*/  @!P0 BRA `(.L_x_460) ;  /* 0x0000003000008947 */ /* 0x008fea0003800000 */
[----:B-----5:R-:W2:Y:S04]  /*1eca0*/  LDG.E R3, [R6.64] ;  /* 0x0000001606037981 */ /* 0x020ea8000c1e1900 */
[----:B------:R-:W2:Y:S02]  /*1ecb0*/  LDG.E R0, [R6.64+0x4] ;  /* 0x0000041606007981 */ /* 0x000ea4000c1e1900 */
[----:B--2---:R-:W-:Y:S02]  /*1ecc0*/  IADD3 R3, -R3, R0, RZ ;  /* 0x0000000003037210 */ /* 0x004fe40007ffe1ff */
.L_x_460:
[----:B---3--:R-:W2:Y:S01]  /*1ecd0*/  S2R R7, SR_TID.X ;  /* 0x0000000000077919 */ /* 0x008ea20000002100 */
[----:B------:R-:W-:Y:S01]  /*1ece0*/  USHF.R.S32.HI UR6, URZ, 0x1f, UR20 ;  /* 0x0000001f3f067899 */ /* 0x000fe20008011414 */
[----:B------:R-:W-:Y:S01]  /*1ecf0*/  BSSY B0, `(.L_x_461) ;  /* 0x0000029000007945 */ /* 0x000fe20003800000 */
[----:B------:R-:W-:-:S02]  /*1ed00*/  USEL UR20, UR20, URZ, !UP1 ;  /* 0x0000003f14147287 */ /* 0x000fc4000c800000 */
[----:B------:R-:W-:Y:S01]  /*1ed10*/  USEL UR6, UR6, URZ, !UP1 ;  /* 0x0000003f06067287 */ /* 0x000fe2000c800000 */
[----:B--2---:R-:W-:-:S13]  /*1ed20*/  ISETP.GT.AND P0, PT, R7, 0x7f, PT ;  /* 0x0000007f0700780c */ /* 0x004fda0003f04270 */
[----:B------:R-:W-:Y:S05]  /*1ed30*/  @P0 BRA `(.L_x_462) ;  /* 0x0000024000000947 */ /* 0x000fea0003800000 */
[----:B------:R-:W2:Y:S01]  /*1ed40*/  S2R R2, SR_CTAID.X ;  /* 0x0000000000027919 */ /* 0x000ea20000002500 */
[----:B-----5:R-:W-:Y:S01]  /*1ed50*/  IMAD R0, R3, c[0x0][0x4e8], RZ ;  /* 0x00013a0003007a24 */ /* 0x020fe200078e02ff */
[----:B--2---:R-:W-:-:S04]  /*1ed60*/  LEA R5, R2, R7, 0x7 ;  /* 0x0000000702057211 */ /* 0x004fc800078e38ff */
        /* <DEDUP_REMOVED lines=33> */
.L_x_462:
[----:B------:R-:W-:Y:S05]  /*1ef80*/  BSYNC B0 ;  /* 0x0000000000007941 */ /* 0x000fea0003800000 */
.L_x_461:
[----:B--2---:R-:W2:Y:S01]  /*1ef90*/  S2R R5, SR_CTAID.X ;  /* 0x0000000000057919 */ /* 0x004ea20000002500 */
[----:B------:R-:W-:Y:S01]  /*1efa0*/  SHF.R.S32.HI R4, RZ, 0x1f, R7 ;  /* 0x0000001fff047819 */ /* 0x000fe20000011407 */
[----:B------:R-:W-:Y:S01]  /*1efb0*/  IMAD.MOV.U32 R0, RZ, RZ, c[0x0][0x4e8] ;  /* 0x00013a00ff007624 */ /* 0x000fe200078e00ff */
[----:B------:R-:W-:Y:S01]  /*1efc0*/  ULDC.64 UR4, c[0x0][0x3a0] ;  /* 0x0000e80000047ab9 */ /* 0x000fe20000000a00 */
[----:B-----5:R-:W-:Y:S01]  /*1efd0*/  IMAD R3, R3, c[0x0][0x4e8], RZ ;  /* 0x00013a0003037a24 */ /* 0x020fe200078e02ff */
[----:B------:R-:W-:Y:S01]  /*1efe0*/  LEA.HI R4, R4, R7, RZ, 0x3 ;  /* 0x0000000704047211 */ /* 0x000fe200078f18ff */
[----:B------:R-:W-:Y:S01]  /*1eff0*/  UIMAD UR7, UR11, UR4, URZ ;  /* 0x000000040b0772a4 */ /* 0x000fe2000f8e023f */
[----:B------:R-:W-:Y:S01]  /*1f000*/  ISETP.NE.AND P0, PT, R0, 0x1, PT ;  /* 0x000000010000780c */ /* 0x000fe20003f05270 */
[----:B------:R-:W-:Y:S01]  /*1f010*/  UIMAD.WIDE.U32 UR12, UR10, UR4, URZ ;  /* 0x000000040a0c72a5 */ /* 0x000fe2000f8e003f */
[----:B------:R-:W-:Y:S01]  /*1f020*/  LOP3.LUT R2, R4, 0xfffffff8, RZ, 0xc0, !PT ;  /* 0xfffffff804027812 */ /* 0x000fe200078ec0ff */
[----:B------:R-:W-:Y:S01]  /*1f030*/  UIMAD UR7, UR10, UR5, UR7 ;  /* 0x000000050a0772a4 */ /* 0x000fe2000f8e0207 */
[----:B------:R-:W-:Y:S01]  /*1f040*/  SHF.R.S32.HI R4, RZ, 0x3, R4 ;  /* 0x00000003ff047819 */ /* 0x000fe20000011404 */
[----:B------:R-:W-:Y:S01]  /*1f050*/  BSSY B0, `(.L_x_463) ;  /* 0x000003a000007945 */ /* 0x000fe20003800000 */
[----:B------:R-:W-:Y:S01]  /*1f060*/  ULDC.64 UR4, c[0x0][0x3e8] ;  /* 0x0000fa0000047ab9 */ /* 0x000fe20000000a00 */
[----:B------:R-:W-:Y:S01]  /*1f070*/  IMAD.IADD R7, R7, 0x1, -R2 ;  /* 0x0000000107077824 */ /* 0x000fe200078e0a02 */
[----:B------:R-:W-:-:S02]  /*1f080*/  UIADD3 UR13, UR13, UR7, URZ ;  /* 0x000000070d0d7290 */ /* 0x000fc4000fffe03f */
[----:B------:R-:W-:Y:S02]  /*1f090*/  UIMAD UR7, UR8, UR4, URZ ;  /* 0x00000004080772a4 */ /* 0x000fe4000f8e023f */
[C---:B------:R-:W-:Y:S01]  /*1f0a0*/  LEA R0, R7.reuse, R4, 0x5 ;  /* 0x0000000407007211 */ /* 0x040fe200078e28ff */
[----:B------:R-:W-:Y:S01]  /*1f0b0*/  UIMAD.WIDE.U32 UR12, UR14, UR4, UR12 ;  /* 0x000000040e0c72a5 */ /* 0x000fe2000f8e000c */
[----:B------:R-:W-:Y:S01]  /*1f0c0*/  SHF.L.U32 R7, R7, 0x3, RZ ;  /* 0x0000000307077819 */ /* 0x000fe200000006ff */
[----:B------:R-:W-:Y:S02]  /*1f0d0*/  UIMAD UR7, UR14, UR5, UR7 ;  /* 0x000000050e0772a4 */ /* 0x000fe4000f8e0207 */
[C---:B--2---:R-:W-:Y:S01]  /*1f0e0*/  IMAD R0, R5.reuse, 0x80, R0 ;  /* 0x0000008005007824 */ /* 0x044fe200078e0200 */
        /* <DEDUP_REMOVED lines=30> */
[----:B------:R2:W3:Y:S04]  /*1f2d0*/  SHFL.IDX PT, R10, R9, RZ, 0x181f ;  /* 0x00181fff090a7589 */ /* 0x0004e800000e0000 */
[----:B------:R2:W4:Y:S08]  /*1f2e0*/  SHFL.IDX PT, R11, R8, RZ, 0x181f ;  /* 0x00181fff080b7589 */ /* 0x00053000000e0000 */
        /* <DEDUP_REMOVED lines=16> */
.L_x_464:
[----:B------:R-:W-:Y:S05]  /*1f3f0*/  BSYNC B0 ;  /* 0x0000000000007941 */ /* 0x000fea0003800000 */
.L_x_463:
[----:B------:R-:W-:Y:S01]  /*1f400*/  IADD3 R0, R4, 0x20, RZ ;  /* 0x0000002004007810 */ /* 0x000fe20007ffe0ff */
[----:B---34-:R3:W4:Y:S01]  /*1f410*/  SHFL.IDX PT, R11, R8, 0x1, 0x181f ;  /* 0x00381f00080b7f89 */ /* 0x01872200000e0000 */
[----:B------:R-:W-:Y:S02]  /*1f420*/  BSSY B0, `(.L_x_465) ;  /* 0x0000013000007945 */ /* 0x000fe40003800000 */
[----:B------:R-:W-:Y:S01]  /*1f430*/  ISETP.GE.AND P0, PT, R0, R3, PT ;  /* 0x000000030000720c */ /* 0x000fe20003f06270 */
[----:B------:R3:W2:-:S12]  /*1f440*/  SHFL.IDX PT, R10, R9, 0x1, 0x181f ;  /* 0x00381f00090a7f89 */ /* 0x00069800000e0000 */
[----:B------:R-:W-:Y:S05]  /*1f450*/  @P0 BRA `(.L_x_466) ;  /* 0x000000f000000947 */ /* 0x000fea0003800000 */
        /* <DEDUP_REMOVED lines=15> */
.L_x_466:
[----:B------:R-:W-:Y:S05]  /*1f550*/  BSYNC B0 ;  /* 0x0000000000007941 */ /* 0x000fea0003800000 */
.L_x_465:
[----:B------:R-:W-:Y:S01]  /*1f560*/  IADD3 R0, R4, 0x40, RZ ;  /* 0x0000004004007810 */ /* 0x000fe20007ffe0ff */
[----:B--2-4-:R2:W4:Y:S01]  /*1f570*/  SHFL.IDX PT, R11, R8, 0x2, 0x181f ;  /* 0x00581f00080b7f89 */ /* 0x01452200000e0000 */
        /* <DEDUP_REMOVED lines=19> */
.L_x_468:
[----:B------:R-:W-:Y:S05]  /*1f6b0*/  BSYNC B0 ;  /* 0x0000000000007941 */ /* 0x000fea0003800000 */
.L_x_467:
[----:B------:R-:W-:Y:S01]  /*1f6c0*/  IADD3 R4, R4, 0x60, RZ ;  /* 0x0000006004047810 */ /* 0x000fe20007ffe0ff */
[----:B---34-:R3:W4:Y:S03]  /*1f6d0*/  SHFL.IDX PT, R11, R8, 0x3, 0x181f ;  /* 0x00781f00080b7f89 */ /* 0x01872600000e0000 */
[----:B------:R-:W-:Y:S01]  /*1f6e0*/  ISETP.GE.AND P0, PT, R4, R3, PT ;  /* 0x000000030400720c */ /* 0x000fe20003f06270 */
[----:B------:R3:W2:-:S12]  /*1f6f0*/  SHFL.IDX PT, R10, R9, 0x3, 0x181f ;  /* 0x00781f00090a7f89 */ /* 0x00069800000e0000 */
        /* <DEDUP_REMOVED lines=18> */
.L_x_469:
        /* <DEDUP_REMOVED lines=14> */
.L_x_1499:


//--------------------- .text._ZN7cutlass13device_kernelIN5flash19enable_sm80_to_sm89INS1_16FlashAttnFwdSm80INS1_25CollectiveMainloopFwdSm80ILi8ELi1ELb0EN4cute5tupleIJNS5_1CILi128EEENS7_ILi64EEENS7_ILi192EEEEEELi192ENS_6half_tEfNS_4arch4Sm80ELb1ELb0ELb1ELb0ELb1ELb0ELb1ELb0EEENS1_21CollectiveEpilogueFwdINS6_IJS8_SA_S9_EEENS6_IJNS7_ILi1EEESI_SI_EEESC_SE_Li256ELb0ELb1ELb0ELb0EEENS1_30DynamicPersistentTileSchedulerILi256ELi256ELb0ELb1ELb0EEEEEEEEEvNT_6ParamsE --------------------------
	.section	.text._ZN7cutlass13device_kernelIN5flash19enable_sm80_to_sm89INS1_16FlashAttnFwdSm80INS1_25CollectiveMainloopFwdSm80ILi8ELi1ELb0EN4cute5tupleIJNS5_1CILi128EEENS7_ILi64EEENS7_ILi192EEEEEELi192ENS_6half_tEfNS_4arch4Sm80ELb1ELb0ELb1ELb0ELb1ELb0ELb1ELb0EEENS1_21CollectiveEpilogueFwdINS6_IJS8_SA_S9_EEENS6_IJNS7_ILi1EEESI_SI_EEESC_SE_Li256ELb0ELb1ELb0ELb0EEENS1_30DynamicPersistentTileSchedulerILi256ELi256ELb0ELb1ELb0EEEEEEEEEvNT_6ParamsE,"ax",@progbits
	.sectioninfo	@"SHI_REGISTERS=255"
	.align	128
.text._ZN7cutlass13device_kernelIN5flash19enable_sm80_to_sm89INS1_16FlashAttnFwdSm80INS1_25CollectiveMainloopFwdSm80ILi8ELi1ELb0EN4cute5tupleIJNS5_1CILi128EEENS7_ILi64EEENS7_ILi192EEEEEELi192ENS_6half_tEfNS_4arch4Sm80ELb1ELb0ELb1ELb0ELb1ELb0ELb1ELb0EEENS1_21CollectiveEpilogueFwdINS6_IJS8_SA_S9_EEENS6_IJNS7_ILi1EEESI_SI_EEESC_SE_Li256ELb0ELb1ELb0ELb0EEENS1_30DynamicPersistentTileSchedulerILi256ELi256ELb0ELb1ELb0EEEEEEEEEvNT_6ParamsE:
        .type           _ZN7cutlass13device_kernelIN5flash19enable_sm80_to_sm89INS1_16FlashAttnFwdSm80INS1_25CollectiveMainloopFwdSm80ILi8ELi1ELb0EN4cute5tupleIJNS5_1CILi128EEENS7_ILi64EEENS7_ILi192EEEEEELi192ENS_6half_tEfNS_4arch4Sm80ELb1ELb0ELb1ELb0ELb1ELb0ELb1ELb0EEENS1_21CollectiveEpilogueFwdINS6_IJS8_SA_S9_EEENS6_IJNS7_ILi1EEESI_SI_EEESC_SE_Li256ELb0ELb1ELb0ELb0EEENS1_30DynamicPersistentTileSchedulerILi256ELi256ELb0ELb1ELb0EEEEEEEEEvNT_6ParamsE,@function
        .size           _ZN7cutlass13device_kernelIN5flash19enable_sm80_to_sm89INS1_16FlashAttnFwdSm80INS1_25CollectiveMainloopFwdSm80ILi8ELi1ELb0EN4cute5tupleIJNS5_1CILi128EEENS7_ILi64EEENS7_ILi192EEEEEELi192ENS_6half_tEfNS_4arch4Sm80ELb1ELb0ELb1ELb0ELb1ELb0ELb1ELb0EEENS1_21CollectiveEpilogueFwdINS6_IJS8_SA_S9_EEENS6_IJNS7_ILi1EEESI_SI_EEESC_SE_Li256ELb0ELb1ELb0ELb0EEENS1_30DynamicPersistentTileSchedulerILi256ELi256ELb0ELb1ELb0EEEEEEEEEvNT_6ParamsE,(.L_x_1500 - _ZN7cutlass13device_kernelIN5flash19enable_sm80_to_sm89INS1_16FlashAttnFwdSm80INS1_25CollectiveMainloopFwdSm80ILi8ELi1ELb0EN4cute5tupleIJNS5_1CILi128EEENS7_ILi64EEENS7_ILi192EEEEEELi192ENS_6half_tEfNS_4arch4Sm80ELb1ELb0ELb1ELb0ELb1ELb0ELb1ELb0EEENS1_21CollectiveEpilogueFwdINS6_IJS8_SA_S9_EEENS6_IJNS7_ILi1EEESI_SI_EEESC_SE_Li256ELb0ELb1ELb0ELb0EEENS1_30DynamicPersistentTileSchedulerILi256ELi256ELb0ELb1ELb0EEEEEEEEEvNT_6ParamsE)
        .other          _ZN7cutlass13device_kernelIN5flash19enable_sm80_to_sm89INS1_16FlashAttnFwdSm80INS1_25CollectiveMainloopFwdSm80ILi8ELi1ELb0EN4cute5tupleIJNS5_1CILi128EEENS7_ILi64EEENS7_ILi192EEEEEELi192ENS_6half_tEfNS_4arch4Sm80ELb1ELb0ELb1ELb0ELb1ELb0ELb1ELb0EEENS1_21CollectiveEpilogueFwdINS6_IJS8_SA_S9_EEENS6_IJNS7_ILi1EEESI_SI_EEESC_SE_Li256ELb0ELb1ELb0ELb0EEENS1_30DynamicPersistentTileSchedulerILi256ELi256ELb0ELb1ELb0EEEEEEEEEvNT_6ParamsE,@"STO_CUDA_ENTRY STV_DEFAULT"
_ZN7cutlass13device_kernelIN5flash19enable_sm80_to_sm89INS1_16FlashAttnFwdSm80INS1_25CollectiveMainloopFwdSm80ILi8ELi1ELb0EN4cute5tupleIJNS5_1CILi128EEENS7_ILi64EEENS7_ILi192EEEEEELi192ENS_6half_tEfNS_4arch4Sm80ELb1ELb0ELb1ELb0ELb1ELb0ELb1ELb0EEENS1_21CollectiveEpilogueFwdINS6_IJS8_SA_S9_EEENS6_IJNS7_ILi1EEESI_SI_EEESC_SE_Li256ELb0ELb1ELb0ELb0EEENS1_30DynamicPersistentTileSchedulerILi256ELi256ELb0ELb1ELb0EEEEEEEEEvNT_6ParamsE:
[----:B------:R-:W-:-:S03]  /*0000*/  MOV R1, c[0x0][0x28] ;  /* 0x00000a0000017a02 */ /* 0x000fc60000000f00 */
[----:B------:R-:W1:Y:S01]  /*0010*/  S2R R17, SR_TID.X ;  /* 0x0000000000117919 */ /* 0x000e620000002100 */
[----:B------:R-:W-:-:S03]  /*0020*/  IADD3 R1, R1, -0x30, RZ ;  /* 0xffffffd001017810 */ /* 0x000fc60007ffe0ff */
[----:B------:R-:W2:Y:S01]  /*0030*/  S2R R14, SR_CTAID.X ;  /* 0x00000000000e7919 */ /* 0x000ea20000002500 */
[----:B-1----:R-:W-:-:S05]  /*0040*/  SHF.R.U32.HI R2, RZ, 0x5, R17 ;  /* 0x00000005ff027819 */ /* 0x002fca0000011611 */
[----:B------:R-:W1:Y:S02]  /*0050*/  SHFL.IDX PT, R0, R2, RZ, 0x1f ;  /* 0x00001fff02007589 */ /* 0x000e6400000e0000 */
[----:B-1----:R-:W-:Y:S02]  /*0060*/  ISETP.GE.AND P0, PT, R0, 0x1, PT ;  /* 0x000000010000780c */ /* 0x002fe40003f06270 */
[----:B------:R1:W-:Y:S11]  /*0070*/  STL [R1+0x24], R0 ;  /* 0x0000240001007387 */ /* 0x0003f60000100800 */
[----:B------:R-:W-:Y:S06]  /*0080*/  @P0 BAR.ARV 0x4, 0x100 ;  /* 0x0104000000000b1d */ /* 0x000fec0000002000 */
[----:B--2---:R-:W-:-:S13]  /*0090*/  ISETP.GE.AND P0, PT, R14, c[0x0][0x538], PT ;  /* 0x00014e000e007a0c */ /* 0x004fda0003f06270 */
[----:B------:R-:W-:Y:S05]  /*00a0*/  @P0 EXIT ;  /* 0x000000000000094d */ /* 0x000fea0003800000 */
[----:B-1----:R-:W-:Y:S01]  /*00b0*/  SHF.R.S32.HI R13, RZ, 0x1f, R17 ;  /* 0x0000001fff0d7819 */ /* 0x002fe20000011411 */
[----:B------:R-:W-:Y:S01]  /*00c0*/  IMAD.MOV.U32 R188, RZ, RZ, 0x20 ;  /* 0x00000020ffbc7424 */ /* 0x000fe200078e00ff */
[----:B------:R-:W-:Y:S01]  /*00d0*/  ULDC.64 UR6, c[0x0][0x118] ;  /* 0x0000460000067ab9 */ /* 0x000fe20000000a00 */
[----:B------:R-:W-:Y:S01]  /*00e0*/  IMAD.MOV.U32 R189, RZ, RZ, 0x40 ;  /* 0x00000040ffbd7424 */ /* 0x000fe200078e00ff */
[CC--:B------:R-:W-:Y:S02]  /*00f0*/  LEA.HI R2, R13.reuse, R17.reuse, RZ, 0x4 ;  /* 0x000000110d027211 */ /* 0x0c0fe400078f20ff */
[----:B------:R-:W-:Y:S02]  /*0100*/  LEA.HI R8, R13, R17, RZ, 0x3 ;  /* 0x000000110d087211 */ /* 0x000fe400078f18ff */
[----:B------:R-:W-:Y:S02]  /*0110*/  SHF.R.S32.HI R3, RZ, 0x4, R2 ;  /* 0x00000004ff037819 */ /* 0x000fe40000011402 */
[----:B------:R-:W-:-:S02]  /*0120*/  SHF.R.S32.HI R229, RZ, 0x3, R8 ;  /* 0x00000003ffe57819 */ /* 0x000fc40000011408 */
[----:B------:R-:W-:Y:S02]  /*0130*/  LEA.HI R0, R2, R3, RZ, 0x1 ;  /* 0x0000000302007211 */ /* 0x000fe400078f08ff */
[----:B------:R-:W-:Y:S01]  /*0140*/  LEA.HI R10, R13, R17, RZ, 0x2 ;  /* 0x000000110d0a7211 */ /* 0x000fe200078f10ff */
[----:B------:R-:W-:Y:S01]  /*0150*/  IMAD.SHL.U32 R5, R229, 0x40, RZ ;  /* 0x00000040e5057824 */ /* 0x000fe200078e00ff */
[----:B------:R-:W-:Y:S02]  /*0160*/  LOP3.LUT R0, R0, 0xfffffffe, RZ, 0xc0, !PT ;  /* 0xfffffffe00007812 */ /* 0x000fe400078ec0ff */
[--C-:B------:R-:W-:Y:S02]  /*0170*/  SHF.R.S32.HI R7, RZ, 0x2, R10.reuse ;  /* 0x00000002ff077819 */ /* 0x100fe4000001140a */
[----:B------:R-:W-:Y:S01]  /*0180*/  SHF.R.S32.HI R4, RZ, 0x1f, R10 ;  /* 0x0000001fff047819 */ /* 0x000fe2000001140a */
[----:B------:R-:W-:Y:S01]  /*0190*/  IMAD.IADD R184, R3, 0x1, -R0 ;  /* 0x0000000103b87824 */ /* 0x000fe200078e0a00 */
[----:B------:R-:W-:-:S02]  /*01a0*/  LOP3.LUT R3, R8, 0xfffffff8, RZ, 0xc0, !PT ;  /* 0xfffffff808037812 */ /* 0x000fc400078ec0ff */
[----:B------:R-:W-:Y:S02]  /*01b0*/  LOP3.LUT R0, R2, 0xfffffff0, RZ, 0xc0, !PT ;  /* 0xfffffff002007812 */ /* 0x000fe400078ec0ff */
[----:B------:R-:W-:Y:S01]  /*01c0*/  LEA.HI R9, R13, R17, RZ, 0x5 ;  /* 0x000000110d097211 */ /* 0x000fe200078f28ff */
[C---:B------:R-:W-:Y:S01]  /*01d0*/  IMAD.IADD R217, R17.reuse, 0x1, -R3 ;  /* 0x0000000111d97824 */ /* 0x040fe200078e0a03 */
[----:B------:R-:W-:Y:S01]  /*01e0*/  LEA.HI R3, R4, R7, RZ, 0x3 ;  /* 0x0000000704037211 */ /* 0x000fe200078f18ff */
[----:B------:R-:W-:Y:S01]  /*01f0*/  IMAD.IADD R2, R17, 0x1, -R0 ;  /* 0x0000000111027824 */ /* 0x000fe200078e0a00 */
[----:B------:R-:W-:Y:S01]  /*0200*/  LOP3.LUT R0, R5, 0x1c0, RZ, 0xc0, !PT ;  /* 0x000001c005007812 */ /* 0x000fe200078ec0ff */
[----:B------:R-:W-:Y:S01]  /*0210*/  IMAD.SHL.U32 R206, R217, 0x8, RZ ;  /* 0x00000008d9ce7824 */ /* 0x000fe200078e00ff */
[----:B------:R-:W-:Y:S01]  /*0220*/  LOP3.LUT R3, R3, 0xfffffff8, RZ, 0xc0, !PT ;  /* 0xfffffff803037812 */ /* 0x000fe200078ec0ff */
[C---:B------:R-:W-:Y:S01]  /*0230*/  IMAD.SHL.U32 R5, R217.reuse, 0x40, RZ ;  /* 0x00000040d9057824 */ /* 0x040fe200078e00ff */
[----:B------:R-:W-:Y:S01]  /*0240*/  SHF.R.U32.HI R4, RZ, 0x3, R0 ;  /* 0x00000003ff047819 */ /* 0x000fe20000011600 */
[----:B------:R-:W-:Y:S01]  /*0250*/  IMAD R216, R217, 0x20, R229 ;  /* 0x00000020d9d87824 */ /* 0x000fe200078e02e5 */
[----:B------:R-:W-:Y:S01]  /*0260*/  LOP3.LUT R0, R0, 0x38, R206, 0xf8, !PT ;  /* 0x0000003800007812 */ /* 0x000fe200078ef8ce */
[----:B------:R-:W-:Y:S01]  /*0270*/  IMAD.IADD R7, R7, 0x1, -R3 ;  /* 0x0000000107077824 */ /* 0x000fe200078e0a03 */
[----:B------:R-:W-:-:S02]  /*0280*/  SHF.R.S32.HI R6, RZ, 0x1f, R2 ;  /* 0x0000001fff067819 */ /* 0x000fc40000011402 */
[----:B------:R-:W-:Y:S02]  /*0290*/  LOP3.LUT R11, R0, R4, RZ, 0x3c, !PT ;  /* 0x00000004000b7212 */ /* 0x000fe400078e3cff */
[----:B------:R-:W-:Y:S02]  /*02a0*/  LOP3.LUT R0, R5, 0x1c0, RZ, 0xc0, !PT ;  /* 0x000001c005007812 */ /* 0x000fe400078ec0ff */
[----:B------:R-:W-:Y:S02]  /*02b0*/  LEA.HI R187, R6, R2, RZ, 0x3 ;  /* 0x0000000206bb7211 */ /* 0x000fe400078f18ff */
[----:B------:R-:W-:Y:S02]  /*02c0*/  LOP3.LUT R6, R0, 0x8, R8, 0xf8, !PT ;  /* 0x0000000800067812 */ /* 0x000fe400078ef808 */
[----:B------:R-:W-:Y:S02]  /*02d0*/  SHF.R.U32.HI R4, RZ, 0x3, R0 ;  /* 0x00000003ff047819 */ /* 0x000fe40000011600 */
[C---:B------:R-:W-:Y:S01]  /*02e0*/  LOP3.LUT R5, R187.reuse, 0xfffffff8, RZ, 0xc0, !PT ;  /* 0xfffffff8bb057812 */ /* 0x040fe200078ec0ff */
[----:B------:R-:W-:Y:S01]  /*02f0*/  IMAD.SHL.U32 R187, R187, 0x40, RZ ;  /* 0x00000040bbbb7824 */ /* 0x000fe200078e00ff */
[----:B------:R-:W-:-:S02]  /*0300*/  LOP3.LUT R0, R9, 0xffffffe0, RZ, 0xc0, !PT ;  /* 0xffffffe009007812 */ /* 0x000fc400078ec0ff */
[----:B------:R-:W-:Y:S01]  /*0310*/  LOP3.LUT R3, R7, 0x1, RZ, 0xc0, !PT ;  /* 0x0000000107037812 */ /* 0x000fe200078ec0ff */
[----:B------:R-:W-:Y:S01]  /*0320*/  IMAD.IADD R8, R2, 0x1, -R5 ;  /* 0x0000000102087824 */ /* 0x000fe200078e0a05 */
[--C-:B------:R-:W-:Y:S01]  /*0330*/  SHF.R.S32.HI R197, RZ, 0x5, R9.reuse ;  /* 0x00000005ffc57819 */ /* 0x100fe20000011409 */
[----:B------:R-:W-:Y:S01]  /*0340*/  IMAD.IADD R16, R17, 0x1, -R0 ;  /* 0x0000000111107824 */ /* 0x000fe200078e0a00 */
[----:B------:R-:W-:Y:S02]  /*0350*/  SHF.R.S32.HI R2, RZ, 0x1f, R9 ;  /* 0x0000001fff027819 */ /* 0x000fe40000011409 */
[----:B------:R-:W-:Y:S02]  /*0360*/  ISETP.NE.U32.AND P0, PT, R3, 0x1, PT ;  /* 0x000000010300780c */ /* 0x000fe40003f05070 */
[----:B------:R-:W-:Y:S02]  /*0370*/  LOP3.LUT R3, R10, 0xfffffffc, RZ, 0xc0, !PT ;  /* 0xfffffffc0a037812 */ /* 0x000fe400078ec0ff */
[----:B------:R-:W-:Y:S01]  /*0380*/  LEA.HI R0, R2, R197, RZ, 0x3 ;  /* 0x000000c502007211 */ /* 0x000fe200078f18ff */
[----:B------:R-:W-:Y:S01]  /*0390*/  IMAD.SHL.U32 R2, R8, 0x40, RZ ;  /* 0x0000004008027824 */ /* 0x000fe200078e00ff */
[----:B------:R-:W-:-:S02]  /*03a0*/  SHF.R.S32.HI R10, RZ, 0x1f, R16 ;  /* 0x0000001fff0a7819 */ /* 0x000fc40000011410 */
[----:B------:R-:W-:Y:S01]  /*03b0*/  LOP3.LUT R12, R6, R4, RZ, 0x3c, !PT ;  /* 0x00000004060c7212 */ /* 0x000fe200078e3cff */
[----:B------:R-:W-:Y:S01]  /*03c0*/  IMAD.SHL.U32 R6, R184, 0x8, RZ ;  /* 0x00000008b8067824 */ /* 0x000fe200078e00ff */
[----:B------:R-:W-:Y:S01]  /*03d0*/  LOP3.LUT R4, R0, 0xffffff8, RZ, 0xc0, !PT ;  /* 0x0ffffff800047812 */ /* 0x000fe200078ec0ff */
[----:B------:R-:W-:Y:S01]  /*03e0*/  IMAD.IADD R0, R17, 0x1, -R3 ;  /* 0x0000000111007824 */ /* 0x000fe200078e0a03 */
[----:B------:R-:W-:Y:S01]  /*03f0*/  LEA.HI R10, R10, R16, RZ, 0x2 ;  /* 0x000000100a0a7211 */ /* 0x000fe200078f10ff */
[----:B------:R-:W-:Y:S01]  /*0400*/  IMAD R184, R184, 0x200, R12 ;  /* 0x00000200b8b87824 */ /* 0x000fe200078e020c */
[----:B------:R-:W-:Y:S01]  /*0410*/  LOP3.LUT R2, R2, 0x1c0, RZ, 0xc0, !PT ;  /* 0x000001c002027812 */ /* 0x000fe200078ec0ff */
[C---:B------:R-:W-:Y:S01]  /*0420*/  IMAD.IADD R4, R197.reuse, 0x1, -R4 ;  /* 0x00000001c5047824 */ /* 0x040fe200078e0a04 */
[----:B------:R-:W-:Y:S01]  /*0430*/  SHF.R.S32.HI R3, RZ, 0x2, R10 ;  /* 0x00000002ff037819 */ /* 0x000fe2000001140a */
[----:B------:R-:W-:Y:S01]  /*0440*/  IMAD.SHL.U32 R197, R197, 0x400, RZ ;  /* 0x00000400c5c57824 */ /* 0x000fe200078e00ff */
[----:B------:R-:W-:-:S02]  /*0450*/  LOP3.LUT R6, R2, 0x8, R6, 0xf8, !PT ;  /* 0x0000000802067812 */ /* 0x000fc400078ef806 */
[----:B------:R-:W-:Y:S01]  /*0460*/  SHF.R.U32.HI R5, RZ, 0x3, R2 ;  /* 0x00000003ff057819 */ /* 0x000fe20000011602 */
[----:B------:R-:W-:Y:S01]  /*0470*/  IMAD R15, R4, 0x10, R3 ;  /* 0x00000010040f7824 */ /* 0x000fe200078e0203 */
[----:B------:R-:W-:Y:S01]  /*0480*/  LEA.HI R2, R0, R0, RZ, 0x1 ;  /* 0x0000000000027211 */ /* 0x000fe200078f08ff */
[----:B------:R-:W-:Y:S01]  /*0490*/  IMAD.SHL.U32 R3, R7, 0x40, RZ ;  /* 0x0000004007037824 */ /* 0x000fe200078e00ff */
[----:B------:R-:W-:Y:S02]  /*04a0*/  LOP3.LUT R5, R6, R5, RZ, 0x3c, !PT ;  /* 0x0000000506057212 */ /* 0x000fe400078e3cff */
[----:B------:R-:W-:Y:S01]  /*04b0*/  LOP3.LUT R2, R2, 0x1ffffffe, RZ, 0xc0, !PT ;  /* 0x1ffffffe02027812 */ /* 0x000fe200078ec0ff */
[----:B------:R-:W-:Y:S01]  /*04c0*/  STL [R1+0x28], R15 ;  /* 0x0000280f01007387 */ /* 0x000fe20000100800 */
[----:B------:R-:W-:Y:S02]  /*04d0*/  LOP3.LUT R3, R3, 0x1c0, RZ, 0xc0, !PT ;  /* 0x000001c003037812 */ /* 0x000fe400078ec0ff */
[----:B------:R-:W-:Y:S01]  /*04e0*/  LOP3.LUT R187, R187, 0xfffffe00, RZ, 0xc0, !PT ;  /* 0xfffffe00bbbb7812 */ /* 0x000fe200078ec0ff */
[C---:B------:R-:W-:Y:S01]  /*04f0*/  IMAD.IADD R6, R0.reuse, 0x1, -R2 ;  /* 0x0000000100067824 */ /* 0x040fe200078e0a02 */
[----:B------:R-:W-:Y:S01]  /*0500*/  R2P PR, R7, 0x6 ;  /* 0x0000000607007804 */ /* 0x000fe20000000000 */
[----:B------:R-:W-:Y:S01]  /*0510*/  IMAD R2, R0, 0x2, R197 ;  /* 0x0000000200027824 */ /* 0x000fe200078e02c5 */
[----:B------:R-:W-:Y:S01]  /*0520*/  LEA.HI R0, R3, R3, RZ, 0x1d ;  /* 0x0000000303007211 */ /* 0x000fe200078fe8ff */
[----:B------:R-:W-:Y:S01]  /*0530*/  STL [R1], R14 ;  /* 0x0000000e01007387 */ /* 0x000fe20000100800 */
[----:B------:R-:W-:Y:S01]  /*0540*/  IADD3 R207, R206, 0x40, RZ ;  /* 0x00000040cecf7810 */ /* 0x000fe20007ffe0ff */
[----:B------:R-:W-:Y:S01]  /*0550*/  IMAD R232, R6, 0x8, R15 ;  /* 0x0000000806e87824 */ /* 0x000fe200078e020f */
[----:B------:R-:W-:Y:S01]  /*0560*/  IADD3 R197, R5, R187, R197 ;  /* 0x000000bb05c57210 */ /* 0x000fe20007ffe0c5 */
[----:B------:R-:W-:Y:S01]  /*0570*/  IMAD.IADD R4, R2, 0x1, R0 ;  /* 0x0000000102047824 */ /* 0x000fe200078e0200 */
[----:B------:R-:W-:-:S02]  /*0580*/  LEA.HI R0, R13, R17, RZ, 0x7 ;  /* 0x000000110d007211 */ /* 0x000fc400078f38ff */
[----:B------:R-:W-:Y:S02]  /*0590*/  LOP3.LUT R187, R5, R187, RZ, 0xfc, !PT ;  /* 0x000000bb05bb7212 */ /* 0x000fe400078efcff */
[----:B------:R-:W-:Y:S02]  /*05a0*/  SHF.R.S32.HI R0, RZ, 0x7, R0 ;  /* 0x00000007ff007819 */ /* 0x000fe40000011400 */
[----:B------:R-:W-:Y:S02]  /*05b0*/  LOP3.LUT R0, R10, 0x7ffffffc, RZ, 0xc0, !PT ;  /* 0x7ffffffc0a007812 */ /* 0x000fe400078ec0ff */
[----:B------:R-:W-:Y:S02]  /*05c0*/  SHF.R.S32.HI R2, RZ, 0x1f, R206 ;  /* 0x0000001fff027819 */ /* 0x000fe400000114ce */
[----:B------:R-:W-:Y:S01]  /*05d0*/  SHF.R.S32.HI R5, RZ, 0x1f, R207 ;  /* 0x0000001fff057819 */ /* 0x000fe200000114cf */
[----:B------:R-:W-:Y:S01]  /*05e0*/  IMAD.IADD R2, R16, 0x1, -R0 ;  /* 0x0000000110027824 */ /* 0x000fe200078e0a00 */
[----:B------:R-:W-:-:S02]  /*05f0*/  IADD3 R208, R206, 0x80, RZ ;  /* 0x00000080ced07810 */ /* 0x000fc40007ffe0ff */
[----:B------:R-:W-:Y:S01]  /*0600*/  SEL R0, R188, 0xffffffe0, !P1 ;  /* 0xffffffe0bc007807 */ /* 0x000fe20004800000 */
[----:B------:R-:W-:Y:S01]  /*0610*/  IMAD.SHL.U32 R233, R2, 0x2, RZ ;  /* 0x0000000202e97824 */ /* 0x000fe200078e00ff */
[----:B------:R-:W-:Y:S02]  /*0620*/  LEA R5, R4, 0x80, 0x1 ;  /* 0x0000008004057811 */ /* 0x000fe400078e08ff */
[----:B------:R-:W-:Y:S02]  /*0630*/  SHF.R.S32.HI R3, RZ, 0x1f, R208 ;  /* 0x0000001fff037819 */ /* 0x000fe400000114d0 */
[----:B------:R-:W-:Y:S01]  /*0640*/  SEL R3, R189, 0xffffffc0, !P2 ;  /* 0xffffffc0bd037807 */ /* 0x000fe20005000000 */
[C---:B------:R-:W-:Y:S01]  /*0650*/  IMAD.IADD R4, R5.reuse, 0x1, R0 ;  /* 0x0000000105047824 */ /* 0x040fe200078e0200 */
[----:B------:R-:W-:Y:S01]  /*0660*/  STL [R1+0x4], R5 ;  /* 0x0000040501007387 */ /* 0x000fe20000100800 */
[C---:B------:R-:W-:Y:S02]  /*0670*/  IADD3 R2, R5.reuse, -0x10, RZ ;  /* 0xfffffff005027810 */ /* 0x040fe40007ffe0ff */
[C---:B------:R-:W-:Y:S01]  /*0680*/  IMAD.IADD R6, R5.reuse, 0x1, R3 ;  /* 0x0000000105067824 */ /* 0x040fe200078e0203 */
[----:B------:R1:W-:Y:S01]  /*0690*/  STL [R1+0x10], R4 ;  /* 0x0000100401007387 */ /* 0x0003e20000100800 */
[----:B------:R-:W-:-:S02]  /*06a0*/  @P0 IADD3 R2, R5, 0x10, RZ ;  /* 0x0000001005020810 */ /* 0x000fc40007ffe0ff */
[----:B------:R-:W-:Y:S01]  /*06b0*/  LEA.HI R9, R13, R17, RZ, 0x6 ;  /* 0x000000110d097211 */ /* 0x000fe200078f30ff */
[----:B------:R-:W-:Y:S01]  /*06c0*/  STL [R1+0x20], R6 ;  /* 0x0000200601007387 */ /* 0x000fe20000100800 */
[----:B------:R-:W-:Y:S01]  /*06d0*/  LOP3.LUT P4, RZ, R8, 0x2, RZ, 0xc0, !PT ;  /* 0x0000000208ff7812 */ /* 0x000fe2000788c0ff */
[----:B------:R-:W-:Y:S01]  /*06e0*/  IMAD.IADD R0, R0, 0x1, R2 ;  /* 0x0000000100007824 */ /* 0x000fe200078e0202 */
[----:B------:R-:W-:Y:S01]  /*06f0*/  LOP3.LUT P3, RZ, R8, 0x4, RZ, 0xc0, !PT ;  /* 0x0000000408ff7812 */ /* 0x000fe2000786c0ff */
[----:B------:R-:W-:Y:S01]  /*0700*/  IMAD.SHL.U32 R9, R9, 0x8, RZ ;  /* 0x0000000809097824 */ /* 0x000fe200078e00ff */
[----:B------:R-:W-:Y:S02]  /*0710*/  SEL R188, R188, 0xffffffe0, !P4 ;  /* 0xffffffe0bcbc7807 */ /* 0x000fe40006000000 */
[----:B------:R-:W-:Y:S02]  /*0720*/  LEA R197, R197, 0xc100, 0x1 ;  /* 0x0000c100c5c57811 */ /* 0x000fe400078e08ff */
[----:B------:R-:W-:-:S02]  /*0730*/  LEA R187, R187, 0x100, 0x1 ;  /* 0x00000100bbbb7811 */ /* 0x000fc400078e08ff */
[----:B------:R-:W-:Y:S01]  /*0740*/  SEL R189, R189, 0xffffffc0, !P3 ;  /* 0xffffffc0bdbd7807 */ /* 0x000fe20005800000 */
[----:B------:R-:W-:Y:S01]  /*0750*/  IMAD.IADD R198, R197, 0x1, R188 ;  /* 0x00000001c5c67824 */ /* 0x000fe200078e02bc */
[----:B------:R-:W-:Y:S01]  /*0760*/  LOP3.LUT R9, R11, 0x7ffffe00, R9, 0xf8, !PT ;  /* 0x7ffffe000b097812 */ /* 0x000fe200078ef809 */
[----:B------:R-:W-:Y:S01]  /*0770*/  IMAD.IADD R188, R188, 0x1, R187 ;  /* 0x00000001bcbc7824 */ /* 0x000fe200078e02bb */
[----:B------:R-:W-:Y:S01]  /*0780*/  LEA R184, R184, 0x6100, 0x1 ;  /* 0x00006100b8b87811 */ /* 0x000fe200078e08ff */
[----:B------:R-:W-:Y:S02]  /*0790*/  IMAD.IADD R200, R197, 0x1, R189 ;  /* 0x00000001c5c87824 */ /* 0x000fe400078e02bd */
[----:B------:R-:W-:Y:S02]  /*07a0*/  IMAD.IADD R190, R189, 0x1, R187 ;  /* 0x00000001bdbe7824 */ /* 0x000fe400078e02bb */
[----:B------:R-:W-:Y:S02]  /*07b0*/  IMAD.IADD R199, R198, 0x1, R189 ;  /* 0x00000001c6c77824 */ /* 0x000fe400078e02bd */
[----:B-1----:R-:W-:-:S02]  /*07c0*/  IMAD.IADD R4, R4, 0x1, R3 ;  /* 0x0000000104047824 */ /* 0x002fc400078e0203 */
[----:B------:R-:W-:Y:S02]  /*07d0*/  IMAD.SHL.U32 R203, R9, 0x2, RZ ;  /* 0x0000000209cb7824 */ /* 0x000fe400078e00ff */
[----:B------:R-:W-:Y:S01]  /*07e0*/  IMAD.IADD R189, R189, 0x1, R188 ;  /* 0x00000001bdbd7824 */ /* 0x000fe200078e02bc */
[----:B------:R-:W-:Y:S04]  /*07f0*/  STL [R1+0x1c], R4 ;  /* 0x00001c0401007387 */ /* 0x000fe80000100800 */
[----:B------:R1:W-:Y:S02]  /*0800*/  STL [R1+0x8], R2 ;  /* 0x0000080201007387 */ /* 0x0003e40000100800 */
[----:B-1----:R-:W-:-:S05]  /*0810*/  IMAD.IADD R2, R3, 0x1, R2 ;  /* 0x0000000103027824 */ /* 0x002fca00078e0202 */
[----:B------:R-:W-:Y:S04]  /*0820*/  STL [R1+0x18], R2 ;  /* 0x0000180201007387 */ /* 0x000fe80000100800 */
[----:B------:R1:W-:Y:S02]  /*0830*/  STL [R1+0xc], R0 ;  /* 0x00000c0001007387 */ /* 0x0003e40000100800 */
[----:B-1----:R-:W-:-:S05]  /*0840*/  IMAD.IADD R0, R0, 0x1, R3 ;  /* 0x0000000100007824 */ /* 0x002fca00078e0203 */
[----:B------:R1:W-:Y:S02]  /*0850*/  STL [R1+0x14], R0 ;  /* 0x0000140001007387 */ /* 0x0003e40000100800 */
.L_x_543:
[----:B------:R-:W2:Y:S01]  /*0860*/  LDL R4, [R1] ;  /* 0x0000000001047983 */ /* 0x000ea20000100800 */
[----:B-1----:R-:W-:Y:S01]  /*0870*/  IMAD.MOV.U32 R0, RZ, RZ, c[0x0][0x560] ;  /* 0x00015800ff007624 */ /* 0x002fe200078e00ff */
[----:B------:R-:W-:Y:S01]  /*0880*/  YIELD ;  /* 0x0000000000007946 */ /* 0x000fe20003800000 */
[----:B------:R-:W-:Y:S03]  /*0890*/  BSSY B0, `(.L_x_470) ;  /* 0x0000016000007945 */ /* 0x000fe60003800000 */
[----:B------:R-:W-:-:S13]  /*08a0*/  ISETP.NE.AND P0, PT, R0, 0x1, PT ;  /* 0x000000010000780c */ /* 0x000fda0003f05270 */
[----:B--2---:R-:W-:Y:S01]  /*08b0*/  @P0 IMAD.HI.U32 R0, R4, c[0x0][0x564], RZ ;  /* 0x0001590004000a27 */ /* 0x004fe200078e00ff */
[----:B------:R-:W-:-:S04]  /*08c0*/  MOV R3, R4 ;  /* 0x0000000400037202 */ /* 0x000fc80000000f00 */
[----:B------:R-:W-:-:S04]  /*08d0*/  @P0 SHF.R.U32.HI R3, RZ, c[0x0][0x568], R0 ;  /* 0x00015a00ff030a19 */ /* 0x000fc80000011600 */
[----:B------:R-:W-:Y:S01]  /*08e0*/  ISETP.GE.AND P0, PT, R3, c[0x0][0x578], PT ;  /* 0x00015e0003007a0c */ /* 0x000fe20003f06270 */
[----:B------:R-:W-:-:S04]  /*08f0*/  IMAD.MOV R2, RZ, RZ, -R3 ;  /* 0x000000ffff027224 */ /* 0x000fc800078e0a03 */
[----:B------:R-:W-:-:S08]  /*0900*/  IMAD R2, R2, c[0x0][0x560], R4 ;  /* 0x0001580002027a24 */ /* 0x000fd000078e0204 */
[----:B------:R-:W-:Y:S05]  /*0910*/  @!P0 BRA `(.L_x_471) ;  /* 0x0000007000008947 */ /* 0x000fea0003800000 */
[----:B------:R-:W-:-:S04]  /*0920*/  MOV R0, c[0x0][0x56c] ;  /* 0x00015b0000007a02 */ /* 0x000fc80000000f00 */
[----:B------:R-:W-:Y:S02]  /*0930*/  ISETP.NE.AND P0, PT, R0, 0x1, PT ;  /* 0x000000010000780c */ /* 0x000fe40003f05270 */
[----:B------:R-:W-:-:S11]  /*0940*/  MOV R0, R2 ;  /* 0x0000000200007202 */ /* 0x000fd60000000f00 */
[----:B------:R-:W-:-:S05]  /*0950*/  @P0 IMAD.HI.U32 R4, R2, c[0x0][0x570], RZ ;  /* 0x00015c0002040a27 */ /* 0x000fca00078e00ff */
[----:B------:R-:W-:-:S05]  /*0960*/  @P0 SHF.R.U32.HI R0, RZ, c[0x0][0x574], R4 ;  /* 0x00015d00ff000a19 */ /* 0x000fca0000011604 */
[----:B------:R-:W-:Y:S01]  /*0970*/  IMAD R4, R0, c[0x0][0x56c], RZ ;  /* 0x00015b0000047a24 */ /* 0x000fe200078e02ff */
[----:B------:R-:W-:Y:S05]  /*0980*/  BRA `(.L_x_472) ;  /* 0x0000006000007947 */ /* 0x000fea0003800000 */
.L_x_471:
[----:B------:R-:W-:-:S04]  /*0990*/  MOV R0, c[0x0][0x554] ;  /* 0x0001550000007a02 */ /* 0x000fc80000000f00 */
[----:B------:R-:W-:Y:S02]  /*09a0*/  ISETP.NE.AND P0, PT, R0, 0x1, PT ;  /* 0x000000010000780c */ /* 0x000fe40003f05270 */
[----:B------:R-:W-:-:S11]  /*09b0*/  MOV R0, R2 ;  /* 0x0000000200007202 */ /* 0x000fd60000000f00 */
[----:B------:R-:W-:-:S05]  /*09c0*/  @P0 IMAD.HI.U32 R4, R2, c[0x0][0x558], RZ ;  /* 0x0001560002040a27 */ /* 0x000fca00078e00ff */
[----:B------:R-:W-:-:S05]  /*09d0*/  @P0 SHF.R.U32.HI R0, RZ, c[0x0][0x55c], R4 ;  /* 0x00015700ff000a19 */ /* 0x000fca0000011604 */
[----:B------:R-:W-:Y:S02]  /*09e0*/  IMAD R4, R0, c[0x0][0x554], RZ ;  /* 0x0001550000047a24 */ /* 0x000fe400078e02ff */
.L_x_472:
[----:B------:R-:W-:Y:S05]  /*09f0*/  BSYNC B0 ;  /* 0x0000000000007941 */ /* 0x000fea0003800000 */
.L_x_470:
[----:B------:R-:W-:Y:S01]  /*0a00*/  IMAD.MOV.U32 R5, RZ, RZ, c[0x0][0x548] ;  /* 0x00015200ff057624 */ /* 0x000fe200078e00ff */
[----:B------:R-:W-:Y:S01]  /*0a10*/  ISETP.NE.U32.AND P0, PT, RZ, c[0x0][0x370], PT ;  /* 0x0000dc00ff007a0c */ /* 0x000fe20003f05070 */
[----:B------:R-:W-:Y:S02]  /*0a20*/  IMAD.IADD R4, R2, 0x1, -R4 ;  /* 0x0000000102047824 */ /* 0x000fe400078e0a04 */
[----:B------:R-:W-:Y:S01]  /*0a30*/  IMAD.MOV.U32 R220, RZ, RZ, RZ ;  /* 0x000000ffffdc7224 */ /* 0x000fe200078e00ff */
[----:B------:R-:W-:Y:S01]  /*0a40*/  ISETP.NE.AND P1, PT, R5, 0x1, PT ;  /* 0x000000010500780c */ /* 0x000fe20003f25270 */
[----:B------:R-:W-:Y:S01]  /*0a50*/  IMAD R5, R3, c[0x0][0x554], R4 ;  /* 0x0001550003057a24 */ /* 0x000fe200078e0204 */
[----:B------:R-:W-:-:S04]  /*0a60*/  ISETP.NE.AND.EX P0, PT, RZ, c[0x0][0x374], PT, P0 ;  /* 0x0000dd00ff007a0c */ /* 0x000fc80003f05300 */
[----:B------:R-:W-:-:S07]  /*0a70*/  MOV R230, R5 ;  /* 0x0000000500e67202 */ /* 0x000fce0000000f00 */
[----:B------:R-:W-:-:S04]  /*0a80*/  @P1 IMAD.HI.U32 R2, R5, c[0x0][0x54c], RZ ;  /* 0x0001530005021a27 */ /* 0x000fc800078e00ff */
[----:B------:R-:W-:Y:S01]  /*0a90*/  @P0 IMAD.MOV.U32 R3, RZ, RZ, 0x4 ;  /* 0x00000004ff030424 */ /* 0x000fe200078e00ff */
[----:B------:R-:W-:-:S05]  /*0aa0*/  @P1 SHF.R.U32.HI R230, RZ, c[0x0][0x550], R2 ;  /* 0x00015400ffe61a19 */ /* 0x000fca0000011602 */
[----:B------:R-:W-:Y:S01]  /*0ab0*/  @P0 IMAD.WIDE R2, R230, R3, c[0x0][0x370] ;  /* 0x0000dc00e6020625 */ /* 0x000fe200078e0203 */
[----:B------:R-:W-:-:S04]  /*0ac0*/  LOP3.LUT R0, R0, 0x1ffffff, RZ, 0x3c, !PT ;  /* 0x01ffffff00007812 */ /* 0x000fc800078e3cff */
[----:B------:R1:W5:Y:S01]  /*0ad0*/  @P0 LDG.E R220, [R2.64] ;  /* 0x0000000602dc0981 */ /* 0x000362000c1e1900 */
[----:B------:R-:W-:Y:S01]  /*0ae0*/  IADD3 R0, R0, c[0x0][0x53c], RZ ;  /* 0x00014f0000007a10 */ /* 0x000fe20007ffe0ff */
[----:B------:R-:W-:Y:S01]  /*0af0*/  IMAD.MOV.U32 R4, RZ, RZ, 0x40 ;  /* 0x00000040ff047424 */ /* 0x000fe200078e00ff */
[----:B------:R-:W-:Y:S01]  /*0b00*/  CS2R R98, SRZ ;  /* 0x0000000000627805 */ /* 0x000fe2000001ff00 */
[----:B------:R-:W-:Y:S01]  /*0b10*/  CS2R R96, SRZ ;  /* 0x0000000000607805 */ /* 0x000fe2000001ff00 */
[----:B------:R-:W-:Y:S01]  /*0b20*/  CS2R R94, SRZ ;  /* 0x00000000005e7805 */ /* 0x000fe2000001ff00 */
[----:B------:R-:W-:Y:S01]  /*0b30*/  IMAD.SHL.U32 R228, R0, 0x80, RZ ;  /* 0x0000008000e47824 */ /* 0x000fe200078e00ff */
[----:B------:R-:W-:Y:S01]  /*0b40*/  IADD3 R4, R4, -c[0x0][0x168], RZ ;  /* 0x80005a0004047a10 */ /* 0x000fe20007ffe0ff */
[----:B------:R-:W-:Y:S01]  /*0b50*/  CS2R R92, SRZ ;  /* 0x00000000005c7805 */ /* 0x000fe2000001ff00 */
[----:B------:R-:W-:Y:S01]  /*0b60*/  MOV R90, RZ ;  /* 0x000000ff005a7202 */ /* 0x000fe20000000f00 */
[----:B------:R-:W-:Y:S01]  /*0b70*/  CS2R R88, SRZ ;  /* 0x0000000000587805 */ /* 0x000fe2000001ff00 */
[----:B------:R-:W-:Y:S01]  /*0b80*/  IADD3 R0, R228, 0x7f, RZ ;  /* 0x0000007fe4007810 */ /* 0x000fe20007ffe0ff */
[----:B------:R-:W-:Y:S01]  /*0b90*/  IMAD.MOV.U32 R86, RZ, RZ, RZ ;  /* 0x000000ffff567224 */ /* 0x000fe200078e00ff */
[----:B------:R-:W-:Y:S01]  /*0ba0*/  CS2R R84, SRZ ;  /* 0x0000000000547805 */ /* 0x000fe2000001ff00 */
[----:B------:R-:W-:Y:S01]  /*0bb0*/  IMAD.MOV.U32 R9, RZ, RZ, RZ ;  /* 0x000000ffff097224 */ /* 0x000fe200078e00ff */
[----:B------:R-:W-:Y:S01]  /*0bc0*/  MOV R82, RZ ;  /* 0x000000ff00527202 */ /* 0x000fe20000000f00 */
[----:B------:R-:W-:Y:S01]  /*0bd0*/  CS2R R80, SRZ ;  /* 0x0000000000507805 */ /* 0x000fe2000001ff00 */
[----:B------:R-:W-:Y:S01]  /*0be0*/  CS2R R10, SRZ ;  /* 0x00000000000a7805 */ /* 0x000fe2000001ff00 */
[----:B------:R-:W-:Y:S01]  /*0bf0*/  IMAD.MOV.U32 R78, RZ, RZ, RZ ;  /* 0x000000ffff4e7224 */ /* 0x000fe200078e00ff */
[----:B------:R-:W-:Y:S01]  /*0c00*/  CS2R R12, SRZ ;  /* 0x00000000000c7805 */ /* 0x000fe2000001ff00 */
[----:B------:R-:W-:Y:S01]  /*0c10*/  IMAD.MOV.U32 R76, RZ, RZ, RZ ;  /* 0x000000ffff4c7224 */ /* 0x000fe200078e00ff */
[----:B------:R-:W-:Y:S01]  /*0c20*/  MOV R74, RZ ;  /* 0x000000ff004a7202 */ /* 0x000fe20000000f00 */
[----:B------:R-:W-:Y:S01]  /*0c30*/  CS2R R14, SRZ ;  /* 0x00000000000e7805 */ /* 0x000fe2000001ff00 */
[----:B------:R-:W-:Y:S01]  /*0c40*/  IMAD.MOV.U32 R72, RZ, RZ, RZ ;  /* 0x000000ffff487224 */ /* 0x000fe200078e00ff */
[----:B------:R-:W-:Y:S01]  /*0c50*/  CS2R R16, SRZ ;  /* 0x0000000000107805 */ /* 0x000fe2000001ff00 */
[----:B-1----:R-:W-:Y:S01]  /*0c60*/  MOV R2, c[0x0][0x2c4] ;  /* 0x0000b10000027a02 */ /* 0x002fe20000000f00 */
[----:B------:R-:W-:Y:S01]  /*0c70*/  IMAD.MOV.U32 R70, RZ, RZ, RZ ;  /* 0x000000ffff467224 */ /* 0x000fe200078e00ff */
[----:B------:R-:W-:Y:S01]  /*0c80*/  MOV R68, RZ ;  /* 0x000000ff00447202 */ /* 0x000fe20000000f00 */
[----:B------:R-:W-:Y:S01]  /*0c90*/  IMAD.MOV.U32 R66, RZ, RZ, RZ ;  /* 0x000000ffff427224 */ /* 0x000fe200078e00ff */
[----:B------:R-:W-:Y:S01]  /*0ca0*/  ISETP.NE.AND P4, PT, R2, 0x1, PT ;  /* 0x000000010200780c */ /* 0x000fe20003f85270 */
[----:B------:R-:W-:Y:S01]  /*0cb0*/  CS2R R18, SRZ ;  /* 0x0000000000127805 */ /* 0x000fe2000001ff00 */
[----:B------:R-:W-:Y:S01]  /*0cc0*/  MOV R2, c[0x0][0x2ac] ;  /* 0x0000ab0000027a02 */ /* 0x000fe20000000f00 */
[----:B------:R-:W-:Y:S01]  /*0cd0*/  IMAD.MOV.U32 R64, RZ, RZ, RZ ;  /* 0x000000ffff407224 */ /* 0x000fe200078e00ff */
[----:B------:R-:W-:Y:S01]  /*0ce0*/  MOV R62, RZ ;  /* 0x000000ff003e7202 */ /* 0x000fe20000000f00 */
[----:B------:R-:W-:Y:S01]  /*0cf0*/  CS2R R20, SRZ ;  /* 0x0000000000147805 */ /* 0x000fe2000001ff00 */
[----:B------:R-:W-:Y:S01]  /*0d00*/  IMAD.MOV.U32 R60, RZ, RZ, RZ ;  /* 0x000000ffff3c7224 */ /* 0x000fe200078e00ff */
[----:B------:R-:W-:Y:S01]  /*0d10*/  CS2R R22, SRZ ;  /* 0x0000000000167805 */ /* 0x000fe2000001ff00 */
[C---:B------:R-:W-:Y:S01]  /*0d20*/  IMAD R6, R2.reuse, c[0x0][0x1d0], RZ ;  /* 0x0000740002067a24 */ /* 0x040fe200078e02ff */
[----:B------:R-:W-:Y:S01]  /*0d30*/  MOV R56, RZ ;  /* 0x000000ff00387202 */ /* 0x000fe20000000f00 */
[----:B------:R-:W-:Y:S01]  /*0d40*/  IMAD R2, R2, c[0x0][0x1d0], R4 ;  /* 0x0000740002027a24 */ /* 0x000fe200078e0204 */
[----:B------:R-:W-:Y:S01]  /*0d50*/  CS2R R24, SRZ ;  /* 0x0000000000187805 */ /* 0x000fe2000001ff00 */
[----:B------:R-:W-:Y:S01]  /*0d60*/  IMAD.MOV.U32 R58, RZ, RZ, RZ ;  /* 0x000000ffff3a7224 */ /* 0x000fe200078e00ff */
[----:B------:R-:W-:Y:S01]  /*0d70*/  MOV R50, RZ ;  /* 0x000000ff00327202 */ /* 0x000fe20000000f00 */
[----:B------:R-:W-:Y:S01]  /*0d80*/  @P4 IMAD.HI.U32 R3, R0, c[0x0][0x2c8], RZ ;  /* 0x0000b20000034a27 */ /* 0x000fe200078e00ff */
[----:B------:R-:W-:Y:S01]  /*0d90*/  CS2R R26, SRZ ;  /* 0x00000000001a7805 */ /* 0x000fe2000001ff00 */
[----:B------:R-:W-:Y:S01]  /*0da0*/  CS2R R132, SRZ ;  /* 0x0000000000847805 */ /* 0x000fe2000001ff00 */
[----:B------:R-:W-:Y:S01]  /*0db0*/  CS2R R28, SRZ ;  /* 0x00000000001c7805 */ /* 0x000fe2000001ff00 */
[----:B------:R-:W-:Y:S01]  /*0dc0*/  IMAD.MOV.U32 R54, RZ, RZ, RZ ;  /* 0x000000ffff367224 */ /* 0x000fe200078e00ff */
[----:B------:R-:W-:Y:S01]  /*0dd0*/  @P4 SHF.R.U32.HI R0, RZ, c[0x0][0x2cc], R3 ;  /* 0x0000b300ff004a19 */ /* 0x000fe20000011603 */
[----:B------:R-:W-:Y:S01]  /*0de0*/  IMAD.MOV.U32 R52, RZ, RZ, RZ ;  /* 0x000000ffff347224 */ /* 0x000fe200078e00ff */
[----:B------:R-:W-:Y:S01]  /*0df0*/  IADD3 R3, R6, 0x3f, RZ ;  /* 0x0000003f06037810 */ /* 0x000fe20007ffe0ff */
[----:B------:R-:W-:Y:S01]  /*0e00*/  CS2R R102, SRZ ;  /* 0x0000000000667805 */ /* 0x000fe2000001ff00 */
[----:B------:R-:W-:Y:S01]  /*0e10*/  CS2R R6, SRZ ;  /* 0x0000000000067805 */ /* 0x000fe2000001ff00 */
[----:B------:R-:W-:Y:S01]  /*0e20*/  IMAD.IADD R0, R2, 0x1, R0 ;  /* 0x0000000102007824 */ /* 0x000fe200078e0200 */
[----:B------:R-:W-:Y:S01]  /*0e30*/  SHF.R.S32.HI R2, RZ, 0x1f, R3 ;  /* 0x0000001fff027819 */ /* 0x000fe20000011403 */
[----:B------:R-:W-:Y:S01]  /*0e40*/  CS2R R30, SRZ ;  /* 0x00000000001e7805 */ /* 0x000fe2000001ff00 */
[----:B------:R-:W-:Y:S01]  /*0e50*/  CS2R R32, SRZ ;  /* 0x0000000000207805 */ /* 0x000fe2000001ff00 */
[----:B------:R-:W-:Y:S01]  /*0e60*/  IMAD.MOV.U32 R101, RZ, RZ, RZ ;  /* 0x000000ffff657224 */ /* 0x000fe200078e00ff */
[----:B------:R-:W-:Y:S01]  /*0e70*/  SHF.R.S32.HI R4, RZ, 0x1f, R0 ;  /* 0x0000001fff047819 */ /* 0x000fe20000011400 */
[----:B------:R-:W-:Y:S01]  /*0e80*/  IMAD.MOV.U32 R134, RZ, RZ, RZ ;  /* 0x000000ffff867224 */ /* 0x000fe200078e00ff */
[----:B------:R-:W-:Y:S01]  /*0e90*/  LEA.HI R2, R2, R3, RZ, 0x6 ;  /* 0x0000000302027211 */ /* 0x000fe200078f30ff */
[----:B------:R-:W-:Y:S01]  /*0ea0*/  IMAD.MOV R3, RZ, RZ, -R230 ;  /* 0x000000ffff037224 */ /* 0x000fe200078e0ae6 */
[----:B------:R-:W-:Y:S01]  /*0eb0*/  LEA.HI R4, R4, R0, RZ, 0x6 ;  /* 0x0000000004047211 */ /* 0x000fe200078f30ff */
[----:B------:R-:W-:Y:S01]  /*0ec0*/  CS2R R34, SRZ ;  /* 0x0000000000227805 */ /* 0x000fe2000001ff00 */
[----:B------:R-:W-:Y:S01]  /*0ed0*/  SHF.R.S32.HI R0, RZ, 0x6, R2 ;  /* 0x00000006ff007819 */ /* 0x000fe20000011402 */
[----:B------:R-:W-:Y:S01]  /*0ee0*/  IMAD R231, R3, c[0x0][0x548], R5 ;  /* 0x0001520003e77a24 */ /* 0x000fe200078e0205 */
[----:B------:R-:W-:Y:S01]  /*0ef0*/  SHF.R.S32.HI R2, RZ, 0x6, R4 ;  /* 0x00000006ff027819 */ /* 0x000fe20000011404 */
[----:B------:R-:W-:Y:S01]  /*0f00*/  CS2R R128, SRZ ;  /* 0x0000000000807805 */ /* 0x000fe2000001ff00 */
[----:B------:R-:W-:Y:S01]  /*0f10*/  CS2R R4, SRZ ;  /* 0x0000000000047805 */ /* 0x000fe2000001ff00 */
[----:B------:R-:W-:Y:S01]  /*0f20*/  MOV R130, RZ ;  /* 0x000000ff00827202 */ /* 0x000fe20000000f00 */
[----:B------:R-:W-:Y:S01]  /*0f30*/  IMAD.MOV.U32 R37, RZ, RZ, RZ ;  /* 0x000000ffff257224 */ /* 0x000fe200078e00ff */
[----:B------:R-:W-:Y:S01]  /*0f40*/  IMNMX R213, R0, R2, PT ;  /* 0x0000000200d57217 */ /* 0x000fe20003800200 */
[----:B------:R-:W-:Y:S01]  /*0f50*/  CS2R R124, SRZ ;  /* 0x00000000007c7805 */ /* 0x000fe2000001ff00 */
[----:B------:R-:W-:Y:S01]  /*0f60*/  PRMT R0, RZ, 0x7610, R0 ;  /* 0x00007610ff007816 */ /* 0x000fe20000000000 */
[----:B------:R-:W-:Y:S01]  /*0f70*/  CS2R R122, SRZ ;  /* 0x00000000007a7805 */ /* 0x000fe2000001ff00 */
[----:B------:R-:W-:Y:S01]  /*0f80*/  ISETP.GE.AND P0, PT, R213, 0x1, PT ;  /* 0x00000001d500780c */ /* 0x000fe20003f06270 */
[----:B------:R-:W-:Y:S01]  /*0f90*/  CS2R R120, SRZ ;  /* 0x0000000000787805 */ /* 0x000fe2000001ff00 */
[----:B------:R-:W-:Y:S01]  /*0fa0*/  MOV R126, RZ ;  /* 0x000000ff007e7202 */ /* 0x000fe20000000f00 */
[----:B------:R-:W-:Y:S01]  /*0fb0*/  IMAD.MOV.U32 R41, RZ, RZ, RZ ;  /* 0x000000ffff297224 */ /* 0x000fe200078e00ff */
[----:B------:R-:W-:Y:S01]  /*0fc0*/  MOV R118, RZ ;  /* 0x000000ff00767202 */ /* 0x000fe20000000f00 */
[----:B------:R-:W-:Y:S01]  /*0fd0*/  CS2R R116, SRZ ;  /* 0x0000000000747805 */ /* 0x000fe2000001ff00 */
[----:B------:R-:W-:Y:S01]  /*0fe0*/  CS2R R114, SRZ ;  /* 0x0000000000727805 */ /* 0x000fe2000001ff00 */
[----:B------:R-:W-:Y:S01]  /*0ff0*/  CS2R R112, SRZ ;  /* 0x0000000000707805 */ /* 0x000fe2000001ff00 */
[----:B------:R-:W-:Y:S01]  /*1000*/  IMAD.MOV.U32 R45, RZ, RZ, RZ ;  /* 0x000000ffff2d7224 */ /* 0x000fe200078e00ff */
[----:B------:R-:W-:Y:S01]  /*1010*/  MOV R110, RZ ;  /* 0x000000ff006e7202 */ /* 0x000fe20000000f00 */
[----:B------:R-:W-:Y:S01]  /*1020*/  CS2R R108, SRZ ;  /* 0x00000000006c7805 */ /* 0x000fe2000001ff00 */
[----:B------:R-:W-:Y:S01]  /*1030*/  CS2R R106, SRZ ;  /* 0x00000000006a7805 */ /* 0x000fe2000001ff00 */
[----:B------:R-:W-:Y:S01]  /*1040*/  CS2R R104, SRZ ;  /* 0x0000000000687805 */ /* 0x000fe2000001ff00 */
[----:B------:R-:W-:Y:S01]  /*1050*/  IMAD.MOV.U32 R49, RZ, RZ, RZ ;  /* 0x000000ffff317224 */ /* 0x000fe200078e00ff */
[----:B------:R-:W-:Y:S01]  /*1060*/  MOV R136, RZ ;  /* 0x000000ff00887202 */ /* 0x000fe20000000f00 */
[----:B------:R-:W-:Y:S05]  /*1070*/  @!P0 BRA `(.L_x_473) ;  /* 0x0000ac6000008947 */ /* 0x000fea0003800000 */
[----:B------:R-:W-:-:S04]  /*1080*/  ISETP.NE.U32.AND P1, PT, RZ, c[0x0][0x340], PT ;  /* 0x0000d000ff007a0c */ /* 0x000fc80003f25070 */
[----:B------:R-:W-:-:S13]  /*1090*/  ISETP.NE.AND.EX P1, PT, RZ, c[0x0][0x344], PT, P1 ;  /* 0x0000d100ff007a0c */ /* 0x000fda0003f25310 */
[----:B------:R-:W-:-:S05]  /*10a0*/  @P1 MOV R2, 0x4 ;  /* 0x0000000400021802 */ /* 0x000fca0000000f00 */
[----:B------:R-:W-:-:S05]  /*10b0*/  @P1 IMAD.WIDE R2, R230, R2, c[0x0][0x340] ;  /* 0x0000d000e6021625 */ /* 0x000fca00078e0202 */
[----:B------:R1:W5:Y:S01]  /*10c0*/  @P1 LDG.E R12, [R2.64] ;  /* 0x00000006020c1981 */ /* 0x000362000c1e1900 */
[----:B------:R-:W-:Y:S02]  /*10d0*/  SHF.R.S32.HI R14, RZ, 0x1f, R231 ;  /* 0x0000001fff0e7819 */ /* 0x000fe400000114e7 */
[----:B------:R-:W-:Y:S02]  /*10e0*/  IADD3 R4, R216, R228, RZ ;  /* 0x000000e4d8047210 */ /* 0x000fe40007ffe0ff */
[----:B------:R-:W-:Y:S01]  /*10f0*/  SHF.R.S32.HI R6, RZ, 0x1f, R230 ;  /* 0x0000001fff067819 */ /* 0x000fe200000114e6 */
[----:B------:R-:W-:Y:S01]  /*1100*/  IMAD R0, R14, c[0x0][0x1b8], RZ ;  /* 0x00006e000e007a24 */ /* 0x000fe200078e02ff */
[----:B------:R-:W-:Y:S01]  /*1110*/  ISETP.GE.AND P6, PT, R206, c[0x0][0x198], PT ;  /* 0x00006600ce007a0c */ /* 0x000fe20003fc6270 */
[----:B------:R-:W-:Y:S01]  /*1120*/  @P4 IMAD.HI.U32 R7, R4, c[0x0][0x2c8], RZ ;  /* 0x0000b20004074a27 */ /* 0x000fe200078e00ff */
[----:B------:R-:W-:Y:S02]  /*1130*/  ISETP.GE.AND P5, PT, R207, c[0x0][0x198], PT ;  /* 0x00006600cf007a0c */ /* 0x000fe40003fa6270 */
[----:B------:R-:W-:Y:S01]  /*1140*/  ISETP.GE.AND P3, PT, R208, c[0x0][0x198], PT ;  /* 0x00006600d0007a0c */ /* 0x000fe20003f66270 */
[----:B------:R-:W-:-:S02]  /*1150*/  IMAD R5, R231, c[0x0][0x1bc], R0 ;  /* 0x00006f00e7057a24 */ /* 0x000fc400078e0200 */
[----:B------:R-:W-:Y:S01]  /*1160*/  IMAD.MOV.U32 R0, RZ, RZ, R4 ;  /* 0x000000ffff007224 */ /* 0x000fe200078e0004 */
[----:B------:R-:W-:-:S05]  /*1170*/  @P4 SHF.R.U32.HI R0, RZ, c[0x0][0x2cc], R7 ;  /* 0x0000b300ff004a19 */ /* 0x000fca0000011607 */
[----:B------:R-:W-:-:S04]  /*1180*/  IMAD.MOV R7, RZ, RZ, -R0 ;  /* 0x000000ffff077224 */ /* 0x000fc800078e0a00 */
[----:B------:R-:W-:Y:S02]  /*1190*/  IMAD R4, R7, c[0x0][0x2c4], R4 ;  /* 0x0000b10007047a24 */ /* 0x000fe400078e0204 */
[----:B-1----:R-:W-:-:S05]  /*11a0*/  IMAD.WIDE.U32 R2, R231, c[0x0][0x1b8], RZ ;  /* 0x00006e00e7027a25 */ /* 0x002fca00078e00ff */
[----:B------:R-:W-:Y:S01]  /*11b0*/  IADD3 R3, R3, R5, RZ ;  /* 0x0000000503037210 */ /* 0x000fe20007ffe0ff */
[----:B------:R-:W-:Y:S01]  /*11c0*/  IMAD R5, R6, c[0x0][0x1c0], RZ ;  /* 0x0000700006057a24 */ /* 0x000fe200078e02ff */
[----:B------:R-:W-:-:S03]  /*11d0*/  SHF.R.S32.HI R6, RZ, 0x1f, R0 ;  /* 0x0000001fff067819 */ /* 0x000fc60000011400 */
[C---:B------:R-:W-:Y:S02]  /*11e0*/  IMAD R5, R230.reuse, c[0x0][0x1c4], R5 ;  /* 0x00007100e6057a24 */ /* 0x040fe400078e0205 */
[----:B------:R-:W-:-:S05]  /*11f0*/  IMAD.WIDE.U32 R2, R230, c[0x0][0x1c0], R2 ;  /* 0x00007000e6027a25 */ /* 0x000fca00078e0002 */
[----:B------:R-:W-:Y:S01]  /*1200*/  IADD3 R3, R3, R5, RZ ;  /* 0x0000000503037210 */ /* 0x000fe20007ffe0ff */
[----:B------:R-:W-:-:S04]  /*1210*/  IMAD R5, R6, c[0x0][0x1b0], RZ ;  /* 0x00006c0006057a24 */ /* 0x000fc800078e02ff */
[C---:B------:R-:W-:Y:S02]  /*1220*/  IMAD R5, R0.reuse, c[0x0][0x1b4], R5 ;  /* 0x00006d0000057a24 */ /* 0x040fe400078e0205 */
[----:B------:R-:W-:Y:S01]  /*1230*/  IMAD.WIDE.U32 R2, R0, c[0x0][0x1b0], R2 ;  /* 0x00006c0000027a25 */ /* 0x000fe200078e0002 */
[----:B------:R-:W-:-:S03]  /*1240*/  SHF.R.S32.HI R0, RZ, 0x1f, R4 ;  /* 0x0000001fff007819 */ /* 0x000fc60000011404 */
[----:B------:R-:W-:Y:S02]  /*1250*/  IMAD.IADD R3, R3, 0x1, R5 ;  /* 0x0000000103037824 */ /* 0x000fe400078e0205 */
[----:B------:R-:W-:Y:S02]  /*1260*/  IMAD R0, R0, c[0x0][0x1a8], RZ ;  /* 0x00006a0000007a24 */ /* 0x000fe400078e02ff */
[----:B------:R-:W-:-:S04]  /*1270*/  IMAD.WIDE.U32 R2, R4, c[0x0][0x1a8], R2 ;  /* 0x00006a0004027a25 */ /* 0x000fc800078e0002 */
[----:B------:R-:W-:Y:S01]  /*1280*/  IMAD R4, R4, c[0x0][0x1ac], R0 ;  /* 0x00006b0004047a24 */ /* 0x000fe200078e0200 */
[----:B------:R-:W-:-:S04]  /*1290*/  LEA R11, P0, R2, c[0x0][0x160], 0x1 ;  /* 0x00005800020b7a11 */ /* 0x000fc800078008ff */
[----:B------:R-:W-:-:S04]  /*12a0*/  IADD3 R4, R3, R4, RZ ;  /* 0x0000000403047210 */ /* 0x000fc80007ffe0ff */
[----:B------:R-:W-:Y:S02]  /*12b0*/  LEA.HI.X R9, R2, c[0x0][0x164], R4, 0x1, P0 ;  /* 0x0000590002097a11 */ /* 0x000fe400000f0c04 */
[----:B------:R-:W-:Y:S01]  /*12c0*/  @!P1 MOV R12, R230 ;  /* 0x000000e6000c9202 */ /* 0x000fe20000000f00 */
[----:B------:R-:W-:Y:S05]  /*12d0*/  BRA.DIV ~URZ, `(.L_x_474) ;  /* 0x0000c8627f007947 */ /* 0x000fea000b800000 */
[----:B------:R1:W2:Y:S02]  /*12e0*/  SHFL.IDX PT, R8, R9, RZ, 0x181f ;  /* 0x00181fff09087589 */ /* 0x0002a400000e0000 */
.L_x_544:
[----:B------:R-:W-:Y:S05]  /*12f0*/  BRA.DIV ~URZ, `(.L_x_475) ;  /* 0x0000c8b27f007947 */ /* 0x000fea000b800000 */
[----:B------:R3:W4:Y:S02]  /*1300*/  SHFL.IDX PT, R0, R11, RZ, 0x181f ;  /* 0x00181fff0b007589 */ /* 0x00072400000e0000 */
.L_x_545:
[----:B------:R-:W-:Y:S01]  /*1310*/  MOV R13, c[0x0][0x2c4] ;  /* 0x0000b100000d7a02 */ /* 0x000fe20000000f00 */
[----:B------:R-:W-:Y:S01]  /*1320*/  BSSY B0, `(.L_x_476) ;  /* 0x0000014000007945 */ /* 0x000fe20003800000 */
[----:B------:R-:W-:-:S03]  /*1330*/  IADD3 R10, R229, R228, RZ ;  /* 0x000000e4e50a7210 */ /* 0x000fc60007ffe0ff */
[----:B------:R-:W-:-:S05]  /*1340*/  IMAD R13, R13, c[0x0][0x168], RZ ;  /* 0x00005a000d0d7a24 */ /* 0x000fca00078e02ff */
[----:B------:R-:W-:-:S13]  /*1350*/  ISETP.GE.AND P0, PT, R10, R13, PT ;  /* 0x0000000d0a00720c */ /* 0x000fda0003f06270 */
[----:B------:R-:W-:Y:S05]  /*1360*/  @P0 BRA `(.L_x_477) ;  /* 0x000000f000000947 */ /* 0x000fea0003800000 */
[-C--:B----4-:R-:W-:Y:S02]  /*1370*/  LEA R6, P2, R206, R0.reuse, 0x1 ;  /* 0x00000000ce067211 */ /* 0x090fe400078408ff */
[----:B------:R-:W-:Y:S02]  /*1380*/  SHF.R.S32.HI R17, RZ, 0x1f, R206 ;  /* 0x0000001fff117819 */ /* 0x000fe400000114ce */
[-C--:B------:R-:W-:Y:S02]  /*1390*/  LEA R4, P1, R207, R0.reuse, 0x1 ;  /* 0x00000000cf047211 */ /* 0x080fe400078208ff */
[----:B------:R-:W-:Y:S02]  /*13a0*/  SHF.R.S32.HI R16, RZ, 0x1f, R207 ;  /* 0x0000001fff107819 */ /* 0x000fe400000114cf */
[----:B------:R-:W-:Y:S02]  /*13b0*/  SHF.R.S32.HI R15, RZ, 0x1f, R208 ;  /* 0x0000001fff0f7819 */ /* 0x000fe400000114d0 */
[----:B------:R-:W-:-:S02]  /*13c0*/  LEA R2, P0, R208, R0, 0x1 ;  /* 0x00000000d0027211 */ /* 0x000fc400078008ff */
[-C--:B--2---:R-:W-:Y:S02]  /*13d0*/  LEA.HI.X R7, R206, R8.reuse, R17, 0x1, P2 ;  /* 0x00000008ce077211 */ /* 0x084fe400010f0c11 */
[-C--:B------:R-:W-:Y:S02]  /*13e0*/  LEA.HI.X R5, R207, R8.reuse, R16, 0x1, P1 ;  /* 0x00000008cf057211 */ /* 0x080fe400008f0c10 */
[----:B------:R-:W-:Y:S01]  /*13f0*/  LEA.HI.X R3, R208, R8, R15, 0x1, P0 ;  /* 0x00000008d0037211 */ /* 0x000fe200000f0c0f */
[----:B------:R-:W-:Y:S01]  /*1400*/  @!PT LDS RZ, [RZ] ;  /* 0x00000000fffff984 */ /* 0x000fe20000000800 */
[----:B------:R-:W-:Y:S01]  /*1410*/  @!PT LDS RZ, [RZ] ;  /* 0x00000000fffff984 */ /* 0x000fe20000000800 */
[----:B------:R-:W-:Y:S01]  /*1420*/  @!PT LDS RZ, [RZ] ;  /* 0x00000000fffff984 */ /* 0x000fe20000000800 */
[----:B------:R2:W-:Y:S04]  /*1430*/  LDGSTS.E.BYPASS.LTC128B.128 [R203+0xc100], [R6.64], !P6 ;  /* 0x0c10000006cb7fae */ /* 0x0005e8000f101d46 */
[----:B------:R2:W-:Y:S04]  /*1440*/  LDGSTS.E.BYPASS.LTC128B.128 [R203+0x10100], [R4.64], !P5 ;  /* 0x1010000004cb7fae */ /* 0x0005e8000e901d46 */
[----:B------:R2:W-:Y:S02]  /*1450*/  LDGSTS.E.BYPASS.LTC128B.128 [R203+0x14100], [R2.64], !P3 ;  /* 0x1410000002cb7fae */ /* 0x0005e4000d901d46 */
.L_x_477:
[----:B------:R-:W-:Y:S05]  /*1460*/  BSYNC B0 ;  /* 0x0000000000007941 */ /* 0x000fea0003800000 */
.L_x_476:
[----:B------:R-:W-:Y:S05]  /*1470*/  BRA.DIV ~URZ, `(.L_x_478) ;  /* 0x0000c7a27f007947 */ /* 0x000fea000b800000 */
[----:B--2---:R2:W1:Y:S04]  /*1480*/  SHFL.IDX PT, R8, R9, 0x1, 0x181f ;  /* 0x00381f0009087f89 */ /* 0x00446800000e0000 */
[----:B----4-:R2:W4:Y:S02]  /*1490*/  SHFL.IDX PT, R0, R11, 0x1, 0x181f ;  /* 0x00381f000b007f89 */ /* 0x01052400000e0000 */
.L_x_546:
[----:B------:R-:W-:Y:S01]  /*14a0*/  IADD3 R2, R10, 0x20, RZ ;  /* 0x000000200a027810 */ /* 0x000fe20007ffe0ff */
[----:B------:R-:W-:Y:S03]  /*14b0*/  BSSY B0, `(.L_x_479) ;  /* 0x0000012000007945 */ /* 0x000fe60003800000 */
        /* <DEDUP_REMOVED lines=8> */
[-C--:B-1----:R-:W-:Y:S02]  /*1540*/  LEA.HI.X R7, R206, R8.reuse, R17, 0x1, P2 ;  /* 0x00000008ce077211 */ /* 0x082fe400010f0c11 */
        /* <DEDUP_REMOVED lines=8> */
.L_x_480:
[----:B------:R-:W-:Y:S05]  /*15d0*/  BSYNC B0 ;  /* 0x0000000000007941 */ /* 0x000fea0003800000 */
.L_x_479:
[----:B------:R-:W-:Y:S05]  /*15e0*/  BRA.DIV ~URZ, `(.L_x_481) ;  /* 0x0000c7027f007947 */ /* 0x000fea000b800000 */
[----:B-1----:R1:W2:Y:S02]  /*15f0*/  SHFL.IDX PT, R8, R9, 0x2, 0x181f ;  /* 0x00581f0009087f89 */ /* 0x0022a400000e0000 */
.L_x_547:
[----:B------:R-:W-:Y:S05]  /*1600*/  BRA.DIV ~URZ, `(.L_x_482) ;  /* 0x0000c7527f007947 */ /* 0x000fea000b800000 */
[----:B----4-:R4:W1:Y:S02]  /*1610*/  SHFL.IDX PT, R0, R11, 0x2, 0x181f ;  /* 0x00581f000b007f89 */ /* 0x01086400000e0000 */
.L_x_548:
[----:B------:R-:W-:Y:S01]  /*1620*/  IADD3 R2, R10, 0x40, RZ ;  /* 0x000000400a027810 */ /* 0x000fe20007ffe0ff */
[----:B------:R-:W-:Y:S03]  /*1630*/  BSSY B0, `(.L_x_483) ;  /* 0x0000012000007945 */ /* 0x000fe60003800000 */
[----:B------:R-:W-:-:S13]  /*1640*/  ISETP.GE.AND P0, PT, R2, R13, PT ;  /* 0x0000000d0200720c */ /* 0x000fda0003f06270 */
[----:B------:R-:W-:Y:S05]  /*1650*/  @P0 BRA `(.L_x_484) ;  /* 0x000000f000000947 */ /* 0x000fea0003800000 */
[-C--:B-1----:R-:W-:Y:S02]  /*1660*/  LEA R6, P2, R206, R0.reuse, 0x1 ;  /* 0x00000000ce067211 */ /* 0x082fe400078408ff */
        /* <DEDUP_REMOVED lines=14> */
.L_x_484:
[----:B------:R-:W-:Y:S05]  /*1750*/  BSYNC B0 ;  /* 0x0000000000007941 */ /* 0x000fea0003800000 */
.L_x_483:
[----:B------:R-:W-:Y:S05]  /*1760*/  BRA.DIV ~URZ, `(.L_x_485) ;  /* 0x0000c6627f007947 */ /* 0x000fea000b800000 */
[----:B--2---:R2:W3:Y:S04]  /*1770*/  SHFL.IDX PT, R8, R9, 0x3, 0x181f ;  /* 0x00781f0009087f89 */ /* 0x0044e800000e0000 */
[----:B-1----:R2:W1:Y:S02]  /*1780*/  SHFL.IDX PT, R0, R11, 0x3, 0x181f ;  /* 0x00781f000b007f89 */ /* 0x00246400000e0000 */
.L_x_549:
[----:B------:R-:W-:Y:S01]  /*1790*/  IADD3 R2, R10, 0x60, RZ ;  /* 0x000000600a027810 */ /* 0x000fe20007ffe0ff */
[----:B-----5:R-:W-:Y:S01]  /*17a0*/  IMAD.WIDE.U32 R222, R12, c[0x0][0x2b0], RZ ;  /* 0x0000ac000cde7a25 */ /* 0x020fe200078e00ff */
[----:B------:R-:W-:-:S02]  /*17b0*/  SHF.R.S32.HI R20, RZ, 0x1f, R206 ;  /* 0x0000001fff147819 */ /* 0x000fc400000114ce */
[----:B------:R-:W-:Y:S02]  /*17c0*/  ISETP.GE.AND P2, PT, R2, R13, PT ;  /* 0x0000000d0200720c */ /* 0x000fe40003f46270 */
[----:B------:R-:W-:Y:S02]  /*17d0*/  SHF.R.S32.HI R15, RZ, 0x1f, R207 ;  /* 0x0000001fff0f7819 */ /* 0x000fe400000114cf */
[----:B--234-:R-:W-:-:S09]  /*17e0*/  SHF.R.S32.HI R11, RZ, 0x1f, R208 ;  /* 0x0000001fff0b7819 */ /* 0x01cfd200000114d0 */
[CC--:B-1----:R-:W-:Y:S02]  /*17f0*/  @!P2 LEA R6, P0, R206.reuse, R0.reuse, 0x1 ;  /* 0x00000000ce06a211 */ /* 0x0c2fe400078008ff */
[C---:B------:R-:W-:Y:S02]  /*1800*/  @!P2 LEA R4, P1, R207.reuse, R0, 0x1 ;  /* 0x00000000cf04a211 */ /* 0x040fe400078208ff */
[----:B------:R-:W-:Y:S02]  /*1810*/  @!P2 LEA.HI.X R7, R206, R8, R20, 0x1, P0 ;  /* 0x00000008ce07a211 */ /* 0x000fe400000f0c14 */
[----:B------:R-:W-:Y:S02]  /*1820*/  @!P2 LEA R2, P0, R208, R0, 0x1 ;  /* 0x00000000d002a211 */ /* 0x000fe400078008ff */
[----:B------:R-:W-:Y:S01]  /*1830*/  SHF.R.S32.HI R0, RZ, 0x1f, R12 ;  /* 0x0000001fff007819 */ /* 0x000fe2000001140c */
[----:B------:R-:W-:Y:S01]  /*1840*/  @!PT LDS RZ, [RZ] ;  /* 0x00000000fffff984 */ /* 0x000fe20000000800 */
[----:B------:R-:W-:Y:S01]  /*1850*/  @!PT LDS RZ, [RZ] ;  /* 0x00000000fffff984 */ /* 0x000fe20000000800 */
[----:B------:R-:W-:Y:S01]  /*1860*/  @!PT LDS RZ, [RZ] ;  /* 0x00000000fffff984 */ /* 0x000fe20000000800 */
[----:B------:R1:W-:Y:S01]  /*1870*/  @!P2 LDGSTS.E.BYPASS.LTC128B.128 [R203+0xf100], [R6.64], !P6 ;  /* 0x0f10000006cbafae */ /* 0x0003e2000f101d46 */
[----:B------:R-:W-:-:S02]  /*1880*/  @!P2 LEA.HI.X R5, R207, R8, R15, 0x1, P1 ;  /* 0x00000008cf05a211 */ /* 0x000fc400008f0c0f */
[----:B------:R-:W-:Y:S01]  /*1890*/  @!P2 LEA.HI.X R3, R208, R8, R11, 0x1, P0 ;  /* 0x00000008d003a211 */ /* 0x000fe200000f0c0b */
[----:B------:R-:W-:Y:S02]  /*18a0*/  IMAD R0, R0, c[0x0][0x2b0], RZ ;  /* 0x0000ac0000007a24 */ /* 0x000fe400078e02ff */
[----:B------:R1:W-:Y:S02]  /*18b0*/  @!P2 LDGSTS.E.BYPASS.LTC128B.128 [R203+0x13100], [R4.64], !P5 ;  /* 0x1310000004cbafae */ /* 0x0003e4000e901d46 */
[----:B------:R-:W-:Y:S02]  /*18c0*/  IMAD R0, R12, c[0x0][0x2b4], R0 ;  /* 0x0000ad000c007a24 */ /* 0x000fe400078e0200 */
[----:B------:R1:W-:Y:S02]  /*18d0*/  @!P2 LDGSTS.E.BYPASS.LTC128B.128 [R203+0x17100], [R2.64], !P3 ;  /* 0x1710000002cbafae */ /* 0x0003e4000d901d46 */
[----:B------:R-:W-:Y:S02]  /*18e0*/  IMAD.IADD R226, R223, 0x1, R0 ;  /* 0x00000001dfe27824 */ /* 0x000fe400078e0200 */
[----:B------:R-:W0:Y:S01]  /*18f0*/  LDGDEPBAR ;  /* 0x00000000000079af */ /* 0x000e220000000000 */
[----:B------:R-:W-:Y:S03]  /*1900*/  WARPSYNC 0xffffffff ;  /* 0xffffffff00007948 */ /* 0x000fe60003800000 */
[----:B------:R-:W-:Y:S01]  /*1910*/  IMAD.MOV.U32 R0, RZ, RZ, c[0x0][0x2b8] ;  /* 0x0000ae00ff007624 */ /* 0x000fe200078e00ff */
[----:B------:R-:W-:Y:S01]  /*1920*/  BAR.SYNC.DEFER_BLOCKING 0x0 ;  /* 0x0000000000007b1d */ /* 0x000fe20000010000 */
[----:B------:R-:W-:-:S02]  /*1930*/  IMAD.MOV.U32 R16, RZ, RZ, c[0x0][0x2ac] ;  /* 0x0000ab00ff107624 */ /* 0x000fc400078e00ff */
[----:B-1----:R-:W-:Y:S01]  /*1940*/  IMAD R2, R213, 0x40, R216 ;  /* 0x00000040d5027824 */ /* 0x002fe200078e02d8 */
[----:B------:R-:W-:Y:S01]  /*1950*/  ISETP.NE.AND P3, PT, R0, 0x1, PT ;  /* 0x000000010000780c */ /* 0x000fe20003f65270 */
[----:B------:R-:W-:Y:S02]  /*1960*/  IMAD R16, R16, c[0x0][0x1d0], RZ ;  /* 0x0000740010107a24 */ /* 0x000fe400078e02ff */
[----:B------:R-:W-:Y:S01]  /*1970*/  IMAD.MOV.U32 R202, RZ, RZ, RZ ;  /* 0x000000ffffca7224 */ /* 0x000fe200078e00ff */
[----:B------:R-:W-:-:S04]  /*1980*/  IADD3 R2, R2, -0x40, RZ ;  /* 0xffffffc002027810 */ /* 0x000fc80007ffe0ff */
[C---:B------:R-:W-:Y:S02]  /*1990*/  ISETP.GE.AND P1, PT, R2.reuse, R16, PT ;  /* 0x000000100200720c */ /* 0x040fe40003f26270 */
[----:B------:R-:W-:Y:S02]  /*19a0*/  IADD3 R2, R2, R220, RZ ;  /* 0x000000dc02027210 */ /* 0x000fe40007ffe0ff */
[----:B------:R-:W-:-:S03]  /*19b0*/  ISETP.GT.OR P1, PT, R216, 0x3f, P1 ;  /* 0x0000003fd800780c */ /* 0x000fc60000f24670 */
[----:B------:R-:W-:-:S04]  /*19c0*/  @P3 IMAD.HI.U32 R3, R2, c[0x0][0x2bc], RZ ;  /* 0x0000af0002033a27 */ /* 0x000fc800078e00ff */
[----:B------:R-:W-:Y:S01]  /*19d0*/  IMAD.MOV.U32 R0, RZ, RZ, R2 ;  /* 0x000000ffff007224 */ /* 0x000fe200078e0002 */
[----:B------:R-:W-:-:S05]  /*19e0*/  @P3 SHF.R.U32.HI R0, RZ, c[0x0][0x2c0], R3 ;  /* 0x0000b000ff003a19 */ /* 0x000fca0000011603 */
[----:B------:R-:W-:-:S04]  /*19f0*/  @!P1 IADD3 R3, P0, R0, R222, RZ ;  /* 0x000000de00039210 */ /* 0x000fc80007f1e0ff */
[----:B------:R-:W-:Y:S02]  /*1a00*/  @!P1 LEA.HI.X.SX32 R5, R0, R226, 0x1, P0 ;  /* 0x000000e200059211 */ /* 0x000fe400000f0eff */
[----:B------:R-:W-:-:S04]  /*1a10*/  @!P1 LEA R4, P0, R3, c[0x0][0x2a0], 0x2 ;  /* 0x0000a80003049a11 */ /* 0x000fc800078010ff */
[----:B------:R-:W-:-:S05]  /*1a20*/  @!P1 LEA.HI.X R5, R3, c[0x0][0x2a4], R5, 0x2, P0 ;  /* 0x0000a90003059a11 */ /* 0x000fca00000f1405 */
[----:B------:R1:W2:Y:S01]  /*1a30*/  @!P1 LDG.E R202, [R4.64] ;  /* 0x0000000604ca9981 */ /* 0x0002a2000c1e1900 */
[----:B------:R-:W-:Y:S01]  /*1a40*/  IADD3 R0, -R0, RZ, RZ ;  /* 0x000000ff00007210 */ /* 0x000fe20007ffe1ff */
[C---:B------:R-:W-:Y:S01]  /*1a50*/  IMAD.WIDE.U32 R218, R231.reuse, c[0x0][0x1e8], RZ ;  /* 0x00007a00e7da7a25 */ /* 0x040fe200078e00ff */
[----:B------:R-:W-:Y:S01]  /*1a60*/  SHF.L.U64.HI R100, R206, 0x1, R20 ;  /* 0x00000001ce647819 */ /* 0x000fe20000010214 */
[----:B------:R-:W-:Y:S01]  /*1a70*/  BSSY B0, `(.L_x_486) ;  /* 0x000019e000007945 */ /* 0x000fe20003800000 */
[----:B------:R-:W-:Y:S01]  /*1a80*/  SHF.L.U32 R107, R208, 0x1, RZ ;  /* 0x00000001d06b7819 */ /* 0x000fe200000006ff */
[----:B------:R-:W-:Y:S01]  /*1a90*/  IMAD R205, R0, c[0x0][0x2b8], R2 ;  /* 0x0000ae0000cd7a24 */ /* 0x000fe200078e0202 */
[----:B------:R-:W-:Y:S01]  /*1aa0*/  IADD3 R103, R184, 0x20, RZ ;  /* 0x00000020b8677810 */ /* 0x000fe20007ffe0ff */
[----:B------:R-:W-:Y:S01]  /*1ab0*/  IMAD.WIDE.U32 R224, R231, c[0x0][0x210], RZ ;  /* 0x00008400e7e07a25 */ /* 0x000fe200078e00ff */
[----:B------:R-:W-:Y:S02]  /*1ac0*/  SHF.L.U64.HI R102, R208, 0x1, R11 ;  /* 0x00000001d0667819 */ /* 0x000fe4000001020b */
[----:B------:R-:W-:Y:S01]  /*1ad0*/  SHF.R.S32.HI R9, RZ, 0x1f, R205 ;  /* 0x0000001fff097819 */ /* 0x000fe200000114cd */
[----:B------:R-:W-:Y:S01]  /*1ae0*/  IMAD.WIDE.U32 R2, R205, c[0x0][0x1e0], RZ ;  /* 0x00007800cd027a25 */ /* 0x000fe200078e00ff */
[----:B------:R-:W-:-:S03]  /*1af0*/  SHF.L.U64.HI R101, R207, 0x1, R15 ;  /* 0x00000001cf657819 */ /* 0x000fc6000001020f */
[----:B------:R-:W-:Y:S02]  /*1b00*/  IMAD R0, R9, c[0x0][0x1e0], RZ ;  /* 0x0000780009007a24 */ /* 0x000fe400078e02ff */
[----:B------:R-:W-:Y:S02]  /*1b10*/  IMAD.SHL.U32 R105, R206, 0x2, RZ ;  /* 0x00000002ce697824 */ /* 0x000fe400078e00ff */
[----:B------:R-:W-:Y:S02]  /*1b20*/  IMAD R0, R205, c[0x0][0x1e4], R0 ;  /* 0x00007900cd007a24 */ /* 0x000fe400078e0200 */
[----:B------:R-:W-:Y:S02]  /*1b30*/  IMAD.SHL.U32 R106, R207, 0x2, RZ ;  /* 0x00000002cf6a7824 */ /* 0x000fe400078e00ff */
[----:B------:R-:W-:Y:S01]  /*1b40*/  IMAD.IADD R3, R3, 0x1, R0 ;  /* 0x0000000103037824 */ /* 0x000fe200078e0200 */
[----:B-1----:R-:W-:Y:S01]  /*1b50*/  LEA R5, R213, 0xffffffc0, 0x6 ;  /* 0xffffffc0d5057811 */ /* 0x002fe200078e30ff */
[----:B------:R-:W-:-:S03]  /*1b60*/  IMAD R0, R14, c[0x0][0x1e8], RZ ;  /* 0x00007a000e007a24 */ /* 0x000fc600078e02ff */
[----:B------:R-:W-:Y:S01]  /*1b70*/  IADD3 R104, R16, -R5, RZ ;  /* 0x8000000510687210 */ /* 0x000fe20007ffe0ff */
[----:B------:R-:W-:-:S04]  /*1b80*/  IMAD R0, R231, c[0x0][0x1ec], R0 ;  /* 0x00007b00e7007a24 */ /* 0x000fc800078e0200 */
[----:B------:R-:W-:Y:S02]  /*1b90*/  IMAD.IADD R221, R219, 0x1, R0 ;  /* 0x00000001dbdd7824 */ /* 0x000fe400078e0200 */
[----:B------:R-:W-:-:S05]  /*1ba0*/  IMAD.IADD R13, R104, 0x1, -R229 ;  /* 0x00000001680d7824 */ /* 0x000fca00078e0ae5 */
[C---:B------:R-:W-:Y:S02]  /*1bb0*/  ISETP.GE.AND P2, PT, R13.reuse, 0x1, PT ;  /* 0x000000010d00780c */ /* 0x040fe40003f46270 */
[----:B------:R-:W-:-:S11]  /*1bc0*/  ISETP.GE.AND P6, PT, R13, 0x21, PT ;  /* 0x000000210d00780c */ /* 0x000fd60003fc6270 */
[----:B------:R-:W-:Y:S02]  /*1bd0*/  @P2 ISETP.GE.AND P1, PT, R206, c[0x0][0x1d4], PT ;  /* 0x00007500ce002a0c */ /* 0x000fe40003f26270 */
[----:B------:R-:W-:Y:S02]  /*1be0*/  @P2 ISETP.GE.AND P5, PT, R207, c[0x0][0x1d4], PT ;  /* 0x00007500cf002a0c */ /* 0x000fe40003fa6270 */
[----:B--2---:R-:W-:Y:S01]  /*1bf0*/  SHF.R.S32.HI R10, RZ, 0x1f, R202 ;  /* 0x0000001fff0a7819 */ /* 0x004fe200000114ca */
[----:B------:R-:W-:-:S04]  /*1c00*/  IMAD.WIDE.U32 R2, R202, c[0x0][0x1f0], R2 ;  /* 0x00007c00ca027a25 */ /* 0x000fc800078e0002 */
[----:B------:R-:W-:Y:S01]  /*1c10*/  IMAD R4, R10, c[0x0][0x1f0], RZ ;  /* 0x00007c000a047a24 */ /* 0x000fe200078e02ff */
[----:B------:R-:W-:-:S03]  /*1c20*/  IADD3 R0, P0, R2, R218, RZ ;  /* 0x000000da02007210 */ /* 0x000fc60007f1e0ff */
[----:B------:R-:W-:-:S05]  /*1c30*/  IMAD R4, R202, c[0x0][0x1f4], R4 ;  /* 0x00007d00ca047a24 */ /* 0x000fca00078e0204 */
[----:B------:R-:W-:Y:S02]  /*1c40*/  IADD3.X R2, R221, R3, R4, P0, !PT ;  /* 0x00000003dd027210 */ /* 0x000fe400007fe404 */
[----:B------:R-:W-:-:S04]  /*1c50*/  LEA R3, P0, R0, c[0x0][0x1c8], 0x1 ;  /* 0x0000720000037a11 */ /* 0x000fc800078008ff */
[----:B------:R-:W-:Y:S02]  /*1c60*/  LEA.HI.X R8, R0, c[0x0][0x1cc], R2, 0x1, P0 ;  /* 0x0000730000087a11 */ /* 0x000fe400000f0c02 */
[----:B------:R-:W1:Y:S04]  /*1c70*/  SHFL.IDX PT, R0, R3, RZ, 0x181f ;  /* 0x00181fff03007589 */ /* 0x000e6800000e0000 */
[----:B------:R-:W2:Y:S04]  /*1c80*/  SHFL.IDX PT, R2, R8, RZ, 0x181f ;  /* 0x00181fff08027589 */ /* 0x000ea800000e0000 */
[----:B------:R-:W3:Y:S04]  /*1c90*/  SHFL.IDX PT, R3, R3, 0x1, 0x181f ;  /* 0x00381f0003037f89 */ /* 0x000ee800000e0000 */
[----:B------:R-:W4:Y:S01]  /*1ca0*/  SHFL.IDX PT, R8, R8, 0x1, 0x181f ;  /* 0x00381f0008087f89 */ /* 0x000f2200000e0000 */
[----:B-1----:R-:W-:-:S04]  /*1cb0*/  @P2 LEA R4, P0, R206, R0, 0x1 ;  /* 0x00000000ce042211 */ /* 0x002fc800078008ff */
[----:B--2---:R-:W-:Y:S02]  /*1cc0*/  @P2 LEA.HI.X R5, R206, R2, R20, 0x1, P0 ;  /* 0x00000002ce052211 */ /* 0x004fe400000f0c14 */
[----:B------:R-:W-:-:S03]  /*1cd0*/  @P2 LEA R6, P0, R207, R0, 0x1 ;  /* 0x00000000cf062211 */ /* 0x000fc600078008ff */
[----:B------:R1:W-:Y:S01]  /*1ce0*/  @P2 LDGSTS.E.BYPASS.LTC128B.128 [R203+0x6100], [R4.64], !P1 ;  /* 0x0610000004cb2fae */ /* 0x0003e2000c901d46 */
[----:B------:R-:W-:Y:S02]  /*1cf0*/  @P2 ISETP.GE.AND P1, PT, R208, c[0x0][0x1d4], PT ;  /* 0x00007500d0002a0c */ /* 0x000fe40003f26270 */
[----:B------:R-:W-:-:S05]  /*1d00*/  @P2 LEA.HI.X R7, R207, R2, R15, 0x1, P0 ;  /* 0x00000002cf072211 */ /* 0x000fca00000f0c0f */
[----:B------:R3:W-:Y:S01]  /*1d10*/  @P2 LDGSTS.E.BYPASS.LTC128B.128 [R203+0x8100], [R6.64], !P5 ;  /* 0x0810000006cb2fae */ /* 0x0007e2000e901d46 */
[----:B-1----:R-:W-:Y:S01]  /*1d20*/  @P2 LEA R4, P0, R208, R0, 0x1 ;  /* 0x00000000d0042211 */ /* 0x002fe200078008ff */
[----:B------:R-:W-:-:S03]  /*1d30*/  IMAD R0, R9, c[0x0][0x208], RZ ;  /* 0x0000820009007a24 */ /* 0x000fc600078e02ff */
[----:B------:R-:W-:Y:S01]  /*1d40*/  @P2 LEA.HI.X R5, R208, R2, R11, 0x1, P0 ;  /* 0x00000002d0052211 */ /* 0x000fe200000f0c0b */
[----:B------:R-:W-:Y:S01]  /*1d50*/  IMAD R0, R205, c[0x0][0x20c], R0 ;  /* 0x00008300cd007a24 */ /* 0x000fe200078e0200 */
[----:B---3--:R-:W-:-:S03]  /*1d60*/  @P6 LEA R6, P0, R206, R3, 0x1 ;  /* 0x00000003ce066211 */ /* 0x008fc600078008ff */
[----:B------:R1:W-:Y:S01]  /*1d70*/  @P2 LDGSTS.E.BYPASS.LTC128B.128 [R203+0xa100], [R4.64], !P1 ;  /* 0x0a10000004cb2fae */ /* 0x0003e2000c901d46 */
[C---:B------:R-:W-:Y:S02]  /*1d80*/  @P6 ISETP.GE.AND P2, PT, R206.reuse, c[0x0][0x1d4], PT ;  /* 0x00007500ce006a0c */ /* 0x040fe40003f46270 */
[----:B------:R-:W-:Y:S02]  /*1d90*/  @P6 ISETP.GE.AND P1, PT, R207, c[0x0][0x1d4], PT ;  /* 0x00007500cf006a0c */ /* 0x000fe40003f26270 */
[----:B----4-:R-:W-:Y:S02]  /*1da0*/  @P6 LEA.HI.X R7, R206, R8, R20, 0x1, P0 ;  /* 0x00000008ce076211 */ /* 0x010fe400000f0c14 */
[----:B------:R-:W-:-:S07]  /*1db0*/  @P6 ISETP.GE.AND P0, PT, R208, c[0x0][0x1d4], PT ;  /* 0x00007500d0006a0c */ /* 0x000fce0003f06270 */
[----:B------:R2:W-:Y:S01]  /*1dc0*/  @P6 LDGSTS.E.BYPASS.LTC128B.128 [R203+0x7100], [R6.64], !P2 ;  /* 0x0710000006cb6fae */ /* 0x0005e2000d101d46 */
[----:B-1----:R-:W-:-:S04]  /*1dd0*/  @P6 LEA R4, P5, R207, R3, 0x1 ;  /* 0x00000003cf046211 */ /* 0x002fc800078a08ff */
[----:B------:R-:W-:Y:S02]  /*1de0*/  @P6 LEA.HI.X R5, R207, R8, R15, 0x1, P5 ;  /* 0x00000008cf056211 */ /* 0x000fe400028f0c0f */
[----:B------:R-:W-:-:S03]  /*1df0*/  @P6 LEA R2, P5, R208, R3, 0x1 ;  /* 0x00000003d0026211 */ /* 0x000fc600078a08ff */
[----:B------:R2:W-:Y:S01]  /*1e00*/  @P6 LDGSTS.E.BYPASS.LTC128B.128 [R203+0x9100], [R4.64], !P1 ;  /* 0x0910000004cb6fae */ /* 0x0005e2000c901d46 */
[----:B------:R-:W-:Y:S01]  /*1e10*/  @P6 LEA.HI.X R3, R208, R8, R11, 0x1, P5 ;  /* 0x00000008d0036211 */ /* 0x000fe200028f0c0b */
[----:B------:R-:W-:-:S04]  /*1e20*/  IMAD R8, R10, c[0x0][0x218], RZ ;  /* 0x000086000a087a24 */ /* 0x000fc800078e02ff */
[----:B------:R1:W-:Y:S01]  /*1e30*/  @P6 LDGSTS.E.BYPASS.LTC128B.128 [R203+0xb100], [R2.64], !P0 ;  /* 0x0b10000002cb6fae */ /* 0x0003e2000c101d46 */
[----:B------:R-:W-:-:S03]  /*1e40*/  IMAD R8, R202, c[0x0][0x21c], R8 ;  /* 0x00008700ca087a24 */ /* 0x000fc600078e0208 */
[----:B------:R-:W0:Y:S01]  /*1e50*/  LDGDEPBAR ;  /* 0x00000000000079af */ /* 0x000e220000000000 */
[----:B-1----:R-:W-:Y:S01]  /*1e60*/  IMAD.WIDE.U32 R2, R205, c[0x0][0x208], RZ ;  /* 0x00008200cd027a25 */ /* 0x002fe200078e00ff */
[----:B------:R-:W-:-:S04]  /*1e70*/  DEPBAR.LE SB0, 0x1 ;  /* 0x000080400000791a */ /* 0x000fc80000000000 */
[----:B------:R-:W-:-:S04]  /*1e80*/  DEPBAR.LE SB0, 0x0 ;  /* 0x000080000000791a */ /* 0x000fc80000000000 */
[----:B------:R-:W-:Y:S01]  /*1e90*/  BAR.SYNC.DEFER_BLOCKING 0x0 ;  /* 0x0000000000007b1d */ /* 0x000fe20000010000 */
[----:B------:R-:W-:Y:S02]  /*1ea0*/  IMAD.IADD R3, R3, 0x1, R0 ;  /* 0x0000000103037824 */ /* 0x000fe400078e0200 */
[----:B------:R-:W-:Y:S02]  /*1eb0*/  IMAD R0, R14, c[0x0][0x210], RZ ;  /* 0x000084000e007a24 */ /* 0x000fe400078e02ff */
[----:B------:R-:W-:-:S04]  /*1ec0*/  IMAD.WIDE.U32 R2, R202, c[0x0][0x218], R2 ;  /* 0x00008600ca027a25 */ /* 0x000fc800078e0002 */
[----:B------:R-:W-:-:S05]  /*1ed0*/  IMAD R0, R231, c[0x0][0x214], R0 ;  /* 0x00008500e7007a24 */ /* 0x000fca00078e0200 */
[----:B------:R-:W-:Y:S02]  /*1ee0*/  IADD3 R227, R225, R0, RZ ;  /* 0x00000000e1e37210 */ /* 0x000fe40007ffe0ff */
[----:B------:R-:W-:-:S04]  /*1ef0*/  IADD3 R0, P0, R2, R224, RZ ;  /* 0x000000e002007210 */ /* 0x000fc80007f1e0ff */
[----:B------:R-:W-:Y:S02]  /*1f00*/  IADD3.X R3, R227, R3, R8, P0, !PT ;  /* 0x00000003e3037210 */ /* 0x000fe400007fe408 */
[C---:B------:R-:W-:Y:S01]  /*1f10*/  LEA R2, P0, R0.reuse, c[0x0][0x1f8], 0x1 ;  /* 0x00007e0000027a11 */ /* 0x040fe200078008ff */
[----:B--2---:R-:W-:Y:S03]  /*1f20*/  LDSM.16.M88.4 R4, [R197] ;  /* 0x00000000c504783b */ /* 0x004fe60000000200 */
[----:B------:R-:W-:Y:S01]  /*1f30*/  LEA.HI.X R8, R0, c[0x0][0x1fc], R3, 0x1, P0 ;  /* 0x00007f0000087a11 */ /* 0x000fe200000f0c03 */
[----:B------:R-:W-:Y:S01]  /*1f40*/  LDSM.16.M88.4 R16, [R184] ;  /* 0x00000000b810783b */ /* 0x000fe20000000200 */
[----:B------:R-:W-:Y:S02]  /*1f50*/  R2P PR, R217, 0x6 ;  /* 0x00000006d9007804 */ /* 0x000fe40000000000 */
[----:B------:R-:W-:Y:S01]  /*1f60*/  ISETP.GE.AND P5, PT, R206, c[0x0][0x1d4], PT ;  /* 0x00007500ce007a0c */ /* 0x000fe20003fa6270 */
[----:B------:R-:W1:Y:S04]  /*1f70*/  SHFL.IDX PT, R0, R2, RZ, 0x181f ;  /* 0x00181fff02007589 */ /* 0x000e6800000e0000 */
[----:B------:R-:W2:Y:S04]  /*1f80*/  SHFL.IDX PT, R3, R8, RZ, 0x181f ;  /* 0x00181fff08037589 */ /* 0x000ea800000e0000 */
[----:B------:R-:W3:Y:S02]  /*1f90*/  SHFL.IDX PT, R2, R2, 0x1, 0x181f ;  /* 0x00381f0002027f89 */ /* 0x000ee400000e0000 */
[----:B------:R-:W-:-:S02]  /*1fa0*/  @P1 IADD3 R103, R184, -0x20, RZ ;  /* 0xffffffe0b8671810 */ /* 0x000fc40007ffe0ff */
[----:B------:R-:W-:Y:S04]  /*1fb0*/  LDSM.16.M88.4 R40, [R184+0x800] ;  /* 0x00080000b828783b */ /* 0x000fe80000000200 */
[----:B------:R-:W4:Y:S04]  /*1fc0*/  SHFL.IDX PT, R12, R8, 0x1, 0x181f ;  /* 0x00381f00080c7f89 */ /* 0x000f2800000e0000 */
[----:B------:R-:W5:Y:S01]  /*1fd0*/  LDSM.16.M88.4 R32, [R184+0x1000] ;  /* 0x00100000b820783b */ /* 0x000f620000000200 */
[----:B-1----:R-:W-:-:S03]  /*1fe0*/  IADD3 R14, P1, R0, R107, RZ ;  /* 0x0000006b000e7210 */ /* 0x002fc60007f3e0ff */
[----:B------:R-:W1:Y:S01]  /*1ff0*/  LDSM.16.M88.4 R24, [R184+0x1800] ;  /* 0x00180000b818783b */ /* 0x000e620000000200 */
[----:B--2---:R-:W-:-:S03]  /*2000*/  IADD3.X R15, R3, R102, RZ, P1, !PT ;  /* 0x00000066030f7210 */ /* 0x004fc60000ffe4ff */
[----:B------:R-:W-:Y:S01]  /*2010*/  LDSM.16.M88.4 R8, [R198] ;  /* 0x00000000c608783b */ /* 0x000fe20000000200 */
[----:B---3--:R-:W-:-:S03]  /*2020*/  IADD3 R20, P1, R2, R106, RZ ;  /* 0x0000006a02147210 */ /* 0x008fc60007f3e0ff */
[----:B------:R-:W2:Y:S01]  /*2030*/  LDSM.16.M88.4 R36, [R103] ;  /* 0x000000006724783b */ /* 0x000ea20000000200 */
[----:B------:R-:W-:Y:S03]  /*2040*/  HMMA.16816.F32 R44, R4, R18, RZ ;  /* 0x00000012042c723c */ /* 0x000fe600000018ff */
[----:B------:R-:W-:Y:S01]  /*2050*/  LDSM.16.M88.4 R72, [R103+0x1000] ;  /* 0x001000006748783b */ /* 0x000fe20000000200 */
[----:B----4-:R-:W-:-:S03]  /*2060*/  IMAD.X R21, R12, 0x1, R101, P1 ;  /* 0x000000010c157824 */ /* 0x010fc600008e0665 */
[----:B------:R-:W-:Y:S01]  /*2070*/  LDSM.16.M88.4 R88, [R103+0x1800] ;  /* 0x001800006758783b */ /* 0x000fe20000000200 */
[-C--:B------:R-:W-:Y:S01]  /*2080*/  IADD3 R18, P0, R0, R105.reuse, RZ ;  /* 0x0000006900127210 */ /* 0x080fe20007f1e0ff */
[C---:B------:R-:W-:Y:S04]  /*2090*/  HMMA.16816.F32 R28, R4.reuse, R16, RZ ;  /* 0x00000010041c723c */ /* 0x040fe800000018ff */
[--C-:B------:R-:W-:Y:S01]  /*20a0*/  IMAD.X R19, R3, 0x1, R100.reuse, P0 ;  /* 0x0000000103137824 */ /* 0x100fe200000e0664 */
[----:B------:R-:W-:Y:S02]  /*20b0*/  IADD3 R22, P0, R2, R105, RZ ;  /* 0x0000006902167210 */ /* 0x000fe40007f1e0ff */
[----:B------:R-:W-:Y:S01]  /*20c0*/  IADD3 R16, P6, R0, R106, RZ ;  /* 0x0000006a00107210 */ /* 0x000fe20007fde0ff */
[----:B------:R-:W-:Y:S01]  /*20d0*/  HMMA.16816.F32 R48, R4, R40, RZ ;  /* 0x000000280430723c */ /* 0x000fe200000018ff */
[----:B------:R-:W-:Y:S01]  /*20e0*/  MOV R0, 0x40 ;  /* 0x0000004000007802 */ /* 0x000fe20000000f00 */
[----:B------:R-:W-:Y:S01]  /*20f0*/  IMAD.X R23, R12, 0x1, R100, P0 ;  /* 0x000000010c177824 */ /* 0x000fe200000e0664 */
[----:B------:R-:W-:Y:S01]  /*2100*/  ISETP.LT.OR P0, PT, R13, 0x1, P5 ;  /* 0x000000010d00780c */ /* 0x000fe20002f01670 */
[----:B------:R-:W-:Y:S01]  /*2110*/  IMAD.X R17, R3, 0x1, R101, P6 ;  /* 0x0000000103117824 */ /* 0x000fe200030e0665 */
[----:B------:R-:W-:-:S02]  /*2120*/  ISETP.GE.AND P6, PT, R207, c[0x0][0x1d4], PT ;  /* 0x00007500cf007a0c */ /* 0x000fc40003fc6270 */
[C---:B------:R-:W-:Y:S01]  /*2130*/  ISETP.LT.OR P5, PT, R13.reuse, 0x21, P5 ;  /* 0x000000210d00780c */ /* 0x040fe20002fa1670 */
[----:B------:R-:W-:Y:S01]  /*2140*/  HMMA.16816.F32 R52, R4, R42, RZ ;  /* 0x0000002a0434723c */ /* 0x000fe200000018ff */
[C---:B------:R-:W-:Y:S01]  /*2150*/  ISETP.LT.OR P1, PT, R13.reuse, 0x1, P6 ;  /* 0x000000010d00780c */ /* 0x040fe20003721670 */
[----:B------:R-:W3:Y:S01]  /*2160*/  LDSM.16.M88.4 R40, [R103+0x800] ;  /* 0x000800006728783b */ /* 0x000ee20000000200 */
[----:B------:R-:W-:Y:S02]  /*2170*/  ISETP.LT.OR P6, PT, R13, 0x21, P6 ;  /* 0x000000210d00780c */ /* 0x000fe400037c1670 */
[----:B------:R-:W-:-:S03]  /*2180*/  SEL R0, R0, 0xffffffc0, !P2 ;  /* 0xffffffc000007807 */ /* 0x000fc60005000000 */
[----:B------:R-:W-:Y:S01]  /*2190*/  @!PT LDS RZ, [RZ] ;  /* 0x00000000fffff984 */ /* 0x000fe20000000800 */
[----:B------:R-:W-:Y:S01]  /*21a0*/  @!PT LDS RZ, [RZ] ;  /* 0x00000000fffff984 */ /* 0x000fe20000000800 */
[----:B------:R-:W-:Y:S01]  /*21b0*/  @!PT LDS RZ, [RZ] ;  /* 0x00000000fffff984 */ /* 0x000fe20000000800 */
[----:B------:R4:W-:Y:S01]  /*21c0*/  LDGSTS.E.BYPASS.LTC128B.128 [R203+0x100], [R18.64], !P0 ;  /* 0x0010000012cb7fae */ /* 0x0009e2000c101d46 */
[----:B------:R-:W-:Y:S01]  /*21d0*/  ISETP.GE.AND P0, PT, R208, c[0x0][0x1d4], PT ;  /* 0x00007500d0007a0c */ /* 0x000fe20003f06270 */
[----:B------:R-:W-:Y:S01]  /*21e0*/  IMAD.IADD R186, R184, 0x1, R0 ;  /* 0x00000001b8ba7824 */ /* 0x000fe200078e0200 */
[C---:B-----5:R-:W-:Y:S03]  /*21f0*/  HMMA.16816.F32 R56, R4.reuse, R32, RZ ;  /* 0x000000200438723c */ /* 0x060fe600000018ff */
[----:B------:R4:W-:Y:S01]  /*2200*/  LDGSTS.E.BYPASS.LTC128B.128 [R203+0x2100], [R16.64], !P1 ;  /* 0x0210000010cb7fae */ /* 0x0009e2000c901d46 */
[C---:B------:R-:W-:Y:S02]  /*2210*/  ISETP.LT.OR P1, PT, R13.reuse, 0x1, P0 ;  /* 0x000000010d00780c */ /* 0x040fe40000721670 */
[----:B------:R-:W-:Y:S02]  /*2220*/  ISETP.LT.OR P0, PT, R13, 0x21, P0 ;  /* 0x000000210d00780c */ /* 0x000fe40000701670 */
[C---:B------:R-:W-:Y:S08]  /*2230*/  HMMA.16816.F32 R68, R4.reuse, R34, RZ ;  /* 0x000000220444723c */ /* 0x040ff000000018ff */
[----:B-1----:R-:W-:Y:S01]  /*2240*/  HMMA.16816.F32 R76, R4, R24, RZ ;  /* 0x00000018044c723c */ /* 0x002fe200000018ff */
[----:B------:R1:W-:Y:S01]  /*2250*/  LDGSTS.E.BYPASS.LTC128B.128 [R203+0x4100], [R14.64], !P1 ;  /* 0x041000000ecb7fae */ /* 0x0003e2000c901d46 */
[----:B------:R-:W-:-:S03]  /*2260*/  IADD3 R2, P1, R2, R107, RZ ;  /* 0x0000006b02027210 */ /* 0x000fc60007f3e0ff */
[----:B------:R5:W-:Y:S02]  /*2270*/  LDGSTS.E.BYPASS.LTC128B.128 [R203+0x1100], [R22.64], !P5 ;  /* 0x0110000016cb7fae */ /* 0x000be4000e901d46 */
[----:B------:R-:W-:Y:S01]  /*2280*/  IMAD.X R3, R12, 0x1, R102, P1 ;  /* 0x000000010c037824 */ /* 0x000fe200008e0666 */
[----:B------:R-:W-:Y:S01]  /*2290*/  HMMA.16816.F32 R64, R4, R26, RZ ;  /* 0x0000001a0440723c */ /* 0x000fe200000018ff */
[----:B------:R5:W-:Y:S01]  /*22a0*/  LDGSTS.E.BYPASS.LTC128B.128 [R203+0x3100], [R20.64], !P6 ;  /* 0x0310000014cb7fae */ /* 0x000be2000f101d46 */
[----:B------:R-:W-:-:S03]  /*22b0*/  ISETP.GT.AND P1, PT, R216, 0x3f, PT ;  /* 0x0000003fd800780c */ /* 0x000fc60003f24270 */
[----:B------:R5:W-:Y:S01]  /*22c0*/  LDGSTS.E.BYPASS.LTC128B.128 [R203+0x5100], [R2.64], !P0 ;  /* 0x0510000002cb7fae */ /* 0x000be2000c101d46 */
[----:B------:R-:W-:Y:S02]  /*22d0*/  ISETP.GE.AND P0, PT, R213, 0x2, PT ;  /* 0x00000002d500780c */ /* 0x000fe40003f06270 */
[C---:B--2---:R-:W-:Y:S01]  /*22e0*/  HMMA.16816.F32 R28, R8.reuse, R36, R28 ;  /* 0x00000024081c723c */ /* 0x044fe2000000181c */
[----:B------:R-:W-:Y:S04]  /*22f0*/  LDSM.16.M88.4 R4, [R200] ;  /* 0x00000000c804783b */ /* 0x000fe80000000200 */
[----:B------:R-:W-:Y:S03]  /*2300*/  LDSM.16.M88.4 R60, [R186+0x800] ;  /* 0x00080000ba3c783b */ /* 0x000fe60000000200 */
[C---:B------:R-:W-:Y:S01]  /*2310*/  HMMA.16816.F32 R24, R8.reuse, R38, R44 ;  /* 0x000000260818723c */ /* 0x040fe2000000182c */
[----:B------:R-:W-:Y:S04]  /*2320*/  LDSM.16.M88.4 R80, [R186+0x1000] ;  /* 0x00100000ba50783b */ /* 0x000fe80000000200 */
[----:B-1----:R-:W1:Y:S03]  /*2330*/  LDSM.16.M88.4 R12, [R186] ;  /* 0x00000000ba0c783b */ /* 0x002e660000000200 */
[----:B---3--:R-:W-:Y:S01]  /*2340*/  HMMA.16816.F32 R32, R8, R40, R48 ;  /* 0x000000280820723c */ /* 0x008fe20000001830 */
[----:B----4-:R-:W-:Y:S04]  /*2350*/  LDSM.16.M88.4 R16, [R199] ;  /* 0x00000000c710783b */ /* 0x010fe80000000200 */
[----:B------:R-:W0:Y:S01]  /*2360*/  LDGDEPBAR ;  /* 0x00000000000079af */ /* 0x000e220000000000 */
[----:B-----5:R-:W-:-:S02]  /*2370*/  IADD3 R2, R103, 0x4000, RZ ;  /* 0x0000400067027810 */ /* 0x020fc40007ffe0ff */
[----:B------:R-:W-:Y:S02]  /*2380*/  HMMA.16816.F32 R36, R8, R42, R52 ;  /* 0x0000002a0824723c */ /* 0x000fe40000001834 */
[----:B------:R-:W-:-:S06]  /*2390*/  IADD3 R185, R2, R0, RZ ;  /* 0x0000000002b97210 */ /* 0x000fcc0007ffe0ff */
[C---:B------:R-:W-:Y:S01]  /*23a0*/  HMMA.16816.F32 R40, R8.reuse, R72, R56 ;  /* 0x000000480828723c */ /* 0x040fe20000001838 */
[----:B------:R-:W2:Y:S04]  /*23b0*/  LDSM.16.M88.4 R56, [R186+0x1800] ;  /* 0x00180000ba38783b */ /* 0x000ea80000000200 */
[----:B------:R-:W3:Y:S03]  /*23c0*/  LDSM.16.M88.4 R84, [R185+-0x4000] ;  /* 0xffc00000b954783b */ /* 0x000ee60000000200 */
[C---:B------:R-:W-:Y:S01]  /*23d0*/  HMMA.16816.F32 R48, R8.reuse, R74, R68 ;  /* 0x0000004a0830723c */ /* 0x040fe20000001844 */
[----:B------:R-:W4:Y:S04]  /*23e0*/  LDSM.16.M88.4 R92, [R185+-0x3800] ;  /* 0xffc80000b95c783b */ /* 0x000f280000000200 */
[----:B------:R-:W5:Y:S03]  /*23f0*/  LDSM.16.M88.4 R96, [R185+-0x3000] ;  /* 0xffd00000b960783b */ /* 0x000f660000000200 */
[C---:B------:R-:W-:Y:S01]  /*2400*/  HMMA.16816.F32 R52, R8.reuse, R88, R76 ;  /* 0x000000580834723c */ /* 0x040fe2000000184c */
[----:B------:R-:W-:Y:S04]  /*2410*/  LDSM.16.M88.4 R72, [R184+0x2800] ;  /* 0x00280000b848783b */ /* 0x000fe80000000200 */
[----:B------:R-:W-:Y:S03]  /*2420*/  LDSM.16.M88.4 R68, [R103+0x2000] ;  /* 0x002000006744783b */ /* 0x000fe60000000200 */
[----:B------:R-:W-:Y:S01]  /*2430*/  HMMA.16816.F32 R44, R8, R90, R64 ;  /* 0x0000005a082c723c */ /* 0x000fe20000001840 */
[----:B------:R-:W-:Y:S04]  /*2440*/  LDSM.16.M88.4 R64, [R184+0x2000] ;  /* 0x00200000b840783b */ /* 0x000fe80000000200 */
[----:B------:R-:W-:Y:S03]  /*2450*/  LDSM.16.M88.4 R88, [R184+0x3000] ;  /* 0x00300000b858783b */ /* 0x000fe60000000200 */
[C---:B-1----:R-:W-:Y:S01]  /*2460*/  HMMA.16816.F32 R20, R4.reuse, R12, R28 ;  /* 0x0000000c0414723c */ /* 0x042fe2000000181c */
[----:B------:R-:W-:Y:S07]  /*2470*/  LDSM.16.M88.4 R76, [R103+0x2800] ;  /* 0x00280000674c783b */ /* 0x000fee0000000200 */
[C---:B------:R-:W-:Y:S08]  /*2480*/  HMMA.16816.F32 R28, R4.reuse, R60, R32 ;  /* 0x0000003c041c723c */ /* 0x040ff00000001820 */
[C---:B------:R-:W-:Y:S01]  /*2490*/  HMMA.16816.F32 R32, R4.reuse, R62, R36 ;  /* 0x0000003e0420723c */ /* 0x040fe20000001824 */
[----:B------:R-:W1:Y:S07]  /*24a0*/  LDSM.16.M88.4 R60, [R185+-0x2800] ;  /* 0xffd80000b93c783b */ /* 0x000e6e0000000200 */
[C---:B------:R-:W-:Y:S01]  /*24b0*/  HMMA.16816.F32 R8, R4.reuse, R14, R24 ;  /* 0x0000000e0408723c */ /* 0x040fe20000001818 */
[----:B------:R-:W1:Y:S07]  /*24c0*/  LDSM.16.M88.4 R12, [R197+0x4000] ;  /* 0x00400000c50c783b */ /* 0x000e6e0000000200 */
[C---:B------:R-:W-:Y:S08]  /*24d0*/  HMMA.16816.F32 R36, R4.reuse, R80, R40 ;  /* 0x000000500424723c */ /* 0x040ff00000001828 */
[C---:B------:R-:W-:Y:S01]  /*24e0*/  HMMA.16816.F32 R48, R4.reuse, R82, R48 ;  /* 0x000000520430723c */ /* 0x040fe20000001830 */
[----:B------:R-:W-:Y:S07]  /*24f0*/  LDSM.16.M88.4 R80, [R186+0x2800] ;  /* 0x00280000ba50783b */ /* 0x000fee0000000200 */
[C---:B--2---:R-:W-:Y:S08]  /*2500*/  HMMA.16816.F32 R52, R4.reuse, R56, R52 ;  /* 0x000000380434723c */ /* 0x044ff00000001834 */
[----:B------:R-:W-:Y:S01]  /*2510*/  HMMA.16816.F32 R40, R4, R58, R44 ;  /* 0x0000003a0428723c */ /* 0x000fe2000000182c */
[----:B------:R-:W2:Y:S07]  /*2520*/  LDSM.16.M88.4 R56, [R184+0x3800] ;  /* 0x00380000b838783b */ /* 0x000eae0000000200 */
[C---:B---3--:R-:W-:Y:S08]  /*2530*/  HMMA.16816.F32 R24, R16.reuse, R84, R20 ;  /* 0x000000541018723c */ /* 0x048ff00000001814 */
[C---:B------:R-:W-:Y:S01]  /*2540*/  HMMA.16816.F32 R20, R16.reuse, R86, R8 ;  /* 0x000000561014723c */ /* 0x040fe20000001808 */
[----:B------:R-:W3:Y:S04]  /*2550*/  LDSM.16.M88.4 R8, [R198+0x4000] ;  /* 0x00400000c608783b */ /* 0x000ee80000000200 */
[----:B------:R-:W-:Y:S03]  /*2560*/  LDSM.16.M88.4 R84, [R186+0x3000] ;  /* 0x00300000ba54783b */ /* 0x000fe60000000200 */
[C---:B----4-:R-:W-:Y:S08]  /*2570*/  HMMA.16816.F32 R4, R16.reuse, R92, R28 ;  /* 0x0000005c1004723c */ /* 0x050ff0000000181c */
[C---:B------:R-:W-:Y:S01]  /*2580*/  HMMA.16816.F32 R32, R16.reuse, R94, R32 ;  /* 0x0000005e1020723c */ /* 0x040fe20000001820 */
[----:B------:R-:W4:Y:S07]  /*2590*/  LDSM.16.M88.4 R92, [R103+0x3000] ;  /* 0x00300000675c783b */ /* 0x000f2e0000000200 */
[C---:B-----5:R-:W-:Y:S08]  /*25a0*/  HMMA.16816.F32 R36, R16.reuse, R96, R36 ;  /* 0x000000601024723c */ /* 0x060ff00000001824 */
[C---:B------:R-:W-:Y:S08]  /*25b0*/  HMMA.16816.F32 R44, R16.reuse, R98, R48 ;  /* 0x00000062102c723c */ /* 0x040ff00000001830 */
[C---:B-1----:R-:W-:Y:S08]  /*25c0*/  HMMA.16816.F32 R52, R16.reuse, R60, R52 ;  /* 0x0000003c1034723c */ /* 0x042ff00000001834 */
[----:B------:R-:W-:Y:S01]  /*25d0*/  HMMA.16816.F32 R40, R16, R62, R40 ;  /* 0x0000003e1028723c */ /* 0x000fe20000001828 */
[----:B------:R-:W1:Y:S07]  /*25e0*/  LDSM.16.M88.4 R60, [R103+0x3800] ;  /* 0x00380000673c783b */ /* 0x000e6e0000000200 */
[C---:B------:R-:W-:Y:S08]  /*25f0*/  HMMA.16816.F32 R28, R12.reuse, R64, R24 ;  /* 0x000000400c1c723c */ /* 0x040ff00000001818 */
[C---:B------:R-:W-:Y:S01]  /*2600*/  HMMA.16816.F32 R24, R12.reuse, R66, R20 ;  /* 0x000000420c18723c */ /* 0x040fe20000001814 */
[----:B------:R-:W-:Y:S07]  /*2610*/  LDSM.16.M88.4 R64, [R186+0x3800] ;  /* 0x00380000ba40783b */ /* 0x000fee0000000200 */
[C---:B------:R-:W-:Y:S01]  /*2620*/  HMMA.16816.F32 R20, R12.reuse, R72, R4 ;  /* 0x000000480c14723c */ /* 0x040fe20000001804 */
[----:B------:R-:W-:Y:S07]  /*2630*/  LDSM.16.M88.4 R4, [R200+0x4000] ;  /* 0x00400000c804783b */ /* 0x000fee0000000200 */
[C---:B------:R-:W-:Y:S01]  /*2640*/  HMMA.16816.F32 R16, R12.reuse, R74, R32 ;  /* 0x0000004a0c10723c */ /* 0x040fe20000001820 */
[----:B------:R-:W5:Y:S07]  /*2650*/  LDSM.16.M88.4 R72, [R186+0x2000] ;  /* 0x00200000ba48783b */ /* 0x000f6e0000000200 */
[C---:B------:R-:W-:Y:S08]  /*2660*/  HMMA.16816.F32 R36, R12.reuse, R88, R36 ;  /* 0x000000580c24723c */ /* 0x040ff00000001824 */
[C---:B------:R-:W-:Y:S08]  /*2670*/  HMMA.16816.F32 R48, R12.reuse, R90, R44 ;  /* 0x0000005a0c30723c */ /* 0x040ff0000000182c */
[C---:B--2---:R-:W-:Y:S08]  /*2680*/  HMMA.16816.F32 R44, R12.reuse, R56, R52 ;  /* 0x000000380c2c723c */ /* 0x044ff00000001834 */
[----:B------:R-:W-:Y:S08]  /*2690*/  HMMA.16816.F32 R40, R12, R58, R40 ;  /* 0x0000003a0c28723c */ /* 0x000ff00000001828 */
[C---:B---3--:R-:W-:Y:S08]  /*26a0*/  HMMA.16816.F32 R32, R8.reuse, R68, R28 ;  /* 0x000000440820723c */ /* 0x048ff0000000181c */
[C---:B------:R-:W-:Y:S01]  /*26b0*/  HMMA.16816.F32 R28, R8.reuse, R70, R24 ;  /* 0x00000046081c723c */ /* 0x040fe20000001818 */
[----:B------:R-:W-:Y:S07]  /*26c0*/  LDSM.16.M88.4 R68, [R185+-0x2000] ;  /* 0xffe00000b944783b */ /* 0x000fee0000000200 */
[C---:B------:R-:W-:Y:S01]  /*26d0*/  HMMA.16816.F32 R24, R8.reuse, R76, R20 ;  /* 0x0000004c0818723c */ /* 0x040fe20000001814 */
[----:B------:R-:W2:Y:S07]  /*26e0*/  LDSM.16.M88.4 R20, [R199+0x4000] ;  /* 0x00400000c714783b */ /* 0x000eae0000000200 */
[C---:B------:R-:W-:Y:S01]  /*26f0*/  HMMA.16816.F32 R16, R8.reuse, R78, R16 ;  /* 0x0000004e0810723c */ /* 0x040fe20000001810 */
[----:B------:R-:W3:Y:S07]  /*2700*/  LDSM.16.M88.4 R76, [R185+-0x1800] ;  /* 0xffe80000b94c783b */ /* 0x000eee0000000200 */
[C---:B----4-:R-:W-:Y:S08]  /*2710*/  HMMA.16816.F32 R12, R8.reuse, R92, R36 ;  /* 0x0000005c080c723c */ /* 0x050ff00000001824 */
[C---:B------:R-:W-:Y:S08]  /*2720*/  HMMA.16816.F32 R56, R8.reuse, R94, R48 ;  /* 0x0000005e0838723c */ /* 0x040ff00000001830 */
[C---:B-1----:R-:W-:Y:S08]  /*2730*/  HMMA.16816.F32 R48, R8.reuse, R60, R44 ;  /* 0x0000003c0830723c */ /* 0x042ff0000000182c */
[----:B------:R-:W-:Y:S01]  /*2740*/  HMMA.16816.F32 R44, R8, R62, R40 ;  /* 0x0000003e082c723c */ /* 0x000fe20000001828 */
[----:B------:R-:W-:Y:S04]  /*2750*/  LDSM.16.M88.4 R60, [R184+0x4000] ;  /* 0x00400000b83c783b */ /* 0x000fe80000000200 */
[----:B------:R-:W-:Y:S03]  /*2760*/  LDSM.16.M88.4 R40, [R185+-0x1000] ;  /* 0xfff00000b928783b */ /* 0x000fe60000000200 */
[C---:B-----5:R-:W-:Y:S08]  /*2770*/  HMMA.16816.F32 R36, R4.reuse, R72, R32 ;  /* 0x000000480424723c */ /* 0x060ff00000001820 */
[C---:B------:R-:W-:Y:S01]  /*2780*/  HMMA.16816.F32 R52, R4.reuse, R82, R16 ;  /* 0x000000520434723c */ /* 0x040fe20000001810 */
[----:B------:R-:W1:Y:S07]  /*2790*/  LDSM.16.M88.4 R16, [R197+0x8000] ;  /* 0x00800000c510783b */ /* 0x000e6e0000000200 */
[C---:B------:R-:W-:Y:S08]  /*27a0*/  HMMA.16816.F32 R32, R4.reuse, R80, R24 ;  /* 0x000000500420723c */ /* 0x040ff00000001818 */
[C---:B------:R-:W-:Y:S01]  /*27b0*/  HMMA.16816.F32 R28, R4.reuse, R74, R28 ;  /* 0x0000004a041c723c */ /* 0x040fe2000000181c */
[----:B------:R-:W-:Y:S07]  /*27c0*/  LDSM.16.M88.4 R72, [R184+0x5800] ;  /* 0x00580000b848783b */ /* 0x000fee0000000200 */
[C---:B------:R-:W-:Y:S01]  /*27d0*/  HMMA.16816.F32 R24, R4.reuse, R84, R12 ;  /* 0x000000540418723c */ /* 0x040fe2000000180c */
[----:B------:R-:W-:Y:S07]  /*27e0*/  LDSM.16.M88.4 R12, [R198+0x8000] ;  /* 0x00800000c60c783b */ /* 0x000fee0000000200 */
[C---:B------:R-:W-:Y:S01]  /*27f0*/  HMMA.16816.F32 R8, R4.reuse, R86, R56 ;  /* 0x000000560408723c */ /* 0x040fe20000001838 */
[----:B------:R-:W4:Y:S04]  /*2800*/  LDSM.16.M88.4 R84, [R185+-0x800] ;  /* 0xfff80000b954783b */ /* 0x000f280000000200 */
[----:B------:R-:W-:Y:S03]  /*2810*/  LDSM.16.M88.4 R56, [R185] ;  /* 0x00000000b938783b */ /* 0x000fe60000000200 */
[C---:B------:R-:W-:Y:S08]  /*2820*/  HMMA.16816.F32 R48, R4.reuse, R64, R48 ;  /* 0x000000400430723c */ /* 0x040ff00000001830 */
[----:B------:R-:W-:Y:S01]  /*2830*/  HMMA.16816.F32 R92, R4, R66, R44 ;  /* 0x00000042045c723c */ /* 0x000fe2000000182c */
[----:B------:R-:W-:Y:S04]  /*2840*/  LDSM.16.M88.4 R64, [R103+0x4800] ;  /* 0x004800006740783b */ /* 0x000fe80000000200 */
[----:B------:R-:W-:Y:S03]  /*2850*/  LDSM.16.M88.4 R44, [R184+0x5000] ;  /* 0x00500000b82c783b */ /* 0x000fe60000000200 */
[C---:B--2---:R-:W-:Y:S01]  /*2860*/  HMMA.16816.F32 R4, R20.reuse, R68, R36 ;  /* 0x000000441404723c */ /* 0x044fe20000001824 */
[----:B------:R-:W2:Y:S07]  /*2870*/  LDSM.16.M88.4 R36, [R103+0x4000] ;  /* 0x004000006724783b */ /* 0x000eae0000000200 */
[C---:B------:R-:W-:Y:S08]  /*2880*/  HMMA.16816.F32 R28, R20.reuse, R70, R28 ;  /* 0x00000046141c723c */ /* 0x040ff0000000181c */
[----:B---3--:R-:W-:Y:S01]  /*2890*/  HMMA.16816.F32 R68, R20, R78, R52 ;  /* 0x0000004e1444723c */ /* 0x008fe20000001834 */
[----:B------:R-:W3:Y:S07]  /*28a0*/  LDSM.16.M88.4 R52, [R184+0x4800] ;  /* 0x00480000b834783b */ /* 0x000eee0000000200 */
[----:B-1----:R-:W-:Y:S08]  /*28b0*/  HMMA.16816.F32 R4, R16, R60, R4 ;  /* 0x0000003c1004723c */ /* 0x002ff00000001804 */
[C---:B------:R-:W-:Y:S08]  /*28c0*/  HMMA.16816.F32 R32, R20.reuse, R76, R32 ;  /* 0x0000004c1420723c */ /* 0x040ff00000001820 */
[C---:B------:R-:W-:Y:S01]  /*28d0*/  HMMA.16816.F32 R76, R20.reuse, R42, R8 ;  /* 0x0000002a144c723c */ /* 0x040fe20000001808 */
[----:B------:R-:W-:Y:S07]  /*28e0*/  LDSM.16.M88.4 R8, [R200+0x8000] ;  /* 0x00800000c808783b */ /* 0x000fee0000000200 */
[----:B----4-:R-:W-:Y:S01]  /*28f0*/  HMMA.16816.F32 R88, R20, R84, R48 ;  /* 0x000000541458723c */ /* 0x010fe20000001830 */
[----:B------:R-:W1:Y:S07]  /*2900*/  LDSM.16.M88.4 R48, [R186+0x4000] ;  /* 0x00400000ba30783b */ /* 0x000e6e0000000200 */
[----:B------:R-:W-:Y:S01]  /*2910*/  HMMA.16816.F32 R28, R16, R62, R28 ;  /* 0x0000003e101c723c */ /* 0x000fe2000000181c */
[----:B------:R-:W-:Y:S07]  /*2920*/  LDSM.16.M88.4 R60, [R186+0x4800] ;  /* 0x00480000ba3c783b */ /* 0x000fee0000000200 */
[----:B------:R-:W-:Y:S08]  /*2930*/  HMMA.16816.F32 R80, R20, R40, R24 ;  /* 0x000000281450723c */ /* 0x000ff00000001818 */
[----:B--2---:R-:W-:Y:S01]  /*2940*/  HMMA.16816.F32 R24, R12, R36, R4 ;  /* 0x000000240c18723c */ /* 0x004fe20000001804 */
[----:B------:R-:W2:Y:S07]  /*2950*/  LDSM.16.M88.4 R4, [R199+0x8000] ;  /* 0x00800000c704783b */ /* 0x000eae0000000200 */
[----:B---3--:R-:W-:Y:S08]  /*2960*/  HMMA.16816.F32 R32, R16, R52, R32 ;  /* 0x000000341020723c */ /* 0x008ff00000001820 */
[----:B------:R-:W-:Y:S08]  /*2970*/  HMMA.16816.F32 R28, R12, R38, R28 ;  /* 0x000000260c1c723c */ /* 0x000ff0000000181c */
[----:B------:R-:W-:Y:S01]  /*2980*/  HMMA.16816.F32 R40, R16, R54, R68 ;  /* 0x000000361028723c */ /* 0x000fe20000001844 */
[----:B------:R-:W3:Y:S04]  /*2990*/  LDSM.16.M88.4 R68, [R103+0x5000] ;  /* 0x005000006744783b */ /* 0x000ee80000000200 */
[----:B------:R-:W4:Y:S03]  /*29a0*/  LDSM.16.M88.4 R52, [R185+0x800] ;  /* 0x00080000b934783b */ /* 0x000f260000000200 */
[----:B-1----:R-:W-:Y:S08]  /*29b0*/  HMMA.16816.F32 R24, R8, R48, R24 ;  /* 0x000000300818723c */ /* 0x002ff00000001818 */
[----:B------:R-:W-:Y:S08]  /*29c0*/  HMMA.16816.F32 R36, R12, R64, R32 ;  /* 0x000000400c24723c */ /* 0x000ff00000001820 */
[----:B------:R-:W-:Y:S08]  /*29d0*/  HMMA.16816.F32 R28, R8, R50, R28 ;  /* 0x00000032081c723c */ /* 0x000ff0000000181c */
[----:B------:R-:W-:Y:S08]  /*29e0*/  HMMA.16816.F32 R84, R20, R86, R92 ;  /* 0x000000561454723c */ /* 0x000ff0000000185c */
[----:B------:R-:W-:Y:S08]  /*29f0*/  HMMA.16816.F32 R20, R16, R44, R80 ;  /* 0x0000002c1014723c */ /* 0x000ff00000001850 */
[----:B------:R-:W-:Y:S08]  /*2a00*/  HMMA.16816.F32 R32, R12, R66, R40 ;  /* 0x000000420c20723c */ /* 0x000ff00000001828 */
[----:B--2---:R-:W-:Y:S08]  /*2a10*/  HMMA.16816.F32 R48, R4, R56, R24 ;  /* 0x000000380430723c */ /* 0x004ff00000001818 */
[----:B------:R-:W-:Y:S08]  /*2a20*/  HMMA.16816.F32 R36, R8, R60, R36 ;  /* 0x0000003c0824723c */ /* 0x000ff00000001824 */
[----:B------:R-:W-:Y:S01]  /*2a30*/  HMMA.16816.F32 R28, R4, R58, R28 ;  /* 0x0000003a041c723c */ /* 0x000fe2000000181c */
[----:B------:R-:W1:Y:S07]  /*2a40*/  LDSM.16.M88.4 R56, [R186+0x5000] ;  /* 0x00500000ba38783b */ /* 0x000e6e0000000200 */
[----:B------:R-:W-:Y:S01]  /*2a50*/  HMMA.16816.F32 R44, R16, R46, R76 ;  /* 0x0000002e102c723c */ /* 0x000fe2000000184c */
[----:B------:R-:W-:-:S04]  /*2a60*/  FMUL.FTZ R0, R48, c[0x0][0x320] ;  /* 0x0000c80030007a20 */ /* 0x000fc80000410000 */
[----:B------:R2:W1:Y:S03]  /*2a70*/  MUFU.TANH R77, R0 ;  /* 0x00000000004d7308 */ /* 0x0004660000002400 */
[----:B---3--:R-:W-:Y:S08]  /*2a80*/  HMMA.16816.F32 R24, R12, R68, R20 ;  /* 0x000000440c18723c */ /* 0x008ff00000001814 */
[----:B------:R-:W-:Y:S01]  /*2a90*/  HMMA.16816.F32 R20, R8, R62, R32 ;  /* 0x0000003e0814723c */ /* 0x000fe20000001820 */
[----:B------:R-:W3:Y:S01]  /*2aa0*/  LDSM.16.M88.4 R60, [R103+0x5800] ;  /* 0x00580000673c783b */ /* 0x000ee20000000200 */
[----:B--2---:R-:W-:-:S06]  /*2ab0*/  FMUL.FTZ R0, R49, c[0x0][0x320] ;  /* 0x0000c80031007a20 */ /* 0x004fcc0000410000 */
[----:B------:R-:W-:Y:S01]  /*2ac0*/  HMMA.16816.F32 R64, R16, R72, R88 ;  /* 0x000000481040723c */ /* 0x000fe20000001858 */
[----:B------:R2:W1:Y:S07]  /*2ad0*/  MUFU.TANH R73, R0 ;  /* 0x0000000000497308 */ /* 0x00046e0000002400 */
[----:B----4-:R-:W-:Y:S08]  /*2ae0*/  HMMA.16816.F32 R36, R4, R52, R36 ;  /* 0x000000340424723c */ /* 0x010ff00000001824 */
[----:B------:R-:W-:Y:S01]  /*2af0*/  HMMA.16816.F32 R16, R16, R74, R84 ;  /* 0x0000004a1010723c */ /* 0x000fe20000001854 */
[----:B--2---:R-:W-:-:S04]  /*2b00*/  FMUL.FTZ R0, R50, c[0x0][0x320] ;  /* 0x0000c80032007a20 */ /* 0x004fc80000410000 */
[----:B------:R2:W4:Y:S03]  /*2b10*/  MUFU.TANH R76, R0 ;  /* 0x00000000004c7308 */ /* 0x0005260000002400 */
[----:B------:R-:W-:Y:S01]  /*2b20*/  HMMA.16816.F32 R40, R12, R70, R44 ;  /* 0x000000460c28723c */ /* 0x000fe2000000182c */
[----:B------:R-:W5:Y:S07]  /*2b30*/  LDSM.16.M88.4 R44, [R186+0x5800] ;  /* 0x00580000ba2c783b */ /* 0x000f6e0000000200 */
[----:B-1----:R-:W-:Y:S01]  /*2b40*/  HMMA.16816.F32 R32, R8, R56, R24 ;  /* 0x000000380820723c */ /* 0x002fe20000001818 */
[----:B------:R-:W-:-:S02]  /*2b50*/  FMUL.FTZ R37, R37, c[0x0][0x320] ;  /* 0x0000c80025257a20 */ /* 0x000fc40000410000 */
[----:B------:R-:W-:Y:S02]  /*2b60*/  FMUL.FTZ R38, R38, c[0x0][0x320] ;  /* 0x0000c80026267a20 */ /* 0x000fe40000410000 */
[----:B--2---:R-:W-:Y:S01]  /*2b70*/  FMUL.FTZ R0, R51, c[0x0][0x320] ;  /* 0x0000c80033007a20 */ /* 0x004fe20000410000 */
[----:B------:R-:W1:Y:S01]  /*2b80*/  MUFU.TANH R52, R37 ;  /* 0x0000002500347308 */ /* 0x000e620000002400 */
[----:B------:R-:W-:Y:S01]  /*2b90*/  FMUL.FTZ R39, R39, c[0x0][0x320] ;  /* 0x0000c80027277a20 */ /* 0x000fe20000410000 */
[----:B------:R-:W-:Y:S01]  /*2ba0*/  HMMA.16816.F32 R24, R4, R54, R20 ;  /* 0x000000360418723c */ /* 0x000fe20000001814 */
[----:B------:R-:W2:Y:S05]  /*2bb0*/  LDSM.16.M88.4 R48, [R185+0x1000] ;  /* 0x00100000b930783b */ /* 0x000eaa0000000200 */
[----:B------:R1:W1:Y:S02]  /*2bc0*/  MUFU.TANH R72, R0 ;  /* 0x0000000000487308 */ /* 0x0002640000002400 */
[C---:B---3--:R-:W-:Y:S06]  /*2bd0*/  HMMA.16816.F32 R20, R12.reuse, R60, R64 ;  /* 0x0000003c0c14723c */ /* 0x048fec0000001840 */
[----:B------:R-:W3:Y:S02]  /*2be0*/  MUFU.TANH R53, R38 ;  /* 0x0000002600357308 */ /* 0x000ee40000002400 */
[----:B------:R-:W-:Y:S01]  /*2bf0*/  HMMA.16816.F32 R12, R12, R62, R16 ;  /* 0x0000003e0c0c723c */ /* 0x000fe20000001810 */
[----:B-1----:R-:W-:-:S07]  /*2c00*/  FMUL.FTZ R0, R28, c[0x0][0x320] ;  /* 0x0000c8001c007a20 */ /* 0x002fce0000410000 */
[----:B------:R-:W-:Y:S01]  /*2c10*/  FMUL.FTZ R24, R24, c[0x0][0x320] ;  /* 0x0000c80018187a20 */ /* 0x000fe20000410000 */
[----:B------:R1:W1:Y:S01]  /*2c20*/  MUFU.TANH R69, R0 ;  /* 0x0000000000457308 */ /* 0x0002620000002400 */
[----:B------:R-:W-:Y:S02]  /*2c30*/  FMUL.FTZ R25, R25, c[0x0][0x320] ;  /* 0x0000c80019197a20 */ /* 0x000fe40000410000 */
[----:B------:R-:W-:Y:S02]  /*2c40*/  FMUL.FTZ R26, R26, c[0x0][0x320] ;  /* 0x0000c8001a1a7a20 */ /* 0x000fe40000410000 */
[----:B------:R-:W-:Y:S02]  /*2c50*/  FMUL.FTZ R27, R27, c[0x0][0x320] ;  /* 0x0000c8001b1b7a20 */ /* 0x000fe40000410000 */
[----:B-----5:R-:W-:Y:S04]  /*2c60*/  HMMA.16816.F32 R16, R8, R44, R20 ;  /* 0x0000002c0810723c */ /* 0x020fe80000001814 */
[----:B------:R-:W3:Y:S04]  /*2c70*/  MUFU.TANH R27, R27 ;  /* 0x0000001b001b7308 */ /* 0x000ee80000002400 */
[----:B--2---:R-:W-:Y:S01]  /*2c80*/  HMMA.16816.F32 R32, R4, R48, R32 ;  /* 0x000000300420723c */ /* 0x004fe20000001820 */
[----:B-1----:R-:W-:-:S03]  /*2c90*/  FMUL.FTZ R0, R29, c[0x0][0x320] ;  /* 0x0000c8001d007a20 */ /* 0x002fc60000410000 */
[----:B------:R-:W1:Y:S08]  /*2ca0*/  MUFU.TANH R48, R26 ;  /* 0x0000001a00307308 */ /* 0x000e700000002400 */
[----:B------:R2:W1:Y:S11]  /*2cb0*/  MUFU.TANH R68, R0 ;  /* 0x0000000000447308 */ /* 0x0004760000002400 */
[----:B------:R-:W-:Y:S01]  /*2cc0*/  @!UPT UIADD3 URZ, URZ, URZ, URZ ;  /* 0x0000003f3f3ff290 */ /* 0x000fe2000fffe03f */
[----:B------:R-:W-:Y:S02]  /*2cd0*/  FMUL.FTZ R32, R32, c[0x0][0x320] ;  /* 0x0000c80020207a20 */ /* 0x000fe40000410000 */
[----:B------:R-:W-:Y:S02]  /*2ce0*/  FMUL.FTZ R33, R33, c[0x0][0x320] ;  /* 0x0000c80021217a20 */ /* 0x000fe40000410000 */
[----:B--2---:R-:W-:Y:S02]  /*2cf0*/  FMUL.FTZ R0, R30, c[0x0][0x320] ;  /* 0x0000c8001e007a20 */ /* 0x004fe40000410000 */
[----:B------:R-:W-:Y:S01]  /*2d00*/  FMUL.FTZ R34, R34, c[0x0][0x320] ;  /* 0x0000c80022227a20 */ /* 0x000fe20000410000 */
[----:B------:R-:W2:Y:S08]  /*2d10*/  MUFU.TANH R32, R32 ;  /* 0x0000002000207308 */ /* 0x000eb00000002400 */
[----:B------:R5:W1:Y:S08]  /*2d20*/  MUFU.TANH R70, R0 ;  /* 0x0000000000467308 */ /* 0x000a700000002400 */
[----:B------:R-:W1:Y:S01]  /*2d30*/  MUFU.TANH R33, R33 ;  /* 0x0000002100217308 */ /* 0x000e620000002400 */
[----:B-----5:R-:W-:-:S07]  /*2d40*/  FMUL.FTZ R0, R31, c[0x0][0x320] ;  /* 0x0000c8001f007a20 */ /* 0x020fce0000410000 */
[----:B------:R-:W1:Y:S01]  /*2d50*/  MUFU.TANH R34, R34 ;  /* 0x0000002200227308 */ /* 0x000e620000002400 */
[C---:B------:R-:W-:Y:S07]  /*2d60*/  HMMA.16816.F32 R28, R8.reuse, R58, R40 ;  /* 0x0000003a081c723c */ /* 0x040fee0000001828 */
[----:B------:R5:W1:Y:S01]  /*2d70*/  MUFU.TANH R56, R0 ;  /* 0x0000000000387308 */ /* 0x000a620000002400 */
[----:B------:R-:W-:Y:S07]  /*2d80*/  HMMA.16816.F32 R8, R8, R46, R12 ;  /* 0x0000002e0808723c */ /* 0x000fee000000180c */
[----:B------:R1:W1:Y:S01]  /*2d90*/  MUFU.TANH R42, R39 ;  /* 0x00000027002a7308 */ /* 0x0002620000002400 */
[----:B-----5:R-:W-:-:S08]  /*2da0*/  FMUL.FTZ R0, R36, c[0x0][0x320] ;  /* 0x0000c80024007a20 */ /* 0x020fd00000410000 */
[----:B------:R-:W-:Y:S01]  /*2db0*/  HMMA.16816.F32 R20, R4, R50, R28 ;  /* 0x000000320414723c */ /* 0x000fe2000000181c */
[----:B------:R-:W2:Y:S01]  /*2dc0*/  MUFU.TANH R41, R24 ;  /* 0x0000001800297308 */ /* 0x000ea20000002400 */
[----:B-1----:R-:W1:Y:S01]  /*2dd0*/  LDSM.16.M88.4 R36, [R185+0x1800] ;  /* 0x00180000b924783b */ /* 0x002e620000000200 */
[----:B------:R-:W-:-:S06]  /*2de0*/  DEPBAR.LE SB0, 0x0 ;  /* 0x000080000000791a */ /* 0x000fcc0000000000 */
[----:B------:R5:W1:Y:S08]  /*2df0*/  MUFU.TANH R54, R0 ;  /* 0x0000000000367308 */ /* 0x000a700000002400 */
[----:B------:R1:W1:Y:S07]  /*2e00*/  MUFU.TANH R40, R25 ;  /* 0x0000001900287308 */ /* 0x00026e0000002400 */
[----:B------:R-:W-:-:S02]  /*2e10*/  FMUL.FTZ R22, R22, c[0x0][0x320] ;  /* 0x0000c80016167a20 */ /* 0x000fc40000410000 */
[----:B------:R-:W-:Y:S02]  /*2e20*/  FMUL.FTZ R23, R23, c[0x0][0x320] ;  /* 0x0000c80017177a20 */ /* 0x000fe40000410000 */
[----:B------:R-:W-:Y:S01]  /*2e30*/  FMUL.FTZ R20, R20, c[0x0][0x320] ;  /* 0x0000c80014147a20 */ /* 0x000fe20000410000 */
[----:B------:R1:W1:Y:S01]  /*2e40*/  MUFU.TANH R25, R22 ;  /* 0x0000001600197308 */ /* 0x0002620000002400 */
[----:B------:R-:W-:Y:S02]  /*2e50*/  FMUL.FTZ R21, R21, c[0x0][0x320] ;  /* 0x0000c80015157a20 */ /* 0x000fe40000410000 */
[----:B-----5:R-:W-:-:S05]  /*2e60*/  FMUL.FTZ R0, R35, c[0x0][0x320] ;  /* 0x0000c80023007a20 */ /* 0x020fca0000410000 */
[----:B------:R2:W2:Y:S08]  /*2e70*/  MUFU.TANH R24, R23 ;  /* 0x0000001700187308 */ /* 0x0004b00000002400 */
[----:B------:R2:W2:Y:S01]  /*2e80*/  MUFU.TANH R26, R0 ;  /* 0x00000000001a7308 */ /* 0x0004a20000002400 */
[C---:B-1----:R-:W-:Y:S07]  /*2e90*/  HMMA.16816.F32 R12, R4.reuse, R36, R16 ;  /* 0x00000024040c723c */ /* 0x042fee0000001810 */
[----:B------:R-:W1:Y:S01]  /*2ea0*/  MUFU.TANH R20, R20 ;  /* 0x0000001400147308 */ /* 0x000e620000002400 */
[----:B------:R-:W-:Y:S07]  /*2eb0*/  HMMA.16816.F32 R4, R4, R38, R8 ;  /* 0x000000260404723c */ /* 0x000fee0000001808 */
[----:B------:R-:W1:Y:S09]  /*2ec0*/  MUFU.TANH R21, R21 ;  /* 0x0000001500157308 */ /* 0x000e720000002400 */
        /* <DEDUP_REMOVED lines=9> */
[----:B------:R-:W-:-:S07]  /*2f60*/  FMUL.FTZ R7, R7, c[0x0][0x320] ;  /* 0x0000c80007077a20 */ /* 0x000fce0000410000 */
        /* <DEDUP_REMOVED lines=8> */
[----:B--234-:R-:W-:Y:S01]  /*2ff0*/  IMAD R2, R213, 0x40, R220 ;  /* 0x00000040d5027824 */ /* 0x01cfe200078e02dc */
[----:B------:R-:W-:-:S04]  /*3000*/  MOV R202, RZ ;  /* 0x000000ff00ca7202 */ /* 0x000fc80000000f00 */
[----:B------:R-:W-:-:S05]  /*3010*/  IADD3 R2, R2, -0x80, R216 ;  /* 0xffffff8002027810 */ /* 0x000fca0007ffe0d8 */
[----:B------:R-:W-:-:S04]  /*3020*/  @P3 IMAD.HI.U32 R3, R2, c[0x0][0x2bc], RZ ;  /* 0x0000af0002033a27 */ /* 0x000fc800078e00ff */
[----:B------:R-:W-:Y:S01]  /*3030*/  IMAD.MOV.U32 R0, RZ, RZ, R2 ;  /* 0x000000ffff007224 */ /* 0x000fe200078e0002 */
[----:B------:R-:W-:-:S04]  /*3040*/  @P3 SHF.R.U32.HI R0, RZ, c[0x0][0x2c0], R3 ;  /* 0x0000b000ff003a19 */ /* 0x000fc80000011603 */
[----:B------:R-:W-:-:S04]  /*3050*/  @!P1 IADD3 R3, P0, R0, R222, RZ ;  /* 0x000000de00039210 */ /* 0x000fc80007f1e0ff */
[----:B-1----:R-:W-:Y:S02]  /*3060*/  @!P1 LEA.HI.X.SX32 R5, R0, R226, 0x1, P0 ;  /* 0x000000e200059211 */ /* 0x002fe400000f0eff */
[----:B------:R-:W-:-:S04]  /*3070*/  @!P1 LEA R4, P0, R3, c[0x0][0x2a0], 0x2 ;  /* 0x0000a80003049a11 */ /* 0x000fc800078010ff */
[----:B------:R-:W-:-:S05]  /*3080*/  @!P1 LEA.HI.X R5, R3, c[0x0][0x2a4], R5, 0x2, P0 ;  /* 0x0000a90003059a11 */ /* 0x000fca00000f1405 */
[----:B------:R-:W2:Y:S01]  /*3090*/  @!P1 LDG.E R202, [R4.64] ;  /* 0x0000000604ca9981 */ /* 0x000ea2000c1e1900 */
[----:B------:R-:W-:-:S04]  /*30a0*/  IMAD.MOV R0, RZ, RZ, -R0 ;  /* 0x000000ffff007224 */ /* 0x000fc800078e0a00 */
[----:B------:R-:W-:-:S04]  /*30b0*/  IMAD R205, R0, c[0x0][0x2b8], R2 ;  /* 0x0000ae0000cd7a24 */ /* 0x000fc800078e0202 */
[----:B------:R-:W-:Y:S01]  /*30c0*/  IMAD.WIDE.U32 R2, R205, c[0x0][0x1e0], RZ ;  /* 0x00007800cd027a25 */ /* 0x000fe200078e00ff */
[----:B------:R-:W-:-:S05]  /*30d0*/  SHF.R.S32.HI R0, RZ, 0x1f, R205 ;  /* 0x0000001fff007819 */ /* 0x000fca00000114cd */
[----:B------:R-:W-:-:S04]  /*30e0*/  IMAD R0, R0, c[0x0][0x1e0], RZ ;  /* 0x0000780000007a24 */ /* 0x000fc800078e02ff */
[----:B------:R-:W-:-:S05]  /*30f0*/  IMAD R0, R205, c[0x0][0x1e4], R0 ;  /* 0x00007900cd007a24 */ /* 0x000fca00078e0200 */
[----:B------:R-:W-:Y:S02]  /*3100*/  IADD3 R3, R3, R0, RZ ;  /* 0x0000000003037210 */ /* 0x000fe40007ffe0ff */
[----:B--2---:R-:W-:-:S03]  /*3110*/  SHF.R.S32.HI R4, RZ, 0x1f, R202 ;  /* 0x0000001fff047819 */ /* 0x004fc600000114ca */
[----:B------:R-:W-:-:S04]  /*3120*/  IMAD.WIDE.U32 R2, R202, c[0x0][0x1f0], R2 ;  /* 0x00007c00ca027a25 */ /* 0x000fc800078e0002 */
[----:B------:R-:W-:Y:S01]  /*3130*/  IMAD R4, R4, c[0x0][0x1f0], RZ ;  /* 0x00007c0004047a24 */ /* 0x000fe200078e02ff */
[----:B------:R-:W-:-:S03]  /*3140*/  IADD3 R0, P2, R218, R2, RZ ;  /* 0x00000002da007210 */ /* 0x000fc60007f5e0ff */
[----:B------:R-:W-:Y:S01]  /*3150*/  IMAD R2, R202, c[0x0][0x1f4], R4 ;  /* 0x00007d00ca027a24 */ /* 0x000fe200078e0204 */
[----:B------:R-:W-:-:S04]  /*3160*/  LEA R12, P0, R0, c[0x0][0x1c8], 0x1 ;  /* 0x00007200000c7a11 */ /* 0x000fc800078008ff */
[----:B------:R-:W-:-:S04]  /*3170*/  IADD3.X R2, R221, R3, R2, P2, !PT ;  /* 0x00000003dd027210 */ /* 0x000fc800017fe402 */
[----:B------:R-:W-:Y:S01]  /*3180*/  LEA.HI.X R5, R0, c[0x0][0x1cc], R2, 0x1, P0 ;  /* 0x0000730000057a11 */ /* 0x000fe200000f0c02 */
[----:B------:R-:W-:Y:S05]  /*3190*/  BRA.DIV ~URZ, `(.L_x_488) ;  /* 0x0000ad027f007947 */ /* 0x000fea000b800000 */
[----:B------:R1:W2:Y:S02]  /*31a0*/  SHFL.IDX PT, R4, R5, RZ, 0x181f ;  /* 0x00181fff05047589 */ /* 0x0002a400000e0000 */
.L_x_550:
[----:B------:R-:W-:Y:S05]  /*31b0*/  BRA.DIV ~URZ, `(.L_x_489) ;  /* 0x0000ad527f007947 */ /* 0x000fea000b800000 */
[----:B------:R-:W3:Y:S01]  /*31c0*/  SHFL.IDX PT, R0, R12, RZ, 0x181f ;  /* 0x00181fff0c007589 */ /* 0x000ee200000e0000 */
[----:B------:R-:W-:Y:S02]  /*31d0*/  ISETP.GE.AND P5, PT, R206, c[0x0][0x1d4], PT ;  /* 0x00007500ce007a0c */ /* 0x000fe40003fa6270 */
[----:B------:R-:W-:Y:S02]  /*31e0*/  ISETP.GE.AND P2, PT, R207, c[0x0][0x1d4], PT ;  /* 0x00007500cf007a0c */ /* 0x000fe40003f46270 */
[----:B------:R-:W-:Y:S02]  /*31f0*/  SEL R11, RZ, 0x10, P5 ;  /* 0x00000010ff0b7807 */ /* 0x000fe40002800000 */
[----:B------:R-:W-:Y:S02]  /*3200*/  SEL R10, RZ, 0x10, P2 ;  /* 0x00000010ff0a7807 */ /* 0x000fe40001000000 */
[----:B---3--:R-:W-:-:S02]  /*3210*/  IADD3 R6, P0, R0, R105, RZ ;  /* 0x0000006900067210 */ /* 0x008fc40007f1e0ff */
[----:B------:R-:W-:-:S03]  /*3220*/  IADD3 R2, P6, R0, R106, RZ ;  /* 0x0000006a00027210 */ /* 0x000fc60007fde0ff */
[----:B--2---:R-:W-:Y:S01]  /*3230*/  IMAD.X R7, R4, 0x1, R100, P0 ;  /* 0x0000000104077824 */ /* 0x004fe200000e0664 */
[----:B------:R-:W-:Y:S01]  /*3240*/  ISETP.GE.AND P0, PT, R208, c[0x0][0x1d4], PT ;  /* 0x00007500d0007a0c */ /* 0x000fe20003f06270 */
[----:B------:R-:W-:Y:S01]  /*3250*/  IMAD.X R3, R4, 0x1, R101, P6 ;  /* 0x0000000104037824 */ /* 0x000fe200030e0665 */
[----:B------:R-:W-:Y:S02]  /*3260*/  IADD3 R8, P6, R0, R107, RZ ;  /* 0x0000006b00087210 */ /* 0x000fe40007fde0ff */
[----:B------:R-:W-:Y:S01]  /*3270*/  @!PT LDS RZ, [RZ] ;  /* 0x00000000fffff984 */ /* 0x000fe20000000800 */
[----:B------:R-:W-:Y:S01]  /*3280*/  @!PT LDS RZ, [RZ] ;  /* 0x00000000fffff984 */ /* 0x000fe20000000800 */
[----:B------:R2:W-:Y:S03]  /*3290*/  LDGSTS.E.BYPASS.LTC128B.128 [R203+0x6100], [R6.64], !P5 ;  /* 0x0610000006cb7fae */ /* 0x0005e6000e901d46 */
[----:B------:R-:W-:Y:S01]  /*32a0*/  IMAD.X R9, R4, 0x1, R102, P6 ;  /* 0x0000000104097824 */ /* 0x000fe200030e0666 */
[----:B------:R2:W-:Y:S04]  /*32b0*/  LDGSTS.E.BYPASS.LTC128B.128 [R203+0x8100], [R2.64], !P2 ;  /* 0x0810000002cb7fae */ /* 0x0005e8000d101d46 */
[----:B------:R-:W3:Y:S04]  /*32c0*/  SHFL.IDX PT, R0, R12, 0x1, 0x181f ;  /* 0x00381f000c007f89 */ /* 0x000ee800000e0000 */
[----:B------:R2:W-:Y:S04]  /*32d0*/  LDGSTS.E.BYPASS.LTC128B.128 [R203+0xa100], [R8.64], !P0 ;  /* 0x0a10000008cb7fae */ /* 0x0005e8000c101d46 */
[----:B------:R4:W1:Y:S02]  /*32e0*/  SHFL.IDX PT, R4, R5, 0x1, 0x181f ;  /* 0x00381f0005047f89 */ /* 0x00086400000e0000 */
[----:B-1--4-:R-:W-:-:S02]  /*32f0*/  SEL R5, RZ, 0x10, P0 ;  /* 0x00000010ff057807 */ /* 0x012fc40000000000 */
.L_x_551:
[----:B--23--:R-:W-:Y:S02]  /*3300*/  IADD3 R8, -R11, 0x10, RZ ;  /* 0x000000100b087810 */ /* 0x00cfe40007ffe1ff */
[----:B------:R-:W-:-:S02]  /*3310*/  IADD3 R2, -R10, 0x10, RZ ;  /* 0x000000100a027810 */ /* 0x000fc40007ffe1ff */
[----:B------:R-:W-:Y:S02]  /*3320*/  LOP3.LUT R8, R8, 0xf, RZ, 0xc0, !PT ;  /* 0x0000000f08087812 */ /* 0x000fe400078ec0ff */
[----:B------:R-:W-:Y:S02]  /*3330*/  IADD3 R3, -R5, 0x10, RZ ;  /* 0x0000001005037810 */ /* 0x000fe40007ffe1ff */
[----:B------:R-:W-:Y:S02]  /*3340*/  LOP3.LUT R6, R2, 0xf, RZ, 0xc0, !PT ;  /* 0x0000000f02067812 */ /* 0x000fe400078ec0ff */
[-C--:B------:R-:W-:Y:S02]  /*3350*/  IADD3 R8, P2, P0, R8, R0.reuse, R105 ;  /* 0x0000000008087210 */ /* 0x080fe4000785e069 */
[----:B------:R-:W-:Y:S02]  /*3360*/  LOP3.LUT R2, R3, 0xf, RZ, 0xc0, !PT ;  /* 0x0000000f03027812 */ /* 0x000fe400078ec0ff */
[----:B------:R-:W-:-:S02]  /*3370*/  IADD3 R6, P6, P5, R6, R0, R106 ;  /* 0x0000000006067210 */ /* 0x000fc40007dde06a */
[----:B------:R-:W-:Y:S02]  /*3380*/  IADD3.X R9, RZ, R4, R100, P2, P0 ;  /* 0x00000004ff097210 */ /* 0x000fe400017e0464 */
[----:B------:R-:W-:Y:S02]  /*3390*/  IADD3 R2, P2, P0, R2, R0, R107 ;  /* 0x0000000002027210 */ /* 0x000fe4000785e06b */
[-C--:B------:R-:W-:Y:S02]  /*33a0*/  IADD3.X R7, RZ, R4.reuse, R101, P6, P5 ;  /* 0x00000004ff077210 */ /* 0x080fe400037ea465 */
[----:B------:R-:W-:Y:S02]  /*33b0*/  ISETP.NE.U32.AND P6, PT, R11, RZ, PT ;  /* 0x000000ff0b00720c */ /* 0x000fe40003fc5070 */
[----:B------:R-:W-:Y:S02]  /*33c0*/  ISETP.NE.U32.AND P5, PT, R10, RZ, PT ;  /* 0x000000ff0a00720c */ /* 0x000fe40003fa5070 */
[----:B------:R-:W-:-:S02]  /*33d0*/  IADD3.X R3, RZ, R4, R102, P2, P0 ;  /* 0x00000004ff037210 */ /* 0x000fc400017e0466 */
[----:B------:R-:W-:-:S07]  /*33e0*/  ISETP.NE.U32.AND P0, PT, R5, RZ, PT ;  /* 0x000000ff0500720c */ /* 0x000fce0003f05070 */
[----:B------:R-:W-:Y:S01]  /*33f0*/  @!PT LDS RZ, [RZ] ;  /* 0x00000000fffff984 */ /* 0x000fe20000000800 */
[----:B------:R-:W-:Y:S01]  /*3400*/  @!PT LDS RZ, [RZ] ;  /* 0x00000000fffff984 */ /* 0x000fe20000000800 */
[----:B------:R-:W-:Y:S01]  /*3410*/  @!PT LDS RZ, [RZ] ;  /* 0x00000000fffff984 */ /* 0x000fe20000000800 */
[----:B------:R1:W-:Y:S04]  /*3420*/  LDGSTS.E.BYPASS.LTC128B.128.ZFILL [R203+0x7100], [R8.64], P6 ;  /* 0x0710000008cb7fae */ /* 0x0003e8000b141d46 */
[----:B------:R1:W-:Y:S04]  /*3430*/  LDGSTS.E.BYPASS.LTC128B.128.ZFILL [R203+0x9100], [R6.64], P5 ;  /* 0x0910000006cb7fae */ /* 0x0003e8000a941d46 */
[----:B------:R1:W-:Y:S02]  /*3440*/  LDGSTS.E.BYPASS.LTC128B.128.ZFILL [R203+0xb100], [R2.64], P0 ;  /* 0x0b10000002cb7fae */ /* 0x0003e40008141d46 */
.L_x_487:
[----:B--234-:R-:W-:Y:S05]  /*3450*/  BSYNC B0 ;  /* 0x0000000000007941 */ /* 0x01cfea0003800000 */
.L_x_486:
[----:B------:R-:W-:Y:S01]  /*3460*/  MOV R0, 0xffffffc0 ;  /* 0xffffffc000007802 */ /* 0x000fe20000000f00 */
[----:B------:R-:W0:Y:S01]  /*3470*/  LDGDEPBAR ;  /* 0x00000000000079af */ /* 0x000e220000000000 */
[----:B-1----:R-:W-:-:S02]  /*3480*/  IADD3 R4, R232, R228, RZ ;  /* 0x000000e4e8047210 */ /* 0x002fc40007ffe0ff */
[----:B------:R-:W-:Y:S01]  /*3490*/  MOV R3, c[0x0][0x2ac] ;  /* 0x0000ab0000037a02 */ /* 0x000fe20000000f00 */
[----:B------:R-:W-:Y:S01]  /*34a0*/  IMAD R0, R213, R0, 0x41 ;  /* 0x00000041d5007424 */ /* 0x000fe200078e0200 */
[----:B------:R-:W-:Y:S01]  /*34b0*/  IADD3 R6, -R233, R104, RZ ;  /* 0x00000068e9067210 */ /* 0x000fe20007ffe1ff */
[----:B------:R-:W-:-:S04]  /*34c0*/  @P4 IMAD.HI.U32 R2, R4, c[0x0][0x2c8], RZ ;  /* 0x0000b20004024a27 */ /* 0x000fc800078e00ff */
[----:B------:R-:W-:Y:S01]  /*34d0*/  IMAD R0, R3, c[0x0][0x1d0], R0 ;  /* 0x0000740003007a24 */ /* 0x000fe200078e0200 */
[----:B------:R-:W-:-:S04]  /*34e0*/  @P4 SHF.R.U32.HI R4, RZ, c[0x0][0x2cc], R2 ;  /* 0x0000b300ff044a19 */ /* 0x000fc80000011602 */
[----:B------:R-:W-:Y:S01]  /*34f0*/  IADD3 R5, R0, -c[0x0][0x168], -R233 ;  /* 0x80005a0000057a10 */ /* 0x000fe20007ffe8e9 */
[----:B------:R-:W-:Y:S05]  /*3500*/  BRA.DIV ~URZ, `(.L_x_490) ;  /* 0x0000ac427f007947 */ /* 0x000fea000b800000 */
[----:B------:R1:W2:Y:S02]  /*3510*/  SHFL.IDX PT, R0, R4, RZ, 0x1c1f ;  /* 0x001c1fff04007589 */ /* 0x0002a400000e0000 */
.L_x_552:
[----:B--2---:R-:W-:-:S05]  /*3520*/  IMAD.IADD R0, R5, 0x1, R0 ;  /* 0x0000000105007824 */ /* 0x004fca00078e0200 */
[----:B------:R-:W-:-:S04]  /*3530*/  IMNMX R0, R6, R0, PT ;  /* 0x0000000006007217 */ /* 0x000fc80003800200 */
[C---:B------:R-:W-:Y:S02]  /*3540*/  ISETP.GT.AND P6, PT, R0.reuse, RZ, PT ;  /* 0x000000ff0000720c */ /* 0x040fe40003fc4270 */
[C---:B------:R-:W-:Y:S02]  /*3550*/  ISETP.GT.AND P5, PT, R0.reuse, 0x1, PT ;  /* 0x000000010000780c */ /* 0x040fe40003fa4270 */
[C---:B------:R-:W-:Y:S02]  /*3560*/  ISETP.GT.AND P2, PT, R0.reuse, 0x8, PT ;  /* 0x000000080000780c */ /* 0x040fe40003f44270 */
[----:B------:R-:W-:Y:S02]  /*3570*/  ISETP.GT.AND P0, PT, R0, 0x9, PT ;  /* 0x000000090000780c */ /* 0x000fe40003f04270 */
[----:B------:R-:W-:Y:S02]  /*3580*/  FSEL R9, R77, -INF , P6 ;  /* 0xff8000004d097808 */ /* 0x000fe40003000000 */
[----:B------:R-:W-:-:S02]  /*3590*/  FSEL R10, R73, -INF , P5 ;  /* 0xff800000490a7808 */ /* 0x000fc40002800000 */
[----:B------:R-:W-:Y:S02]  /*35a0*/  FSEL R11, R69, -INF , P2 ;  /* 0xff800000450b7808 */ /* 0x000fe40001000000 */
[----:B------:R-:W-:Y:S02]  /*35b0*/  FSEL R13, R68, -INF , P0 ;  /* 0xff800000440d7808 */ /* 0x000fe40000000000 */
[C---:B------:R-:W-:Y:S02]  /*35c0*/  ISETP.GT.AND P6, PT, R0.reuse, 0x10, PT ;  /* 0x000000100000780c */ /* 0x040fe40003fc4270 */
[C---:B------:R-:W-:Y:S02]  /*35d0*/  ISETP.GT.AND P5, PT, R0.reuse, 0x11, PT ;  /* 0x000000110000780c */ /* 0x040fe40003fa4270 */
[C---:B------:R-:W-:Y:S02]  /*35e0*/  ISETP.GT.AND P2, PT, R0.reuse, 0x18, PT ;  /* 0x000000180000780c */ /* 0x040fe40003f44270 */
[----:B------:R-:W-:-:S02]  /*35f0*/  ISETP.GT.AND P0, PT, R0, 0x19, PT ;  /* 0x000000190000780c */ /* 0x000fc40003f04270 */
[----:B------:R-:W-:Y:S02]  /*3600*/  FSEL R46, R54, -INF , P6 ;  /* 0xff800000362e7808 */ /* 0x000fe40003000000 */
[----:B------:R-:W-:Y:S02]  /*3610*/  FSEL R47, R52, -INF , P5 ;  /* 0xff800000342f7808 */ /* 0x000fe40002800000 */
[----:B------:R-:W-:Y:S02]  /*3620*/  FSEL R50, R41, -INF , P2 ;  /* 0xff80000029327808 */ /* 0x000fe40001000000 */
[----:B------:R-:W-:Y:S02]  /*3630*/  FSEL R51, R40, -INF , P0 ;  /* 0xff80000028337808 */ /* 0x000fe40000000000 */
[C---:B------:R-:W-:Y:S02]  /*3640*/  ISETP.GT.AND P6, PT, R0.reuse, 0x20, PT ;  /* 0x000000200000780c */ /* 0x040fe40003fc4270 */
[----:B------:R-:W-:-:S02]  /*3650*/  ISETP.GT.AND P5, PT, R0, 0x21, PT ;  /* 0x000000210000780c */ /* 0x000fc40003fa4270 */
[C---:B------:R-:W-:Y:S02]  /*3660*/  ISETP.GT.AND P2, PT, R0.reuse, 0x28, PT ;  /* 0x000000280000780c */ /* 0x040fe40003f44270 */
[----:B------:R-:W-:Y:S02]  /*3670*/  ISETP.GT.AND P0, PT, R0, 0x29, PT ;  /* 0x000000290000780c */ /* 0x000fe40003f04270 */
[----:B------:R-:W-:Y:S02]  /*3680*/  FSEL R139, R32, -INF , P6 ;  /* 0xff800000208b7808 */ /* 0x000fe40003000000 */
[----:B------:R-:W-:Y:S02]  /*3690*/  FSEL R138, R33, -INF , P5 ;  /* 0xff800000218a7808 */ /* 0x000fe40002800000 */
[----:B------:R-:W-:Y:S02]  /*36a0*/  FSEL R144, R20, -INF , P2 ;  /* 0xff80000014907808 */ /* 0x000fe40001000000 */
[----:B------:R-:W-:-:S02]  /*36b0*/  FSEL R145, R21, -INF , P0 ;  /* 0xff80000015917808 */ /* 0x000fc40000000000 */
[C---:B------:R-:W-:Y:S02]  /*36c0*/  ISETP.GT.AND P6, PT, R0.reuse, 0x30, PT ;  /* 0x000000300000780c */ /* 0x040fe40003fc4270 */
[C---:B------:R-:W-:Y:S02]  /*36d0*/  ISETP.GT.AND P5, PT, R0.reuse, 0x31, PT ;  /* 0x000000310000780c */ /* 0x040fe40003fa4270 */
[C---:B------:R-:W-:Y:S02]  /*36e0*/  ISETP.GT.AND P2, PT, R0.reuse, 0x38, PT ;  /* 0x000000380000780c */ /* 0x040fe40003f44270 */
[----:B------:R-:W-:Y:S02]  /*36f0*/  ISETP.GT.AND P0, PT, R0, 0x39, PT ;  /* 0x000000390000780c */ /* 0x000fe40003f04270 */
[----:B------:R-:W-:Y:S02]  /*3700*/  FSEL R209, R17, -INF , P6 ;  /* 0xff80000011d17808 */ /* 0x000fe40003000000 */
[----:B------:R-:W-:-:S02]  /*3710*/  FSEL R210, R16, -INF , P5 ;  /* 0xff80000010d27808 */ /* 0x000fc40002800000 */
[----:B------:R-:W-:Y:S02]  /*3720*/  FSEL R211, R15, -INF , P2 ;  /* 0xff8000000fd37808 */ /* 0x000fe40001000000 */
[----:B------:R-:W-:Y:S01]  /*3730*/  FSEL R212, R14, -INF , P0 ;  /* 0xff8000000ed47808 */ /* 0x000fe20000000000 */
[----:B------:R-:W-:Y:S05]  /*3740*/  BRA.DIV ~URZ, `(.L_x_491) ;  /* 0x0000aa727f007947 */ /* 0x000fea000b800000 */
[----:B-1----:R-:W1:Y:S01]  /*3750*/  SHFL.IDX PT, R4, R4, 0x1, 0x1c1f ;  /* 0x003c1f0004047f89 */ /* 0x002e6200000e0000 */
[----:B------:R-:W-:-:S04]  /*3760*/  FMNMX.FTZ R0, R9, R10, !PT ;  /* 0x0000000a09007209 */ /* 0x000fc80007810000 */
[----:B------:R-:W-:-:S04]  /*3770*/  FMNMX.FTZ R0, R11, R0, !PT ;  /* 0x000000000b007209 */ /* 0x000fc80007810000 */
[----:B------:R-:W-:-:S04]  /*3780*/  FMNMX.FTZ R0, R13, R0, !PT ;  /* 0x000000000d007209 */ /* 0x000fc80007810000 */
[----:B------:R-:W-:-:S04]  /*3790*/  FMNMX.FTZ R0, R46, R0, !PT ;  /* 0x000000002e007209 */ /* 0x000fc80007810000 */
[----:B------:R-:W-:-:S04]  /*37a0*/  FMNMX.FTZ R0, R47, R0, !PT ;  /* 0x000000002f007209 */ /* 0x000fc80007810000 */
[----:B------:R-:W-:Y:S01]  /*37b0*/  FMNMX.FTZ R0, R50, R0, !PT ;  /* 0x0000000032007209 */ /* 0x000fe20007810000 */
[----:B-1----:R-:W-:-:S03]  /*37c0*/  IMAD.IADD R5, R5, 0x1, R4 ;  /* 0x0000000105057824 */ /* 0x002fc600078e0204 */
[----:B------:R-:W-:Y:S02]  /*37d0*/  FMNMX.FTZ R0, R51, R0, !PT ;  /* 0x0000000033007209 */ /* 0x000fe40007810000 */
[----:B------:R-:W-:Y:S02]  /*37e0*/  IMNMX R5, R6, R5, PT ;  /* 0x0000000506057217 */ /* 0x000fe40003800200 */
[----:B------:R-:W-:Y:S02]  /*37f0*/  FMNMX.FTZ R0, R139, R0, !PT ;  /* 0x000000008b007209 */ /* 0x000fe40007810000 */
[C---:B------:R-:W-:Y:S02]  /*3800*/  ISETP.GT.AND P5, PT, R5.reuse, RZ, PT ;  /* 0x000000ff0500720c */ /* 0x040fe40003fa4270 */
[C---:B------:R-:W-:Y:S02]  /*3810*/  ISETP.GT.AND P2, PT, R5.reuse, 0x1, PT ;  /* 0x000000010500780c */ /* 0x040fe40003f44270 */
[----:B------:R-:W-:-:S02]  /*3820*/  ISETP.GT.AND P0, PT, R5, 0x8, PT ;  /* 0x000000080500780c */ /* 0x000fc40003f04270 */
[----:B------:R-:W-:Y:S02]  /*3830*/  FSEL R6, R76, -INF , P5 ;  /* 0xff8000004c067808 */ /* 0x000fe40002800000 */
[----:B------:R-:W-:Y:S02]  /*3840*/  FSEL R7, R72, -INF , P2 ;  /* 0xff80000048077808 */ /* 0x000fe40001000000 */
[C---:B------:R-:W-:Y:S02]  /*3850*/  ISETP.GT.AND P2, PT, R5.reuse, 0x9, PT ;  /* 0x000000090500780c */ /* 0x040fe40003f44270 */
[----:B------:R-:W-:Y:S02]  /*3860*/  FSEL R12, R70, -INF , P0 ;  /* 0xff800000460c7808 */ /* 0x000fe40000000000 */
[----:B------:R-:W-:Y:S02]  /*3870*/  FMNMX.FTZ R2, R6, R7, !PT ;  /* 0x0000000706027209 */ /* 0x000fe40007810000 */
[----:B------:R-:W-:-:S02]  /*3880*/  ISETP.GT.AND P0, PT, R5, 0x10, PT ;  /* 0x000000100500780c */ /* 0x000fc40003f04270 */
[----:B------:R-:W-:Y:S02]  /*3890*/  FSEL R14, R56, -INF , P2 ;  /* 0xff800000380e7808 */ /* 0x000fe40001000000 */
[----:B------:R-:W-:Y:S02]  /*38a0*/  FMNMX.FTZ R2, R12, R2, !PT ;  /* 0x000000020c027209 */ /* 0x000fe40007810000 */
[----:B------:R-:W-:Y:S02]  /*38b0*/  ISETP.GT.AND P2, PT, R5, 0x11, PT ;  /* 0x000000110500780c */ /* 0x000fe40003f44270 */
[----:B------:R-:W-:Y:S02]  /*38c0*/  FSEL R45, R53, -INF , P0 ;  /* 0xff800000352d7808 */ /* 0x000fe40000000000 */
[----:B------:R-:W-:Y:S02]  /*38d0*/  FMNMX.FTZ R2, R14, R2, !PT ;  /* 0x000000020e027209 */ /* 0x000fe40007810000 */
[----:B------:R-:W-:-:S02]  /*38e0*/  ISETP.GT.AND P0, PT, R5, 0x18, PT ;  /* 0x000000180500780c */ /* 0x000fc40003f04270 */
[----:B------:R-:W-:Y:S02]  /*38f0*/  FSEL R44, R42, -INF , P2 ;  /* 0xff8000002a2c7808 */ /* 0x000fe40001000000 */
[----:B------:R-:W-:Y:S02]  /*3900*/  FMNMX.FTZ R2, R45, R2, !PT ;  /* 0x000000022d027209 */ /* 0x000fe40007810000 */
        /* <DEDUP_REMOVED lines=9> */
[----:B------:R-:W-:-:S02]  /*39a0*/  FMNMX.FTZ R0, R138, R0, !PT ;  /* 0x000000008a007209 */ /* 0x000fc40007810000 */
[----:B------:R-:W-:Y:S02]  /*39b0*/  ISETP.GT.AND P0, PT, R5, 0x28, PT ;  /* 0x000000280500780c */ /* 0x000fe40003f04270 */
[----:B------:R-:W-:Y:S02]  /*39c0*/  FSEL R102, R26, -INF , P2 ;  /* 0xff8000001a667808 */ /* 0x000fe40001000000 */
[----:B------:R-:W-:Y:S02]  /*39d0*/  FMNMX.FTZ R2, R101, R2, !PT ;  /* 0x0000000265027209 */ /* 0x000fe40007810000 */
[----:B------:R-:W-:Y:S02]  /*39e0*/  FMNMX.FTZ R0, R144, R0, !PT ;  /* 0x0000000090007209 */ /* 0x000fe40007810000 */
        /* <DEDUP_REMOVED lines=28> */
[----:B------:R2:W3:Y:S01]  /*3bb0*/  SHFL.BFLY PT, R3, R8, 0x1, 0x1f ;  /* 0x0c201f0008037f89 */ /* 0x0004e200000e0000 */
[----:B-1----:R-:W-:-:S05]  /*3bc0*/  FMNMX.FTZ R100, R0, R100, !PT ;  /* 0x0000006400647209 */ /* 0x002fca0007810000 */
.L_x_553:
[C---:B------:R-:W-:Y:S01]  /*3bd0*/  FMUL.FTZ R2, R100.reuse, c[0x0][0x2d0] ;  /* 0x0000b40064027a20 */ /* 0x040fe20000410000 */
[----:B------:R-:W-:Y:S01]  /*3be0*/  FSETP.NEU.FTZ.AND P0, PT, R100, -INF , PT ;  /* 0xff8000006400780b */ /* 0x000fe20003f1d000 */
[----:B------:R-:W-:Y:S01]  /*3bf0*/  WARPSYNC 0xffffffff ;  /* 0xffffffff00007948 */ /* 0x000fe20003800000 */
[----:B--23--:R-:W-:Y:S01]  /*3c00*/  FMNMX.FTZ R8, R3, R8, !PT ;  /* 0x0000000803087209 */ /* 0x00cfe20007810000 */
[----:B------:R-:W1:Y:S01]  /*3c10*/  LDSM.16.MT88.4 R16, [R187+0x2000] ;  /* 0x00200000bb10783b */ /* 0x000e620000004200 */
[----:B------:R-:W-:Y:S02]  /*3c20*/  FSEL R2, R2, RZ, P0 ;  /* 0x000000ff02027208 */ /* 0x000fe40000000000 */
[----:B------:R-:W-:Y:S01]  /*3c30*/  FSETP.NEU.FTZ.AND P0, PT, R8, -INF , PT ;  /* 0xff8000000800780b */ /* 0x000fe20003f1d000 */
[----:B------:R-:W-:Y:S02]  /*3c40*/  LDSM.16.MT88.4 R20, [R189] ;  /* 0x00000000bd14783b */ /* 0x000fe40000004200 */
[----:B------:R-:W-:-:S02]  /*3c50*/  FFMA.FTZ R0, R9, c[0x0][0x2d0], -R2 ;  /* 0x0000b40009007a23 */ /* 0x000fc40000010802 */
[--C-:B------:R-:W-:Y:S01]  /*3c60*/  FFMA.FTZ R3, R11, c[0x0][0x2d0], -R2.reuse ;  /* 0x0000b4000b037a23 */ /* 0x100fe20000010802 */
[----:B------:R-:W-:Y:S01]  /*3c70*/  LDSM.16.MT88.4 R24, [R190] ;  /* 0x00000000be18783b */ /* 0x000fe20000004200 */
[----:B------:R2:W-:Y:S03]  /*3c80*/  MUFU.EX2 R9, R0 ;  /* 0x0000000000097308 */ /* 0x0005e60000000800 */
[----:B------:R-:W-:Y:S04]  /*3c90*/  LDSM.16.MT88.4 R36, [R187] ;  /* 0x00000000bb24783b */ /* 0x000fe80000004200 */
[----:B------:R-:W-:Y:S04]  /*3ca0*/  LDSM.16.MT88.4 R32, [R188] ;  /* 0x00000000bc20783b */ /* 0x000fe80000004200 */
[----:B------:R-:W-:Y:S04]  /*3cb0*/  LDSM.16.MT88.4 R28, [R190+0x2000] ;  /* 0x00200000be1c783b */ /* 0x000fe80000004200 */
[----:B------:R-:W-:Y:S01]  /*3cc0*/  LDSM.16.MT88.4 R40, [R189+0x2000] ;  /* 0x00200000bd28783b */ /* 0x000fe20000004200 */
[----:B--2---:R-:W-:-:S02]  /*3cd0*/  FFMA.FTZ R0, R10, c[0x0][0x2d0], -R2 ;  /* 0x0000b4000a007a23 */ /* 0x004fc40000010802 */
[----:B------:R2:W-:Y:S08]  /*3ce0*/  MUFU.EX2 R10, R3 ;  /* 0x00000003000a7308 */ /* 0x0005f00000000800 */
[----:B------:R3:W4:Y:S01]  /*3cf0*/  MUFU.EX2 R215, R0 ;  /* 0x0000000000d77308 */ /* 0x0007220000000800 */
[----:B--2---:R-:W-:-:S07]  /*3d00*/  FFMA.FTZ R3, R13, c[0x0][0x2d0], -R2 ;  /* 0x0000b4000d037a23 */ /* 0x004fce0000010802 */
[----:B------:R2:W5:Y:S01]  /*3d10*/  MUFU.EX2 R11, R3 ;  /* 0x00000003000b7308 */ /* 0x0005620000000800 */
[----:B---3--:R-:W-:Y:S01]  /*3d20*/  FMUL.FTZ R0, R8, c[0x0][0x2d0] ;  /* 0x0000b40008007a20 */ /* 0x008fe20000410000 */
[----:B----4-:R-:W-:-:S04]  /*3d30*/  F2FP.PACK_AB R4, R215, R9 ;  /* 0x00000009d704723e */ /* 0x010fc800000000ff */
[----:B------:R-:W-:-:S05]  /*3d40*/  FSEL R0, R0, RZ, P0 ;  /* 0x000000ff00007208 */ /* 0x000fca0000000000 */
[----:B--2---:R-:W-:Y:S01]  /*3d50*/  FFMA.FTZ R3, R6, c[0x0][0x2d0], -R0 ;  /* 0x0000b40006037a23 */ /* 0x004fe20000010800 */
[----:B-----5:R-:W-:-:S03]  /*3d60*/  F2FP.PACK_AB R6, R11, R10 ;  /* 0x0000000a0b06723e */ /* 0x020fc600000000ff */
[----:B------:R2:W-:Y:S02]  /*3d70*/  MUFU.EX2 R252, R3 ;  /* 0x0000000300fc7308 */ /* 0x0005e40000000800 */
[----:B--2---:R-:W-:-:S06]  /*3d80*/  FFMA.FTZ R3, R7, c[0x0][0x2d0], -R0 ;  /* 0x0000b40007037a23 */ /* 0x004fcc0000010800 */
[----:B------:R2:W3:Y:S02]  /*3d90*/  MUFU.EX2 R251, R3 ;  /* 0x0000000300fb7308 */ /* 0x0004e40000000800 */
[----:B--2---:R-:W-:Y:S01]  /*3da0*/  FFMA.FTZ R3, R12, c[0x0][0x2d0], -R0 ;  /* 0x0000b4000c037a23 */ /* 0x004fe20000010800 */
[----:B---3--:R-:W-:-:S05]  /*3db0*/  F2FP.PACK_AB R5, R251, R252 ;  /* 0x000000fcfb05723e */ /* 0x008fca00000000ff */
[----:B------:R2:W-:Y:S02]  /*3dc0*/  MUFU.EX2 R250, R3 ;  /* 0x0000000300fa7308 */ /* 0x0005e40000000800 */
[----:B--2---:R-:W-:Y:S02]  /*3dd0*/  FFMA.FTZ R3, R14, c[0x0][0x2d0], -R0 ;  /* 0x0000b4000e037a23 */ /* 0x004fe40000010800 */
[----:B------:R-:W2:Y:S04]  /*3de0*/  LDSM.16.MT88.4 R12, [R188+0x2000] ;  /* 0x00200000bc0c783b */ /* 0x000ea80000004200 */
[----:B------:R-:W3:Y:S02]  /*3df0*/  MUFU.EX2 R214, R3 ;  /* 0x0000000300d67308 */ /* 0x000ee40000000800 */
[----:B---3--:R-:W-:Y:S01]  /*3e00*/  F2FP.PACK_AB R7, R214, R250 ;  /* 0x000000fad607723e */ /* 0x008fe200000000ff */
[----:B------:R-:W-:-:S05]  /*3e10*/  FFMA.FTZ R3, R46, c[0x0][0x2d0], -R2 ;  /* 0x0000b4002e037a23 */ /* 0x000fca0000010802 */
[----:B------:R3:W-:Y:S01]  /*3e20*/  MUFU.EX2 R248, R3 ;  /* 0x0000000300f87308 */ /* 0x0007e20000000800 */
[C---:B-1----:R-:W-:Y:S08]  /*3e30*/  HMMA.16816.F32 R80, R4.reuse, R16, RZ ;  /* 0x000000100450723c */ /* 0x042ff000000018ff */
[----:B------:R-:W-:Y:S01]  /*3e40*/  HMMA.16816.F32 R76, R4, R18, RZ ;  /* 0x00000012044c723c */ /* 0x000fe200000018ff */
[----:B------:R-:W1:Y:S01]  /*3e50*/  LDSM.16.MT88.4 R16, [R190+0x4000] ;  /* 0x00400000be10783b */ /* 0x000e620000004200 */
[----:B---3--:R-:W-:-:S06]  /*3e60*/  FFMA.FTZ R3, R47, c[0x0][0x2d0], -R2 ;  /* 0x0000b4002f037a23 */ /* 0x008fcc0000010802 */
[C---:B--2---:R-:W-:Y:S01]  /*3e70*/  HMMA.16816.F32 R68, R4.reuse, R12, RZ ;  /* 0x0000000c0444723c */ /* 0x044fe200000018ff */
[----:B------:R2:W3:Y:S07]  /*3e80*/  MUFU.EX2 R246, R3 ;  /* 0x0000000300f67308 */ /* 0x0004ee0000000800 */
[C---:B------:R-:W-:Y:S01]  /*3e90*/  HMMA.16816.F32 R72, R4.reuse, R14, RZ ;  /* 0x0000000e0448723c */ /* 0x040fe200000018ff */
[----:B------:R-:W4:Y:S07]  /*3ea0*/  LDSM.16.MT88.4 R12, [R189+0x4000] ;  /* 0x00400000bd0c783b */ /* 0x000f2e0000004200 */
[----:B------:R-:W-:Y:S01]  /*3eb0*/  HMMA.16816.F32 R88, R4, R20, RZ ;  /* 0x000000140458723c */ /* 0x000fe200000018ff */
[----:B--2---:R-:W-:-:S04]  /*3ec0*/  FFMA.FTZ R3, R50, c[0x0][0x2d0], -R2 ;  /* 0x0000b40032037a23 */ /* 0x004fc80000010802 */
[----:B------:R2:W-:Y:S03]  /*3ed0*/  MUFU.EX2 R247, R3 ;  /* 0x0000000300f77308 */ /* 0x0005e60000000800 */
[C---:B------:R-:W-:Y:S01]  /*3ee0*/  HMMA.16816.F32 R84, R4.reuse, R22, RZ ;  /* 0x000000160454723c */ /* 0x040fe200000018ff */
[----:B------:R-:W5:Y:S07]  /*3ef0*/  LDSM.16.MT88.4 R20, [R188+0x4000] ;  /* 0x00400000bc14783b */ /* 0x000f6e0000004200 */
[----:B------:R-:W-:Y:S01]  /*3f00*/  HMMA.16816.F32 R96, R4, R24, RZ ;  /* 0x000000180460723c */ /* 0x000fe200000018ff */
[----:B--2---:R-:W-:-:S07]  /*3f10*/  FFMA.FTZ R3, R51, c[0x0][0x2d0], -R2 ;  /* 0x0000b40033037a23 */ /* 0x004fce0000010802 */
[C---:B------:R-:W-:Y:S01]  /*3f20*/  HMMA.16816.F32 R92, R4.reuse, R26, RZ ;  /* 0x0000001a045c723c */ /* 0x040fe200000018ff */
[----:B------:R-:W2:Y:S01]  /*3f30*/  LDSM.16.MT88.4 R24, [R187+0x4000] ;  /* 0x00400000bb18783b */ /* 0x000ea20000004200 */
[----:B------:R1:W1:Y:S06]  /*3f40*/  MUFU.EX2 R249, R3 ;  /* 0x0000000300f97308 */ /* 0x00026c0000000800 */
[C---:B------:R-:W-:Y:S08]  /*3f50*/  HMMA.16816.F32 R116, R4.reuse, R36, RZ ;  /* 0x000000240474723c */ /* 0x040ff000000018ff */
[----:B------:R-:W-:Y:S01]  /*3f60*/  HMMA.16816.F32 R112, R4, R38, RZ ;  /* 0x000000260470723c */ /* 0x000fe200000018ff */
[----:B------:R-:W-:Y:S01]  /*3f70*/  LDSM.16.MT88.4 R36, [R190+0x800] ;  /* 0x00080000be24783b */ /* 0x000fe20000004200 */
[----:B-1----:R-:W-:-:S04]  /*3f80*/  FFMA.FTZ R3, R45, c[0x0][0x2d0], -R0 ;  /* 0x0000b4002d037a23 */ /* 0x002fc80000010800 */
[----:B------:R1:W-:Y:S02]  /*3f90*/  MUFU.EX2 R243, R3 ;  /* 0x0000000300f37308 */ /* 0x0003e40000000800 */
[C---:B------:R-:W-:Y:S08]  /*3fa0*/  HMMA.16816.F32 R104, R4.reuse, R32, RZ ;  /* 0x000000200468723c */ /* 0x040ff000000018ff */
[----:B------:R-:W-:Y:S01]  /*3fb0*/  HMMA.16816.F32 R108, R4, R34, RZ ;  /* 0x00000022046c723c */ /* 0x000fe200000018ff */
[----:B------:R-:W-:Y:S01]  /*3fc0*/  LDSM.16.MT88.4 R32, [R189+0x800] ;  /* 0x00080000bd20783b */ /* 0x000fe20000004200 */
[----:B-1----:R-:W-:-:S06]  /*3fd0*/  FFMA.FTZ R3, R44, c[0x0][0x2d0], -R0 ;  /* 0x0000b4002c037a23 */ /* 0x002fcc0000010800 */
[C---:B------:R-:W-:Y:S01]  /*3fe0*/  HMMA.16816.F32 R64, R4.reuse, R28, RZ ;  /* 0x0000001c0440723c */ /* 0x040fe200000018ff */
[----:B------:R-:W1:Y:S01]  /*3ff0*/  LDSM.16.MT88.4 R44, [R188+0x800] ;  /* 0x00080000bc2c783b */ /* 0x000e620000004200 */
[----:B------:R2:W1:Y:S06]  /*4000*/  MUFU.EX2 R244, R3 ;  /* 0x0000000300f47308 */ /* 0x00046c0000000800 */
[C---:B------:R-:W-:Y:S01]  /*4010*/  HMMA.16816.F32 R60, R4.reuse, R30, RZ ;  /* 0x0000001e043c723c */ /* 0x040fe200000018ff */
[----:B------:R-:W1:Y:S07]  /*4020*/  LDSM.16.MT88.4 R28, [R187+0x2800] ;  /* 0x00280000bb1c783b */ /* 0x000e6e0000004200 */
[----:B------:R-:W-:Y:S01]  /*4030*/  HMMA.16816.F32 R140, R4, R18, RZ ;  /* 0x00000012048c723c */ /* 0x000fe200000018ff */
[----:B--2---:R-:W-:-:S04]  /*4040*/  FFMA.FTZ R3, R48, c[0x0][0x2d0], -R0 ;  /* 0x0000b40030037a23 */ /* 0x004fc80000010800 */
[----:B------:R2:W-:Y:S03]  /*4050*/  MUFU.EX2 R242, R3 ;  /* 0x0000000300f27308 */ /* 0x0005e60000000800 */
[C---:B----4-:R-:W-:Y:S08]  /*4060*/  HMMA.16816.F32 R152, R4.reuse, R12, RZ ;  /* 0x0000000c0498723c */ /* 0x050ff000000018ff */
[----:B------:R-:W-:Y:S01]  /*4070*/  HMMA.16816.F32 R160, R4, R14, RZ ;  /* 0x0000000e04a0723c */ /* 0x000fe200000018ff */
[----:B------:R-:W-:Y:S01]  /*4080*/  LDSM.16.MT88.4 R12, [R189+0x2800] ;  /* 0x00280000bd0c783b */ /* 0x000fe20000004200 */
[----:B--2---:R-:W-:-:S06]  /*4090*/  FFMA.FTZ R3, R49, c[0x0][0x2d0], -R0 ;  /* 0x0000b40031037a23 */ /* 0x004fcc0000010800 */
[C---:B------:R-:W-:Y:S01]  /*40a0*/  HMMA.16816.F32 R48, R4.reuse, R16, RZ ;  /* 0x000000100430723c */ /* 0x040fe200000018ff */
[----:B------:R-:W2:Y:S01]  /*40b0*/  LDSM.16.MT88.4 R16, [R190+0x2800] ;  /* 0x00280000be10783b */ /* 0x000ea20000004200 */
[----:B------:R4:W1:Y:S06]  /*40c0*/  MUFU.EX2 R245, R3 ;  /* 0x0000000300f57308 */ /* 0x00086c0000000800 */
[C---:B-----5:R-:W-:Y:S08]  /*40d0*/  HMMA.16816.F32 R128, R4.reuse, R20, RZ ;  /* 0x000000140480723c */ /* 0x060ff000000018ff */
[----:B------:R-:W-:Y:S01]  /*40e0*/  HMMA.16816.F32 R132, R4, R22, RZ ;  /* 0x000000160484723c */ /* 0x000fe200000018ff */
[----:B------:R-:W5:Y:S01]  /*40f0*/  LDSM.16.MT88.4 R20, [R187+0x4800] ;  /* 0x00480000bb14783b */ /* 0x000f620000004200 */
[----:B----4-:R-:W-:-:S04]  /*4100*/  FFMA.FTZ R3, R139, c[0x0][0x2d0], -R2 ;  /* 0x0000b4008b037a23 */ /* 0x010fc80000010802 */
[----:B------:R4:W-:Y:S02]  /*4110*/  MUFU.EX2 R241, R3 ;  /* 0x0000000300f17308 */ /* 0x0009e40000000800 */
[C---:B------:R-:W-:Y:S08]  /*4120*/  HMMA.16816.F32 R52, R4.reuse, R40, RZ ;  /* 0x000000280434723c */ /* 0x040ff000000018ff */
[----:B------:R-:W-:Y:S01]  /*4130*/  HMMA.16816.F32 R56, R4, R42, RZ ;  /* 0x0000002a0438723c */ /* 0x000fe200000018ff */
[----:B------:R-:W2:Y:S01]  /*4140*/  LDSM.16.MT88.4 R40, [R187+0x800] ;  /* 0x00080000bb28783b */ /* 0x000ea20000004200 */
[----:B----4-:R-:W-:-:S06]  /*4150*/  FFMA.FTZ R3, R138, c[0x0][0x2d0], -R2 ;  /* 0x0000b4008a037a23 */ /* 0x010fcc0000010802 */
[C---:B------:R-:W-:Y:S01]  /*4160*/  HMMA.16816.F32 R120, R4.reuse, R24, RZ ;  /* 0x000000180478723c */ /* 0x040fe200000018ff */
[----:B------:R4:W1:Y:S07]  /*4170*/  MUFU.EX2 R239, R3 ;  /* 0x0000000300ef7308 */ /* 0x00086e0000000800 */
[----:B------:R-:W-:Y:S01]  /*4180*/  HMMA.16816.F32 R124, R4, R26, RZ ;  /* 0x0000001a047c723c */ /* 0x000fe200000018ff */
[----:B------:R-:W2:Y:S06]  /*4190*/  LDSM.16.MT88.4 R24, [R188+0x2800] ;  /* 0x00280000bc18783b */ /* 0x000eac0000004200 */
[----:B---3--:R-:W-:-:S02]  /*41a0*/  F2FP.PACK_AB R4, R246, R248 ;  /* 0x000000f8f604723e */ /* 0x008fc400000000ff */
[----:B------:R-:W-:Y:S01]  /*41b0*/  F2FP.PACK_AB R6, R249, R247 ;  /* 0x000000f7f906723e */ /* 0x000fe200000000ff */
[--C-:B----4-:R-:W-:Y:S01]  /*41c0*/  FFMA.FTZ R3, R144, c[0x0][0x2d0], -R2.reuse ;  /* 0x0000b40090037a23 */ /* 0x110fe20000010802 */
[----:B-1----:R-:W-:Y:S02]  /*41d0*/  F2FP.PACK_AB R5, R244, R243 ;  /* 0x000000f3f405723e */ /* 0x002fe400000000ff */
[----:B------:R-:W-:Y:S01]  /*41e0*/  F2FP.PACK_AB R7, R245, R242 ;  /* 0x000000f2f507723e */ /* 0x000fe200000000ff */
[----:B------:R1:W-:Y:S06]  /*41f0*/  MUFU.EX2 R240, R3 ;  /* 0x0000000300f07308 */ /* 0x0003ec0000000800 */
[C---:B------:R-:W-:Y:S08]  /*4200*/  HMMA.16816.F32 R164, R4.reuse, R44, R104 ;  /* 0x0000002c04a4723c */ /* 0x040ff00000001868 */
[----:B------:R-:W-:Y:S01]  /*4210*/  HMMA.16816.F32 R156, R4, R46, R108 ;  /* 0x0000002e049c723c */ /* 0x000fe2000000186c */
[----:B-1----:R-:W-:-:S04]  /*4220*/  FFMA.FTZ R3, R145, c[0x0][0x2d0], -R2 ;  /* 0x0000b40091037a23 */ /* 0x002fc80000010802 */
[----:B------:R1:W3:Y:S03]  /*4230*/  MUFU.EX2 R238, R3 ;  /* 0x0000000300ee7308 */ /* 0x0002e60000000800 */
[C---:B------:R-:W-:Y:S08]  /*4240*/  HMMA.16816.F32 R148, R4.reuse, R36, R96 ;  /* 0x000000240494723c */ /* 0x040ff00000001860 */
[----:B------:R-:W-:Y:S01]  /*4250*/  HMMA.16816.F32 R108, R4, R34, R84 ;  /* 0x00000022046c723c */ /* 0x000fe20000001854 */
[----:B-1----:R-:W-:-:S07]  /*4260*/  FFMA.FTZ R3, R101, c[0x0][0x2d0], -R0 ;  /* 0x0000b40065037a23 */ /* 0x002fce0000010800 */
[C---:B------:R-:W-:Y:S01]  /*4270*/  HMMA.16816.F32 R104, R4.reuse, R28, R80 ;  /* 0x0000001c0468723c */ /* 0x040fe20000001850 */
[----:B------:R1:W-:Y:S07]  /*4280*/  MUFU.EX2 R237, R3 ;  /* 0x0000000300ed7308 */ /* 0x0003ee0000000800 */
[C---:B------:R-:W-:Y:S01]  /*4290*/  HMMA.16816.F32 R96, R4.reuse, R30, R76 ;  /* 0x0000001e0460723c */ /* 0x040fe2000000184c */
[----:B------:R-:W-:Y:S07]  /*42a0*/  LDSM.16.MT88.4 R28, [R188+0x4800] ;  /* 0x00480000bc1c783b */ /* 0x000fee0000004200 */
[----:B--2---:R-:W-:Y:S01]  /*42b0*/  HMMA.16816.F32 R84, R4, R16, R64 ;  /* 0x000000100454723c */ /* 0x004fe20000001840 */
[----:B-1----:R-:W-:-:S04]  /*42c0*/  FFMA.FTZ R3, R102, c[0x0][0x2d0], -R0 ;  /* 0x0000b40066037a23 */ /* 0x002fc80000010800 */
[----:B------:R1:W2:Y:S03]  /*42d0*/  MUFU.EX2 R236, R3 ;  /* 0x0000000300ec7308 */ /* 0x0002a60000000800 */
[C---:B------:R-:W-:Y:S01]  /*42e0*/  HMMA.16816.F32 R80, R4.reuse, R18, R60 ;  /* 0x000000120450723c */ /* 0x040fe2000000183c */
[----:B------:R-:W4:Y:S07]  /*42f0*/  LDSM.16.MT88.4 R16, [R190+0x4800] ;  /* 0x00480000be10783b */ /* 0x000f2e0000004200 */
[----:B------:R-:W-:Y:S01]  /*4300*/  HMMA.16816.F32 R76, R4, R12, R52 ;  /* 0x0000000c044c723c */ /* 0x000fe20000001834 */
[----:B-1----:R-:W-:-:S07]  /*4310*/  FFMA.FTZ R3, R136, c[0x0][0x2d0], -R0 ;  /* 0x0000b40088037a23 */ /* 0x002fce0000010800 */
[C---:B------:R-:W-:Y:S01]  /*4320*/  HMMA.16816.F32 R64, R4.reuse, R14, R56 ;  /* 0x0000000e0440723c */ /* 0x040fe20000001838 */
[----:B------:R-:W1:Y:S01]  /*4330*/  LDSM.16.MT88.4 R12, [R189+0x4800] ;  /* 0x00480000bd0c783b */ /* 0x000e620000004200 */
[----:B------:R2:W-:Y:S06]  /*4340*/  MUFU.EX2 R235, R3 ;  /* 0x0000000300eb7308 */ /* 0x0005ec0000000800 */
[C---:B-----5:R-:W-:Y:S08]  /*4350*/  HMMA.16816.F32 R56, R4.reuse, R20, R120 ;  /* 0x000000140438723c */ /* 0x060ff00000001878 */
[----:B------:R-:W-:Y:S01]  /*4360*/  HMMA.16816.F32 R60, R4, R22, R124 ;  /* 0x00000016043c723c */ /* 0x000fe2000000187c */
[----:B------:R-:W5:Y:S01]  /*4370*/  LDSM.16.MT88.4 R20, [R187+0x1000] ;  /* 0x00100000bb14783b */ /* 0x000f620000004200 */
[----:B--2---:R-:W-:-:S03]  /*4380*/  FFMA.FTZ R3, R137, c[0x0][0x2d0], -R0 ;  /* 0x0000b40089037a23 */ /* 0x004fc60000010800 */
[----:B------:R-:W-:Y:S01]  /*4390*/  LDSM.16.MT88.4 R124, [R190+0x1800] ;  /* 0x00180000be7c783b */ /* 0x000fe20000004200 */
[----:B------:R2:W1:Y:S02]  /*43a0*/  MUFU.EX2 R234, R3 ;  /* 0x0000000300ea7308 */ /* 0x0004640000000800 */
[C---:B------:R-:W-:Y:S08]  /*43b0*/  HMMA.16816.F32 R172, R4.reuse, R40, R116 ;  /* 0x0000002804ac723c */ /* 0x040ff00000001874 */
[----:B------:R-:W-:Y:S01]  /*43c0*/  HMMA.16816.F32 R168, R4, R42, R112 ;  /* 0x0000002a04a8723c */ /* 0x000fe20000001870 */
[----:B--2---:R-:W-:-:S07]  /*43d0*/  FFMA.FTZ R3, R209, c[0x0][0x2d0], -R2 ;  /* 0x0000b400d1037a23 */ /* 0x004fce0000010802 */
[C---:B------:R-:W-:Y:S01]  /*43e0*/  HMMA.16816.F32 R116, R4.reuse, R38, R92 ;  /* 0x000000260474723c */ /* 0x040fe2000000185c */
[----:B------:R-:W-:Y:S01]  /*43f0*/  LDSM.16.MT88.4 R36, [R190+0x1000] ;  /* 0x00100000be24783b */ /* 0x000fe20000004200 */
[----:B------:R2:W-:Y:S06]  /*4400*/  MUFU.EX2 R209, R3 ;  /* 0x0000000300d17308 */ /* 0x0005ec0000000800 */
[C---:B------:R-:W-:Y:S01]  /*4410*/  HMMA.16816.F32 R112, R4.reuse, R32, R88 ;  /* 0x000000200470723c */ /* 0x040fe20000001858 */
[----:B------:R-:W-:Y:S07]  /*4420*/  LDSM.16.MT88.4 R32, [R187+0x5000] ;  /* 0x00500000bb20783b */ /* 0x000fee0000004200 */
[----:B------:R-:W-:Y:S01]  /*4430*/  HMMA.16816.F32 R92, R4, R24, R68 ;  /* 0x00000018045c723c */ /* 0x000fe20000001844 */
[----:B--2---:R-:W-:Y:S01]  /*4440*/  FFMA.FTZ R3, R210, c[0x0][0x2d0], -R2 ;  /* 0x0000b400d2037a23 */ /* 0x004fe20000010802 */
[----:B------:R-:W-:-:S03]  /*4450*/  MOV R210, R214 ;  /* 0x000000d600d27202 */ /* 0x000fc60000000f00 */
[----:B------:R2:W1:Y:S03]  /*4460*/  MUFU.EX2 R214, R3 ;  /* 0x0000000300d67308 */ /* 0x0004660000000800 */
[C---:B------:R-:W-:Y:S01]  /*4470*/  HMMA.16816.F32 R88, R4.reuse, R26, R72 ;  /* 0x0000001a0458723c */ /* 0x040fe20000001848 */
[----:B------:R-:W-:Y:S07]  /*4480*/  LDSM.16.MT88.4 R24, [R188+0x3000] ;  /* 0x00300000bc18783b */ /* 0x000fee0000004200 */
[----:B----4-:R-:W-:Y:S01]  /*4490*/  HMMA.16816.F32 R40, R4, R16, R48 ;  /* 0x000000100428723c */ /* 0x010fe20000001830 */
[----:B--2---:R-:W-:Y:S01]  /*44a0*/  FFMA.FTZ R3, R211, c[0x0][0x2d0], -R2 ;  /* 0x0000b400d3037a23 */ /* 0x004fe20000010802 */
[----:B------:R-:W-:-:S06]  /*44b0*/  MOV R211, R11 ;  /* 0x0000000b00d37202 */ /* 0x000fcc0000000f00 */
[C---:B------:R-:W-:Y:S01]  /*44c0*/  HMMA.16816.F32 R52, R4.reuse, R28, R128 ;  /* 0x0000001c0434723c */ /* 0x040fe20000001880 */
[----:B------:R-:W-:Y:S01]  /*44d0*/  FFMA.FTZ R2, R212, c[0x0][0x2d0], -R2 ;  /* 0x0000b400d4027a23 */ /* 0x000fe20000010802 */
[----:B------:R-:W-:Y:S01]  /*44e0*/  MOV R212, R10 ;  /* 0x0000000a00d47202 */ /* 0x000fe20000000f00 */
[----:B------:R2:W-:Y:S05]  /*44f0*/  MUFU.EX2 R102, R3 ;  /* 0x0000000300667308 */ /* 0x0005ea0000000800 */
[C---:B------:R-:W-:Y:S01]  /*4500*/  HMMA.16816.F32 R44, R4.reuse, R30, R132 ;  /* 0x0000001e042c723c */ /* 0x040fe20000001884 */
[----:B------:R-:W4:Y:S02]  /*4510*/  LDSM.16.MT88.4 R28, [R188+0x1000] ;  /* 0x00100000bc1c783b */ /* 0x000f240000004200 */
[----:B------:R3:W3:Y:S02]  /*4520*/  MUFU.EX2 R101, R2 ;  /* 0x0000000200657308 */ /* 0x0006e40000000800 */
[----:B------:R-:W-:Y:S03]  /*4530*/  LDSM.16.MT88.4 R132, [R189+0x1800] ;  /* 0x00180000bd84783b */ /* 0x000fe60000004200 */
[----:B------:R-:W-:Y:S01]  /*4540*/  HMMA.16816.F32 R48, R4, R18, R140 ;  /* 0x000000120430723c */ /* 0x000fe2000000188c */
[----:B------:R-:W4:Y:S01]  /*4550*/  LDSM.16.MT88.4 R16, [R189+0x1000] ;  /* 0x00100000bd10783b */ /* 0x000f220000004200 */
[----:B--2---:R-:W-:-:S06]  /*4560*/  MOV R3, R9 ;  /* 0x0000000900037202 */ /* 0x004fcc0000000f00 */
[----:B-1----:R-:W-:Y:S01]  /*4570*/  HMMA.16816.F32 R72, R4, R12, R152 ;  /* 0x0000000c0448723c */ /* 0x002fe20000001898 */
[----:B---3--:R-:W-:Y:S01]  /*4580*/  FFMA.FTZ R2, R191, c[0x0][0x2d0], -R0 ;  /* 0x0000b400bf027a23 */ /* 0x008fe20000010800 */
[----:B------:R-:W-:-:S03]  /*4590*/  MOV R191, R215 ;  /* 0x000000d700bf7202 */ /* 0x000fc60000000f00 */
[----:B------:R1:W-:Y:S03]  /*45a0*/  MUFU.EX2 R11, R2 ;  /* 0x00000002000b7308 */ /* 0x0003e60000000800 */
[----:B------:R-:W-:Y:S01]  /*45b0*/  HMMA.16816.F32 R68, R4, R14, R160 ;  /* 0x0000000e0444723c */ /* 0x000fe200000018a0 */
[----:B------:R-:W-:Y:S06]  /*45c0*/  LDSM.16.MT88.4 R12, [R187+0x3000] ;  /* 0x00300000bb0c783b */ /* 0x000fec0000004200 */
[----:B------:R-:W-:-:S02]  /*45d0*/  F2FP.PACK_AB R4, R239, R241 ;  /* 0x000000f1ef04723e */ /* 0x000fc400000000ff */
[----:B------:R-:W-:Y:S02]  /*45e0*/  F2FP.PACK_AB R6, R238, R240 ;  /* 0x000000f0ee06723e */ /* 0x000fe400000000ff */
[----:B------:R-:W-:Y:S02]  /*45f0*/  F2FP.PACK_AB R5, R236, R237 ;  /* 0x000000edec05723e */ /* 0x000fe400000000ff */
[----:B------:R-:W-:Y:S01]  /*4600*/  F2FP.PACK_AB R7, R234, R235 ;  /* 0x000000ebea07723e */ /* 0x000fe200000000ff */
[----:B-1----:R-:W-:-:S04]  /*4610*/  FFMA.FTZ R2, R201, c[0x0][0x2d0], -R0 ;  /* 0x0000b400c9027a23 */ /* 0x002fc80000010800 */
[----:B------:R1:W2:Y:S02]  /*4620*/  MUFU.EX2 R10, R2 ;  /* 0x00000002000a7308 */ /* 0x0002a40000000800 */
[C---:B-----5:R-:W-:Y:S08]  /*4630*/  HMMA.16816.F32 R192, R4.reuse, R20, R172 ;  /* 0x0000001404c0723c */ /* 0x060ff000000018ac */
[----:B------:R-:W-:Y:S01]  /*4640*/  HMMA.16816.F32 R176, R4, R22, R168 ;  /* 0x0000001604b0723c */ /* 0x000fe200000018a8 */
[----:B------:R-:W3:Y:S01]  /*4650*/  LDSM.16.MT88.4 R20, [R190+0x3000] ;  /* 0x00300000be14783b */ /* 0x000ee20000004200 */
[----:B-1----:R-:W-:-:S06]  /*4660*/  FFMA.FTZ R2, R196, c[0x0][0x2d0], -R0 ;  /* 0x0000b400c4027a23 */ /* 0x002fcc0000010800 */
[C---:B----4-:R-:W-:Y:S01]  /*4670*/  HMMA.16816.F32 R180, R4.reuse, R28, R164 ;  /* 0x0000001c04b4723c */ /* 0x050fe200000018a4 */
[----:B------:R-:W-:Y:S01]  /*4680*/  FFMA.FTZ R0, R204, c[0x0][0x2d0], -R0 ;  /* 0x0000b400cc007a23 */ /* 0x000fe20000010800 */
[----:B------:R-:W-:Y:S01]  /*4690*/  IADD3 R204, R213, -0x2, RZ ;  /* 0xfffffffed5cc7810 */ /* 0x000fe20007ffe0ff */
[----:B------:R-:W-:Y:S05]  /*46a0*/  MUFU.EX2 R9, R2 ;  /* 0x0000000200097308 */ /* 0x000fea0000000800 */
[C---:B------:R-:W-:Y:S01]  /*46b0*/  HMMA.16816.F32 R172, R4.reuse, R30, R156 ;  /* 0x0000001e04ac723c */ /* 0x040fe2000000189c */
[----:B------:R-:W1:Y:S02]  /*46c0*/  LDSM.16.MT88.4 R28, [R189+0x3000] ;  /* 0x00300000bd1c783b */ /* 0x000e640000004200 */
[----:B------:R4:W5:Y:S05]  /*46d0*/  MUFU.EX2 R215, R0 ;  /* 0x0000000000d77308 */ /* 0x00096a0000000800 */
[C---:B------:R-:W-:Y:S08]  /*46e0*/  HMMA.16816.F32 R120, R4.reuse, R36, R148 ;  /* 0x000000240478723c */ /* 0x040ff00000001894 */
[----:B------:R-:W-:Y:S01]  /*46f0*/  HMMA.16816.F32 R128, R4, R16, R112 ;  /* 0x000000100480723c */ /* 0x000fe20000001870 */
[----:B----4-:R-:W-:-:S02]  /*4700*/  FADD.FTZ R0, R3, R191 ;  /* 0x000000bf03007221 */ /* 0x010fc40000010000 */
[----:B------:R-:W-:Y:S02]  /*4710*/  FADD.FTZ R3, R252, R251 ;  /* 0x000000fbfc037221 */ /* 0x000fe40000010000 */
[----:B------:R-:W-:-:S03]  /*4720*/  FADD.FTZ R0, R212, R0 ;  /* 0x00000000d4007221 */ /* 0x000fc60000010000 */
[C---:B------:R-:W-:Y:S01]  /*4730*/  HMMA.16816.F32 R164, R4.reuse, R18, R108 ;  /* 0x0000001204a4723c */ /* 0x040fe2000000186c */
[----:B------:R-:W4:Y:S01]  /*4740*/  LDSM.16.MT88.4 R16, [R190+0x5000] ;  /* 0x00500000be10783b */ /* 0x000f220000004200 */
[----:B------:R-:W-:Y:S02]  /*4750*/  FADD.FTZ R3, R250, R3 ;  /* 0x00000003fa037221 */ /* 0x000fe40000010000 */
[----:B------:R-:W-:Y:S01]  /*4760*/  FADD.FTZ R0, R211, R0 ;  /* 0x00000000d3007221 */ /* 0x000fe20000010000 */
[----:B------:R-:W-:Y:S01]  /*4770*/  LDSM.16.MT88.4 R108, [R187+0x1800] ;  /* 0x00180000bb6c783b */ /* 0x000fe20000004200 */
[----:B------:R-:W-:Y:S01]  /*4780*/  FADD.FTZ R3, R210, R3 ;  /* 0x00000003d2037221 */ /* 0x000fe20000010000 */
[----:B------:R-:W-:Y:S01]  /*4790*/  MOV R210, c[0x0][0x2ac] ;  /* 0x0000ab0000d27a02 */ /* 0x000fe20000000f00 */
[----:B------:R-:W-:Y:S01]  /*47a0*/  HMMA.16816.F32 R168, R4, R38, R116 ;  /* 0x0000002604a8723c */ /* 0x000fe20000001874 */
[----:B------:R-:W-:Y:S01]  /*47b0*/  FADD.FTZ R0, R248, R0 ;  /* 0x00000000f8007221 */ /* 0x000fe20000010000 */
[----:B------:R-:W-:Y:S01]  /*47c0*/  LDSM.16.MT88.4 R116, [R188+0x1800] ;  /* 0x00180000bc74783b */ /* 0x000fe20000004200 */
[----:B------:R-:W-:-:S02]  /*47d0*/  FADD.FTZ R3, R243, R3 ;  /* 0x00000003f3037221 */ /* 0x000fc40000010000 */
[----:B------:R-:W-:Y:S02]  /*47e0*/  FADD.FTZ R2, R246, R0 ;  /* 0x00000000f6027221 */ /* 0x000fe40000010000 */
[----:B------:R-:W-:Y:S01]  /*47f0*/  FADD.FTZ R0, R244, R3 ;  /* 0x00000003f4007221 */ /* 0x000fe20000010000 */
[C---:B---3--:R-:W-:Y:S01]  /*4800*/  HMMA.16816.F32 R148, R4.reuse, R20, R84 ;  /* 0x000000140494723c */ /* 0x048fe20000001854 */
[----:B------:R-:W-:Y:S02]  /*4810*/  FADD.FTZ R3, R247, R2 ;  /* 0x00000002f7037221 */ /* 0x000fe40000010000 */
[----:B------:R-:W-:Y:S01]  /*4820*/  FADD.FTZ R2, R242, R0 ;  /* 0x00000000f2027221 */ /* 0x000fe20000010000 */
[----:B------:R-:W-:Y:S01]  /*4830*/  MOV R0, R228 ;  /* 0x000000e400007202 */ /* 0x000fe20000000f00 */
[----:B------:R-:W-:Y:S02]  /*4840*/  FADD.FTZ R3, R249, R3 ;  /* 0x00000003f9037221 */ /* 0x000fe40000010000 */
[----:B------:R-:W-:Y:S01]  /*4850*/  FADD.FTZ R2, R245, R2 ;  /* 0x00000002f5027221 */ /* 0x000fe20000010000 */
[----:B------:R-:W-:Y:S01]  /*4860*/  HMMA.16816.F32 R144, R4, R22, R80 ;  /* 0x000000160490723c */ /* 0x000fe20000001850 */
[----:B------:R-:W3:Y:S01]  /*4870*/  LDSM.16.MT88.4 R20, [R189+0x5000] ;  /* 0x00500000bd14783b */ /* 0x000ee20000004200 */
[----:B------:R-:W-:-:S02]  /*4880*/  IMAD R210, R210, c[0x0][0x1d0], RZ ;  /* 0x00007400d2d27a24 */ /* 0x000fc400078e02ff */
[----:B------:R-:W-:Y:S01]  /*4890*/  FADD.FTZ R3, R241, R3 ;  /* 0x00000003f1037221 */ /* 0x000fe20000010000 */
[----:B------:R-:W-:Y:S01]  /*48a0*/  LDSM.16.MT88.4 R80, [R188+0x5800] ;  /* 0x00580000bc50783b */ /* 0x000fe20000004200 */
[----:B------:R-:W-:Y:S02]  /*48b0*/  FADD.FTZ R2, R237, R2 ;  /* 0x00000002ed027221 */ /* 0x000fe40000010000 */
[----:B------:R-:W-:Y:S01]  /*48c0*/  HMMA.16816.F32 R36, R4, R12, R104 ;  /* 0x0000000c0424723c */ /* 0x000fe20000001868 */
[----:B------:R-:W-:Y:S02]  /*48d0*/  FADD.FTZ R3, R239, R3 ;  /* 0x00000003ef037221 */ /* 0x000fe40000010000 */
[----:B------:R-:W-:-:S05]  /*48e0*/  FADD.FTZ R2, R236, R2 ;  /* 0x00000002ec027221 */ /* 0x000fca0000010000 */
[C---:B------:R-:W-:Y:S01]  /*48f0*/  HMMA.16816.F32 R156, R4.reuse, R14, R96 ;  /* 0x0000000e049c723c */ /* 0x040fe20000001860 */
[----:B------:R-:W3:Y:S06]  /*4900*/  LDSM.16.MT88.4 R12, [R188+0x5000] ;  /* 0x00500000bc0c783b */ /* 0x000eec0000004200 */
[----:B------:R-:W-:Y:S01]  /*4910*/  F2FP.PACK_AB R96, R214, R209 ;  /* 0x000000d1d660723e */ /* 0x000fe200000000ff */
[----:B------:R-:W-:Y:S01]  /*4920*/  HMMA.16816.F32 R160, R4, R24, R92 ;  /* 0x0000001804a0723c */ /* 0x000fe2000000185c */
[----:B------:R-:W-:Y:S02]  /*4930*/  F2FP.PACK_AB R98, R101, R102 ;  /* 0x000000666562723e */ /* 0x000fe400000000ff */
[----:B--2---:R-:W-:-:S02]  /*4940*/  F2FP.PACK_AB R97, R10, R11 ;  /* 0x0000000b0a61723e */ /* 0x004fc400000000ff */
[----:B-----5:R-:W-:-:S03]  /*4950*/  F2FP.PACK_AB R99, R215, R9 ;  /* 0x00000009d763723e */ /* 0x020fc600000000ff */
[C---:B-1----:R-:W-:Y:S08]  /*4960*/  HMMA.16816.F32 R140, R4.reuse, R28, R76 ;  /* 0x0000001c048c723c */ /* 0x042ff0000000184c */
[C---:B------:R-:W-:Y:S01]  /*4970*/  HMMA.16816.F32 R136, R4.reuse, R30, R64 ;  /* 0x0000001e0488723c */ /* 0x040fe20000001840 */
[----:B------:R-:W-:Y:S07]  /*4980*/  LDSM.16.MT88.4 R64, [R189+0x3800] ;  /* 0x00380000bd40783b */ /* 0x000fee0000004200 */
[C---:B----4-:R-:W-:Y:S01]  /*4990*/  HMMA.16816.F32 R84, R4.reuse, R16, R40 ;  /* 0x000000100454723c */ /* 0x050fe20000001828 */
[----:B------:R-:W1:Y:S07]  /*49a0*/  LDSM.16.MT88.4 R40, [R187+0x3800] ;  /* 0x00380000bb28783b */ /* 0x000e6e0000004200 */
[C---:B------:R-:W-:Y:S01]  /*49b0*/  HMMA.16816.F32 R152, R4.reuse, R26, R88 ;  /* 0x0000001a0498723c */ /* 0x040fe20000001858 */
[----:B------:R-:W-:Y:S07]  /*49c0*/  LDSM.16.MT88.4 R88, [R190+0x5800] ;  /* 0x00580000be58783b */ /* 0x000fee0000004200 */
[C---:B------:R-:W-:Y:S01]  /*49d0*/  HMMA.16816.F32 R28, R4.reuse, R32, R56 ;  /* 0x00000020041c723c */ /* 0x040fe20000001838 */
[----:B------:R-:W-:Y:S07]  /*49e0*/  LDSM.16.MT88.4 R56, [R190+0x3800] ;  /* 0x00380000be38783b */ /* 0x000fee0000004200 */
[C---:B------:R-:W-:Y:S01]  /*49f0*/  HMMA.16816.F32 R16, R4.reuse, R18, R48 ;  /* 0x000000120410723c */ /* 0x040fe20000001830 */
[----:B------:R-:W2:Y:S07]  /*4a00*/  LDSM.16.MT88.4 R48, [R188+0x3800] ;  /* 0x00380000bc30783b */ /* 0x000eae0000004200 */
[C---:B---3--:R-:W-:Y:S01]  /*4a10*/  HMMA.16816.F32 R92, R4.reuse, R20, R72 ;  /* 0x00000014045c723c */ /* 0x048fe20000001848 */
[----:B------:R-:W3:Y:S07]  /*4a20*/  LDSM.16.MT88.4 R72, [R187+0x5800] ;  /* 0x00580000bb48783b */ /* 0x000eee0000004200 */
[C---:B------:R-:W-:Y:S08]  /*4a30*/  HMMA.16816.F32 R32, R4.reuse, R34, R60 ;  /* 0x000000220420723c */ /* 0x040ff0000000183c */
[C---:B------:R-:W-:Y:S08]  /*4a40*/  HMMA.16816.F32 R76, R4.reuse, R12, R52 ;  /* 0x0000000c044c723c */ /* 0x040ff00000001834 */
[C---:B------:R-:W-:Y:S01]  /*4a50*/  HMMA.16816.F32 R24, R4.reuse, R14, R44 ;  /* 0x0000000e0418723c */ /* 0x040fe2000000182c */
[----:B------:R-:W4:Y:S07]  /*4a60*/  LDSM.16.MT88.4 R12, [R189+0x5800] ;  /* 0x00580000bd0c783b */ /* 0x000f2e0000004200 */
[----:B------:R-:W-:Y:S07]  /*4a70*/  HMMA.16816.F32 R20, R4, R22, R68 ;  /* 0x000000160414723c */ /* 0x000fee0000001844 */
[----:B------:R-:W-:Y:S01]  /*4a80*/  @P4 IMAD.HI.U32 R4, R228, c[0x0][0x2c8], RZ ;  /* 0x0000b200e4044a27 */ /* 0x000fe200078e00ff */
[----:B------:R-:W-:Y:S04]  /*4a90*/  HMMA.16816.F32 R104, R96, R108, R192 ;  /* 0x0000006c6068723c */ /* 0x000fe800000018c0 */
[----:B------:R-:W-:Y:S01]  /*4aa0*/  @P4 SHF.R.U32.HI R0, RZ, c[0x0][0x2cc], R4 ;  /* 0x0000b300ff004a19 */ /* 0x000fe20000011604 */
[----:B------:R-:W-:-:S02]  /*4ab0*/  FADD.FTZ R4, R240, R3 ;  /* 0x00000003f0047221 */ /* 0x000fc40000010000 */
[----:B------:R-:W-:Y:S01]  /*4ac0*/  FADD.FTZ R3, R235, R2 ;  /* 0x00000002eb037221 */ /* 0x000fe20000010000 */
[----:B------:R-:W-:Y:S01]  /*4ad0*/  IADD3 R0, R0, -c[0x0][0x168], R210 ;  /* 0x80005a0000007a10 */ /* 0x000fe20007ffe0d2 */
[----:B------:R-:W-:Y:S01]  /*4ae0*/  FADD.FTZ R2, R238, R4 ;  /* 0x00000004ee027221 */ /* 0x000fe20000010000 */
[----:B------:R-:W-:Y:S02]  /*4af0*/  HMMA.16816.F32 R112, R96, R116, R180 ;  /* 0x000000746070723c */ /* 0x000fe400000018b4 */
[----:B------:R-:W-:Y:S01]  /*4b00*/  SHF.R.S32.HI R5, RZ, 0x1f, R0 ;  /* 0x0000001fff057819 */ /* 0x000fe20000011400 */
[----:B------:R-:W-:-:S03]  /*4b10*/  FADD.FTZ R2, R209, R2 ;  /* 0x00000002d1027221 */ /* 0x000fc60000010000 */
[----:B------:R-:W-:Y:S01]  /*4b20*/  LEA.HI R5, R5, R0, RZ, 0x6 ;  /* 0x0000000005057211 */ /* 0x000fe200078f30ff */
[----:B------:R-:W-:Y:S01]  /*4b30*/  FADD.FTZ R0, R234, R3 ;  /* 0x00000003ea007221 */ /* 0x000fe20000010000 */
[C---:B------:R-:W-:Y:S01]  /*4b40*/  HMMA.16816.F32 R120, R96.reuse, R124, R120 ;  /* 0x0000007c6078723c */ /* 0x040fe20000001878 */
[----:B------:R-:W-:Y:S01]  /*4b50*/  FADD.FTZ R214, R214, R2 ;  /* 0x00000002d6d67221 */ /* 0x000fe20000010000 */
[----:B------:R-:W-:Y:S01]  /*4b60*/  SHF.R.S32.HI R3, RZ, 0x6, R5 ;  /* 0x00000006ff037819 */ /* 0x000fe20000011405 */
[----:B------:R-:W-:Y:S02]  /*4b70*/  FADD.FTZ R0, R11, R0 ;  /* 0x000000000b007221 */ /* 0x000fe40000010000 */
[----:B------:R-:W-:Y:S01]  /*4b80*/  FADD.FTZ R214, R102, R214 ;  /* 0x000000d666d67221 */ /* 0x000fe20000010000 */
[----:B------:R-:W-:Y:S01]  /*4b90*/  IMNMX R211, RZ, R3, !PT ;  /* 0x00000003ffd37217 */ /* 0x000fe20007800200 */
[----:B------:R-:W-:Y:S01]  /*4ba0*/  FADD.FTZ R0, R10, R0 ;  /* 0x000000000a007221 */ /* 0x000fe20000010000 */
[----:B------:R-:W-:Y:S01]  /*4bb0*/  HMMA.16816.F32 R128, R96, R132, R128 ;  /* 0x000000846080723c */ /* 0x000fe20000001880 */
[----:B------:R-:W-:Y:S01]  /*4bc0*/  FADD.FTZ R214, R101, R214 ;  /* 0x000000d665d67221 */ /* 0x000fe20000010000 */
[----:B------:R-:W-:Y:S01]  /*4bd0*/  ISETP.GE.AND P0, PT, R204, R211, PT ;  /* 0x000000d3cc00720c */ /* 0x000fe20003f06270 */
[----:B------:R-:W-:-:S04]  /*4be0*/  FADD.FTZ R0, R9, R0 ;  /* 0x0000000009007221 */ /* 0x000fc80000010000 */
[----:B------:R-:W-:Y:S01]  /*4bf0*/  FADD.FTZ R215, R215, R0 ;  /* 0x00000000d7d77221 */ /* 0x000fe20000010000 */
[C---:B-1----:R-:W-:Y:S08]  /*4c00*/  HMMA.16816.F32 R36, R96.reuse, R40, R36 ;  /* 0x000000286024723c */ /* 0x042ff00000001824 */
[C---:B--2---:R-:W-:Y:S08]  /*4c10*/  HMMA.16816.F32 R44, R96.reuse, R48, R160 ;  /* 0x00000030602c723c */ /* 0x044ff000000018a0 */
[C---:B------:R-:W-:Y:S08]  /*4c20*/  HMMA.16816.F32 R52, R96.reuse, R56, R148 ;  /* 0x000000386034723c */ /* 0x040ff00000001894 */
[C---:B------:R-:W-:Y:S08]  /*4c30*/  HMMA.16816.F32 R60, R96.reuse, R64, R140 ;  /* 0x00000040603c723c */ /* 0x040ff0000000188c */
[C---:B---3--:R-:W-:Y:S08]  /*4c40*/  HMMA.16816.F32 R68, R96.reuse, R72, R28 ;  /* 0x000000486044723c */ /* 0x048ff0000000181c */
        /* <DEDUP_REMOVED lines=13> */
[C---:B----4-:R-:W-:Y:S08]  /*4d20*/  HMMA.16816.F32 R92, R96.reuse, R12, R92 ;  /* 0x0000000c605c723c */ /* 0x050ff0000000185c */
[----:B------:R-:W-:Y:S01]  /*4d30*/  HMMA.16816.F32 R96, R96, R14, R20 ;  /* 0x0000000e6060723c */ /* 0x000fe20000001814 */
[----:B------:R-:W-:Y:S03]  /*4d40*/  @!UPT UIADD3 URZ, URZ, URZ, URZ ;  /* 0x0000003f3f3ff290 */ /* 0x000fe6000fffe03f */
[----:B------:R-:W-:Y:S11]  /*4d50*/  @!P0 BRA `(.L_x_492) ;  /* 0x000036b000008947 */ /* 0x000ff60003800000 */
[----:B------:R-:W-:Y:S02]  /*4d60*/  MOV R102, R8 ;  /* 0x0000000800667202 */ /* 0x000fe40000000f00 */
[----:B------:R-:W-:-:S07]  /*4d70*/  MOV R101, R100 ;  /* 0x0000006400657202 */ /* 0x000fce0000000f00 */
.L_x_503:
[----:B------:R-:W-:Y:S04]  /*4d80*/  DEPBAR.LE SB0, 0x0 ;  /* 0x000080000000791a */ /* 0x000fe80000000000 */
[----:B------:R-:W-:Y:S01]  /*4d90*/  WARPSYNC 0xffffffff ;  /* 0xffffffff00007948 */ /* 0x000fe20003800000 */
[----:B------:R-:W-:Y:S01]  /*4da0*/  BAR.SYNC.DEFER_BLOCKING 0x0 ;  /* 0x0000000000007b1d */ /* 0x000fe20000010000 */
[----:B------:R-:W-:Y:S05]  /*4db0*/  ISETP.GE.AND P0, PT, R204, RZ, PT ;  /* 0x000000ffcc00720c */ /* 0x000fea0003f06270 */
[----:B------:R1:W2:Y:S01]  /*4dc0*/  LDSM.16.M88.4 R32, [R197] ;  /* 0x00000000c520783b */ /* 0x0002a20000000200 */
[----:B------:R-:W-:Y:S03]  /*4dd0*/  BSSY B0, `(.L_x_493) ;  /* 0x000004d000007945 */ /* 0x000fe60003800000 */
[----:B------:R1:W3:Y:S04]  /*4de0*/  LDSM.16.M88.4 R8, [R184] ;  /* 0x00000000b808783b */ /* 0x0002e80000000200 */
[----:B------:R1:W4:Y:S04]  /*4df0*/  LDSM.16.M88.4 R16, [R184+0x800] ;  /* 0x00080000b810783b */ /* 0x0003280000000200 */
[----:B------:R1:W1:Y:S04]  /*4e00*/  LDSM.16.M88.4 R24, [R184+0x1000] ;  /* 0x00100000b818783b */ /* 0x0002680000000200 */
[----:B------:R1:W1:Y:S04]  /*4e10*/  LDSM.16.M88.4 R136, [R184+0x1800] ;  /* 0x00180000b888783b */ /* 0x0002680000000200 */
[----:B------:R1:W1:Y:S04]  /*4e20*/  LDSM.16.M88.4 R140, [R198] ;  /* 0x00000000c68c783b */ /* 0x0002680000000200 */
[----:B------:R1:W1:Y:S04]  /*4e30*/  LDSM.16.M88.4 R144, [R103] ;  /* 0x000000006790783b */ /* 0x0002680000000200 */
[----:B------:R1:W1:Y:S04]  /*4e40*/  LDSM.16.M88.4 R148, [R103+0x800] ;  /* 0x000800006794783b */ /* 0x0002680000000200 */
[----:B------:R1:W1:Y:S04]  /*4e50*/  LDSM.16.M88.4 R152, [R103+0x1000] ;  /* 0x001000006798783b */ /* 0x0002680000000200 */
[----:B------:R1:W1:Y:S01]  /*4e60*/  LDSM.16.M88.4 R156, [R103+0x1800] ;  /* 0x00180000679c783b */ /* 0x0002620000000200 */
[----:B------:R-:W-:-:S05]  /*4e70*/  @!P0 BRA `(.L_x_494) ;  /* 0x0000042000008947 */ /* 0x000fca0003800000 */
[C---:B------:R-:W-:Y:S01]  /*4e80*/  IMAD.WIDE.U32 R2, R205.reuse, c[0x0][0x208], RZ ;  /* 0x00008200cd027a25 */ /* 0x040fe200078e00ff */
[----:B------:R-:W-:Y:S02]  /*4e90*/  SHF.R.S32.HI R0, RZ, 0x1f, R205 ;  /* 0x0000001fff007819 */ /* 0x000fe400000114cd */
[----:B------:R-:W-:Y:S01]  /*4ea0*/  SHF.R.S32.HI R4, RZ, 0x1f, R202 ;  /* 0x0000001fff047819 */ /* 0x000fe200000114ca */
[----:B------:R-:W-:Y:S01]  /*4eb0*/  IMAD.SHL.U32 R30, R208, 0x2, RZ ;  /* 0x00000002d01e7824 */ /* 0x000fe200078e00ff */
[----:B------:R-:W-:Y:S01]  /*4ec0*/  SHF.R.S32.HI R5, RZ, 0x1f, R208 ;  /* 0x0000001fff057819 */ /* 0x000fe200000114d0 */
[----:B------:R-:W-:Y:S01]  /*4ed0*/  IMAD R0, R0, c[0x0][0x208], RZ ;  /* 0x0000820000007a24 */ /* 0x000fe200078e02ff */
[----:B------:R-:W-:Y:S01]  /*4ee0*/  SHF.R.S32.HI R7, RZ, 0x1f, R207 ;  /* 0x0000001fff077819 */ /* 0x000fe200000114cf */
[----:B------:R-:W-:Y:S01]  /*4ef0*/  IMAD R4, R4, c[0x0][0x218], RZ ;  /* 0x0000860004047a24 */ /* 0x000fe200078e02ff */
[----:B------:R-:W-:Y:S01]  /*4f00*/  SHF.R.S32.HI R6, RZ, 0x1f, R206 ;  /* 0x0000001fff067819 */ /* 0x000fe200000114ce */
[----:B------:R-:W-:Y:S01]  /*4f10*/  IMAD R0, R205, c[0x0][0x20c], R0 ;  /* 0x00008300cd007a24 */ /* 0x000fe200078e0200 */
[----:B------:R-:W-:Y:S01]  /*4f20*/  SHF.L.U64.HI R23, R208, 0x1, R5 ;  /* 0x00000001d0177819 */ /* 0x000fe20000010205 */
[----:B------:R-:W-:Y:S01]  /*4f30*/  IMAD R4, R202, c[0x0][0x21c], R4 ;  /* 0x00008700ca047a24 */ /* 0x000fe200078e0204 */
[----:B------:R-:W-:Y:S01]  /*4f40*/  SHF.L.U64.HI R22, R207, 0x1, R7 ;  /* 0x00000001cf167819 */ /* 0x000fe20000010207 */
[----:B------:R-:W-:Y:S01]  /*4f50*/  IMAD.IADD R3, R3, 0x1, R0 ;  /* 0x0000000103037824 */ /* 0x000fe200078e0200 */
[----:B------:R-:W-:Y:S01]  /*4f60*/  SHF.L.U64.HI R21, R206, 0x1, R6 ;  /* 0x00000001ce157819 */ /* 0x000fe20000010206 */
[----:B------:R-:W-:Y:S02]  /*4f70*/  IMAD.SHL.U32 R29, R207, 0x2, RZ ;  /* 0x00000002cf1d7824 */ /* 0x000fe400078e00ff */
[----:B------:R-:W-:Y:S04]  /*4f80*/  IMAD.WIDE.U32 R2, R202, c[0x0][0x218], R2 ;  /* 0x00008600ca027a25 */ /* 0x000fe800078e0002 */
[----:B------:R-:W-:Y:S01]  /*4f90*/  IMAD.SHL.U32 R28, R206, 0x2, RZ ;  /* 0x00000002ce1c7824 */ /* 0x000fe200078e00ff */
[----:B------:R-:W-:Y:S04]  /*4fa0*/  IADD3 R0, P0, R224, R2, RZ ;  /* 0x00000002e0007210 */ /* 0x000fe80007f1e0ff */
[----:B------:R-:W-:Y:S02]  /*4fb0*/  IADD3.X R4, R227, R3, R4, P0, !PT ;  /* 0x00000003e3047210 */ /* 0x000fe400007fe404 */
[C---:B------:R-:W-:Y:S04]  /*4fc0*/  LEA R20, P0, R0.reuse, c[0x0][0x1f8], 0x1 ;  /* 0x00007e0000147a11 */ /* 0x040fe800078008ff */
[----:B------:R-:W-:Y:S01]  /*4fd0*/  LEA.HI.X R5, R0, c[0x0][0x1fc], R4, 0x1, P0 ;  /* 0x00007f0000057a11 */ /* 0x000fe200000f0c04 */
[----:B------:R-:W-:-:S06]  /*4fe0*/  BRA.DIV ~URZ, `(.L_x_495) ;  /* 0x000097727f007947 */ /* 0x000fcc000b800000 */
[----:B------:R4:W3:Y:S02]  /*4ff0*/  SHFL.IDX PT, R4, R5, RZ, 0x181f ;  /* 0x00181fff05047589 */ /* 0x0008e400000e0000 */
.L_x_554:
[----:B------:R-:W-:-:S05]  /*5000*/  BRA.DIV ~URZ, `(.L_x_496) ;  /* 0x000097c27f007947 */ /* 0x000fca000b800000 */
[----:B------:R-:W5:Y:S01]  /*5010*/  SHFL.IDX PT, R0, R20, RZ, 0x181f ;  /* 0x00181fff14007589 */ /* 0x000f6200000e0000 */
[----:B------:R-:W-:Y:S02]  /*5020*/  ISETP.GE.AND P5, PT, R206, c[0x0][0x1d4], PT ;  /* 0x00007500ce007a0c */ /* 0x000fe40003fa6270 */
[----:B------:R-:W-:Y:S02]  /*5030*/  ISETP.GE.AND P2, PT, R207, c[0x0][0x1d4], PT ;  /* 0x00007500cf007a0c */ /* 0x000fe40003f46270 */
[----:B------:R-:W-:Y:S02]  /*5040*/  SEL R15, RZ, 0x10, P5 ;  /* 0x00000010ff0f7807 */ /* 0x000fe40002800000 */
[----:B------:R-:W-:Y:S02]  /*5050*/  SEL R14, RZ, 0x10, P2 ;  /* 0x00000010ff0e7807 */ /* 0x000fe40001000000 */
[C---:B-----5:R-:W-:Y:S02]  /*5060*/  IADD3 R6, P0, R0.reuse, R28, RZ ;  /* 0x0000001c00067210 */ /* 0x060fe40007f1e0ff */
[----:B------:R-:W-:Y:S03]  /*5070*/  IADD3 R2, P6, R0, R29, RZ ;  /* 0x0000001d00027210 */ /* 0x000fe60007fde0ff */
[----:B---3--:R-:W-:Y:S01]  /*5080*/  IMAD.X R7, R4, 0x1, R21, P0 ;  /* 0x0000000104077824 */ /* 0x008fe200000e0615 */
        /* <DEDUP_REMOVED lines=8> */
[----:B------:R5:W4:Y:S04]  /*5110*/  SHFL.IDX PT, R4, R5, 0x1, 0x181f ;  /* 0x00381f0005047f89 */ /* 0x000b2800000e0000 */
[----:B------:R3:W2:Y:S04]  /*5120*/  SHFL.IDX PT, R0, R20, 0x1, 0x181f ;  /* 0x00381f0014007f89 */ /* 0x0006a800000e0000 */
[----:B------:R3:W-:Y:S01]  /*5130*/  LDGSTS.E.BYPASS.LTC128B.128 [R203+0x4100], [R12.64], !P0 ;  /* 0x041000000ccb7fae */ /* 0x0007e2000c101d46 */
[----:B----45:R-:W-:Y:S03]  /*5140*/  SEL R5, RZ, 0x10, P0 ;  /* 0x00000010ff057807 */ /* 0x030fe60000000000 */
.L_x_555:
[----:B---3--:R-:W-:Y:S02]  /*5150*/  IADD3 R2, -R14, 0x10, RZ ;  /* 0x000000100e027810 */ /* 0x008fe40007ffe1ff */
[----:B------:R-:W-:Y:S02]  /*5160*/  IADD3 R12, -R15, 0x10, RZ ;  /* 0x000000100f0c7810 */ /* 0x000fe40007ffe1ff */
[----:B------:R-:W-:Y:S02]  /*5170*/  LOP3.LUT R6, R2, 0xf, RZ, 0xc0, !PT ;  /* 0x0000000f02067812 */ /* 0x000fe400078ec0ff */
[----:B------:R-:W-:Y:S02]  /*5180*/  LOP3.LUT R12, R12, 0xf, RZ, 0xc0, !PT ;  /* 0x0000000f0c0c7812 */ /* 0x000fe400078ec0ff */
[----:B------:R-:W-:Y:S02]  /*5190*/  IADD3 R3, -R5, 0x10, RZ ;  /* 0x0000001005037810 */ /* 0x000fe40007ffe1ff */
[-C--:B--2---:R-:W-:Y:S02]  /*51a0*/  IADD3 R6, P6, P5, R6, R0.reuse, R29 ;  /* 0x0000000006067210 */ /* 0x084fe40007dde01d */
[----:B------:R-:W-:Y:S02]  /*51b0*/  IADD3 R12, P2, P0, R12, R0, R28 ;  /* 0x000000000c0c7210 */ /* 0x000fe4000785e01c */
[----:B------:R-:W-:Y:S02]  /*51c0*/  LOP3.LUT R2, R3, 0xf, RZ, 0xc0, !PT ;  /* 0x0000000f03027812 */ /* 0x000fe400078ec0ff */
[-C--:B------:R-:W-:Y:S02]  /*51d0*/  IADD3.X R7, RZ, R4.reuse, R22, P6, P5 ;  /* 0x00000004ff077210 */ /* 0x080fe400037ea416 */
[----:B------:R-:W-:Y:S02]  /*51e0*/  ISETP.NE.U32.AND P6, PT, R15, RZ, PT ;  /* 0x000000ff0f00720c */ /* 0x000fe40003fc5070 */
[----:B------:R-:W-:Y:S02]  /*51f0*/  IADD3.X R13, RZ, R4, R21, P2, P0 ;  /* 0x00000004ff0d7210 */ /* 0x000fe400017e0415 */
[----:B------:R-:W-:Y:S02]  /*5200*/  IADD3 R2, P2, P0, R2, R0, R30 ;  /* 0x0000000002027210 */ /* 0x000fe4000785e01e */
[----:B------:R-:W-:Y:S02]  /*5210*/  ISETP.NE.U32.AND P5, PT, R14, RZ, PT ;  /* 0x000000ff0e00720c */ /* 0x000fe40003fa5070 */
[----:B------:R-:W-:Y:S02]  /*5220*/  IADD3.X R3, RZ, R4, R23, P2, P0 ;  /* 0x00000004ff037210 */ /* 0x000fe400017e0417 */
[----:B------:R-:W-:Y:S03]  /*5230*/  ISETP.NE.U32.AND P0, PT, R5, RZ, PT ;  /* 0x000000ff0500720c */ /* 0x000fe60003f05070 */
[----:B------:R-:W-:Y:S01]  /*5240*/  @!PT LDS RZ, [RZ] ;  /* 0x00000000fffff984 */ /* 0x000fe20000000800 */
[----:B------:R-:W-:Y:S01]  /*5250*/  @!PT LDS RZ, [RZ] ;  /* 0x00000000fffff984 */ /* 0x000fe20000000800 */
[----:B------:R-:W-:Y:S01]  /*5260*/  @!PT LDS RZ, [RZ] ;  /* 0x00000000fffff984 */ /* 0x000fe20000000800 */
[----:B------:R2:W-:Y:S06]  /*5270*/  LDGSTS.E.BYPASS.LTC128B.128.ZFILL [R203+0x1100], [R12.64], P6 ;  /* 0x011000000ccb7fae */ /* 0x0005ec000b141d46 */
[----:B------:R2:W-:Y:S04]  /*5280*/  LDGSTS.E.BYPASS.LTC128B.128.ZFILL [R203+0x3100], [R6.64], P5 ;  /* 0x0310000006cb7fae */ /* 0x0005e8000a941d46 */
[----:B------:R2:W-:Y:S02]  /*5290*/  LDGSTS.E.BYPASS.LTC128B.128.ZFILL [R203+0x5100], [R2.64], P0 ;  /* 0x0510000002cb7fae */ /* 0x0005e40008141d46 */
.L_x_494:
[----:B------:R-:W-:Y:S05]  /*52a0*/  BSYNC B0 ;  /* 0x0000000000007941 */ /* 0x000fea0003800000 */
.L_x_493:
[----:B------:R-:W0:Y:S01]  /*52b0*/  LDGDEPBAR ;  /* 0x00000000000079af */ /* 0x000e220000000000 */
[----:B------:R-:W-:Y:S01]  /*52c0*/  WARPSYNC 0xffffffff ;  /* 0xffffffff00007948 */ /* 0x000fe20003800000 */
[C---:B--23--:R-:W-:Y:S01]  /*52d0*/  HMMA.16816.F32 R4, R32.reuse, R8, RZ ;  /* 0x000000082004723c */ /* 0x04cfe200000018ff */
[----:B------:R-:W-:Y:S02]  /*52e0*/  BSSY B0, `(.L_x_497) ;  /* 0x0000125000007945 */ /* 0x000fe40003800000 */
[----:B------:R-:W-:Y:S03]  /*52f0*/  ISETP.GE.AND P0, PT, R204, 0x1, PT ;  /* 0x00000001cc00780c */ /* 0x000fe60003f06270 */
[----:B------:R-:W-:Y:S02]  /*5300*/  LDSM.16.M88.4 R160, [R200] ;  /* 0x00000000c8a0783b */ /* 0x000fe40000000200 */
[C---:B------:R-:W-:Y:S06]  /*5310*/  HMMA.16816.F32 R8, R32.reuse, R10, RZ ;  /* 0x0000000a2008723c */ /* 0x040fec00000018ff */
[----:B------:R-:W2:Y:S02]  /*5320*/  LDSM.16.M88.4 R164, [R186] ;  /* 0x00000000baa4783b */ /* 0x000ea40000000200 */
[C---:B----4-:R-:W-:Y:S06]  /*5330*/  HMMA.16816.F32 R12, R32.reuse, R16, RZ ;  /* 0x00000010200c723c */ /* 0x050fec00000018ff */
[----:B------:R-:W-:Y:S02]  /*5340*/  LDSM.16.M88.4 R168, [R186+0x1000] ;  /* 0x00100000baa8783b */ /* 0x000fe40000000200 */
[C---:B------:R-:W-:Y:S06]  /*5350*/  HMMA.16816.F32 R16, R32.reuse, R18, RZ ;  /* 0x000000122010723c */ /* 0x040fec00000018ff */
[----:B------:R-:W-:Y:S02]  /*5360*/  LDSM.16.M88.4 R172, [R186+0x1800] ;  /* 0x00180000baac783b */ /* 0x000fe40000000200 */
[C---:B-1----:R-:W-:Y:S06]  /*5370*/  HMMA.16816.F32 R20, R32.reuse, R24, RZ ;  /* 0x000000182014723c */ /* 0x042fec00000018ff */
[----:B------:R-:W-:Y:S02]  /*5380*/  LDSM.16.M88.4 R176, [R199] ;  /* 0x00000000c7b0783b */ /* 0x000fe40000000200 */
[C---:B------:R-:W-:Y:S06]  /*5390*/  HMMA.16816.F32 R24, R32.reuse, R26, RZ ;  /* 0x0000001a2018723c */ /* 0x040fec00000018ff */
[----:B------:R-:W-:Y:S02]  /*53a0*/  LDSM.16.M88.4 R180, [R185+-0x4000] ;  /* 0xffc00000b9b4783b */ /* 0x000fe40000000200 */
[C---:B------:R-:W-:Y:S08]  /*53b0*/  HMMA.16816.F32 R28, R32.reuse, R136, RZ ;  /* 0x00000088201c723c */ /* 0x040ff000000018ff */
[----:B------:R-:W-:Y:S01]  /*53c0*/  HMMA.16816.F32 R32, R32, R138, RZ ;  /* 0x0000008a2020723c */ /* 0x000fe200000018ff */
[----:B------:R-:W1:Y:S07]  /*53d0*/  LDSM.16.M88.4 R136, [R186+0x800] ;  /* 0x00080000ba88783b */ /* 0x000e6e0000000200 */
[C---:B------:R-:W-:Y:S08]  /*53e0*/  HMMA.16816.F32 R4, R140.reuse, R144, R4 ;  /* 0x000000908c04723c */ /* 0x040ff00000001804 */
[C---:B------:R-:W-:Y:S01]  /*53f0*/  HMMA.16816.F32 R8, R140.reuse, R146, R8 ;  /* 0x000000928c08723c */ /* 0x040fe20000001808 */
[----:B------:R-:W-:Y:S07]  /*5400*/  LDSM.16.M88.4 R144, [R185+-0x3000] ;  /* 0xffd00000b990783b */ /* 0x000fee0000000200 */
[C---:B------:R-:W-:Y:S08]  /*5410*/  HMMA.16816.F32 R12, R140.reuse, R148, R12 ;  /* 0x000000948c0c723c */ /* 0x040ff0000000180c */
[C---:B------:R-:W-:Y:S01]  /*5420*/  HMMA.16816.F32 R16, R140.reuse, R150, R16 ;  /* 0x000000968c10723c */ /* 0x040fe20000001810 */
[----:B------:R-:W-:Y:S07]  /*5430*/  LDSM.16.M88.4 R148, [R185+-0x2800] ;  /* 0xffd80000b994783b */ /* 0x000fee0000000200 */
[C---:B------:R-:W-:Y:S08]  /*5440*/  HMMA.16816.F32 R20, R140.reuse, R152, R20 ;  /* 0x000000988c14723c */ /* 0x040ff00000001814 */
[C---:B------:R-:W-:Y:S01]  /*5450*/  HMMA.16816.F32 R24, R140.reuse, R154, R24 ;  /* 0x0000009a8c18723c */ /* 0x040fe20000001818 */
[----:B------:R-:W-:Y:S07]  /*5460*/  LDSM.16.M88.4 R152, [R197+0x4000] ;  /* 0x00400000c598783b */ /* 0x000fee0000000200 */
[C---:B------:R-:W-:Y:S08]  /*5470*/  HMMA.16816.F32 R28, R140.reuse, R156, R28 ;  /* 0x0000009c8c1c723c */ /* 0x040ff0000000181c */
[----:B------:R-:W-:Y:S01]  /*5480*/  HMMA.16816.F32 R32, R140, R158, R32 ;  /* 0x0000009e8c20723c */ /* 0x000fe20000001820 */
[----:B------:R-:W3:Y:S07]  /*5490*/  LDSM.16.M88.4 R140, [R185+-0x3800] ;  /* 0xffc80000b98c783b */ /* 0x000eee0000000200 */
        /* <DEDUP_REMOVED lines=9> */
[----:B------:R-:W-:Y:S07]  /*5530*/  LDSM.16.M88.4 R168, [R198+0x4000] ;  /* 0x00400000c6a8783b */ /* 0x000fee0000000200 */
[C---:B------:R-:W-:Y:S08]  /*5540*/  HMMA.16816.F32 R28, R160.reuse, R172, R28 ;  /* 0x000000aca01c723c */ /* 0x040ff0000000181c */
[----:B------:R-:W-:Y:S01]  /*5550*/  HMMA.16816.F32 R32, R160, R174, R32 ;  /* 0x000000aea020723c */ /* 0x000fe20000001820 */
[----:B------:R-:W4:Y:S07]  /*5560*/  LDSM.16.M88.4 R160, [R184+0x3000] ;  /* 0x00300000b8a0783b */ /* 0x000f2e0000000200 */
[C---:B------:R-:W-:Y:S01]  /*5570*/  HMMA.16816.F32 R4, R176.reuse, R180, R4 ;  /* 0x000000b4b004723c */ /* 0x040fe20000001804 */
[----:B------:R-:W5:Y:S07]  /*5580*/  LDSM.16.M88.4 R172, [R103+0x2000] ;  /* 0x0020000067ac783b */ /* 0x000f6e0000000200 */
        /* <DEDUP_REMOVED lines=20> */
[----:B------:R-:W-:Y:S07]  /*56d0*/  LDSM.16.M88.4 R160, [R199+0x4000] ;  /* 0x00400000c7a0783b */ /* 0x000fee0000000200 */
[C---:B------:R-:W-:Y:S08]  /*56e0*/  HMMA.16816.F32 R28, R152.reuse, R164, R28 ;  /* 0x000000a4981c723c */ /* 0x040ff0000000181c */
[----:B------:R-:W-:Y:S01]  /*56f0*/  HMMA.16816.F32 R32, R152, R166, R32 ;  /* 0x000000a69820723c */ /* 0x000fe20000001820 */
[----:B------:R-:W4:Y:S07]  /*5700*/  LDSM.16.M88.4 R152, [R186+0x3000] ;  /* 0x00300000ba98783b */ /* 0x000f2e0000000200 */
[C---:B-----5:R-:W-:Y:S01]  /*5710*/  HMMA.16816.F32 R4, R168.reuse, R172, R4 ;  /* 0x000000aca804723c */ /* 0x060fe20000001804 */
[----:B------:R-:W5:Y:S07]  /*5720*/  LDSM.16.M88.4 R164, [R185+-0x2000] ;  /* 0xffe00000b9a4783b */ /* 0x000f6e0000000200 */
[C---:B------:R-:W-:Y:S01]  /*5730*/  HMMA.16816.F32 R8, R168.reuse, R174, R8 ;  /* 0x000000aea808723c */ /* 0x040fe20000001808 */
[----:B------:R-:W-:Y:S07]  /*5740*/  LDSM.16.M88.4 R172, [R184+0x4000] ;  /* 0x00400000b8ac783b */ /* 0x000fee0000000200 */
[C---:B---3--:R-:W-:Y:S08]  /*5750*/  HMMA.16816.F32 R12, R168.reuse, R140, R12 ;  /* 0x0000008ca80c723c */ /* 0x048ff0000000180c */
[C---:B------:R-:W-:Y:S01]  /*5760*/  HMMA.16816.F32 R16, R168.reuse, R142, R16 ;  /* 0x0000008ea810723c */ /* 0x040fe20000001810 */
[----:B------:R-:W3:Y:S07]  /*5770*/  LDSM.16.M88.4 R140, [R185+-0x1800] ;  /* 0xffe80000b98c783b */ /* 0x000eee0000000200 */
[C---:B------:R-:W-:Y:S08]  /*5780*/  HMMA.16816.F32 R20, R168.reuse, R144, R20 ;  /* 0x00000090a814723c */ /* 0x040ff00000001814 */
[C---:B------:R-:W-:Y:S01]  /*5790*/  HMMA.16816.F32 R24, R168.reuse, R146, R24 ;  /* 0x00000092a818723c */ /* 0x040fe20000001818 */
[----:B------:R-:W3:Y:S07]  /*57a0*/  LDSM.16.M88.4 R144, [R185+-0x1000] ;  /* 0xfff00000b990783b */ /* 0x000eee0000000200 */
        /* <DEDUP_REMOVED lines=13> */
[C---:B------:R-:W-:Y:S08]  /*5880*/  HMMA.16816.F32 R28, R176.reuse, R156, R28 ;  /* 0x0000009cb01c723c */ /* 0x040ff0000000181c */
[----:B------:R-:W-:Y:S01]  /*5890*/  HMMA.16816.F32 R32, R176, R158, R32 ;  /* 0x0000009eb020723c */ /* 0x000fe20000001820 */
[----:B------:R-:W1:Y:S07]  /*58a0*/  LDSM.16.M88.4 R156, [R184+0x5800] ;  /* 0x00580000b89c783b */ /* 0x000e6e0000000200 */
[C---:B-----5:R-:W-:Y:S01]  /*58b0*/  HMMA.16816.F32 R4, R160.reuse, R164, R4 ;  /* 0x000000a4a004723c */ /* 0x060fe20000001804 */
        /* <DEDUP_REMOVED lines=40> */
[C---:B------:R-:W-:Y:S08]  /*5b40*/  HMMA.16816.F32 R24, R160.reuse, R154, R24 ;  /* 0x0000009aa018723c */ /* 0x040ff00000001818 */
[C---:B------:R-:W-:Y:S08]  /*5b50*/  HMMA.16816.F32 R28, R160.reuse, R156, R28 ;  /* 0x0000009ca01c723c */ /* 0x040ff0000000181c */
[----:B------:R-:W-:Y:S08]  /*5b60*/  HMMA.16816.F32 R32, R160, R158, R32 ;  /* 0x0000009ea020723c */ /* 0x000ff00000001820 */
[C---:B-----5:R-:W-:Y:S08]  /*5b70*/  HMMA.16816.F32 R4, R168.reuse, R172, R4 ;  /* 0x000000aca804723c */ /* 0x060ff00000001804 */
[C---:B------:R-:W-:Y:S08]  /*5b80*/  HMMA.16816.F32 R8, R168.reuse, R174, R8 ;  /* 0x000000aea808723c */ /* 0x040ff00000001808 */
[C---:B-1----:R-:W-:Y:S08]  /*5b90*/  HMMA.16816.F32 R12, R168.reuse, R136, R12 ;  /* 0x00000088a80c723c */ /* 0x042ff0000000180c */
[----:B------:R-:W-:Y:S01]  /*5ba0*/  FMUL.FTZ R4, R4, c[0x0][0x320] ;  /* 0x0000c80004047a20 */ /* 0x000fe20000410000 */
[C---:B------:R-:W-:Y:S03]  /*5bb0*/  HMMA.16816.F32 R16, R168.reuse, R138, R16 ;  /* 0x0000008aa810723c */ /* 0x040fe60000001810 */
[----:B------:R-:W1:Y:S01]  /*5bc0*/  MUFU.TANH R150, R4 ;  /* 0x0000000400967308 */ /* 0x000e620000002400 */
[----:B------:R-:W-:Y:S02]  /*5bd0*/  FMUL.FTZ R5, R5, c[0x0][0x320] ;  /* 0x0000c80005057a20 */ /* 0x000fe40000410000 */
[----:B------:R-:W-:Y:S02]  /*5be0*/  FMUL.FTZ R6, R6, c[0x0][0x320] ;  /* 0x0000c80006067a20 */ /* 0x000fe40000410000 */
[----:B------:R-:W-:Y:S04]  /*5bf0*/  FMUL.FTZ R7, R7, c[0x0][0x320] ;  /* 0x0000c80007077a20 */ /* 0x000fe80000410000 */
[----:B------:R-:W-:Y:S01]  /*5c00*/  FMUL.FTZ R8, R8, c[0x0][0x320] ;  /* 0x0000c80008087a20 */ /* 0x000fe20000410000 */
[----:B------:R-:W2:Y:S01]  /*5c10*/  MUFU.TANH R147, R5 ;  /* 0x0000000500937308 */ /* 0x000ea20000002400 */
[----:B------:R-:W-:Y:S02]  /*5c20*/  FMUL.FTZ R9, R9, c[0x0][0x320] ;  /* 0x0000c80009097a20 */ /* 0x000fe40000410000 */
[----:B------:R-:W-:Y:S02]  /*5c30*/  FMUL.FTZ R10, R10, c[0x0][0x320] ;  /* 0x0000c8000a0a7a20 */ /* 0x000fe40000410000 */
[----:B------:R-:W-:Y:S02]  /*5c40*/  FMUL.FTZ R11, R11, c[0x0][0x320] ;  /* 0x0000c8000b0b7a20 */ /* 0x000fe40000410000 */
[----:B------:R-:W-:Y:S02]  /*5c50*/  FMUL.FTZ R12, R12, c[0x0][0x320] ;  /* 0x0000c8000c0c7a20 */ /* 0x000fe40000410000 */
        /* <DEDUP_REMOVED lines=8> */
[----:B------:R-:W-:Y:S09]  /*5ce0*/  FMUL.FTZ R15, R15, c[0x0][0x320] ;  /* 0x0000c8000f0f7a20 */ /* 0x000ff20000410000 */
[----:B------:R-:W1:Y:S10]  /*5cf0*/  MUFU.TANH R144, R8 ;  /* 0x0000000800907308 */ /* 0x000e740000002400 */
[----:B------:R-:W1:Y:S01]  /*5d00*/  MUFU.TANH R143, R9 ;  /* 0x00000009008f7308 */ /* 0x000e620000002400 */
[----:B----4-:R-:W4:Y:S09]  /*5d10*/  LDSM.16.M88.4 R4, [R185+0x1000] ;  /* 0x00100000b904783b */ /* 0x010f320000000200 */
[----:B------:R-:W1:Y:S10]  /*5d20*/  MUFU.TANH R145, R10 ;  /* 0x0000000a00917308 */ /* 0x000e740000002400 */
[----:B------:R5:W1:Y:S10]  /*5d30*/  MUFU.TANH R149, R11 ;  /* 0x0000000b00957308 */ /* 0x000a740000002400 */
[----:B------:R-:W1:Y:S10]  /*5d40*/  MUFU.TANH R142, R16 ;  /* 0x00000010008e7308 */ /* 0x000e740000002400 */
[----:B------:R-:W1:Y:S01]  /*5d50*/  MUFU.TANH R137, R17 ;  /* 0x0000001100897308 */ /* 0x000e620000002400 */
[----:B-----5:R-:W5:Y:S01]  /*5d60*/  LDSM.16.M88.4 R8, [R185+0x1800] ;  /* 0x00180000b908783b */ /* 0x020f620000000200 */
[----:B------:R-:W-:Y:S04]  /*5d70*/  DEPBAR.LE SB0, 0x0 ;  /* 0x000080000000791a */ /* 0x000fe80000000000 */
[C---:B----4-:R-:W-:Y:S04]  /*5d80*/  HMMA.16816.F32 R20, R168.reuse, R4, R20 ;  /* 0x00000004a814723c */ /* 0x050fe80000001814 */
[----:B------:R-:W4:Y:S01]  /*5d90*/  MUFU.TANH R148, R18 ;  /* 0x0000001200947308 */ /* 0x000f220000002400 */
[----:B------:R-:W-:Y:S03]  /*5da0*/  BAR.SYNC.DEFER_BLOCKING 0x0 ;  /* 0x0000000000007b1d */ /* 0x000fe60000010000 */
[C---:B------:R-:W-:Y:S06]  /*5db0*/  HMMA.16816.F32 R24, R168.reuse, R6, R24 ;  /* 0x00000006a818723c */ /* 0x040fec0000001818 */
[----:B------:R-:W1:Y:S10]  /*5dc0*/  MUFU.TANH R138, R19 ;  /* 0x00000013008a7308 */ /* 0x000e740000002400 */
[----:B------:R-:W1:Y:S01]  /*5dd0*/  MUFU.TANH R140, R12 ;  /* 0x0000000c008c7308 */ /* 0x000e620000002400 */
[----:B------:R-:W-:Y:S02]  /*5de0*/  FMUL.FTZ R20, R20, c[0x0][0x320] ;  /* 0x0000c80014147a20 */ /* 0x000fe40000410000 */
[----:B------:R-:W-:Y:S02]  /*5df0*/  FMUL.FTZ R21, R21, c[0x0][0x320] ;  /* 0x0000c80015157a20 */ /* 0x000fe40000410000 */
[----:B------:R-:W-:Y:S02]  /*5e00*/  FMUL.FTZ R22, R22, c[0x0][0x320] ;  /* 0x0000c80016167a20 */ /* 0x000fe40000410000 */
[----:B------:R-:W-:Y:S03]  /*5e10*/  FMUL.FTZ R23, R23, c[0x0][0x320] ;  /* 0x0000c80017177a20 */ /* 0x000fe60000410000 */
[----:B------:R1:W1:Y:S01]  /*5e20*/  MUFU.TANH R136, R20 ;  /* 0x0000001400887308 */ /* 0x0002620000002400 */
[----:B------:R-:W-:Y:S02]  /*5e30*/  FMUL.FTZ R26, R26, c[0x0][0x320] ;  /* 0x0000c8001a1a7a20 */ /* 0x000fe40000410000 */
[----:B------:R-:W-:Y:S01]  /*5e40*/  FMUL.FTZ R27, R27, c[0x0][0x320] ;  /* 0x0000c8001b1b7a20 */ /* 0x000fe20000410000 */
[C---:B-----5:R-:W-:Y:S06]  /*5e50*/  HMMA.16816.F32 R28, R168.reuse, R8, R28 ;  /* 0x00000008a81c723c */ /* 0x060fec000000181c */
[----:B------:R5:W2:Y:S02]  /*5e60*/  MUFU.TANH R100, R21 ;  /* 0x0000001500647308 */ /* 0x000aa40000002400 */
[----:B------:R-:W-:Y:S08]  /*5e70*/  HMMA.16816.F32 R32, R168, R10, R32 ;  /* 0x0000000aa820723c */ /* 0x000ff00000001820 */
[----:B------:R2:W2:Y:S01]  /*5e80*/  MUFU.TANH R141, R13 ;  /* 0x0000000d008d7308 */ /* 0x0004a20000002400 */
[----:B-1----:R-:W-:Y:S07]  /*5e90*/  FMUL.FTZ R20, R25, c[0x0][0x320] ;  /* 0x0000c80019147a20 */ /* 0x002fee0000410000 */
[----:B------:R-:W-:Y:S02]  /*5ea0*/  FMUL.FTZ R19, R28, c[0x0][0x320] ;  /* 0x0000c8001c137a20 */ /* 0x000fe40000410000 */
[----:B------:R1:W1:Y:S01]  /*5eb0*/  MUFU.TANH R139, R14 ;  /* 0x0000000e008b7308 */ /* 0x0002620000002400 */
[----:B------:R-:W-:Y:S02]  /*5ec0*/  FMUL.FTZ R18, R29, c[0x0][0x320] ;  /* 0x0000c8001d127a20 */ /* 0x000fe40000410000 */
[----:B------:R-:W-:Y:S02]  /*5ed0*/  FMUL.FTZ R30, R30, c[0x0][0x320] ;  /* 0x0000c8001e1e7a20 */ /* 0x000fe40000410000 */
[----:B-----5:R-:W-:Y:S02]  /*5ee0*/  FMUL.FTZ R21, R24, c[0x0][0x320] ;  /* 0x0000c80018157a20 */ /* 0x020fe40000410000 */
[----:B------:R-:W-:Y:S02]  /*5ef0*/  FMUL.FTZ R31, R31, c[0x0][0x320] ;  /* 0x0000c8001f1f7a20 */ /* 0x000fe40000410000 */
[----:B------:R-:W-:Y:S01]  /*5f00*/  FMUL.FTZ R17, R32, c[0x0][0x320] ;  /* 0x0000c80020117a20 */ /* 0x000fe20000410000 */
[----:B------:R1:W1:Y:S01]  /*5f10*/  MUFU.TANH R146, R15 ;  /* 0x0000000f00927308 */ /* 0x0002620000002400 */
[----:B------:R-:W-:Y:S02]  /*5f20*/  FMUL.FTZ R16, R33, c[0x0][0x320] ;  /* 0x0000c80021107a20 */ /* 0x000fe40000410000 */
[----:B------:R-:W-:Y:S02]  /*5f30*/  FMUL.FTZ R34, R34, c[0x0][0x320] ;  /* 0x0000c80022227a20 */ /* 0x000fe40000410000 */
[----:B------:R-:W-:Y:S05]  /*5f40*/  FMUL.FTZ R35, R35, c[0x0][0x320] ;  /* 0x0000c80023237a20 */ /* 0x000fea0000410000 */
        /* <DEDUP_REMOVED lines=15> */
[----:B--234-:R-:W-:Y:S01]  /*6040*/  IMAD R2, R204, 0x40, R220 ;  /* 0x00000040cc027824 */ /* 0x01cfe200078e02dc */
[----:B------:R-:W-:Y:S01]  /*6050*/  SHF.R.S32.HI R191, RZ, 0x1f, R208 ;  /* 0x0000001fffbf7819 */ /* 0x000fe200000114d0 */
[----:B------:R-:W-:Y:S01]  /*6060*/  IMAD.MOV.U32 R202, RZ, RZ, RZ ;  /* 0x000000ffffca7224 */ /* 0x000fe200078e00ff */
[----:B------:R-:W-:Y:S01]  /*6070*/  SHF.R.S32.HI R192, RZ, 0x1f, R207 ;  /* 0x0000001fffc07819 */ /* 0x000fe200000114cf */
[----:B------:R-:W-:Y:S01]  /*6080*/  IMAD.SHL.U32 R28, R208, 0x2, RZ ;  /* 0x00000002d01c7824 */ /* 0x000fe200078e00ff */
[----:B------:R-:W-:Y:S01]  /*6090*/  IADD3 R2, R2, -0x40, R216 ;  /* 0xffffffc002027810 */ /* 0x000fe20007ffe0d8 */
[C---:B------:R-:W-:Y:S01]  /*60a0*/  IMAD.SHL.U32 R25, R207.reuse, 0x2, RZ ;  /* 0x00000002cf197824 */ /* 0x040fe200078e00ff */
[----:B-1----:R-:W-:Y:S01]  /*60b0*/  SHF.L.U64.HI R15, R208, 0x1, R191 ;  /* 0x00000001d00f7819 */ /* 0x002fe200000102bf */
[----:B------:R-:W-:Y:S01]  /*60c0*/  IMAD.SHL.U32 R24, R206, 0x2, RZ ;  /* 0x00000002ce187824 */ /* 0x000fe200078e00ff */
[----:B------:R-:W-:Y:S01]  /*60d0*/  SHF.R.S32.HI R191, RZ, 0x1f, R206 ;  /* 0x0000001fffbf7819 */ /* 0x000fe200000114ce */
[----:B------:R-:W-:Y:S01]  /*60e0*/  @P3 IMAD.HI.U32 R3, R2, c[0x0][0x2bc], RZ ;  /* 0x0000af0002033a27 */ /* 0x000fe200078e00ff */
[----:B------:R-:W-:Y:S02]  /*60f0*/  SHF.L.U64.HI R14, R207, 0x1, R192 ;  /* 0x00000001cf0e7819 */ /* 0x000fe400000102c0 */
[----:B------:R-:W-:Y:S01]  /*6100*/  SHF.L.U64.HI R13, R206, 0x1, R191 ;  /* 0x00000001ce0d7819 */ /* 0x000fe200000102bf */
[----:B------:R-:W-:Y:S01]  /*6110*/  IMAD.MOV.U32 R0, RZ, RZ, R2 ;  /* 0x000000ffff007224 */ /* 0x000fe200078e0002 */
[----:B------:R-:W-:Y:S04]  /*6120*/  @P3 SHF.R.U32.HI R0, RZ, c[0x0][0x2c0], R3 ;  /* 0x0000b000ff003a19 */ /* 0x000fe80000011603 */
[C---:B------:R-:W-:Y:S04]  /*6130*/  @!P1 IADD3 R3, P0, R0.reuse, R222, RZ ;  /* 0x000000de00039210 */ /* 0x040fe80007f1e0ff */
[----:B------:R-:W-:Y:S01]  /*6140*/  @!P1 LEA.HI.X.SX32 R5, R0, R226, 0x1, P0 ;  /* 0x000000e200059211 */ /* 0x000fe200000f0eff */
[----:B------:R-:W-:Y:S01]  /*6150*/  IMAD.MOV R0, RZ, RZ, -R0 ;  /* 0x000000ffff007224 */ /* 0x000fe200078e0a00 */
[C---:B------:R-:W-:Y:S03]  /*6160*/  @!P1 LEA R4, P0, R3.reuse, c[0x0][0x2a0], 0x2 ;  /* 0x0000a80003049a11 */ /* 0x040fe600078010ff */
[----:B------:R-:W-:Y:S01]  /*6170*/  IMAD R205, R0, c[0x0][0x2b8], R2 ;  /* 0x0000ae0000cd7a24 */ /* 0x000fe200078e0202 */
[----:B------:R-:W-:Y:S03]  /*6180*/  @!P1 LEA.HI.X R5, R3, c[0x0][0x2a4], R5, 0x2, P0 ;  /* 0x0000a90003059a11 */ /* 0x000fe600000f1405 */
[C---:B------:R-:W-:Y:S01]  /*6190*/  IMAD.WIDE.U32 R2, R205.reuse, c[0x0][0x1e0], RZ ;  /* 0x00007800cd027a25 */ /* 0x040fe200078e00ff */
        /* <DEDUP_REMOVED lines=13> */
[----:B------:R-:W-:-:S06]  /*6270*/  BRA.DIV ~URZ, `(.L_x_499) ;  /* 0x000087927f007947 */ /* 0x000fcc000b800000 */
[----:B------:R1:W2:Y:S02]  /*6280*/  SHFL.IDX PT, R4, R5, RZ, 0x181f ;  /* 0x00181fff05047589 */ /* 0x0002a400000e0000 */
.L_x_556:
[----:B------:R-:W-:-:S05]  /*6290*/  BRA.DIV ~URZ, `(.L_x_500) ;  /* 0x000087e27f007947 */ /* 0x000fca000b800000 */
[----:B------:R-:W3:Y:S01]  /*62a0*/  SHFL.IDX PT, R0, R12, RZ, 0x181f ;  /* 0x00181fff0c007589 */ /* 0x000ee200000e0000 */
[----:B------:R-:W-:Y:S02]  /*62b0*/  ISETP.GE.AND P5, PT, R206, c[0x0][0x1d4], PT ;  /* 0x00007500ce007a0c */ /* 0x000fe40003fa6270 */
[----:B------:R-:W-:Y:S02]  /*62c0*/  ISETP.GE.AND P2, PT, R207, c[0x0][0x1d4], PT ;  /* 0x00007500cf007a0c */ /* 0x000fe40003f46270 */
[----:B------:R-:W-:Y:S02]  /*62d0*/  SEL R11, RZ, 0x10, P5 ;  /* 0x00000010ff0b7807 */ /* 0x000fe40002800000 */
[----:B------:R-:W-:Y:S02]  /*62e0*/  SEL R10, RZ, 0x10, P2 ;  /* 0x00000010ff0a7807 */ /* 0x000fe40001000000 */
[C---:B---3--:R-:W-:Y:S02]  /*62f0*/  IADD3 R6, P0, R0.reuse, R24, RZ ;  /* 0x0000001800067210 */ /* 0x048fe40007f1e0ff */
[----:B------:R-:W-:Y:S03]  /*6300*/  IADD3 R2, P6, R0, R25, RZ ;  /* 0x0000001900027210 */ /* 0x000fe60007fde0ff */
        /* <DEDUP_REMOVED lines=10> */
[----:B------:R2:W1:Y:S04]  /*63b0*/  SHFL.IDX PT, R0, R12, 0x1, 0x181f ;  /* 0x00381f000c007f89 */ /* 0x00046800000e0000 */
[----:B------:R2:W-:Y:S01]  /*63c0*/  LDGSTS.E.BYPASS.LTC128B.128 [R203+0xa100], [R8.64], !P0 ;  /* 0x0a10000008cb7fae */ /* 0x0005e2000c101d46 */
[----:B-1-3--:R-:W-:Y:S03]  /*63d0*/  SEL R5, RZ, 0x10, P0 ;  /* 0x00000010ff057807 */ /* 0x00afe60000000000 */
.L_x_557:
[----:B--2---:R-:W-:Y:S02]  /*63e0*/  IADD3 R2, -R10, 0x10, RZ ;  /* 0x000000100a027810 */ /* 0x004fe40007ffe1ff */
[----:B------:R-:W-:Y:S02]  /*63f0*/  IADD3 R8, -R11, 0x10, RZ ;  /* 0x000000100b087810 */ /* 0x000fe40007ffe1ff */
[----:B------:R-:W-:Y:S02]  /*6400*/  LOP3.LUT R6, R2, 0xf, RZ, 0xc0, !PT ;  /* 0x0000000f02067812 */ /* 0x000fe400078ec0ff */
[----:B------:R-:W-:Y:S02]  /*6410*/  LOP3.LUT R8, R8, 0xf, RZ, 0xc0, !PT ;  /* 0x0000000f08087812 */ /* 0x000fe400078ec0ff */
[----:B------:R-:W-:Y:S02]  /*6420*/  IADD3 R3, -R5, 0x10, RZ ;  /* 0x0000001005037810 */ /* 0x000fe40007ffe1ff */
[-C--:B------:R-:W-:Y:S02]  /*6430*/  IADD3 R6, P6, P5, R6, R0.reuse, R25 ;  /* 0x0000000006067210 */ /* 0x080fe40007dde019 */
[----:B------:R-:W-:Y:S02]  /*6440*/  IADD3 R8, P2, P0, R8, R0, R24 ;  /* 0x0000000008087210 */ /* 0x000fe4000785e018 */
[----:B------:R-:W-:Y:S02]  /*6450*/  LOP3.LUT R2, R3, 0xf, RZ, 0xc0, !PT ;  /* 0x0000000f03027812 */ /* 0x000fe400078ec0ff */
[-C--:B----4-:R-:W-:Y:S02]  /*6460*/  IADD3.X R7, RZ, R4.reuse, R14, P6, P5 ;  /* 0x00000004ff077210 */ /* 0x090fe400037ea40e */
        /* <DEDUP_REMOVED lines=12> */
.L_x_498:
[----:B--234-:R-:W-:Y:S05]  /*6530*/  BSYNC B0 ;  /* 0x0000000000007941 */ /* 0x01cfea0003800000 */
.L_x_497:
[----:B------:R-:W-:Y:S01]  /*6540*/  MOV R0, 0x1 ;  /* 0x0000000100007802 */ /* 0x000fe20000000f00 */
[----:B------:R-:W0:Y:S01]  /*6550*/  LDGDEPBAR ;  /* 0x00000000000079af */ /* 0x000e220000000000 */
[----:B------:R-:W-:Y:S02]  /*6560*/  IADD3 R4, R232, R228, RZ ;  /* 0x000000e4e8047210 */ /* 0x000fe40007ffe0ff */
[----:B-1----:R-:W-:Y:S01]  /*6570*/  MOV R3, c[0x0][0x2ac] ;  /* 0x0000ab0000037a02 */ /* 0x002fe20000000f00 */
[----:B------:R-:W-:Y:S02]  /*6580*/  IMAD R0, R204, -0x40, R0 ;  /* 0xffffffc0cc007824 */ /* 0x000fe400078e0200 */
[----:B------:R-:W-:Y:S03]  /*6590*/  @P4 IMAD.HI.U32 R2, R4, c[0x0][0x2c8], RZ ;  /* 0x0000b20004024a27 */ /* 0x000fe600078e00ff */
[----:B------:R-:W-:Y:S02]  /*65a0*/  IADD3 R0, -R233, R0, RZ ;  /* 0x00000000e9007210 */ /* 0x000fe40007ffe1ff */
[----:B------:R-:W-:Y:S03]  /*65b0*/  @P4 SHF.R.U32.HI R4, RZ, c[0x0][0x2cc], R2 ;  /* 0x0000b300ff044a19 */ /* 0x000fe60000011602 */
[----:B------:R-:W-:Y:S05]  /*65c0*/  IMAD R0, R3, c[0x0][0x1d0], R0 ;  /* 0x0000740003007a24 */ /* 0x000fea00078e0200 */
[----:B------:R-:W-:Y:S01]  /*65d0*/  IADD3 R5, R0, -c[0x0][0x168], RZ ;  /* 0x80005a0000057a10 */ /* 0x000fe20007ffe0ff */
[----:B------:R-:W-:-:S05]  /*65e0*/  BRA.DIV ~URZ, `(.L_x_501) ;  /* 0x000086d27f007947 */ /* 0x000fca000b800000 */
[----:B------:R1:W2:Y:S02]  /*65f0*/  SHFL.IDX PT, R0, R4, RZ, 0x1c1f ;  /* 0x001c1fff04007589 */ /* 0x0002a400000e0000 */
.L_x_558:
[----:B--2---:R-:W-:Y:S05]  /*6600*/  IMAD.IADD R0, R5, 0x1, R0 ;  /* 0x0000000105007824 */ /* 0x004fea00078e0200 */
[C---:B------:R-:W-:Y:S02]  /*6610*/  ISETP.GT.AND P6, PT, R0.reuse, RZ, PT ;  /* 0x000000ff0000720c */ /* 0x040fe40003fc4270 */
[C---:B------:R-:W-:Y:S02]  /*6620*/  ISETP.GT.AND P5, PT, R0.reuse, 0x1, PT ;  /* 0x000000010000780c */ /* 0x040fe40003fa4270 */
[C---:B------:R-:W-:Y:S02]  /*6630*/  ISETP.GT.AND P2, PT, R0.reuse, 0x8, PT ;  /* 0x000000080000780c */ /* 0x040fe40003f44270 */
[----:B------:R-:W-:Y:S02]  /*6640*/  ISETP.GT.AND P0, PT, R0, 0x9, PT ;  /* 0x000000090000780c */ /* 0x000fe40003f04270 */
[----:B------:R-:W-:Y:S02]  /*6650*/  FSEL R6, R150, -INF , P6 ;  /* 0xff80000096067808 */ /* 0x000fe40003000000 */
[C---:B------:R-:W-:Y:S02]  /*6660*/  ISETP.GT.AND P6, PT, R0.reuse, 0x10, PT ;  /* 0x000000100000780c */ /* 0x040fe40003fc4270 */
[----:B------:R-:W-:Y:S02]  /*6670*/  FSEL R10, R147, -INF , P5 ;  /* 0xff800000930a7808 */ /* 0x000fe40002800000 */
        /* <DEDUP_REMOVED lines=22> */
[----:B------:R-:W-:Y:S02]  /*67e0*/  FSEL R163, R18, -INF , P5 ;  /* 0xff80000012a37808 */ /* 0x000fe40002800000 */
[----:B------:R-:W-:Y:S02]  /*67f0*/  FSEL R164, R17, -INF , P2 ;  /* 0xff80000011a47808 */ /* 0x000fe40001000000 */
[----:B------:R-:W-:Y:S01]  /*6800*/  FSEL R165, R16, -INF , P0 ;  /* 0xff80000010a57808 */ /* 0x000fe20000000000 */
[----:B------:R-:W-:-:S05]  /*6810*/  BRA.DIV ~URZ, `(.L_x_502) ;  /* 0x000085127f007947 */ /* 0x000fca000b800000 */
[----:B------:R-:W-:Y:S01]  /*6820*/  FMNMX.FTZ R2, R6, R101, !PT ;  /* 0x0000006506027209 */ /* 0x000fe20007810000 */
[----:B------:R-:W2:Y:S03]  /*6830*/  SHFL.IDX PT, R0, R4, 0x1, 0x1c1f ;  /* 0x003c1f0004007f89 */ /* 0x000ea600000e0000 */
[----:B------:R-:W-:Y:S04]  /*6840*/  FMNMX.FTZ R2, R10, R2, !PT ;  /* 0x000000020a027209 */ /* 0x000fe80007810000 */
[----:B------:R-:W-:Y:S04]  /*6850*/  FMNMX.FTZ R2, R9, R2, !PT ;  /* 0x0000000209027209 */ /* 0x000fe80007810000 */
[----:B------:R-:W-:Y:S04]  /*6860*/  FMNMX.FTZ R2, R12, R2, !PT ;  /* 0x000000020c027209 */ /* 0x000fe80007810000 */
[----:B------:R-:W-:Y:S04]  /*6870*/  FMNMX.FTZ R2, R140, R2, !PT ;  /* 0x000000028c027209 */ /* 0x000fe80007810000 */
[----:B------:R-:W-:Y:S04]  /*6880*/  FMNMX.FTZ R2, R141, R2, !PT ;  /* 0x000000028d027209 */ /* 0x000fe80007810000 */
[----:B------:R-:W-:Y:S01]  /*6890*/  FMNMX.FTZ R2, R142, R2, !PT ;  /* 0x000000028e027209 */ /* 0x000fe20007810000 */
[----:B--2---:R-:W-:Y:S03]  /*68a0*/  IMAD.IADD R0, R5, 0x1, R0 ;  /* 0x0000000105007824 */ /* 0x004fe600078e0200 */
[----:B------:R-:W-:Y:S02]  /*68b0*/  FMNMX.FTZ R2, R147, R2, !PT ;  /* 0x0000000293027209 */ /* 0x000fe40007810000 */
[C---:B------:R-:W-:Y:S02]  /*68c0*/  ISETP.GT.AND P2, PT, R0.reuse, RZ, PT ;  /* 0x000000ff0000720c */ /* 0x040fe40003f44270 */
[----:B------:R-:W-:Y:S02]  /*68d0*/  ISETP.GT.AND P0, PT, R0, 0x1, PT ;  /* 0x000000010000780c */ /* 0x000fe40003f04270 */
[----:B------:R-:W-:Y:S02]  /*68e0*/  FSEL R5, R152, -INF , P2 ;  /* 0xff80000098057808 */ /* 0x000fe40001000000 */
[C---:B------:R-:W-:Y:S02]  /*68f0*/  ISETP.GT.AND P2, PT, R0.reuse, 0x8, PT ;  /* 0x000000080000780c */ /* 0x040fe40003f44270 */
[----:B------:R-:W-:Y:S02]  /*6900*/  FSEL R8, R151, -INF , P0 ;  /* 0xff80000097087808 */ /* 0x000fe40000000000 */
[----:B------:R-:W-:Y:S02]  /*6910*/  FMNMX.FTZ R3, R5, R102, !PT ;  /* 0x0000006605037209 */ /* 0x000fe40007810000 */
[----:B------:R-:W-:Y:S02]  /*6920*/  ISETP.GT.AND P0, PT, R0, 0x9, PT ;  /* 0x000000090000780c */ /* 0x000fe40003f04270 */
[----:B------:R-:W-:Y:S02]  /*6930*/  FSEL R7, R145, -INF , P2 ;  /* 0xff80000091077808 */ /* 0x000fe40001000000 */
[----:B------:R-:W-:Y:S02]  /*6940*/  FMNMX.FTZ R3, R8, R3, !PT ;  /* 0x0000000308037209 */ /* 0x000fe40007810000 */
[C---:B------:R-:W-:Y:S02]  /*6950*/  ISETP.GT.AND P2, PT, R0.reuse, 0x10, PT ;  /* 0x000000100000780c */ /* 0x040fe40003f44270 */
[----:B------:R-:W-:Y:S02]  /*6960*/  FSEL R11, R149, -INF , P0 ;  /* 0xff800000950b7808 */ /* 0x000fe40000000000 */
[----:B-1----:R-:W-:Y:S02]  /*6970*/  FMNMX.FTZ R4, R7, R3, !PT ;  /* 0x0000000307047209 */ /* 0x002fe40007810000 */
[C---:B------:R-:W-:Y:S02]  /*6980*/  ISETP.GT.AND P0, PT, R0.reuse, 0x11, PT ;  /* 0x000000110000780c */ /* 0x040fe40003f04270 */
[----:B------:R-:W-:Y:S02]  /*6990*/  FSEL R143, R139, -INF , P2 ;  /* 0xff8000008b8f7808 */ /* 0x000fe40001000000 */
[----:B------:R-:W-:Y:S02]  /*69a0*/  FMNMX.FTZ R4, R11, R4, !PT ;  /* 0x000000040b047209 */ /* 0x000fe40007810000 */
[----:B------:R-:W-:Y:S02]  /*69b0*/  ISETP.GT.AND P2, PT, R0, 0x18, PT ;  /* 0x000000180000780c */ /* 0x000fe40003f44270 */
        /* <DEDUP_REMOVED lines=37> */
[----:B------:R-:W-:Y:S02]  /*6c10*/  FSEL R161, R35, -INF , P0 ;  /* 0xff80000023a17808 */ /* 0x000fe40000000000 */
[----:B------:R-:W-:Y:S01]  /*6c20*/  FMNMX.FTZ R4, R160, R4, !PT ;  /* 0x00000004a0047209 */ /* 0x000fe20007810000 */
[----:B------:R-:W1:Y:S03]  /*6c30*/  SHFL.BFLY PT, R100, R0, 0x2, 0x1f ;  /* 0x0c401f0000647f89 */ /* 0x000e6600000e0000 */
[----:B------:R-:W-:Y:S05]  /*6c40*/  FMNMX.FTZ R4, R161, R4, !PT ;  /* 0x00000004a1047209 */ /* 0x000fea0007810000 */
[----:B------:R-:W2:Y:S01]  /*6c50*/  SHFL.BFLY PT, R2, R4, 0x2, 0x1f ;  /* 0x0c401f0004027f89 */ /* 0x000ea200000e0000 */
[----:B-1----:R-:W-:Y:S07]  /*6c60*/  FMNMX.FTZ R100, R100, R0, !PT ;  /* 0x0000000064647209 */ /* 0x002fee0007810000 */
[----:B------:R-:W1:Y:S01]  /*6c70*/  SHFL.BFLY PT, R3, R100, 0x1, 0x1f ;  /* 0x0c201f0064037f89 */ /* 0x000e6200000e0000 */
[----:B--2---:R-:W-:Y:S07]  /*6c80*/  FMNMX.FTZ R4, R4, R2, !PT ;  /* 0x0000000204047209 */ /* 0x004fee0007810000 */
[----:B------:R2:W3:Y:S01]  /*6c90*/  SHFL.BFLY PT, R0, R4, 0x1, 0x1f ;  /* 0x0c201f0004007f89 */ /* 0x0004e200000e0000 */
[----:B-1----:R-:W-:Y:S07]  /*6ca0*/  FMNMX.FTZ R100, R100, R3, !PT ;  /* 0x0000000364647209 */ /* 0x002fee0007810000 */
.L_x_559:
[C---:B------:R-:W-:Y:S01]  /*6cb0*/  FSETP.NEU.FTZ.AND P0, PT, R100.reuse, -INF , PT ;  /* 0xff8000006400780b */ /* 0x040fe20003f1d000 */
[----:B------:R-:W-:Y:S01]  /*6cc0*/  FMUL.FTZ R144, R100, c[0x0][0x2d0] ;  /* 0x0000b40064907a20 */ /* 0x000fe20000410000 */
[----:B---3--:R-:W-:Y:S01]  /*6cd0*/  FMNMX.FTZ R3, R0, R4, !PT ;  /* 0x0000000400037209 */ /* 0x008fe20007810000 */
[----:B------:R-:W-:Y:S01]  /*6ce0*/  WARPSYNC 0xffffffff ;  /* 0xffffffff00007948 */ /* 0x000fe20003800000 */
[----:B------:R-:W-:Y:S01]  /*6cf0*/  FSEL R2, R100, RZ, P0 ;  /* 0x000000ff64027208 */ /* 0x000fe20000000000 */
[----:B------:R-:W-:Y:S01]  /*6d00*/  LDSM.16.MT88.4 R20, [R188] ;  /* 0x00000000bc14783b */ /* 0x000fe20000004200 */
[----:B------:R-:W-:Y:S01]  /*6d10*/  FSEL R144, R144, RZ, P0 ;  /* 0x000000ff90907208 */ /* 0x000fe20000000000 */
[C---:B--2---:R-:W-:Y:S01]  /*6d20*/  FMUL.FTZ R4, R3.reuse, c[0x0][0x2d0] ;  /* 0x0000b40003047a20 */ /* 0x044fe20000410000 */
[----:B------:R-:W-:Y:S01]  /*6d30*/  FSETP.NEU.FTZ.AND P0, PT, R3, -INF , PT ;  /* 0xff8000000300780b */ /* 0x000fe20003f1d000 */
[----:B------:R-:W-:Y:S02]  /*6d40*/  FADD.FTZ R0, -R2, R101 ;  /* 0x0000006502007221 */ /* 0x000fe40000010100 */
[--C-:B------:R-:W-:Y:S01]  /*6d50*/  FFMA.FTZ R12, R12, c[0x0][0x2d0], -R144.reuse ;  /* 0x0000b4000c0c7a23 */ /* 0x100fe20000010890 */
[----:B------:R-:W-:Y:S01]  /*6d60*/  FSEL R145, R4, RZ, P0 ;  /* 0x000000ff04917208 */ /* 0x000fe20000000000 */
[----:B------:R-:W-:Y:S01]  /*6d70*/  FMUL.FTZ R0, R0, c[0x0][0x2d0] ;  /* 0x0000b40000007a20 */ /* 0x000fe20000410000 */
[----:B------:R-:W-:Y:S01]  /*6d80*/  LDSM.16.MT88.4 R28, [R190] ;  /* 0x00000000be1c783b */ /* 0x000fe20000004200 */
[----:B------:R1:W-:Y:S01]  /*6d90*/  MUFU.EX2 R201, R12 ;  /* 0x0000000c00c97308 */ /* 0x0003e20000000800 */
[--C-:B------:R-:W-:Y:S02]  /*6da0*/  FFMA.FTZ R101, R140, c[0x0][0x2d0], -R144.reuse ;  /* 0x0000b4008c657a23 */ /* 0x100fe40000010890 */
[--C-:B------:R-:W-:Y:S02]  /*6db0*/  FFMA.FTZ R5, R5, c[0x0][0x2d0], -R145.reuse ;  /* 0x0000b40005057a23 */ /* 0x100fe40000010891 */
[--C-:B------:R-:W-:Y:S02]  /*6dc0*/  FFMA.FTZ R8, R8, c[0x0][0x2d0], -R145.reuse ;  /* 0x0000b40008087a23 */ /* 0x100fe40000010891 */
[--C-:B------:R-:W-:Y:S02]  /*6dd0*/  FFMA.FTZ R7, R7, c[0x0][0x2d0], -R145.reuse ;  /* 0x0000b40007077a23 */ /* 0x100fe40000010891 */
[--C-:B------:R-:W-:Y:S01]  /*6de0*/  FFMA.FTZ R11, R11, c[0x0][0x2d0], -R145.reuse ;  /* 0x0000b4000b0b7a23 */ /* 0x100fe20000010891 */
[----:B------:R2:W-:Y:S01]  /*6df0*/  MUFU.EX2 R2, R0 ;  /* 0x0000000000027308 */ /* 0x0005e20000000800 */
[--C-:B------:R-:W-:Y:S02]  /*6e00*/  FFMA.FTZ R6, R6, c[0x0][0x2d0], -R144.reuse ;  /* 0x0000b40006067a23 */ /* 0x100fe40000010890 */
[--C-:B------:R-:W-:Y:S02]  /*6e10*/  FFMA.FTZ R10, R10, c[0x0][0x2d0], -R144.reuse ;  /* 0x0000b4000a0a7a23 */ /* 0x100fe40000010890 */
[----:B------:R-:W-:Y:S05]  /*6e20*/  FFMA.FTZ R9, R9, c[0x0][0x2d0], -R144 ;  /* 0x0000b40009097a23 */ /* 0x000fea0000010890 */
[----:B------:R3:W-:Y:S01]  /*6e30*/  MUFU.EX2 R191, R101 ;  /* 0x0000006500bf7308 */ /* 0x0007e20000000800 */
[----:B-1----:R-:W1:Y:S09]  /*6e40*/  LDSM.16.MT88.4 R12, [R187] ;  /* 0x00000000bb0c783b */ /* 0x002e720000004200 */
[----:B------:R-:W-:Y:S01]  /*6e50*/  MUFU.EX2 R196, R6 ;  /* 0x0000000600c47308 */ /* 0x000fe20000000800 */
[----:B--2---:R-:W-:Y:S02]  /*6e60*/  FSEL R0, R3, RZ, P0 ;  /* 0x000000ff03007208 */ /* 0x004fe40000000000 */
[C---:B------:R-:W-:Y:S02]  /*6e70*/  ISETP.GT.AND P0, PT, R204.reuse, R211, PT ;  /* 0x000000d3cc00720c */ /* 0x040fe40003f04270 */
[----:B------:R-:W-:Y:S01]  /*6e80*/  IADD3 R204, R204, -0x1, RZ ;  /* 0xffffffffcccc7810 */ /* 0x000fe20007ffe0ff */
[----:B------:R-:W-:Y:S04]  /*6e90*/  FADD.FTZ R0, -R0, R102 ;  /* 0x0000006600007221 */ /* 0x000fe80000010100 */
[----:B------:R-:W2:Y:S01]  /*6ea0*/  MUFU.EX2 R210, R10 ;  /* 0x0000000a00d27308 */ /* 0x000ea20000000800 */
[----:B------:R-:W-:Y:S02]  /*6eb0*/  FMUL.FTZ R0, R0, c[0x0][0x2d0] ;  /* 0x0000b40000007a20 */ /* 0x000fe40000410000 */
[--C-:B---3--:R-:W-:Y:S07]  /*6ec0*/  FFMA.FTZ R101, R141, c[0x0][0x2d0], -R144.reuse ;  /* 0x0000b4008d657a23 */ /* 0x108fee0000010890 */
[----:B------:R-:W3:Y:S10]  /*6ed0*/  MUFU.EX2 R209, R9 ;  /* 0x0000000900d17308 */ /* 0x000ef40000000800 */
[----:B------:R-:W-:Y:S10]  /*6ee0*/  MUFU.EX2 R195, R5 ;  /* 0x0000000500c37308 */ /* 0x000ff40000000800 */
[----:B------:R-:W4:Y:S10]  /*6ef0*/  MUFU.EX2 R194, R8 ;  /* 0x0000000800c27308 */ /* 0x000f340000000800 */
[----:B------:R-:W-:Y:S10]  /*6f00*/  MUFU.EX2 R193, R7 ;  /* 0x0000000700c17308 */ /* 0x000ff40000000800 */
[----:B------:R-:W-:Y:S10]  /*6f10*/  MUFU.EX2 R192, R11 ;  /* 0x0000000b00c07308 */ /* 0x000ff40000000800 */
[----:B------:R-:W5:Y:S10]  /*6f20*/  MUFU.EX2 R0, R0 ;  /* 0x0000000000007308 */ /* 0x000f740000000800 */
[----:B------:R1:W1:Y:S02]  /*6f30*/  MUFU.EX2 R183, R101 ;  /* 0x0000006500b77308 */ /* 0x0002640000000800 */
[--C-:B-1----:R-:W-:Y:S01]  /*6f40*/  FFMA.FTZ R101, R142, c[0x0][0x2d0], -R144.reuse ;  /* 0x0000b4008e657a23 */ /* 0x102fe20000010890 */
[----:B--2---:R-:W-:Y:S01]  /*6f50*/  F2FP.PACK_AB R136, R210, R196 ;  /* 0x000000c4d288723e */ /* 0x004fe200000000ff */
[C---:B------:R-:W-:Y:S01]  /*6f60*/  FMUL.FTZ R4, R2.reuse, R104 ;  /* 0x0000006802047220 */ /* 0x040fe20000410000 */
[----:B---3--:R-:W-:Y:S01]  /*6f70*/  F2FP.PACK_AB R138, R201, R209 ;  /* 0x000000d1c98a723e */ /* 0x008fe200000000ff */
[----:B------:R-:W-:Y:S01]  /*6f80*/  FMUL.FTZ R5, R2, R105 ;  /* 0x0000006902057220 */ /* 0x000fe20000410000 */
[----:B----4-:R-:W-:Y:S01]  /*6f90*/  F2FP.PACK_AB R137, R194, R195 ;  /* 0x000000c3c289723e */ /* 0x010fe200000000ff */
[----:B-----5:R-:W-:Y:S01]  /*6fa0*/  FMUL.FTZ R6, R0, R106 ;  /* 0x0000006a00067220 */ /* 0x020fe20000410000 */
[----:B------:R-:W-:Y:S01]  /*6fb0*/  F2FP.PACK_AB R139, R192, R193 ;  /* 0x000000c1c08b723e */ /* 0x000fe200000000ff */
[----:B------:R-:W-:Y:S01]  /*6fc0*/  FMUL.FTZ R7, R0, R107 ;  /* 0x0000006b00077220 */ /* 0x000fe20000410000 */
[----:B------:R1:W-:Y:S01]  /*6fd0*/  MUFU.EX2 R182, R101 ;  /* 0x0000006500b67308 */ /* 0x0003e20000000800 */
[----:B------:R-:W2:Y:S01]  /*6fe0*/  LDSM.16.MT88.4 R104, [R189] ;  /* 0x00000000bd68783b */ /* 0x000ea20000004200 */
[C---:B------:R-:W-:Y:S02]  /*6ff0*/  FMUL.FTZ R8, R2.reuse, R108 ;  /* 0x0000006c02087220 */ /* 0x040fe40000410000 */
[----:B------:R-:W-:Y:S02]  /*7000*/  FMUL.FTZ R9, R2, R109 ;  /* 0x0000006d02097220 */ /* 0x000fe40000410000 */
[C---:B------:R-:W-:Y:S05]  /*7010*/  HMMA.16816.F32 R4, R136.reuse, R12, R4 ;  /* 0x0000000c8804723c */ /* 0x040fea0000001804 */
[C---:B------:R-:W-:Y:S02]  /*7020*/  FMUL.FTZ R10, R0.reuse, R110 ;  /* 0x0000006e000a7220 */ /* 0x040fe40000410000 */
[----:B------:R-:W-:Y:S02]  /*7030*/  FMUL.FTZ R11, R0, R111 ;  /* 0x0000006f000b7220 */ /* 0x000fe40000410000 */
[----:B------:R-:W3:Y:S03]  /*7040*/  LDSM.16.MT88.4 R108, [R187+0x2000] ;  /* 0x00200000bb6c783b */ /* 0x000ee60000004200 */
[C---:B------:R-:W-:Y:S02]  /*7050*/  FMUL.FTZ R12, R2.reuse, R112 ;  /* 0x00000070020c7220 */ /* 0x040fe40000410000 */
[C---:B------:R-:W-:Y:S03]  /*7060*/  HMMA.16816.F32 R8, R136.reuse, R14, R8 ;  /* 0x0000000e8808723c */ /* 0x040fe60000001808 */
[C---:B------:R-:W-:Y:S02]  /*7070*/  FMUL.FTZ R13, R2.reuse, R113 ;  /* 0x00000071020d7220 */ /* 0x040fe40000410000 */
[----:B------:R-:W-:Y:S02]  /*7080*/  FMUL.FTZ R16, R2, R116 ;  /* 0x0000007402107220 */ /* 0x000fe40000410000 */
[C---:B------:R-:W-:Y:S02]  /*7090*/  FMUL.FTZ R14, R0.reuse, R114 ;  /* 0x00000072000e7220 */ /* 0x040fe40000410000 */
[----:B------:R-:W-:Y:S02]  /*70a0*/  FMUL.FTZ R15, R0, R115 ;  /* 0x00000073000f7220 */ /* 0x000fe40000410000 */
[----:B------:R-:W4:Y:S01]  /*70b0*/  LDSM.16.MT88.4 R112, [R188+0x2000] ;  /* 0x00200000bc70783b */ /* 0x000f220000004200 */
[----:B------:R-:W-:Y:S02]  /*70c0*/  FMUL.FTZ R17, R2, R117 ;  /* 0x0000007502117220 */ /* 0x000fe40000410000 */
[C---:B------:R-:W-:Y:S02]  /*70d0*/  FMUL.FTZ R18, R0.reuse, R118 ;  /* 0x0000007600127220 */ /* 0x040fe40000410000 */
[C---:B------:R-:W-:Y:S03]  /*70e0*/  HMMA.16816.F32 R12, R136.reuse, R20, R12 ;  /* 0x00000014880c723c */ /* 0x040fe6000000180c */
[----:B------:R-:W-:Y:S02]  /*70f0*/  FMUL.FTZ R19, R0, R119 ;  /* 0x0000007700137220 */ /* 0x000fe40000410000 */
[----:B------:R-:W-:Y:S01]  /*7100*/  LDSM.16.MT88.4 R116, [R187+0x800] ;  /* 0x00080000bb74783b */ /* 0x000fe20000004200 */
[--C-:B-1----:R-:W-:Y:S02]  /*7110*/  FFMA.FTZ R101, R147, c[0x0][0x2d0], -R144.reuse ;  /* 0x0000b40093657a23 */ /* 0x102fe40000010890 */
[C---:B------:R-:W-:Y:S02]  /*7120*/  FMUL.FTZ R20, R2.reuse, R120 ;  /* 0x0000007802147220 */ /* 0x040fe40000410000 */
[C---:B------:R-:W-:Y:S01]  /*7130*/  HMMA.16816.F32 R16, R136.reuse, R22, R16 ;  /* 0x000000168810723c */ /* 0x040fe20000001810 */
[----:B------:R1:W-:Y:S02]  /*7140*/  MUFU.EX2 R181, R101 ;  /* 0x0000006500b57308 */ /* 0x0003e40000000800 */
[C---:B------:R-:W-:Y:S02]  /*7150*/  FMUL.FTZ R21, R2.reuse, R121 ;  /* 0x0000007902157220 */ /* 0x040fe40000410000 */
[----:B------:R-:W-:Y:S02]  /*7160*/  FMUL.FTZ R24, R2, R124 ;  /* 0x0000007c02187220 */ /* 0x000fe40000410000 */
[C---:B------:R-:W-:Y:S02]  /*7170*/  FMUL.FTZ R22, R0.reuse, R122 ;  /* 0x0000007a00167220 */ /* 0x040fe40000410000 */
[----:B------:R-:W-:Y:S02]  /*7180*/  FMUL.FTZ R23, R0, R123 ;  /* 0x0000007b00177220 */ /* 0x000fe40000410000 */
[----:B------:R-:W-:Y:S01]  /*7190*/  LDSM.16.MT88.4 R120, [R188+0x800] ;  /* 0x00080000bc78783b */ /* 0x000fe20000004200 */
[----:B------:R-:W-:Y:S02]  /*71a0*/  FMUL.FTZ R25, R2, R125 ;  /* 0x0000007d02197220 */ /* 0x000fe40000410000 */
[C---:B------:R-:W-:Y:S02]  /*71b0*/  FMUL.FTZ R26, R0.reuse, R126 ;  /* 0x0000007e001a7220 */ /* 0x040fe40000410000 */
[C---:B------:R-:W-:Y:S03]  /*71c0*/  HMMA.16816.F32 R20, R136.reuse, R28, R20 ;  /* 0x0000001c8814723c */ /* 0x040fe60000001814 */
[----:B------:R-:W-:Y:S02]  /*71d0*/  FMUL.FTZ R27, R0, R127 ;  /* 0x0000007f001b7220 */ /* 0x000fe40000410000 */
[----:B------:R-:W-:Y:S01]  /*71e0*/  LDSM.16.MT88.4 R124, [R189+0x800] ;  /* 0x00080000bd7c783b */ /* 0x000fe20000004200 */
[C---:B------:R-:W-:Y:S02]  /*71f0*/  FMUL.FTZ R32, R2.reuse, R132 ;  /* 0x0000008402207220 */ /* 0x040fe40000410000 */
[C---:B------:R-:W-:Y:S02]  /*7200*/  FMUL.FTZ R28, R2.reuse, R128 ;  /* 0x00000080021c7220 */ /* 0x040fe40000410000 */
[C---:B------:R-:W-:Y:S03]  /*7210*/  HMMA.16816.F32 R24, R136.reuse, R30, R24 ;  /* 0x0000001e8818723c */ /* 0x040fe60000001818 */
[----:B------:R-:W-:Y:S02]  /*7220*/  FMUL.FTZ R29, R2, R129 ;  /* 0x00000081021d7220 */ /* 0x000fe40000410000 */
[--C-:B-1----:R-:W-:Y:S02]  /*7230*/  FFMA.FTZ R101, R143, c[0x0][0x2d0], -R145.reuse ;  /* 0x0000b4008f657a23 */ /* 0x102fe40000010891 */
[C---:B------:R-:W-:Y:S01]  /*7240*/  FMUL.FTZ R30, R0.reuse, R130 ;  /* 0x00000082001e7220 */ /* 0x040fe20000410000 */
[----:B------:R-:W-:Y:S01]  /*7250*/  LDSM.16.MT88.4 R140, [R190+0x2800] ;  /* 0x00280000be8c783b */ /* 0x000fe20000004200 */
[----:B------:R-:W-:Y:S01]  /*7260*/  FMUL.FTZ R31, R0, R131 ;  /* 0x00000083001f7220 */ /* 0x000fe20000410000 */
[----:B------:R1:W-:Y:S02]  /*7270*/  MUFU.EX2 R180, R101 ;  /* 0x0000006500b47308 */ /* 0x0003e40000000800 */
[----:B------:R-:W-:Y:S02]  /*7280*/  FMUL.FTZ R33, R2, R133 ;  /* 0x0000008502217220 */ /* 0x000fe40000410000 */
[C---:B------:R-:W-:Y:S02]  /*7290*/  FMUL.FTZ R34, R0.reuse, R134 ;  /* 0x0000008600227220 */ /* 0x040fe40000410000 */
[C---:B--2---:R-:W-:Y:S01]  /*72a0*/  HMMA.16816.F32 R28, R136.reuse, R104, R28 ;  /* 0x00000068881c723c */ /* 0x044fe2000000181c */
[----:B------:R-:W-:Y:S02]  /*72b0*/  LDSM.16.MT88.4 R128, [R187+0x2800] ;  /* 0x00280000bb80783b */ /* 0x000fe40000004200 */
[----:B------:R-:W-:Y:S02]  /*72c0*/  FMUL.FTZ R35, R0, R135 ;  /* 0x0000008700237220 */ /* 0x000fe40000410000 */
[C---:B------:R-:W-:Y:S02]  /*72d0*/  FMUL.FTZ R36, R2.reuse, R36 ;  /* 0x0000002402247220 */ /* 0x040fe40000410000 */
[----:B------:R-:W-:Y:S02]  /*72e0*/  FMUL.FTZ R37, R2, R37 ;  /* 0x0000002502257220 */ /* 0x000fe40000410000 */
[----:B------:R-:W-:Y:S01]  /*72f0*/  LDSM.16.MT88.4 R132, [R188+0x2800] ;  /* 0x00280000bc84783b */ /* 0x000fe20000004200 */
[C---:B------:R-:W-:Y:S03]  /*7300*/  HMMA.16816.F32 R32, R136.reuse, R106, R32 ;  /* 0x0000006a8820723c */ /* 0x040fe60000001820 */
[C---:B------:R-:W-:Y:S02]  /*7310*/  FMUL.FTZ R38, R0.reuse, R38 ;  /* 0x0000002600267220 */ /* 0x040fe40000410000 */
[----:B------:R-:W-:Y:S02]  /*7320*/  FMUL.FTZ R39, R0, R39 ;  /* 0x0000002700277220 */ /* 0x000fe40000410000 */
[----:B------:R-:W2:Y:S01]  /*7330*/  LDSM.16.MT88.4 R104, [R190+0x2000] ;  /* 0x00200000be68783b */ /* 0x000ea20000004200 */
[--C-:B-1----:R-:W-:Y:S04]  /*7340*/  FFMA.FTZ R101, R146, c[0x0][0x2d0], -R145.reuse ;  /* 0x0000b40092657a23 */ /* 0x102fe80000010891 */
[C---:B---3--:R-:W-:Y:S01]  /*7350*/  HMMA.16816.F32 R36, R136.reuse, R108, R36 ;  /* 0x0000006c8824723c */ /* 0x048fe20000001824 */
[----:B------:R1:W3:Y:S02]  /*7360*/  MUFU.EX2 R179, R101 ;  /* 0x0000006500b37308 */ /* 0x0002e40000000800 */
[C---:B------:R-:W-:Y:S02]  /*7370*/  FMUL.FTZ R40, R2.reuse, R40 ;  /* 0x0000002802287220 */ /* 0x040fe40000410000 */
[----:B------:R-:W-:Y:S02]  /*7380*/  FMUL.FTZ R41, R2, R41 ;  /* 0x0000002902297220 */ /* 0x000fe40000410000 */
[C---:B------:R-:W-:Y:S02]  /*7390*/  FMUL.FTZ R42, R0.reuse, R42 ;  /* 0x0000002a002a7220 */ /* 0x040fe40000410000 */
[----:B------:R-:W-:Y:S03]  /*73a0*/  FMUL.FTZ R43, R0, R43 ;  /* 0x0000002b002b7220 */ /* 0x000fe60000410000 */
[C---:B------:R-:W-:Y:S02]  /*73b0*/  FMUL.FTZ R44, R2.reuse, R44 ;  /* 0x0000002c022c7220 */ /* 0x040fe40000410000 */
[----:B------:R-:W-:Y:S02]  /*73c0*/  FMUL.FTZ R45, R2, R45 ;  /* 0x0000002d022d7220 */ /* 0x000fe40000410000 */
[C---:B------:R-:W-:Y:S01]  /*73d0*/  HMMA.16816.F32 R40, R136.reuse, R110, R40 ;  /* 0x0000006e8828723c */ /* 0x040fe20000001828 */
[----:B------:R-:W5:Y:S02]  /*73e0*/  LDSM.16.MT88.4 R108, [R189+0x2000] ;  /* 0x00200000bd6c783b */ /* 0x000f640000004200 */
[C---:B------:R-:W-:Y:S02]  /*73f0*/  FMUL.FTZ R46, R0.reuse, R46 ;  /* 0x0000002e002e7220 */ /* 0x040fe40000410000 */
[----:B------:R-:W-:Y:S02]  /*7400*/  FMUL.FTZ R47, R0, R47 ;  /* 0x0000002f002f7220 */ /* 0x000fe40000410000 */
[----:B------:R-:W-:Y:S02]  /*7410*/  FMUL.FTZ R48, R2, R48 ;  /* 0x0000003002307220 */ /* 0x000fe40000410000 */
[--C-:B-1----:R-:W-:Y:S03]  /*7420*/  FFMA.FTZ R101, R148, c[0x0][0x2d0], -R145.reuse ;  /* 0x0000b40094657a23 */ /* 0x102fe60000010891 */
[C---:B----4-:R-:W-:Y:S01]  /*7430*/  HMMA.16816.F32 R44, R136.reuse, R112, R44 ;  /* 0x00000070882c723c */ /* 0x050fe2000000182c */
[----:B------:R1:W-:Y:S02]  /*7440*/  MUFU.EX2 R178, R101 ;  /* 0x0000006500b27308 */ /* 0x0003e40000000800 */
[----:B------:R-:W-:Y:S02]  /*7450*/  FMUL.FTZ R49, R2, R49 ;  /* 0x0000003102317220 */ /* 0x000fe40000410000 */
[C---:B------:R-:W-:Y:S02]  /*7460*/  FMUL.FTZ R50, R0.reuse, R50 ;  /* 0x0000003200327220 */ /* 0x040fe40000410000 */
[----:B------:R-:W-:Y:S02]  /*7470*/  FMUL.FTZ R51, R0, R51 ;  /* 0x0000003300337220 */ /* 0x000fe40000410000 */
[C---:B------:R-:W-:Y:S03]  /*7480*/  FMUL.FTZ R52, R2.reuse, R52 ;  /* 0x0000003402347220 */ /* 0x040fe60000410000 */
[----:B------:R-:W-:Y:S02]  /*7490*/  FMUL.FTZ R53, R2, R53 ;  /* 0x0000003502357220 */ /* 0x000fe40000410000 */
[C---:B------:R-:W-:Y:S01]  /*74a0*/  HMMA.16816.F32 R48, R136.reuse, R114, R48 ;  /* 0x000000728830723c */ /* 0x040fe20000001830 */
[----:B------:R-:W4:Y:S02]  /*74b0*/  LDSM.16.MT88.4 R112, [R187+0x4000] ;  /* 0x00400000bb70783b */ /* 0x000f240000004200 */
[C---:B------:R-:W-:Y:S02]  /*74c0*/  FMUL.FTZ R54, R0.reuse, R54 ;  /* 0x0000003600367220 */ /* 0x040fe40000410000 */
[----:B------:R-:W-:Y:S02]  /*74d0*/  FMUL.FTZ R55, R0, R55 ;  /* 0x0000003700377220 */ /* 0x000fe40000410000 */
[C---:B------:R-:W-:Y:S02]  /*74e0*/  FMUL.FTZ R56, R2.reuse, R56 ;  /* 0x0000003802387220 */ /* 0x040fe40000410000 */
[----:B------:R-:W-:Y:S03]  /*74f0*/  FMUL.FTZ R57, R2, R57 ;  /* 0x0000003902397220 */ /* 0x000fe60000410000 */
[C---:B--2---:R-:W-:Y:S03]  /*7500*/  HMMA.16816.F32 R52, R136.reuse, R104, R52 ;  /* 0x000000688834723c */ /* 0x044fe60000001834 */
[C---:B------:R-:W-:Y:S02]  /*7510*/  FMUL.FTZ R58, R0.reuse, R58 ;  /* 0x0000003a003a7220 */ /* 0x040fe40000410000 */
[----:B------:R-:W-:Y:S02]  /*7520*/  FMUL.FTZ R59, R0, R59 ;  /* 0x0000003b003b7220 */ /* 0x000fe40000410000 */
[--C-:B-1----:R-:W-:Y:S02]  /*7530*/  FFMA.FTZ R101, R149, c[0x0][0x2d0], -R145.reuse ;  /* 0x0000b40095657a23 */ /* 0x102fe40000010891 */
[C---:B------:R-:W-:Y:S02]  /*7540*/  FMUL.FTZ R60, R2.reuse, R60 ;  /* 0x0000003c023c7220 */ /* 0x040fe40000410000 */
[----:B------:R1:W2:Y:S01]  /*7550*/  MUFU.EX2 R177, R101 ;  /* 0x0000006500b17308 */ /* 0x0002a20000000800 */
[C---:B------:R-:W-:Y:S01]  /*7560*/  HMMA.16816.F32 R56, R136.reuse, R106, R56 ;  /* 0x0000006a8838723c */ /* 0x040fe20000001838 */
[----:B------:R-:W2:Y:S02]  /*7570*/  LDSM.16.MT88.4 R104, [R188+0x4000] ;  /* 0x00400000bc68783b */ /* 0x000ea40000004200 */
[----:B------:R-:W-:Y:S02]  /*7580*/  FMUL.FTZ R61, R2, R61 ;  /* 0x0000003d023d7220 */ /* 0x000fe40000410000 */
[C---:B------:R-:W-:Y:S02]  /*7590*/  FMUL.FTZ R62, R0.reuse, R62 ;  /* 0x0000003e003e7220 */ /* 0x040fe40000410000 */
[----:B------:R-:W-:Y:S02]  /*75a0*/  FMUL.FTZ R63, R0, R63 ;  /* 0x0000003f003f7220 */ /* 0x000fe40000410000 */
[C---:B------:R-:W-:Y:S03]  /*75b0*/  FMUL.FTZ R64, R2.reuse, R64 ;  /* 0x0000004002407220 */ /* 0x040fe60000410000 */
[----:B------:R-:W-:Y:S02]  /*75c0*/  FMUL.FTZ R65, R2, R65 ;  /* 0x0000004102417220 */ /* 0x000fe40000410000 */
[C---:B-----5:R-:W-:Y:S03]  /*75d0*/  HMMA.16816.F32 R60, R136.reuse, R108, R60 ;  /* 0x0000006c883c723c */ /* 0x060fe6000000183c */
[C---:B------:R-:W-:Y:S02]  /*75e0*/  FMUL.FTZ R66, R0.reuse, R66 ;  /* 0x0000004200427220 */ /* 0x040fe40000410000 */
[----:B------:R-:W-:Y:S02]  /*75f0*/  FMUL.FTZ R67, R0, R67 ;  /* 0x0000004300437220 */ /* 0x000fe40000410000 */
[C---:B------:R-:W-:Y:S02]  /*7600*/  FMUL.FTZ R68, R2.reuse, R68 ;  /* 0x0000004402447220 */ /* 0x040fe40000410000 */
[--C-:B-1----:R-:W-:Y:S03]  /*7610*/  FFMA.FTZ R101, R153, c[0x0][0x2d0], -R144.reuse ;  /* 0x0000b40099657a23 */ /* 0x102fe60000010890 */
[C---:B------:R-:W-:Y:S01]  /*7620*/  HMMA.16816.F32 R64, R136.reuse, R110, R64 ;  /* 0x0000006e8840723c */ /* 0x040fe20000001840 */
[----:B------:R-:W1:Y:S01]  /*7630*/  LDSM.16.MT88.4 R108, [R190+0x4000] ;  /* 0x00400000be6c783b */ /* 0x000e620000004200 */
[----:B------:R5:W-:Y:S01]  /*7640*/  MUFU.EX2 R176, R101 ;  /* 0x0000006500b07308 */ /* 0x000be20000000800 */
[----:B------:R-:W-:Y:S02]  /*7650*/  FMUL.FTZ R69, R2, R69 ;  /* 0x0000004502457220 */ /* 0x000fe40000410000 */
[C---:B------:R-:W-:Y:S02]  /*7660*/  FMUL.FTZ R70, R0.reuse, R70 ;  /* 0x0000004600467220 */ /* 0x040fe40000410000 */
[----:B------:R-:W-:Y:S02]  /*7670*/  FMUL.FTZ R71, R0, R71 ;  /* 0x0000004700477220 */ /* 0x000fe40000410000 */
[C---:B------:R-:W-:Y:S03]  /*7680*/  FMUL.FTZ R72, R2.reuse, R72 ;  /* 0x0000004802487220 */ /* 0x040fe60000410000 */
[----:B------:R-:W-:Y:S02]  /*7690*/  FMUL.FTZ R73, R2, R73 ;  /* 0x0000004902497220 */ /* 0x000fe40000410000 */
[C---:B----4-:R-:W-:Y:S03]  /*76a0*/  HMMA.16816.F32 R68, R136.reuse, R112, R68 ;  /* 0x000000708844723c */ /* 0x050fe60000001844 */
[C---:B------:R-:W-:Y:S02]  /*76b0*/  FMUL.FTZ R74, R0.reuse, R74 ;  /* 0x0000004a004a7220 */ /* 0x040fe40000410000 */
[----:B------:R-:W-:Y:S02]  /*76c0*/  FMUL.FTZ R75, R0, R75 ;  /* 0x0000004b004b7220 */ /* 0x000fe40000410000 */
[C---:B------:R-:W-:Y:S02]  /*76d0*/  FMUL.FTZ R76, R2.reuse, R76 ;  /* 0x0000004c024c7220 */ /* 0x040fe40000410000 */
[----:B------:R-:W-:Y:S03]  /*76e0*/  FMUL.FTZ R77, R2, R77 ;  /* 0x0000004d024d7220 */ /* 0x000fe60000410000 */
[C---:B------:R-:W-:Y:S01]  /*76f0*/  HMMA.16816.F32 R72, R136.reuse, R114, R72 ;  /* 0x000000728848723c */ /* 0x040fe20000001848 */
[----:B------:R-:W4:Y:S02]  /*7700*/  LDSM.16.MT88.4 R112, [R189+0x4000] ;  /* 0x00400000bd70783b */ /* 0x000f240000004200 */
[C---:B------:R-:W-:Y:S02]  /*7710*/  FMUL.FTZ R78, R0.reuse, R78 ;  /* 0x0000004e004e7220 */ /* 0x040fe40000410000 */
[----:B------:R-:W-:Y:S02]  /*7720*/  FMUL.FTZ R79, R0, R79 ;  /* 0x0000004f004f7220 */ /* 0x000fe40000410000 */
[--C-:B-----5:R-:W-:Y:S02]  /*7730*/  FFMA.FTZ R101, R154, c[0x0][0x2d0], -R144.reuse ;  /* 0x0000b4009a657a23 */ /* 0x120fe40000010890 */
[C---:B------:R-:W-:Y:S02]  /*7740*/  FMUL.FTZ R80, R2.reuse, R80 ;  /* 0x0000005002507220 */ /* 0x040fe40000410000 */
[----:B------:R5:W1:Y:S01]  /*7750*/  MUFU.EX2 R175, R101 ;  /* 0x0000006500af7308 */ /* 0x000a620000000800 */
[C---:B--2---:R-:W-:Y:S03]  /*7760*/  HMMA.16816.F32 R76, R136.reuse, R104, R76 ;  /* 0x00000068884c723c */ /* 0x044fe6000000184c */
[----:B------:R-:W-:Y:S02]  /*7770*/  FMUL.FTZ R81, R2, R81 ;  /* 0x0000005102517220 */ /* 0x000fe40000410000 */
[C---:B------:R-:W-:Y:S02]  /*7780*/  FMUL.FTZ R82, R0.reuse, R82 ;  /* 0x0000005200527220 */ /* 0x040fe40000410000 */
[----:B------:R-:W-:Y:S01]  /*7790*/  FMUL.FTZ R83, R0, R83 ;  /* 0x0000005300537220 */ /* 0x000fe20000410000 */
[----:B------:R-:W-:Y:S01]  /*77a0*/  F2FP.PACK_AB R104, R183, R191 ;  /* 0x000000bfb768723e */ /* 0x000fe200000000ff */
[C---:B------:R-:W-:Y:S03]  /*77b0*/  FMUL.FTZ R84, R2.reuse, R84 ;  /* 0x0000005402547220 */ /* 0x040fe60000410000 */
[----:B------:R-:W-:Y:S01]  /*77c0*/  FMUL.FTZ R85, R2, R85 ;  /* 0x0000005502557220 */ /* 0x000fe20000410000 */
[----:B---3--:R-:W-:Y:S01]  /*77d0*/  F2FP.PACK_AB R105, R179, R180 ;  /* 0x000000b4b369723e */ /* 0x008fe200000000ff */
[C---:B------:R-:W-:Y:S03]  /*77e0*/  HMMA.16816.F32 R80, R136.reuse, R106, R80 ;  /* 0x0000006a8850723c */ /* 0x040fe60000001850 */
[C---:B------:R-:W-:Y:S02]  /*77f0*/  FMUL.FTZ R86, R0.reuse, R86 ;  /* 0x0000005600567220 */ /* 0x040fe40000410000 */
[----:B------:R-:W-:Y:S02]  /*7800*/  FMUL.FTZ R87, R0, R87 ;  /* 0x0000005700577220 */ /* 0x000fe40000410000 */
[----:B------:R-:W-:Y:S01]  /*7810*/  FMUL.FTZ R88, R2, R88 ;  /* 0x0000005802587220 */ /* 0x000fe20000410000 */
[----:B------:R-:W-:Y:S01]  /*7820*/  F2FP.PACK_AB R106, R181, R182 ;  /* 0x000000b6b56a723e */ /* 0x000fe200000000ff */
[--C-:B-----5:R-:W-:Y:S03]  /*7830*/  FFMA.FTZ R101, R156, c[0x0][0x2d0], -R144.reuse ;  /* 0x0000b4009c657a23 */ /* 0x120fe60000010890 */
[C---:B-1----:R-:W-:Y:S01]  /*7840*/  HMMA.16816.F32 R84, R136.reuse, R108, R84 ;  /* 0x0000006c8854723c */ /* 0x042fe20000001854 */
[----:B------:R1:W-:Y:S02]  /*7850*/  MUFU.EX2 R174, R101 ;  /* 0x0000006500ae7308 */ /* 0x0003e40000000800 */
[----:B------:R-:W-:Y:S01]  /*7860*/  FMUL.FTZ R89, R2, R89 ;  /* 0x0000005902597220 */ /* 0x000fe20000410000 */
[----:B------:R-:W-:Y:S01]  /*7870*/  F2FP.PACK_AB R107, R177, R178 ;  /* 0x000000b2b16b723e */ /* 0x000fe200000000ff */
[C---:B------:R-:W-:Y:S02]  /*7880*/  FMUL.FTZ R90, R0.reuse, R90 ;  /* 0x0000005a005a7220 */ /* 0x040fe40000410000 */
[----:B------:R-:W-:Y:S02]  /*7890*/  FMUL.FTZ R91, R0, R91 ;  /* 0x0000005b005b7220 */ /* 0x000fe40000410000 */
[C---:B------:R-:W-:Y:S03]  /*78a0*/  FMUL.FTZ R92, R2.reuse, R92 ;  /* 0x0000005c025c7220 */ /* 0x040fe60000410000 */
[----:B------:R-:W-:Y:S02]  /*78b0*/  FMUL.FTZ R93, R2, R93 ;  /* 0x0000005d025d7220 */ /* 0x000fe40000410000 */
[C---:B------:R-:W-:Y:S01]  /*78c0*/  HMMA.16816.F32 R88, R136.reuse, R110, R88 ;  /* 0x0000006e8858723c */ /* 0x040fe20000001858 */
[----:B------:R-:W2:Y:S02]  /*78d0*/  LDSM.16.MT88.4 R108, [R190+0x800] ;  /* 0x00080000be6c783b */ /* 0x000ea40000004200 */
[C---:B------:R-:W-:Y:S02]  /*78e0*/  FMUL.FTZ R94, R0.reuse, R94 ;  /* 0x0000005e005e7220 */ /* 0x040fe40000410000 */
[----:B------:R-:W-:Y:S02]  /*78f0*/  FMUL.FTZ R95, R0, R95 ;  /* 0x0000005f005f7220 */ /* 0x000fe40000410000 */
[C---:B------:R-:W-:Y:S02]  /*7900*/  FMUL.FTZ R96, R2.reuse, R96 ;  /* 0x0000006002607220 */ /* 0x040fe40000410000 */
[----:B------:R-:W-:Y:S03]  /*7910*/  FMUL.FTZ R97, R2, R97 ;  /* 0x0000006102617220 */ /* 0x000fe60000410000 */
[C---:B----4-:R-:W-:Y:S03]  /*7920*/  HMMA.16816.F32 R92, R136.reuse, R112, R92 ;  /* 0x00000070885c723c */ /* 0x050fe6000000185c */
[C---:B------:R-:W-:Y:S02]  /*7930*/  FMUL.FTZ R98, R0.reuse, R98 ;  /* 0x0000006200627220 */ /* 0x040fe40000410000 */
[----:B------:R-:W-:Y:S02]  /*7940*/  FMUL.FTZ R99, R0, R99 ;  /* 0x0000006300637220 */ /* 0x000fe40000410000 */
[--C-:B-1----:R-:W-:Y:S04]  /*7950*/  FFMA.FTZ R101, R157, c[0x0][0x2d0], -R144.reuse ;  /* 0x0000b4009d657a23 */ /* 0x102fe80000010890 */
[----:B------:R1:W3:Y:S01]  /*7960*/  MUFU.EX2 R173, R101 ;  /* 0x0000006500ad7308 */ /* 0x0002e20000000800 */
[----:B------:R-:W-:Y:S01]  /*7970*/  HMMA.16816.F32 R96, R136, R114, R96 ;  /* 0x000000728860723c */ /* 0x000fe20000001860 */
[----:B------:R-:W4:Y:S07]  /*7980*/  LDSM.16.MT88.4 R112, [R189+0x2800] ;  /* 0x00280000bd70783b */ /* 0x000f2e0000004200 */
[C---:B------:R-:W-:Y:S01]  /*7990*/  HMMA.16816.F32 R4, R104.reuse, R116, R4 ;  /* 0x000000746804723c */ /* 0x040fe20000001804 */
[----:B------:R-:W-:Y:S07]  /*79a0*/  LDSM.16.MT88.4 R136, [R190+0x3000] ;  /* 0x00300000be88783b */ /* 0x000fee0000004200 */
[C---:B------:R-:W-:Y:S01]  /*79b0*/  HMMA.16816.F32 R8, R104.reuse, R118, R8 ;  /* 0x000000766808723c */ /* 0x040fe20000001808 */
[----:B------:R-:W-:Y:S03]  /*79c0*/  LDSM.16.MT88.4 R116, [R188+0x4800] ;  /* 0x00480000bc74783b */ /* 0x000fe60000004200 */
[--C-:B-1----:R-:W-:Y:S04]  /*79d0*/  FFMA.FTZ R101, R150, c[0x0][0x2d0], -R145.reuse ;  /* 0x0000b40096657a23 */ /* 0x102fe80000010891 */
[C---:B------:R-:W-:Y:S01]  /*79e0*/  HMMA.16816.F32 R12, R104.reuse, R120, R12 ;  /* 0x00000078680c723c */ /* 0x040fe2000000180c */
[----:B------:R1:W-:Y:S07]  /*79f0*/  MUFU.EX2 R172, R101 ;  /* 0x0000006500ac7308 */ /* 0x0003ee0000000800 */
[C---:B------:R-:W-:Y:S01]  /*7a00*/  HMMA.16816.F32 R16, R104.reuse, R122, R16 ;  /* 0x0000007a6810723c */ /* 0x040fe20000001810 */
[----:B------:R-:W-:Y:S07]  /*7a10*/  LDSM.16.MT88.4 R120, [R190+0x4800] ;  /* 0x00480000be78783b */ /* 0x000fee0000004200 */
[C---:B--2---:R-:W-:Y:S08]  /*7a20*/  HMMA.16816.F32 R20, R104.reuse, R108, R20 ;  /* 0x0000006c6814723c */ /* 0x044ff00000001814 */
[C---:B------:R-:W-:Y:S01]  /*7a30*/  HMMA.16816.F32 R24, R104.reuse, R110, R24 ;  /* 0x0000006e6818723c */ /* 0x040fe20000001818 */
[----:B------:R-:W2:Y:S03]  /*7a40*/  LDSM.16.MT88.4 R108, [R187+0x4800] ;  /* 0x00480000bb6c783b */ /* 0x000ea60000004200 */
[--C-:B-1----:R-:W-:Y:S04]  /*7a50*/  FFMA.FTZ R101, R151, c[0x0][0x2d0], -R145.reuse ;  /* 0x0000b40097657a23 */ /* 0x102fe80000010891 */
[C---:B------:R-:W-:Y:S01]  /*7a60*/  HMMA.16816.F32 R28, R104.reuse, R124, R28 ;  /* 0x0000007c681c723c */ /* 0x040fe2000000181c */
[----:B------:R-:W-:Y:S01]  /*7a70*/  LDSM.16.MT88.4 R148, [R190+0x3800] ;  /* 0x00380000be94783b */ /* 0x000fe20000004200 */
[----:B------:R1:W5:Y:S06]  /*7a80*/  MUFU.EX2 R171, R101 ;  /* 0x0000006500ab7308 */ /* 0x00036c0000000800 */
[C---:B------:R-:W-:Y:S01]  /*7a90*/  HMMA.16816.F32 R32, R104.reuse, R126, R32 ;  /* 0x0000007e6820723c */ /* 0x040fe20000001820 */
[----:B------:R-:W-:Y:S07]  /*7aa0*/  LDSM.16.MT88.4 R124, [R188+0x1000] ;  /* 0x00100000bc7c783b */ /* 0x000fee0000004200 */
[C---:B------:R-:W-:Y:S08]  /*7ab0*/  HMMA.16816.F32 R36, R104.reuse, R128, R36 ;  /* 0x000000806824723c */ /* 0x040ff00000001824 */
[C---:B------:R-:W-:Y:S01]  /*7ac0*/  HMMA.16816.F32 R40, R104.reuse, R130, R40 ;  /* 0x000000826828723c */ /* 0x040fe20000001828 */
[----:B------:R-:W-:Y:S03]  /*7ad0*/  LDSM.16.MT88.4 R128, [R189+0x1000] ;  /* 0x00100000bd80783b */ /* 0x000fe60000004200 */
[--C-:B-1----:R-:W-:Y:S04]  /*7ae0*/  FFMA.FTZ R101, R152, c[0x0][0x2d0], -R145.reuse ;  /* 0x0000b40098657a23 */ /* 0x102fe80000010891 */
[C---:B------:R-:W-:Y:S01]  /*7af0*/  HMMA.16816.F32 R44, R104.reuse, R132, R44 ;  /* 0x00000084682c723c */ /* 0x040fe2000000182c */
[----:B------:R1:W-:Y:S07]  /*7b00*/  MUFU.EX2 R170, R101 ;  /* 0x0000006500aa7308 */ /* 0x0003ee0000000800 */
[C---:B------:R-:W-:Y:S01]  /*7b10*/  HMMA.16816.F32 R48, R104.reuse, R134, R48 ;  /* 0x000000866830723c */ /* 0x040fe20000001830 */
[----:B------:R-:W-:Y:S07]  /*7b20*/  LDSM.16.MT88.4 R132, [R188+0x3000] ;  /* 0x00300000bc84783b */ /* 0x000fee0000004200 */
[C---:B------:R-:W-:Y:S08]  /*7b30*/  HMMA.16816.F32 R52, R104.reuse, R140, R52 ;  /* 0x0000008c6834723c */ /* 0x040ff00000001834 */
[C---:B------:R-:W-:Y:S01]  /*7b40*/  HMMA.16816.F32 R56, R104.reuse, R142, R56 ;  /* 0x0000008e6838723c */ /* 0x040fe20000001838 */
[----:B------:R-:W-:Y:S03]  /*7b50*/  LDSM.16.MT88.4 R140, [R187+0x3800] ;  /* 0x00380000bb8c783b */ /* 0x000fe60000004200 */
[--C-:B-1----:R-:W-:Y:S04]  /*7b60*/  FFMA.FTZ R101, R155, c[0x0][0x2d0], -R145.reuse ;  /* 0x0000b4009b657a23 */ /* 0x102fe80000010891 */
[C---:B----4-:R-:W-:Y:S01]  /*7b70*/  HMMA.16816.F32 R60, R104.reuse, R112, R60 ;  /* 0x00000070683c723c */ /* 0x050fe2000000183c */
[----:B------:R-:W-:Y:S01]  /*7b80*/  LDSM.16.MT88.4 R152, [R189+0x3800] ;  /* 0x00380000bd98783b */ /* 0x000fe20000004200 */
[----:B------:R1:W4:Y:S06]  /*7b90*/  MUFU.EX2 R169, R101 ;  /* 0x0000006500a97308 */ /* 0x00032c0000000800 */
[C---:B------:R-:W-:Y:S01]  /*7ba0*/  HMMA.16816.F32 R64, R104.reuse, R114, R64 ;  /* 0x000000726840723c */ /* 0x040fe20000001840 */
[----:B------:R-:W3:Y:S07]  /*7bb0*/  LDSM.16.MT88.4 R112, [R189+0x4800] ;  /* 0x00480000bd70783b */ /* 0x000eee0000004200 */
[C---:B--2---:R-:W-:Y:S08]  /*7bc0*/  HMMA.16816.F32 R68, R104.reuse, R108, R68 ;  /* 0x0000006c6844723c */ /* 0x044ff00000001844 */
[C---:B------:R-:W-:Y:S01]  /*7bd0*/  HMMA.16816.F32 R72, R104.reuse, R110, R72 ;  /* 0x0000006e6848723c */ /* 0x040fe20000001848 */
[----:B------:R-:W2:Y:S03]  /*7be0*/  LDSM.16.MT88.4 R108, [R187+0x1000] ;  /* 0x00100000bb6c783b */ /* 0x000ea60000004200 */
[--C-:B-1----:R-:W-:Y:S04]  /*7bf0*/  FFMA.FTZ R101, R162, c[0x0][0x2d0], -R144.reuse ;  /* 0x0000b400a2657a23 */ /* 0x102fe80000010890 */
[C---:B------:R-:W-:Y:S01]  /*7c00*/  HMMA.16816.F32 R76, R104.reuse, R116, R76 ;  /* 0x00000074684c723c */ /* 0x040fe2000000184c */
[----:B------:R1:W-:Y:S07]  /*7c10*/  MUFU.EX2 R168, R101 ;  /* 0x0000006500a87308 */ /* 0x0003ee0000000800 */
[C---:B------:R-:W-:Y:S01]  /*7c20*/  HMMA.16816.F32 R80, R104.reuse, R118, R80 ;  /* 0x000000766850723c */ /* 0x040fe20000001850 */
[----:B------:R-:W2:Y:S07]  /*7c30*/  LDSM.16.MT88.4 R116, [R190+0x1000] ;  /* 0x00100000be74783b */ /* 0x000eae0000004200 */
[C---:B------:R-:W-:Y:S08]  /*7c40*/  HMMA.16816.F32 R84, R104.reuse, R120, R84 ;  /* 0x000000786854723c */ /* 0x040ff00000001854 */
[C---:B------:R-:W-:Y:S01]  /*7c50*/  HMMA.16816.F32 R88, R104.reuse, R122, R88 ;  /* 0x0000007a6858723c */ /* 0x040fe20000001858 */
[----:B------:R-:W2:Y:S03]  /*7c60*/  LDSM.16.MT88.4 R120, [R187+0x3000] ;  /* 0x00300000bb78783b */ /* 0x000ea60000004200 */
[--C-:B-1----:R-:W-:Y:S04]  /*7c70*/  FFMA.FTZ R101, R163, c[0x0][0x2d0], -R144.reuse ;  /* 0x0000b400a3657a23 */ /* 0x102fe80000010890 */
[C---:B---3--:R-:W-:Y:S01]  /*7c80*/  HMMA.16816.F32 R92, R104.reuse, R112, R92 ;  /* 0x00000070685c723c */ /* 0x048fe2000000185c */
[----:B------:R1:W3:Y:S07]  /*7c90*/  MUFU.EX2 R167, R101 ;  /* 0x0000006500a77308 */ /* 0x0002ee0000000800 */
[----:B------:R-:W-:Y:S01]  /*7ca0*/  HMMA.16816.F32 R96, R104, R114, R96 ;  /* 0x000000726860723c */ /* 0x000fe20000001860 */
[----:B------:R-:W-:Y:S06]  /*7cb0*/  LDSM.16.MT88.4 R112, [R187+0x5000] ;  /* 0x00500000bb70783b */ /* 0x000fec0000004200 */
[----:B------:R-:W-:Y:S02]  /*7cc0*/  F2FP.PACK_AB R104, R175, R176 ;  /* 0x000000b0af68723e */ /* 0x000fe400000000ff */
[----:B------:R-:W-:Y:S03]  /*7cd0*/  F2FP.PACK_AB R106, R173, R174 ;  /* 0x000000aead6a723e */ /* 0x000fe600000000ff */
[----:B-----5:R-:W-:Y:S02]  /*7ce0*/  F2FP.PACK_AB R105, R171, R172 ;  /* 0x000000acab69723e */ /* 0x020fe400000000ff */
[----:B----4-:R-:W-:Y:S01]  /*7cf0*/  F2FP.PACK_AB R107, R169, R170 ;  /* 0x000000aaa96b723e */ /* 0x010fe200000000ff */
[--C-:B-1----:R-:W-:Y:S02]  /*7d00*/  FFMA.FTZ R101, R164, c[0x0][0x2d0], -R144.reuse ;  /* 0x0000b400a4657a23 */ /* 0x102fe40000010890 */
[----:B------:R-:W-:Y:S04]  /*7d10*/  FFMA.FTZ R144, R165, c[0x0][0x2d0], -R144 ;  /* 0x0000b400a5907a23 */ /* 0x000fe80000010890 */
[C---:B--2---:R-:W-:Y:S01]  /*7d20*/  HMMA.16816.F32 R4, R104.reuse, R108, R4 ;  /* 0x0000006c6804723c */ /* 0x044fe20000001804 */
[----:B------:R1:W-:Y:S07]  /*7d30*/  MUFU.EX2 R166, R101 ;  /* 0x0000006500a67308 */ /* 0x0003ee0000000800 */
[C---:B------:R-:W-:Y:S01]  /*7d40*/  HMMA.16816.F32 R8, R104.reuse, R110, R8 ;  /* 0x0000006e6808723c */ /* 0x040fe20000001808 */
[----:B------:R-:W2:Y:S02]  /*7d50*/  LDSM.16.MT88.4 R108, [R189+0x3000] ;  /* 0x00300000bd6c783b */ /* 0x000ea40000004200 */
[----:B------:R-:W-:Y:S05]  /*7d60*/  MUFU.EX2 R164, R144 ;  /* 0x0000009000a47308 */ /* 0x000fea0000000800 */
[C---:B------:R-:W-:Y:S08]  /*7d70*/  HMMA.16816.F32 R12, R104.reuse, R124, R12 ;  /* 0x0000007c680c723c */ /* 0x040ff0000000180c */
[C---:B------:R-:W-:Y:S01]  /*7d80*/  HMMA.16816.F32 R16, R104.reuse, R126, R16 ;  /* 0x0000007e6810723c */ /* 0x040fe20000001810 */
[----:B------:R-:W-:Y:S03]  /*7d90*/  LDSM.16.MT88.4 R124, [R190+0x1800] ;  /* 0x00180000be7c783b */ /* 0x000fe60000004200 */
[--C-:B-1----:R-:W-:Y:S04]  /*7da0*/  FFMA.FTZ R101, R158, c[0x0][0x2d0], -R145.reuse ;  /* 0x0000b4009e657a23 */ /* 0x102fe80000010891 */
[C---:B------:R-:W-:Y:S01]  /*7db0*/  HMMA.16816.F32 R20, R104.reuse, R116, R20 ;  /* 0x000000746814723c */ /* 0x040fe20000001814 */
[----:B------:R1:W-:Y:S07]  /*7dc0*/  MUFU.EX2 R163, R101 ;  /* 0x0000006500a37308 */ /* 0x0003ee0000000800 */
[C---:B------:R-:W-:Y:S01]  /*7dd0*/  HMMA.16816.F32 R24, R104.reuse, R118, R24 ;  /* 0x000000766818723c */ /* 0x040fe20000001818 */
[----:B------:R-:W4:Y:S07]  /*7de0*/  LDSM.16.MT88.4 R116, [R188+0x5000] ;  /* 0x00500000bc74783b */ /* 0x000f2e0000004200 */
[C---:B------:R-:W-:Y:S08]  /*7df0*/  HMMA.16816.F32 R28, R104.reuse, R128, R28 ;  /* 0x00000080681c723c */ /* 0x040ff0000000181c */
[C---:B------:R-:W-:Y:S04]  /*7e00*/  HMMA.16816.F32 R32, R104.reuse, R130, R32 ;  /* 0x000000826820723c */ /* 0x040fe80000001820 */
[--C-:B-1----:R-:W-:Y:S02]  /*7e10*/  FFMA.FTZ R101, R159, c[0x0][0x2d0], -R145.reuse ;  /* 0x0000b4009f657a23 */ /* 0x102fe40000010891 */
[----:B------:R-:W-:Y:S02]  /*7e20*/  LDSM.16.MT88.4 R156, [R187+0x5800] ;  /* 0x00580000bb9c783b */ /* 0x000fe40000004200 */
[C---:B------:R-:W-:Y:S01]  /*7e30*/  HMMA.16816.F32 R36, R104.reuse, R120, R36 ;  /* 0x000000786824723c */ /* 0x040fe20000001824 */
[----:B------:R1:W5:Y:S07]  /*7e40*/  MUFU.EX2 R162, R101 ;  /* 0x0000006500a27308 */ /* 0x00036e0000000800 */
[C---:B------:R-:W-:Y:S01]  /*7e50*/  HMMA.16816.F32 R40, R104.reuse, R122, R40 ;  /* 0x0000007a6828723c */ /* 0x040fe20000001828 */
[----:B------:R-:W4:Y:S07]  /*7e60*/  LDSM.16.MT88.4 R120, [R190+0x5000] ;  /* 0x00500000be78783b */ /* 0x000f2e0000004200 */
[C---:B------:R-:W-:Y:S08]  /*7e70*/  HMMA.16816.F32 R44, R104.reuse, R132, R44 ;  /* 0x00000084682c723c */ /* 0x040ff0000000182c */
[C---:B------:R-:W-:Y:S01]  /*7e80*/  HMMA.16816.F32 R48, R104.reuse, R134, R48 ;  /* 0x000000866830723c */ /* 0x040fe20000001830 */
[----:B------:R-:W-:Y:S03]  /*7e90*/  LDSM.16.MT88.4 R132, [R189+0x1800] ;  /* 0x00180000bd84783b */ /* 0x000fe60000004200 */
[--C-:B-1----:R-:W-:Y:S04]  /*7ea0*/  FFMA.FTZ R101, R160, c[0x0][0x2d0], -R145.reuse ;  /* 0x0000b400a0657a23 */ /* 0x102fe80000010891 */
[C---:B------:R-:W-:Y:S01]  /*7eb0*/  HMMA.16816.F32 R52, R104.reuse, R136, R52 ;  /* 0x000000886834723c */ /* 0x040fe20000001834 */
[----:B------:R1:W-:Y:S06]  /*7ec0*/  MUFU.EX2 R102, R101 ;  /* 0x0000006500667308 */ /* 0x0003ec0000000800 */
[----:B---3--:R-:W-:Y:S01]  /*7ed0*/  F2FP.PACK_AB R136, R167, R168 ;  /* 0x000000a8a788723e */ /* 0x008fe200000000ff */
[C---:B------:R-:W-:Y:S04]  /*7ee0*/  HMMA.16816.F32 R56, R104.reuse, R138, R56 ;  /* 0x0000008a6838723c */ /* 0x040fe80000001838 */
[----:B-----5:R-:W-:Y:S03]  /*7ef0*/  F2FP.PACK_AB R137, R162, R163 ;  /* 0x000000a3a289723e */ /* 0x020fe600000000ff */
[----:B------:R-:W-:Y:S01]  /*7f00*/  F2FP.PACK_AB R138, R164, R166 ;  /* 0x000000a6a48a723e */ /* 0x000fe200000000ff */
[C---:B--2---:R-:W-:Y:S08]  /*7f10*/  HMMA.16816.F32 R60, R104.reuse, R108, R60 ;  /* 0x0000006c683c723c */ /* 0x044ff0000000183c */
[C---:B------:R-:W-:Y:S01]  /*7f20*/  HMMA.16816.F32 R64, R104.reuse, R110, R64 ;  /* 0x0000006e6840723c */ /* 0x040fe20000001840 */
[----:B------:R-:W2:Y:S03]  /*7f30*/  LDSM.16.MT88.4 R108, [R189+0x5000] ;  /* 0x00500000bd6c783b */ /* 0x000ea60000004200 */
[----:B-1----:R-:W-:Y:S04]  /*7f40*/  FFMA.FTZ R101, R161, c[0x0][0x2d0], -R145 ;  /* 0x0000b400a1657a23 */ /* 0x002fe80000010891 */
[C---:B------:R-:W-:Y:S01]  /*7f50*/  HMMA.16816.F32 R68, R104.reuse, R112, R68 ;  /* 0x000000706844723c */ /* 0x040fe20000001844 */
[----:B------:R-:W-:Y:S01]  /*7f60*/  LDSM.16.MT88.4 R144, [R188+0x3800] ;  /* 0x00380000bc90783b */ /* 0x000fe20000004200 */
[----:B------:R-:W1:Y:S06]  /*7f70*/  MUFU.EX2 R101, R101 ;  /* 0x0000006500657308 */ /* 0x000e6c0000000800 */
[C---:B------:R-:W-:Y:S01]  /*7f80*/  HMMA.16816.F32 R72, R104.reuse, R114, R72 ;  /* 0x000000726848723c */ /* 0x040fe20000001848 */
[----:B------:R-:W3:Y:S07]  /*7f90*/  LDSM.16.MT88.4 R112, [R187+0x1800] ;  /* 0x00180000bb70783b */ /* 0x000eee0000004200 */
[C---:B----4-:R-:W-:Y:S08]  /*7fa0*/  HMMA.16816.F32 R76, R104.reuse, R116, R76 ;  /* 0x00000074684c723c */ /* 0x050ff0000000184c */
[C---:B------:R-:W-:Y:S01]  /*7fb0*/  HMMA.16816.F32 R80, R104.reuse, R118, R80 ;  /* 0x000000766850723c */ /* 0x040fe20000001850 */
[----:B------:R-:W4:Y:S03]  /*7fc0*/  LDSM.16.MT88.4 R116, [R188+0x1800] ;  /* 0x00180000bc74783b */ /* 0x000f260000004200 */
[----:B-1----:R-:W-:Y:S04]  /*7fd0*/  F2FP.PACK_AB R139, R101, R102 ;  /* 0x00000066658b723e */ /* 0x002fe800000000ff */
[C---:B------:R-:W-:Y:S08]  /*7fe0*/  HMMA.16816.F32 R84, R104.reuse, R120, R84 ;  /* 0x000000786854723c */ /* 0x040ff00000001854 */
[C---:B------:R-:W-:Y:S08]  /*7ff0*/  HMMA.16816.F32 R88, R104.reuse, R122, R88 ;  /* 0x0000007a6858723c */ /* 0x040ff00000001858 */
[C---:B--2---:R-:W-:Y:S08]  /*8000*/  HMMA.16816.F32 R92, R104.reuse, R108, R92 ;  /* 0x0000006c685c723c */ /* 0x044ff0000000185c */
[----:B------:R-:W-:Y:S08]  /*8010*/  HMMA.16816.F32 R96, R104, R110, R96 ;  /* 0x0000006e6860723c */ /* 0x000ff00000001860 */
[C---:B---3--:R-:W-:Y:S01]  /*8020*/  HMMA.16816.F32 R104, R136.reuse, R112, R4 ;  /* 0x000000708868723c */ /* 0x048fe20000001804 */
[----:B------:R-:W1:Y:S07]  /*8030*/  LDSM.16.MT88.4 R4, [R188+0x5800] ;  /* 0x00580000bc04783b */ /* 0x000e6e0000004200 */
[C---:B------:R-:W-:Y:S01]  /*8040*/  HMMA.16816.F32 R108, R136.reuse, R114, R8 ;  /* 0x00000072886c723c */ /* 0x040fe20000001808 */
[----:B------:R-:W2:Y:S07]  /*8050*/  LDSM.16.MT88.4 R8, [R190+0x5800] ;  /* 0x00580000be08783b */ /* 0x000eae0000004200 */
[C---:B----4-:R-:W-:Y:S01]  /*8060*/  HMMA.16816.F32 R112, R136.reuse, R116, R12 ;  /* 0x000000748870723c */ /* 0x050fe2000000180c */
[----:B------:R-:W3:Y:S07]  /*8070*/  LDSM.16.MT88.4 R12, [R189+0x5800] ;  /* 0x00580000bd0c783b */ /* 0x000eee0000004200 */
[C---:B------:R-:W-:Y:S07]  /*8080*/  HMMA.16816.F32 R116, R136.reuse, R118, R16 ;  /* 0x000000768874723c */ /* 0x040fee0000001810 */
[----:B------:R-:W-:Y:S01]  /*8090*/  FFMA.FTZ R16, R2, R214, R196 ;  /* 0x000000d602107223 */ /* 0x000fe200000100c4 */
[C---:B------:R-:W-:Y:S04]  /*80a0*/  HMMA.16816.F32 R120, R136.reuse, R124, R20 ;  /* 0x0000007c8878723c */ /* 0x040fe80000001814 */
[----:B------:R-:W-:Y:S02]  /*80b0*/  FFMA.FTZ R2, R0, R215, R195 ;  /* 0x000000d700027223 */ /* 0x000fe400000100c3 */
        /* <DEDUP_REMOVED lines=31> */
[C---:B------:R-:W-:Y:S08]  /*82b0*/  HMMA.16816.F32 R64, R136.reuse, R154, R64 ;  /* 0x0000009a8840723c */ /* 0x040ff00000001840 */
[C---:B------:R-:W-:Y:S08]  /*82c0*/  HMMA.16816.F32 R68, R136.reuse, R156, R68 ;  /* 0x0000009c8844723c */ /* 0x040ff00000001844 */
[C---:B------:R-:W-:Y:S08]  /*82d0*/  HMMA.16816.F32 R72, R136.reuse, R158, R72 ;  /* 0x0000009e8848723c */ /* 0x040ff00000001848 */
[C---:B-1----:R-:W-:Y:S07]  /*82e0*/  HMMA.16816.F32 R76, R136.reuse, R4, R76 ;  /* 0x00000004884c723c */ /* 0x042fee000000184c */
[----:B------:R-:W-:Y:S01]  /*82f0*/  FADD.FTZ R4, R169, R2 ;  /* 0x00000002a9047221 */ /* 0x000fe20000010000 */
[C---:B------:R-:W-:Y:S04]  /*8300*/  HMMA.16816.F32 R80, R136.reuse, R6, R80 ;  /* 0x000000068850723c */ /* 0x040fe80000001850 */
[----:B------:R-:W-:Y:S02]  /*8310*/  FADD.FTZ R2, R168, R0 ;  /* 0x00000000a8027221 */ /* 0x000fe40000010000 */
[----:B------:R-:W-:Y:S02]  /*8320*/  FADD.FTZ R0, R163, R4 ;  /* 0x00000004a3007221 */ /* 0x000fe40000010000 */
[C---:B--2---:R-:W-:Y:S04]  /*8330*/  HMMA.16816.F32 R84, R136.reuse, R8, R84 ;  /* 0x000000088854723c */ /* 0x044fe80000001854 */
[----:B------:R-:W-:Y:S02]  /*8340*/  FADD.FTZ R2, R167, R2 ;  /* 0x00000002a7027221 */ /* 0x000fe40000010000 */
[----:B------:R-:W-:Y:S01]  /*8350*/  FADD.FTZ R0, R162, R0 ;  /* 0x00000000a2007221 */ /* 0x000fe20000010000 */
[-C--:B------:R-:W-:Y:S01]  /*8360*/  MOV R8, R3.reuse ;  /* 0x0000000300087202 */ /* 0x080fe20000000f00 */
[C---:B------:R-:W-:Y:S04]  /*8370*/  HMMA.16816.F32 R88, R136.reuse, R10, R88 ;  /* 0x0000000a8858723c */ /* 0x040fe80000001858 */
[----:B------:R-:W-:Y:S02]  /*8380*/  FADD.FTZ R2, R166, R2 ;  /* 0x00000002a6027221 */ /* 0x000fe40000010000 */
[----:B------:R-:W-:Y:S01]  /*8390*/  FADD.FTZ R0, R102, R0 ;  /* 0x0000000066007221 */ /* 0x000fe20000010000 */
[----:B------:R-:W-:Y:S01]  /*83a0*/  MOV R102, R3 ;  /* 0x0000000300667202 */ /* 0x000fe20000000f00 */
[C---:B---3--:R-:W-:Y:S04]  /*83b0*/  HMMA.16816.F32 R92, R136.reuse, R12, R92 ;  /* 0x0000000c885c723c */ /* 0x048fe8000000185c */
[----:B------:R-:W-:Y:S02]  /*83c0*/  FADD.FTZ R214, R164, R2 ;  /* 0x00000002a4d67221 */ /* 0x000fe40000010000 */
[----:B------:R-:W-:Y:S01]  /*83d0*/  FADD.FTZ R215, R101, R0 ;  /* 0x0000000065d77221 */ /* 0x000fe20000010000 */
[----:B------:R-:W-:Y:S01]  /*83e0*/  MOV R101, R100 ;  /* 0x0000006400657202 */ /* 0x000fe20000000f00 */
[----:B------:R-:W-:Y:S01]  /*83f0*/  HMMA.16816.F32 R96, R136, R14, R96 ;  /* 0x0000000e8860723c */ /* 0x000fe20000001860 */
[----:B------:R-:W-:-:S07]  /*8400*/  @P0 BRA `(.L_x_503) ;  /* 0xffffc97000000947 */ /* 0x000fce000383ffff */
.L_x_492:
[----:B------:R-:W-:-:S13]  /*8410*/  ISETP.GE.AND P0, PT, R204, RZ, PT ;  /* 0x000000ffcc00720c */ /* 0x000fda0003f06270 */
[----:B------:R-:W-:Y:S05]  /*8420*/  @!P0 BRA `(.L_x_504) ;  /* 0x000030d000008947 */ /* 0x000fea0003800000 */
[----:B------:R-:W-:Y:S02]  /*8430*/  MOV R102, R8 ;  /* 0x0000000800667202 */ /* 0x000fe40000000f00 */
[----:B------:R-:W-:Y:S02]  /*8440*/  MOV R101, R100 ;  /* 0x0000006400657202 */ /* 0x000fe40000000f00 */
.L_x_511:
[----:B------:R-:W-:Y:S04]  /*8450*/  DEPBAR.LE SB0, 0x0 ;  /* 0x000080000000791a */ /* 0x000fe80000000000 */
[----:B------:R-:W-:Y:S01]  /*8460*/  WARPSYNC 0xffffffff ;  /* 0xffffffff00007948 */ /* 0x000fe20003800000 */
[----:B------:R-:W-:Y:S01]  /*8470*/  BAR.SYNC.DEFER_BLOCKING 0x0 ;  /* 0x0000000000007b1d */ /* 0x000fe20000010000 */
[----:B------:R-:W-:Y:S01]  /*8480*/  SHF.R.S32.HI R0, RZ, 0x1f, R205 ;  /* 0x0000001fff007819 */ /* 0x000fe200000114cd */
[C---:B------:R-:W-:Y:S01]  /*8490*/  IMAD.WIDE.U32 R2, R205.reuse, c[0x0][0x208], RZ ;  /* 0x00008200cd027a25 */ /* 0x040fe200078e00ff */
[----:B------:R-:W-:Y:S02]  /*84a0*/  SHF.R.S32.HI R4, RZ, 0x1f, R202 ;  /* 0x0000001fff047819 */ /* 0x000fe400000114ca */
[----:B------:R-:W-:Y:S01]  /*84b0*/  SHF.R.S32.HI R5, RZ, 0x1f, R208 ;  /* 0x0000001fff057819 */ /* 0x000fe200000114d0 */
[----:B------:R-:W-:Y:S01]  /*84c0*/  IMAD R0, R0, c[0x0][0x208], RZ ;  /* 0x0000820000007a24 */ /* 0x000fe200078e02ff */
[----:B------:R-:W-:Y:S01]  /*84d0*/  SHF.R.S32.HI R7, RZ, 0x1f, R207 ;  /* 0x0000001fff077819 */ /* 0x000fe200000114cf */
[----:B------:R-:W-:Y:S01]  /*84e0*/  IMAD R4, R4, c[0x0][0x218], RZ ;  /* 0x0000860004047a24 */ /* 0x000fe200078e02ff */
[----:B------:R-:W-:Y:S01]  /*84f0*/  SHF.L.U64.HI R28, R208, 0x1, R5 ;  /* 0x00000001d01c7819 */ /* 0x000fe20000010205 */
[----:B------:R-:W-:Y:S01]  /*8500*/  IMAD R0, R205, c[0x0][0x20c], R0 ;  /* 0x00008300cd007a24 */ /* 0x000fe200078e0200 */
[----:B------:R-:W-:Y:S01]  /*8510*/  SHF.R.S32.HI R5, RZ, 0x1f, R206 ;  /* 0x0000001fff057819 */ /* 0x000fe200000114ce */
[----:B------:R-:W-:Y:S01]  /*8520*/  IMAD R4, R202, c[0x0][0x21c], R4 ;  /* 0x00008700ca047a24 */ /* 0x000fe200078e0204 */
[----:B------:R-:W-:Y:S01]  /*8530*/  IADD3 R196, R103, 0x5800, RZ ;  /* 0x0000580067c47810 */ /* 0x000fe20007ffe0ff */
[----:B------:R-:W-:Y:S01]  /*8540*/  IMAD.IADD R3, R3, 0x1, R0 ;  /* 0x0000000103037824 */ /* 0x000fe200078e0200 */
[C---:B------:R-:W-:Y:S01]  /*8550*/  IADD3 R195, R103.reuse, 0x5000, RZ ;  /* 0x0000500067c37810 */ /* 0x040fe20007ffe0ff */
[----:B------:R-:W-:Y:S01]  /*8560*/  IMAD.SHL.U32 R160, R208, 0x2, RZ ;  /* 0x00000002d0a07824 */ /* 0x000fe200078e00ff */
[C---:B------:R-:W-:Y:S01]  /*8570*/  IADD3 R194, R103.reuse, 0x4800, RZ ;  /* 0x0000480067c27810 */ /* 0x040fe20007ffe0ff */
[----:B------:R-:W-:Y:S01]  /*8580*/  IMAD.WIDE.U32 R2, R202, c[0x0][0x218], R2 ;  /* 0x00008600ca027a25 */ /* 0x000fe200078e0002 */
[C---:B------:R-:W-:Y:S02]  /*8590*/  IADD3 R193, R103.reuse, 0x4000, RZ ;  /* 0x0000400067c17810 */ /* 0x040fe40007ffe0ff */
[----:B------:R-:W-:Y:S01]  /*85a0*/  IADD3 R192, R103, 0x3800, RZ ;  /* 0x0000380067c07810 */ /* 0x000fe20007ffe0ff */
[----:B------:R-:W-:Y:S01]  /*85b0*/  IMAD.SHL.U32 R31, R207, 0x2, RZ ;  /* 0x00000002cf1f7824 */ /* 0x000fe200078e00ff */
[----:B------:R-:W-:Y:S01]  /*85c0*/  IADD3 R0, P0, R224, R2, RZ ;  /* 0x00000002e0007210 */ /* 0x000fe20007f1e0ff */
[----:B------:R1:W2:Y:S01]  /*85d0*/  LDSM.16.M88.4 R32, [R197] ;  /* 0x00000000c520783b */ /* 0x0002a20000000200 */
[----:B------:R-:W-:Y:S01]  /*85e0*/  IADD3 R191, R103, 0x3000, RZ ;  /* 0x0000300067bf7810 */ /* 0x000fe20007ffe0ff */
[----:B------:R-:W-:Y:S01]  /*85f0*/  IMAD.SHL.U32 R30, R206, 0x2, RZ ;  /* 0x00000002ce1e7824 */ /* 0x000fe200078e00ff */
[----:B------:R-:W-:Y:S01]  /*8600*/  IADD3.X R4, R227, R3, R4, P0, !PT ;  /* 0x00000003e3047210 */ /* 0x000fe200007fe404 */
[----:B------:R1:W3:Y:S01]  /*8610*/  LDSM.16.M88.4 R8, [R184] ;  /* 0x00000000b808783b */ /* 0x0002e20000000200 */
[C---:B------:R-:W-:Y:S02]  /*8620*/  LEA R6, P0, R0.reuse, c[0x0][0x1f8], 0x1 ;  /* 0x00007e0000067a11 */ /* 0x040fe400078008ff */
[C---:B------:R-:W-:Y:S01]  /*8630*/  IADD3 R100, R103.reuse, 0x2800, RZ ;  /* 0x0000280067647810 */ /* 0x040fe20007ffe0ff */
[----:B------:R1:W4:Y:S01]  /*8640*/  LDSM.16.M88.4 R16, [R184+0x800] ;  /* 0x00080000b810783b */ /* 0x0003220000000200 */
[----:B------:R-:W-:Y:S02]  /*8650*/  LEA.HI.X R4, R0, c[0x0][0x1fc], R4, 0x1, P0 ;  /* 0x00007f0000047a11 */ /* 0x000fe400000f0c04 */
[----:B------:R-:W-:Y:S01]  /*8660*/  IADD3 R0, R103, 0x2000, RZ ;  /* 0x0000200067007810 */ /* 0x000fe20007ffe0ff */
[----:B------:R1:W1:Y:S01]  /*8670*/  LDSM.16.M88.4 R24, [R184+0x1000] ;  /* 0x00100000b818783b */ /* 0x0002620000000200 */
[----:B------:R-:W-:Y:S02]  /*8680*/  SHF.L.U64.HI R21, R207, 0x1, R7 ;  /* 0x00000001cf157819 */ /* 0x000fe40000010207 */
[----:B------:R-:W-:Y:S01]  /*8690*/  SHF.L.U64.HI R20, R206, 0x1, R5 ;  /* 0x00000001ce147819 */ /* 0x000fe20000010205 */
[----:B------:R1:W1:Y:S04]  /*86a0*/  LDSM.16.M88.4 R136, [R184+0x1800] ;  /* 0x00180000b888783b */ /* 0x0002680000000200 */
[----:B------:R1:W1:Y:S04]  /*86b0*/  LDSM.16.M88.4 R140, [R198] ;  /* 0x00000000c68c783b */ /* 0x0002680000000200 */
[----:B------:R1:W1:Y:S04]  /*86c0*/  LDSM.16.M88.4 R144, [R103] ;  /* 0x000000006790783b */ /* 0x0002680000000200 */
[----:B------:R1:W1:Y:S04]  /*86d0*/  LDSM.16.M88.4 R148, [R103+0x800] ;  /* 0x000800006794783b */ /* 0x0002680000000200 */
[----:B------:R1:W1:Y:S04]  /*86e0*/  LDSM.16.M88.4 R152, [R103+0x1000] ;  /* 0x001000006798783b */ /* 0x0002680000000200 */
[----:B------:R1:W1:Y:S01]  /*86f0*/  LDSM.16.M88.4 R156, [R103+0x1800] ;  /* 0x00180000679c783b */ /* 0x0002620000000200 */
[----:B------:R-:W-:-:S05]  /*8700*/  BRA.DIV ~URZ, `(.L_x_505) ;  /* 0x00006b927f007947 */ /* 0x000fca000b800000 */
[----:B------:R4:W3:Y:S02]  /*8710*/  SHFL.IDX PT, R2, R4, RZ, 0x181f ;  /* 0x00181fff04027589 */ /* 0x0008e400000e0000 */
.L_x_560:
[----:B------:R-:W5:Y:S01]  /*8720*/  SHFL.IDX PT, R5, R6, RZ, 0x181f ;  /* 0x00181fff06057589 */ /* 0x000f6200000e0000 */
[----:B------:R-:W-:Y:S01]  /*8730*/  ISETP.GE.AND P0, PT, R206, c[0x0][0x1d4], PT ;  /* 0x00007500ce007a0c */ /* 0x000fe20003f06270 */
[----:B------:R-:W-:Y:S01]  /*8740*/  BSSY B0, `(.L_x_506) ;  /* 0x0000140000007945 */ /* 0x000fe20003800000 */
[----:B------:R-:W-:Y:S02]  /*8750*/  ISETP.GE.AND P6, PT, R207, c[0x0][0x1d4], PT ;  /* 0x00007500cf007a0c */ /* 0x000fe40003fc6270 */
[----:B------:R-:W-:Y:S02]  /*8760*/  ISETP.GE.AND P5, PT, R208, c[0x0][0x1d4], PT ;  /* 0x00007500d0007a0c */ /* 0x000fe40003fa6270 */
[----:B------:R-:W-:Y:S01]  /*8770*/  SEL R201, RZ, 0x10, P0 ;  /* 0x00000010ffc97807 */ /* 0x000fe20000000000 */
[----:B------:R4:W3:Y:S01]  /*8780*/  SHFL.IDX PT, R3, R6, 0x1, 0x181f ;  /* 0x00381f0006037f89 */ /* 0x0008e200000e0000 */
[----:B------:R-:W-:Y:S02]  /*8790*/  SEL R29, RZ, 0x10, P6 ;  /* 0x00000010ff1d7807 */ /* 0x000fe40003000000 */
[----:B------:R-:W-:Y:S02]  /*87a0*/  IADD3 R22, -R201, 0x10, RZ ;  /* 0x00000010c9167810 */ /* 0x000fe40007ffe1ff */
[----:B------:R-:W-:Y:S02]  /*87b0*/  IADD3 R23, -R29, 0x10, RZ ;  /* 0x000000101d177810 */ /* 0x000fe40007ffe1ff */
[----:B------:R-:W-:Y:S01]  /*87c0*/  LOP3.LUT R22, R22, 0xf, RZ, 0xc0, !PT ;  /* 0x0000000f16167812 */ /* 0x000fe200078ec0ff */
[----:B----4-:R-:W4:Y:S01]  /*87d0*/  SHFL.IDX PT, R4, R4, 0x1, 0x181f ;  /* 0x00381f0004047f89 */ /* 0x010f2200000e0000 */
[C---:B-----5:R-:W-:Y:S02]  /*87e0*/  IADD3 R14, P2, R5.reuse, R30, RZ ;  /* 0x0000001e050e7210 */ /* 0x060fe40007f5e0ff */
[C---:B------:R-:W-:Y:S02]  /*87f0*/  IADD3 R12, P4, R5.reuse, R31, RZ ;  /* 0x0000001f050c7210 */ /* 0x040fe40007f9e0ff */
[C---:B---3--:R-:W-:Y:S02]  /*8800*/  IADD3.X R15, R2.reuse, R20, RZ, P2, !PT ;  /* 0x00000014020f7210 */ /* 0x048fe400017fe4ff */
[C---:B------:R-:W-:Y:S02]  /*8810*/  IADD3.X R13, R2.reuse, R21, RZ, P4, !PT ;  /* 0x00000015020d7210 */ /* 0x040fe400027fe4ff */
[----:B------:R-:W-:Y:S01]  /*8820*/  IADD3 R6, P2, R5, R160, RZ ;  /* 0x000000a005067210 */ /* 0x000fe20007f5e0ff */
[----:B------:R3:W-:Y:S01]  /*8830*/  LDGSTS.E.BYPASS.LTC128B.128 [R203+0x100], [R14.64], !P0 ;  /* 0x001000000ecb7fae */ /* 0x0007e2000c101d46 */
[----:B------:R-:W-:Y:S02]  /*8840*/  SEL R5, RZ, 0x10, P5 ;  /* 0x00000010ff057807 */ /* 0x000fe40002800000 */
[----:B------:R-:W-:Y:S02]  /*8850*/  IADD3.X R7, R2, R28, RZ, P2, !PT ;  /* 0x0000001c02077210 */ /* 0x000fe400017fe4ff */
[-C--:B------:R-:W-:Y:S02]  /*8860*/  IADD3 R22, P4, P2, R22, R3.reuse, R30 ;  /* 0x0000000316167210 */ /* 0x080fe40007a9e01e */
[----:B------:R-:W-:Y:S01]  /*8870*/  IADD3 R30, -R5, 0x10, RZ ;  /* 0x00000010051e7810 */ /* 0x000fe20007ffe1ff */
[----:B------:R3:W-:Y:S01]  /*8880*/  LDGSTS.E.BYPASS.LTC128B.128 [R203+0x2100], [R12.64], !P6 ;  /* 0x021000000ccb7fae */ /* 0x0007e2000f101d46 */
[----:B------:R-:W-:Y:S02]  /*8890*/  LOP3.LUT R2, R23, 0xf, RZ, 0xc0, !PT ;  /* 0x0000000f17027812 */ /* 0x000fe400078ec0ff */
[-C--:B----4-:R-:W-:Y:S02]  /*88a0*/  IADD3.X R23, RZ, R4.reuse, R20, P4, P2 ;  /* 0x00000004ff177210 */ /* 0x090fe400027e4414 */
[-C--:B------:R-:W-:Y:S02]  /*88b0*/  IADD3 R20, P4, P2, R2, R3.reuse, R31 ;  /* 0x0000000302147210 */ /* 0x080fe40007a9e01f */
[----:B------:R-:W-:Y:S01]  /*88c0*/  LOP3.LUT R2, R30, 0xf, RZ, 0xc0, !PT ;  /* 0x0000000f1e027812 */ /* 0x000fe200078ec0ff */
[----:B------:R4:W-:Y:S01]  /*88d0*/  LDGSTS.E.BYPASS.LTC128B.128 [R203+0x4100], [R6.64], !P5 ;  /* 0x0410000006cb7fae */ /* 0x0009e2000e901d46 */
[-C--:B------:R-:W-:Y:S02]  /*88e0*/  IADD3.X R21, RZ, R4.reuse, R21, P4, P2 ;  /* 0x00000004ff157210 */ /* 0x080fe400027e4415 */
[----:B------:R-:W-:Y:S02]  /*88f0*/  IADD3 R2, P4, P2, R2, R3, R160 ;  /* 0x0000000302027210 */ /* 0x000fe40007a9e0a0 */
[----:B------:R-:W-:Y:S02]  /*8900*/  ISETP.NE.U32.AND P0, PT, R5, RZ, PT ;  /* 0x000000ff0500720c */ /* 0x000fe40003f05070 */
[----:B------:R-:W-:Y:S02]  /*8910*/  IADD3.X R3, RZ, R4, R28, P4, P2 ;  /* 0x00000004ff037210 */ /* 0x000fe400027e441c */
[----:B------:R-:W-:Y:S02]  /*8920*/  ISETP.NE.U32.AND P4, PT, R201, RZ, PT ;  /* 0x000000ffc900720c */ /* 0x000fe40003f85070 */
[----:B------:R-:W-:Y:S11]  /*8930*/  ISETP.NE.U32.AND P2, PT, R29, RZ, PT ;  /* 0x000000ff1d00720c */ /* 0x000ff60003f45070 */
[----:B------:R5:W-:Y:S01]  /*8940*/  LDGSTS.E.BYPASS.LTC128B.128.ZFILL [R203+0x1100], [R22.64], P4 ;  /* 0x0110000016cb7fae */ /* 0x000be2000a141d46 */
[C---:B--2-4-:R-:W-:Y:S07]  /*8950*/  HMMA.16816.F32 R4, R32.reuse, R8, RZ ;  /* 0x000000082004723c */ /* 0x054fee00000018ff */
[----:B------:R5:W-:Y:S01]  /*8960*/  LDGSTS.E.BYPASS.LTC128B.128.ZFILL [R203+0x3100], [R20.64], P2 ;  /* 0x0310000014cb7fae */ /* 0x000be20009141d46 */
[C---:B------:R-:W-:Y:S07]  /*8970*/  HMMA.16816.F32 R8, R32.reuse, R10, RZ ;  /* 0x0000000a2008723c */ /* 0x040fee00000018ff */
[----:B------:R2:W-:Y:S01]  /*8980*/  LDGSTS.E.BYPASS.LTC128B.128.ZFILL [R203+0x5100], [R2.64], P0 ;  /* 0x0510000002cb7fae */ /* 0x0005e20008141d46 */
[----:B------:R-:W-:Y:S01]  /*8990*/  ISETP.GE.AND P0, PT, R204, 0x1, PT ;  /* 0x00000001cc00780c */ /* 0x000fe20003f06270 */
[C---:B---3--:R-:W-:Y:S06]  /*89a0*/  HMMA.16816.F32 R12, R32.reuse, R16, RZ ;  /* 0x00000010200c723c */ /* 0x048fec00000018ff */
[----:B------:R-:W-:Y:S02]  /*89b0*/  LDSM.16.M88.4 R160, [R200] ;  /* 0x00000000c8a0783b */ /* 0x000fe40000000200 */
[C---:B------:R-:W-:Y:S06]  /*89c0*/  HMMA.16816.F32 R16, R32.reuse, R18, RZ ;  /* 0x000000122010723c */ /* 0x040fec00000018ff */
[----:B------:R-:W0:Y:S02]  /*89d0*/  LDGDEPBAR ;  /* 0x00000000000079af */ /* 0x000e240000000000 */
[C---:B-1---5:R-:W-:Y:S06]  /*89e0*/  HMMA.16816.F32 R20, R32.reuse, R24, RZ ;  /* 0x000000182014723c */ /* 0x062fec00000018ff */
[----:B------:R-:W1:Y:S02]  /*89f0*/  LDSM.16.M88.4 R164, [R186] ;  /* 0x00000000baa4783b */ /* 0x000e640000000200 */
[C---:B------:R-:W-:Y:S06]  /*8a00*/  HMMA.16816.F32 R24, R32.reuse, R26, RZ ;  /* 0x0000001a2018723c */ /* 0x040fec00000018ff */
[----:B------:R-:W-:Y:S02]  /*8a10*/  LDSM.16.M88.4 R168, [R186+0x1000] ;  /* 0x00100000baa8783b */ /* 0x000fe40000000200 */
[C---:B------:R-:W-:Y:S06]  /*8a20*/  HMMA.16816.F32 R28, R32.reuse, R136, RZ ;  /* 0x00000088201c723c */ /* 0x040fec00000018ff */
[----:B------:R-:W-:Y:S02]  /*8a30*/  LDSM.16.M88.4 R172, [R186+0x1800] ;  /* 0x00180000baac783b */ /* 0x000fe40000000200 */
[----:B------:R-:W-:Y:S06]  /*8a40*/  HMMA.16816.F32 R32, R32, R138, RZ ;  /* 0x0000008a2020723c */ /* 0x000fec00000018ff */
[----:B------:R-:W3:Y:S02]  /*8a50*/  LDSM.16.M88.4 R136, [R186+0x800] ;  /* 0x00080000ba88783b */ /* 0x000ee40000000200 */
[C---:B------:R-:W-:Y:S06]  /*8a60*/  HMMA.16816.F32 R4, R140.reuse, R144, R4 ;  /* 0x000000908c04723c */ /* 0x040fec0000001804 */
[----:B------:R-:W-:Y:S02]  /*8a70*/  LDSM.16.M88.4 R176, [R199] ;  /* 0x00000000c7b0783b */ /* 0x000fe40000000200 */
[C---:B------:R-:W-:Y:S06]  /*8a80*/  HMMA.16816.F32 R8, R140.reuse, R146, R8 ;  /* 0x000000928c08723c */ /* 0x040fec0000001808 */
[----:B------:R-:W4:Y:S02]  /*8a90*/  LDSM.16.M88.4 R180, [R185+-0x4000] ;  /* 0xffc00000b9b4783b */ /* 0x000f240000000200 */
[C---:B------:R-:W-:Y:S06]  /*8aa0*/  HMMA.16816.F32 R12, R140.reuse, R148, R12 ;  /* 0x000000948c0c723c */ /* 0x040fec000000180c */
[----:B------:R-:W-:Y:S02]  /*8ab0*/  LDSM.16.M88.4 R144, [R185+-0x3000] ;  /* 0xffd00000b990783b */ /* 0x000fe40000000200 */
[C---:B------:R-:W-:Y:S06]  /*8ac0*/  HMMA.16816.F32 R16, R140.reuse, R150, R16 ;  /* 0x000000968c10723c */ /* 0x040fec0000001810 */
[----:B------:R-:W-:Y:S02]  /*8ad0*/  LDSM.16.M88.4 R148, [R185+-0x2800] ;  /* 0xffd80000b994783b */ /* 0x000fe40000000200 */
[C---:B------:R-:W-:Y:S08]  /*8ae0*/  HMMA.16816.F32 R20, R140.reuse, R152, R20 ;  /* 0x000000988c14723c */ /* 0x040ff00000001814 */
[C---:B------:R-:W-:Y:S01]  /*8af0*/  HMMA.16816.F32 R24, R140.reuse, R154, R24 ;  /* 0x0000009a8c18723c */ /* 0x040fe20000001818 */
[----:B------:R-:W-:Y:S07]  /*8b00*/  LDSM.16.M88.4 R152, [R197+0x4000] ;  /* 0x00400000c598783b */ /* 0x000fee0000000200 */
[C---:B------:R-:W-:Y:S08]  /*8b10*/  HMMA.16816.F32 R28, R140.reuse, R156, R28 ;  /* 0x0000009c8c1c723c */ /* 0x040ff0000000181c */
[----:B------:R-:W-:Y:S01]  /*8b20*/  HMMA.16816.F32 R32, R140, R158, R32 ;  /* 0x0000009e8c20723c */ /* 0x000fe20000001820 */
[----:B------:R-:W5:Y:S07]  /*8b30*/  LDSM.16.M88.4 R140, [R185+-0x3800] ;  /* 0xffc80000b98c783b */ /* 0x000f6e0000000200 */
        /* <DEDUP_REMOVED lines=10> */
[C---:B------:R-:W-:Y:S08]  /*8be0*/  HMMA.16816.F32 R28, R160.reuse, R172, R28 ;  /* 0x000000aca01c723c */ /* 0x040ff0000000181c */
[----:B------:R-:W-:Y:S01]  /*8bf0*/  HMMA.16816.F32 R32, R160, R174, R32 ;  /* 0x000000aea020723c */ /* 0x000fe20000001820 */
[----:B------:R-:W1:Y:S07]  /*8c00*/  LDSM.16.M88.4 R160, [R184+0x3000] ;  /* 0x00300000b8a0783b */ /* 0x000e6e0000000200 */
        /* <DEDUP_REMOVED lines=12> */
[----:B------:R-:W2:Y:S07]  /*8cd0*/  LDSM.16.M88.4 R148, [R192] ;  /* 0x00000000c094783b */ /* 0x000eae0000000200 */
        /* <DEDUP_REMOVED lines=14> */
[----:B------:R-:W4:Y:S07]  /*8dc0*/  LDSM.16.M88.4 R164, [R185+-0x2000] ;  /* 0xffe00000b9a4783b */ /* 0x000f2e0000000200 */
[C---:B------:R-:W-:Y:S01]  /*8dd0*/  HMMA.16816.F32 R8, R168.reuse, R174, R8 ;  /* 0x000000aea808723c */ /* 0x040fe20000001808 */
[----:B------:R-:W-:Y:S07]  /*8de0*/  LDSM.16.M88.4 R172, [R184+0x4000] ;  /* 0x00400000b8ac783b */ /* 0x000fee0000000200 */
[C---:B-----5:R-:W-:Y:S08]  /*8df0*/  HMMA.16816.F32 R12, R168.reuse, R140, R12 ;  /* 0x0000008ca80c723c */ /* 0x060ff0000000180c */
[C---:B------:R-:W-:Y:S01]  /*8e00*/  HMMA.16816.F32 R16, R168.reuse, R142, R16 ;  /* 0x0000008ea810723c */ /* 0x040fe20000001810 */
[----:B------:R-:W5:Y:S07]  /*8e10*/  LDSM.16.M88.4 R140, [R185+-0x1800] ;  /* 0xffe80000b98c783b */ /* 0x000f6e0000000200 */
[C---:B--2---:R-:W-:Y:S08]  /*8e20*/  HMMA.16816.F32 R20, R168.reuse, R144, R20 ;  /* 0x00000090a814723c */ /* 0x044ff00000001814 */
[C---:B------:R-:W-:Y:S01]  /*8e30*/  HMMA.16816.F32 R24, R168.reuse, R146, R24 ;  /* 0x00000092a818723c */ /* 0x040fe20000001818 */
[----:B------:R-:W2:Y:S07]  /*8e40*/  LDSM.16.M88.4 R144, [R185+-0x1000] ;  /* 0xfff00000b990783b */ /* 0x000eae0000000200 */
[C---:B------:R-:W-:Y:S08]  /*8e50*/  HMMA.16816.F32 R28, R168.reuse, R148, R28 ;  /* 0x00000094a81c723c */ /* 0x040ff0000000181c */
[----:B------:R-:W-:Y:S01]  /*8e60*/  HMMA.16816.F32 R32, R168, R150, R32 ;  /* 0x00000096a820723c */ /* 0x000fe20000001820 */
[----:B------:R-:W2:Y:S07]  /*8e70*/  LDSM.16.M88.4 R148, [R185+-0x800] ;  /* 0xfff80000b994783b */ /* 0x000eae0000000200 */
[C---:B-1----:R-:W-:Y:S01]  /*8e80*/  HMMA.16816.F32 R4, R176.reuse, R180, R4 ;  /* 0x000000b4b004723c */ /* 0x042fe20000001804 */
        /* <DEDUP_REMOVED lines=19> */
[C---:B--2---:R-:W-:Y:S08]  /*8fc0*/  HMMA.16816.F32 R20, R160.reuse, R144, R20 ;  /* 0x00000090a014723c */ /* 0x044ff00000001814 */
        /* <DEDUP_REMOVED lines=20> */
[C---:B------:R-:W-:Y:S08]  /*9110*/  HMMA.16816.F32 R8, R176.reuse, R182, R8 ;  /* 0x000000b6b008723c */ /* 0x040ff00000001808 */
[C---:B-----5:R-:W-:Y:S08]  /*9120*/  HMMA.16816.F32 R12, R176.reuse, R140, R12 ;  /* 0x0000008cb00c723c */ /* 0x060ff0000000180c */
[C---:B------:R-:W-:Y:S08]  /*9130*/  HMMA.16816.F32 R16, R176.reuse, R142, R16 ;  /* 0x0000008eb010723c */ /* 0x040ff00000001810 */
[C---:B--2---:R-:W-:Y:S08]  /*9140*/  HMMA.16816.F32 R20, R176.reuse, R144, R20 ;  /* 0x00000090b014723c */ /* 0x044ff00000001814 */
        /* <DEDUP_REMOVED lines=8> */
[C---:B------:R-:W-:Y:S08]  /*91d0*/  HMMA.16816.F32 R20, R160.reuse, R152, R20 ;  /* 0x00000098a014723c */ /* 0x040ff00000001814 */
[C---:B------:R-:W-:Y:S08]  /*91e0*/  HMMA.16816.F32 R24, R160.reuse, R154, R24 ;  /* 0x0000009aa018723c */ /* 0x040ff00000001818 */
[C---:B------:R-:W-:Y:S08]  /*91f0*/  HMMA.16816.F32 R28, R160.reuse, R156, R28 ;  /* 0x0000009ca01c723c */ /* 0x040ff0000000181c */
[----:B------:R-:W-:Y:S08]  /*9200*/  HMMA.16816.F32 R32, R160, R158, R32 ;  /* 0x0000009ea020723c */ /* 0x000ff00000001820 */
[C---:B----4-:R-:W-:Y:S08]  /*9210*/  HMMA.16816.F32 R4, R168.reuse, R172, R4 ;  /* 0x000000aca804723c */ /* 0x050ff00000001804 */
        /* <DEDUP_REMOVED lines=28> */
[----:B------:R1:W1:Y:S10]  /*93e0*/  MUFU.TANH R146, R12 ;  /* 0x0000000c00927308 */ /* 0x0002740000002400 */
[----:B------:R1:W1:Y:S01]  /*93f0*/  MUFU.TANH R147, R13 ;  /* 0x0000000d00937308 */ /* 0x0002620000002400 */
[----:B-----5:R-:W5:Y:S01]  /*9400*/  LDSM.16.M88.4 R8, [R185+0x1800] ;  /* 0x00180000b908783b */ /* 0x020f620000000200 */
[----:B------:R-:W-:Y:S04]  /*9410*/  DEPBAR.LE SB0, 0x0 ;  /* 0x000080000000791a */ /* 0x000fe80000000000 */
[C---:B----4-:R-:W-:Y:S04]  /*9420*/  HMMA.16816.F32 R20, R168.reuse, R4, R20 ;  /* 0x00000004a814723c */ /* 0x050fe80000001814 */
[----:B------:R4:W1:Y:S01]  /*9430*/  MUFU.TANH R150, R14 ;  /* 0x0000000e00967308 */ /* 0x0008620000002400 */
[----:B------:R-:W-:Y:S03]  /*9440*/  BAR.SYNC.DEFER_BLOCKING 0x0 ;  /* 0x0000000000007b1d */ /* 0x000fe60000010000 */
[C---:B------:R-:W-:Y:S06]  /*9450*/  HMMA.16816.F32 R24, R168.reuse, R6, R24 ;  /* 0x00000006a818723c */ /* 0x040fec0000001818 */
[----:B------:R4:W1:Y:S10]  /*9460*/  MUFU.TANH R152, R15 ;  /* 0x0000000f00987308 */ /* 0x0008740000002400 */
[----:B------:R4:W1:Y:S01]  /*9470*/  MUFU.TANH R148, R16 ;  /* 0x0000001000947308 */ /* 0x0008620000002400 */
[----:B------:R-:W-:Y:S02]  /*9480*/  FMUL.FTZ R20, R20, c[0x0][0x320] ;  /* 0x0000c80014147a20 */ /* 0x000fe40000410000 */
[----:B------:R-:W-:Y:S02]  /*9490*/  FMUL.FTZ R21, R21, c[0x0][0x320] ;  /* 0x0000c80015157a20 */ /* 0x000fe40000410000 */
[----:B------:R-:W-:Y:S02]  /*94a0*/  FMUL.FTZ R22, R22, c[0x0][0x320] ;  /* 0x0000c80016167a20 */ /* 0x000fe40000410000 */
[----:B------:R-:W-:Y:S03]  /*94b0*/  FMUL.FTZ R23, R23, c[0x0][0x320] ;  /* 0x0000c80017177a20 */ /* 0x000fe60000410000 */
[----:B------:R4:W1:Y:S01]  /*94c0*/  MUFU.TANH R149, R17 ;  /* 0x0000001100957308 */ /* 0x0008620000002400 */
[----:B------:R-:W-:Y:S02]  /*94d0*/  FMUL.FTZ R24, R24, c[0x0][0x320] ;  /* 0x0000c80018187a20 */ /* 0x000fe40000410000 */
[----:B------:R-:W-:Y:S01]  /*94e0*/  FMUL.FTZ R25, R25, c[0x0][0x320] ;  /* 0x0000c80019197a20 */ /* 0x000fe20000410000 */
[C---:B-----5:R-:W-:Y:S03]  /*94f0*/  HMMA.16816.F32 R28, R168.reuse, R8, R28 ;  /* 0x00000008a81c723c */ /* 0x060fe6000000181c */
[----:B------:R-:W-:Y:S02]  /*9500*/  FMUL.FTZ R26, R26, c[0x0][0x320] ;  /* 0x0000c8001a1a7a20 */ /* 0x000fe40000410000 */
[----:B------:R-:W-:Y:S01]  /*9510*/  FMUL.FTZ R27, R27, c[0x0][0x320] ;  /* 0x0000c8001b1b7a20 */ /* 0x000fe20000410000 */
[----:B------:R4:W1:Y:S02]  /*9520*/  MUFU.TANH R151, R18 ;  /* 0x0000001200977308 */ /* 0x0008640000002400 */
[----:B------:R-:W-:Y:S08]  /*9530*/  HMMA.16816.F32 R32, R168, R10, R32 ;  /* 0x0000000aa820723c */ /* 0x000ff00000001820 */
[----:B------:R4:W1:Y:S08]  /*9540*/  MUFU.TANH R153, R19 ;  /* 0x0000001300997308 */ /* 0x0008700000002400 */
[----:B------:R-:W-:Y:S02]  /*9550*/  FMUL.FTZ R28, R28, c[0x0][0x320] ;  /* 0x0000c8001c1c7a20 */ /* 0x000fe40000410000 */
[----:B------:R4:W1:Y:S01]  /*9560*/  MUFU.TANH R155, R20 ;  /* 0x00000014009b7308 */ /* 0x0008620000002400 */
        /* <DEDUP_REMOVED lines=21> */
[----:B------:R4:W1:Y:S01]  /*96c0*/  MUFU.TANH R170, R35 ;  /* 0x0000002300aa7308 */ /* 0x0008620000002400 */
[----:B------:R-:W-:-:S05]  /*96d0*/  @!P0 BRA `(.L_x_507) ;  /* 0x0000046000008947 */ /* 0x000fca0003800000 */
[----:B--23--:R-:W-:Y:S01]  /*96e0*/  IMAD R2, R204, 0x40, R220 ;  /* 0x00000040cc027824 */ /* 0x00cfe200078e02dc */
[----:B------:R-:W-:Y:S01]  /*96f0*/  SHF.R.S32.HI R209, RZ, 0x1f, R208 ;  /* 0x0000001fffd17819 */ /* 0x000fe200000114d0 */
[----:B------:R-:W-:Y:S01]  /*9700*/  IMAD.MOV.U32 R202, RZ, RZ, RZ ;  /* 0x000000ffffca7224 */ /* 0x000fe200078e00ff */
[----:B------:R-:W-:Y:S01]  /*9710*/  SHF.R.S32.HI R210, RZ, 0x1f, R207 ;  /* 0x0000001fffd27819 */ /* 0x000fe200000114cf */
[----:B----4-:R-:W-:Y:S01]  /*9720*/  IMAD.SHL.U32 R15, R208, 0x2, RZ ;  /* 0x00000002d00f7824 */ /* 0x010fe200078e00ff */
        /* <DEDUP_REMOVED lines=32> */
.L_x_561:
[----:B------:R-:W-:-:S05]  /*9930*/  BRA.DIV ~URZ, `(.L_x_509) ;  /* 0x00005a427f007947 */ /* 0x000fca000b800000 */
[----:B------:R-:W3:Y:S01]  /*9940*/  SHFL.IDX PT, R0, R10, RZ, 0x181f ;  /* 0x00181fff0a007589 */ /* 0x000ee200000e0000 */
[C---:B------:R-:W-:Y:S02]  /*9950*/  IADD3 R2, -R201.reuse, 0x10, RZ ;  /* 0x00000010c9027810 */ /* 0x040fe40007ffe1ff */
[----:B------:R-:W-:Y:S02]  /*9960*/  ISETP.NE.U32.AND P0, PT, R201, RZ, PT ;  /* 0x000000ffc900720c */ /* 0x000fe40003f05070 */
[----:B------:R-:W-:Y:S04]  /*9970*/  LOP3.LUT R2, R2, 0xf, RZ, 0xc0, !PT ;  /* 0x0000000f02027812 */ /* 0x000fe800078ec0ff */
[----:B---3--:R-:W-:Y:S04]  /*9980*/  IADD3 R2, P4, P2, R2, R0, R16 ;  /* 0x0000000002027210 */ /* 0x008fe80007a9e010 */
[----:B--2---:R-:W-:Y:S02]  /*9990*/  IADD3.X R3, RZ, R4, R13, P4, P2 ;  /* 0x00000004ff037210 */ /* 0x004fe400027e440d */
[C---:B------:R-:W-:Y:S02]  /*99a0*/  IADD3 R8, P4, R0.reuse, R14, RZ ;  /* 0x0000000e00087210 */ /* 0x040fe40007f9e0ff */
[----:B------:R-:W-:Y:S01]  /*99b0*/  IADD3 R6, P2, R0, R15, RZ ;  /* 0x0000000f00067210 */ /* 0x000fe20007f5e0ff */
[----:B------:R-:W-:Y:S01]  /*99c0*/  @!PT LDS RZ, [RZ] ;  /* 0x00000000fffff984 */ /* 0x000fe20000000800 */
[----:B------:R-:W-:Y:S01]  /*99d0*/  @!PT LDS RZ, [RZ] ;  /* 0x00000000fffff984 */ /* 0x000fe20000000800 */
[----:B------:R2:W-:Y:S02]  /*99e0*/  LDGSTS.E.BYPASS.LTC128B.128.ZFILL [R203+0x6100], [R2.64], P0 ;  /* 0x0610000002cb7fae */ /* 0x0005e40008141d46 */
[C---:B------:R-:W-:Y:S02]  /*99f0*/  IMAD.X R9, R4.reuse, 0x1, R11, P4 ;  /* 0x0000000104097824 */ /* 0x040fe400020e060b */
[----:B------:R2:W3:Y:S01]  /*9a00*/  SHFL.IDX PT, R0, R10, 0x1, 0x181f ;  /* 0x00381f000a007f89 */ /* 0x0004e200000e0000 */
[----:B------:R-:W-:Y:S03]  /*9a10*/  IMAD.X R7, R4, 0x1, R12, P2 ;  /* 0x0000000104077824 */ /* 0x000fe600010e060c */
[----:B------:R2:W-:Y:S04]  /*9a20*/  LDGSTS.E.BYPASS.LTC128B.128 [R203+0x8100], [R8.64], !P6 ;  /* 0x0810000008cb7fae */ /* 0x0005e8000f101d46 */
[----:B------:R2:W4:Y:S04]  /*9a30*/  SHFL.IDX PT, R4, R5, 0x1, 0x181f ;  /* 0x00381f0005047f89 */ /* 0x00052800000e0000 */
[----:B------:R2:W-:Y:S02]  /*9a40*/  LDGSTS.E.BYPASS.LTC128B.128 [R203+0xa100], [R6.64], !P5 ;  /* 0x0a10000006cb7fae */ /* 0x0005e4000e901d46 */
.L_x_562:
[C---:B--2---:R-:W-:Y:S02]  /*9a50*/  IADD3 R2, -R201.reuse, 0x10, RZ ;  /* 0x00000010c9027810 */ /* 0x044fe40007ffe1ff */
[C---:B---3--:R-:W-:Y:S02]  /*9a60*/  IADD3 R8, P4, R0.reuse, R14, RZ ;  /* 0x0000000e00087210 */ /* 0x048fe40007f9e0ff */
[----:B------:R-:W-:Y:S02]  /*9a70*/  IADD3 R6, P2, R0, R15, RZ ;  /* 0x0000000f00067210 */ /* 0x000fe40007f5e0ff */
[----:B------:R-:W-:Y:S01]  /*9a80*/  ISETP.NE.U32.AND P0, PT, R201, RZ, PT ;  /* 0x000000ffc900720c */ /* 0x000fe20003f05070 */
[----:B----4-:R-:W-:Y:S01]  /*9a90*/  IMAD.X R9, R4, 0x1, R11, P4 ;  /* 0x0000000104097824 */ /* 0x010fe200020e060b */
[----:B------:R-:W-:Y:S01]  /*9aa0*/  LOP3.LUT R2, R2, 0xf, RZ, 0xc0, !PT ;  /* 0x0000000f02027812 */ /* 0x000fe200078ec0ff */
[----:B------:R-:W-:Y:S03]  /*9ab0*/  IMAD.X R7, R4, 0x1, R12, P2 ;  /* 0x0000000104077824 */ /* 0x000fe600010e060c */
[----:B------:R-:W-:Y:S04]  /*9ac0*/  IADD3 R2, P4, P2, R2, R0, R16 ;  /* 0x0000000002027210 */ /* 0x000fe80007a9e010 */
[----:B------:R-:W-:Y:S05]  /*9ad0*/  IADD3.X R3, RZ, R4, R13, P4, P2 ;  /* 0x00000004ff037210 */ /* 0x000fea00027e440d */
[----:B------:R-:W-:Y:S01]  /*9ae0*/  @!PT LDS RZ, [RZ] ;  /* 0x00000000fffff984 */ /* 0x000fe20000000800 */
[----:B------:R-:W-:Y:S01]  /*9af0*/  @!PT LDS RZ, [RZ] ;  /* 0x00000000fffff984 */ /* 0x000fe20000000800 */
[----:B------:R-:W-:Y:S01]  /*9b00*/  @!PT LDS RZ, [RZ] ;  /* 0x00000000fffff984 */ /* 0x000fe20000000800 */
[----:B------:R2:W-:Y:S04]  /*9b10*/  LDGSTS.E.BYPASS.LTC128B.128.ZFILL [R203+0x7100], [R2.64], P0 ;  /* 0x0710000002cb7fae */ /* 0x0005e80008141d46 */
[----:B------:R2:W-:Y:S04]  /*9b20*/  LDGSTS.E.BYPASS.LTC128B.128 [R203+0x9100], [R8.64], !P6 ;  /* 0x0910000008cb7fae */ /* 0x0005e8000f101d46 */
[----:B------:R2:W-:Y:S02]  /*9b30*/  LDGSTS.E.BYPASS.LTC128B.128 [R203+0xb100], [R6.64], !P5 ;  /* 0x0b10000006cb7fae */ /* 0x0005e4000e901d46 */
.L_x_507:
[----:B--23--:R-:W-:Y:S05]  /*9b40*/  BSYNC B0 ;  /* 0x0000000000007941 */ /* 0x00cfea0003800000 */
.L_x_506:
[----:B-1----:R-:W-:Y:S01]  /*9b50*/  FMNMX.FTZ R2, R140, R101, !PT ;  /* 0x000000658c027209 */ /* 0x002fe20007810000 */
        /* <DEDUP_REMOVED lines=31> */
[----:B------:R-:W-:Y:S01]  /*9d50*/  FMNMX.FTZ R5, R170, R0, !PT ;  /* 0x00000000aa057209 */ /* 0x000fe20007810000 */
[----:B------:R-:W-:-:S05]  /*9d60*/  BRA.DIV ~URZ, `(.L_x_510) ;  /* 0x000058227f007947 */ /* 0x000fca000b800000 */
[----:B------:R-:W1:Y:S04]  /*9d70*/  SHFL.BFLY PT, R100, R4, 0x2, 0x1f ;  /* 0x0c401f0004647f89 */ /* 0x000e6800000e0000 */
[----:B------:R-:W2:Y:S01]  /*9d80*/  SHFL.BFLY PT, R0, R5, 0x2, 0x1f ;  /* 0x0c401f0005007f89 */ /* 0x000ea200000e0000 */
[----:B-1----:R-:W-:Y:S02]  /*9d90*/  FMNMX.FTZ R100, R4, R100, !PT ;  /* 0x0000006404647209 */ /* 0x002fe40007810000 */
[----:B--2---:R-:W-:Y:S03]  /*9da0*/  FMNMX.FTZ R4, R5, R0, !PT ;  /* 0x0000000005047209 */ /* 0x004fe60007810000 */
[----:B------:R-:W1:Y:S04]  /*9db0*/  SHFL.BFLY PT, R2, R100, 0x1, 0x1f ;  /* 0x0c201f0064027f89 */ /* 0x000e6800000e0000 */
[----:B------:R2:W3:Y:S01]  /*9dc0*/  SHFL.BFLY PT, R0, R4, 0x1, 0x1f ;  /* 0x0c201f0004007f89 */ /* 0x0004e200000e0000 */
[----:B-1----:R-:W-:Y:S05]  /*9dd0*/  FMNMX.FTZ R100, R100, R2, !PT ;  /* 0x0000000264647209 */ /* 0x002fea0007810000 */
.L_x_563:
[C---:B------:R-:W-:Y:S01]  /*9de0*/  FMUL.FTZ R158, R100.reuse, c[0x0][0x2d0] ;  /* 0x0000b400649e7a20 */ /* 0x040fe20000410000 */
[----:B------:R-:W-:Y:S01]  /*9df0*/  WARPSYNC 0xffffffff ;  /* 0xffffffff00007948 */ /* 0x000fe20003800000 */
[----:B------:R-:W-:Y:S01]  /*9e00*/  FADD.FTZ R2, -R100, R101 ;  /* 0x0000006564027221 */ /* 0x000fe20000010100 */
[----:B----4-:R-:W1:Y:S01]  /*9e10*/  LDSM.16.MT88.4 R12, [R187] ;  /* 0x00000000bb0c783b */ /* 0x010e620000004200 */
[--C-:B------:R-:W-:Y:S01]  /*9e20*/  FFMA.FTZ R3, R140, c[0x0][0x2d0], -R158.reuse ;  /* 0x0000b4008c037a23 */ /* 0x100fe2000001089e */
[----:B------:R-:W-:Y:S01]  /*9e30*/  ISETP.GT.AND P0, PT, R204, RZ, PT ;  /* 0x000000ffcc00720c */ /* 0x000fe20003f04270 */
[--C-:B------:R-:W-:Y:S02]  /*9e40*/  FFMA.FTZ R101, R146, c[0x0][0x2d0], -R158.reuse ;  /* 0x0000b40092657a23 */ /* 0x100fe4000001089e */
[----:B------:R4:W-:Y:S01]  /*9e50*/  MUFU.EX2 R210, R3 ;  /* 0x0000000300d27308 */ /* 0x0009e20000000800 */
[----:B------:R-:W-:Y:S02]  /*9e60*/  FMUL.FTZ R2, R2, c[0x0][0x2d0] ;  /* 0x0000b40002027a20 */ /* 0x000fe40000410000 */
[----:B------:R-:W5:Y:S07]  /*9e70*/  LDSM.16.MT88.4 R20, [R188] ;  /* 0x00000000bc14783b */ /* 0x000f6e0000004200 */
[----:B------:R2:W-:Y:S01]  /*9e80*/  MUFU.EX2 R194, R101 ;  /* 0x0000006500c27308 */ /* 0x0005e20000000800 */
[----:B------:R-:W3:Y:S09]  /*9e90*/  LDSM.16.MT88.4 R28, [R190] ;  /* 0x00000000be1c783b */ /* 0x000ef20000004200 */
[----:B------:R-:W-:Y:S01]  /*9ea0*/  MUFU.EX2 R2, R2 ;  /* 0x0000000200027308 */ /* 0x000fe20000000800 */
[--C-:B----4-:R-:W-:Y:S09]  /*9eb0*/  FFMA.FTZ R3, R143, c[0x0][0x2d0], -R158.reuse ;  /* 0x0000b4008f037a23 */ /* 0x110ff2000001089e */
[----:B------:R4:W1:Y:S01]  /*9ec0*/  MUFU.EX2 R213, R3 ;  /* 0x0000000300d57308 */ /* 0x0008620000000800 */
[--C-:B--2---:R-:W-:Y:S09]  /*9ed0*/  FFMA.FTZ R101, R147, c[0x0][0x2d0], -R158.reuse ;  /* 0x0000b40093657a23 */ /* 0x104ff2000001089e */
[----:B------:R2:W-:Y:S01]  /*9ee0*/  MUFU.EX2 R193, R101 ;  /* 0x0000006500c17308 */ /* 0x0005e20000000800 */
[--C-:B----4-:R-:W-:Y:S09]  /*9ef0*/  FFMA.FTZ R3, R141, c[0x0][0x2d0], -R158.reuse ;  /* 0x0000b4008d037a23 */ /* 0x110ff2000001089e */
[----:B------:R4:W-:Y:S01]  /*9f00*/  MUFU.EX2 R212, R3 ;  /* 0x0000000300d47308 */ /* 0x0009e20000000800 */
[--C-:B--2---:R-:W-:Y:S09]  /*9f10*/  FFMA.FTZ R101, R148, c[0x0][0x2d0], -R158.reuse ;  /* 0x0000b40094657a23 */ /* 0x104ff2000001089e */
[----:B------:R2:W-:Y:S01]  /*9f20*/  MUFU.EX2 R192, R101 ;  /* 0x0000006500c07308 */ /* 0x0005e20000000800 */
[----:B---34-:R-:W-:Y:S01]  /*9f30*/  FMNMX.FTZ R3, R0, R4, !PT ;  /* 0x0000000400037209 */ /* 0x018fe20007810000 */
[--C-:B------:R-:W-:Y:S08]  /*9f40*/  FFMA.FTZ R0, R136, c[0x0][0x2d0], -R158.reuse ;  /* 0x0000b40088007a23 */ /* 0x100ff0000001089e */
[----:B------:R3:W4:Y:S01]  /*9f50*/  MUFU.EX2 R211, R0 ;  /* 0x0000000000d37308 */ /* 0x0007220000000800 */
[----:B--2---:R-:W-:Y:S09]  /*9f60*/  FFMA.FTZ R101, R149, c[0x0][0x2d0], -R158 ;  /* 0x0000b40095657a23 */ /* 0x004ff2000001089e */
[----:B------:R2:W-:Y:S01]  /*9f70*/  MUFU.EX2 R191, R101 ;  /* 0x0000006500bf7308 */ /* 0x0005e20000000800 */
[C---:B---3--:R-:W-:Y:S02]  /*9f80*/  FADD.FTZ R0, -R3.reuse, R102 ;  /* 0x0000006603007221 */ /* 0x048fe40000010100 */
[----:B------:R-:W-:Y:S02]  /*9f90*/  FMUL.FTZ R102, R3, c[0x0][0x2d0] ;  /* 0x0000b40003667a20 */ /* 0x000fe40000410000 */
[----:B------:R-:W-:Y:S02]  /*9fa0*/  FMUL.FTZ R0, R0, c[0x0][0x2d0] ;  /* 0x0000b40000007a20 */ /* 0x000fe40000410000 */
[--C-:B------:R-:W-:Y:S02]  /*9fb0*/  FFMA.FTZ R4, R142, c[0x0][0x2d0], -R102.reuse ;  /* 0x0000b4008e047a23 */ /* 0x100fe40000010866 */
[----:B------:R-:W-:Y:S02]  /*9fc0*/  LDSM.16.MT88.4 R140, [R190+0x2800] ;  /* 0x00280000be8c783b */ /* 0x000fe40000004200 */
[----:B------:R3:W-:Y:S01]  /*9fd0*/  MUFU.EX2 R209, R4 ;  /* 0x0000000400d17308 */ /* 0x0007e20000000800 */
[--C-:B--2---:R-:W-:Y:S09]  /*9fe0*/  FFMA.FTZ R101, R150, c[0x0][0x2d0], -R102.reuse ;  /* 0x0000b40096657a23 */ /* 0x104ff20000010866 */
[----:B------:R-:W-:Y:S10]  /*9ff0*/  MUFU.EX2 R0, R0 ;  /* 0x0000000000007308 */ /* 0x000ff40000000800 */
[----:B------:R2:W-:Y:S01]  /*a000*/  MUFU.EX2 R183, R101 ;  /* 0x0000006500b77308 */ /* 0x0005e20000000800 */
[--C-:B---3--:R-:W-:Y:S09]  /*a010*/  FFMA.FTZ R4, R145, c[0x0][0x2d0], -R102.reuse ;  /* 0x0000b40091047a23 */ /* 0x108ff20000010866 */
[----:B------:R3:W1:Y:S01]  /*a020*/  MUFU.EX2 R201, R4 ;  /* 0x0000000400c97308 */ /* 0x0006620000000800 */
[--C-:B--2---:R-:W-:Y:S09]  /*a030*/  FFMA.FTZ R101, R152, c[0x0][0x2d0], -R102.reuse ;  /* 0x0000b40098657a23 */ /* 0x104ff20000010866 */
[----:B------:R2:W-:Y:S01]  /*a040*/  MUFU.EX2 R182, R101 ;  /* 0x0000006500b67308 */ /* 0x0005e20000000800 */
[--C-:B---3--:R-:W-:Y:S09]  /*a050*/  FFMA.FTZ R4, R137, c[0x0][0x2d0], -R102.reuse ;  /* 0x0000b40089047a23 */ /* 0x108ff20000010866 */
[----:B------:R3:W-:Y:S01]  /*a060*/  MUFU.EX2 R196, R4 ;  /* 0x0000000400c47308 */ /* 0x0007e20000000800 */
[--C-:B--2---:R-:W-:Y:S02]  /*a070*/  FFMA.FTZ R101, R151, c[0x0][0x2d0], -R102.reuse ;  /* 0x0000b40097657a23 */ /* 0x104fe40000010866 */
[----:B------:R-:W-:Y:S07]  /*a080*/  LDSM.16.MT88.4 R148, [R190+0x3800] ;  /* 0x00380000be94783b */ /* 0x000fee0000004200 */
[----:B------:R2:W-:Y:S01]  /*a090*/  MUFU.EX2 R181, R101 ;  /* 0x0000006500b57308 */ /* 0x0005e20000000800 */
[--C-:B---3--:R-:W-:Y:S02]  /*a0a0*/  FFMA.FTZ R4, R144, c[0x0][0x2d0], -R102.reuse ;  /* 0x0000b40090047a23 */ /* 0x108fe40000010866 */
[----:B------:R-:W-:Y:S07]  /*a0b0*/  LDSM.16.MT88.4 R144, [R188+0x3800] ;  /* 0x00380000bc90783b */ /* 0x000fee0000004200 */
[----:B------:R-:W3:Y:S01]  /*a0c0*/  MUFU.EX2 R195, R4 ;  /* 0x0000000400c37308 */ /* 0x000ee20000000800 */
[----:B--2---:R-:W-:Y:S09]  /*a0d0*/  FFMA.FTZ R101, R153, c[0x0][0x2d0], -R102 ;  /* 0x0000b40099657a23 */ /* 0x004ff20000010866 */
[----:B------:R2:W1:Y:S02]  /*a0e0*/  MUFU.EX2 R180, R101 ;  /* 0x0000006500b47308 */ /* 0x0004640000000800 */
[--C-:B--2---:R-:W-:Y:S01]  /*a0f0*/  FFMA.FTZ R101, R155, c[0x0][0x2d0], -R158.reuse ;  /* 0x0000b4009b657a23 */ /* 0x104fe2000001089e */
[----:B-1----:R-:W-:Y:S01]  /*a100*/  F2FP.PACK_AB R136, R213, R210 ;  /* 0x000000d2d588723e */ /* 0x002fe200000000ff */
[C---:B------:R-:W-:Y:S01]  /*a110*/  FMUL.FTZ R4, R2.reuse, R104 ;  /* 0x0000006802047220 */ /* 0x040fe20000410000 */
[----:B----4-:R-:W-:Y:S01]  /*a120*/  F2FP.PACK_AB R138, R211, R212 ;  /* 0x000000d4d38a723e */ /* 0x010fe200000000ff */
[----:B------:R-:W-:Y:S01]  /*a130*/  FMUL.FTZ R5, R2, R105 ;  /* 0x0000006902057220 */ /* 0x000fe20000410000 */
[----:B------:R-:W-:Y:S01]  /*a140*/  F2FP.PACK_AB R137, R201, R209 ;  /* 0x000000d1c989723e */ /* 0x000fe200000000ff */
[C---:B------:R-:W-:Y:S01]  /*a150*/  FMUL.FTZ R6, R0.reuse, R106 ;  /* 0x0000006a00067220 */ /* 0x040fe20000410000 */
[----:B---3--:R-:W-:Y:S01]  /*a160*/  F2FP.PACK_AB R139, R195, R196 ;  /* 0x000000c4c38b723e */ /* 0x008fe200000000ff */
        /* <DEDUP_REMOVED lines=18> */
[C---:B-----5:R-:W-:Y:S03]  /*a290*/  HMMA.16816.F32 R12, R136.reuse, R20, R12 ;  /* 0x00000014880c723c */ /* 0x060fe6000000180c */
[----:B------:R-:W-:Y:S02]  /*a2a0*/  FMUL.FTZ R19, R0, R119 ;  /* 0x0000007700137220 */ /* 0x000fe40000410000 */
[----:B------:R-:W-:Y:S01]  /*a2b0*/  LDSM.16.MT88.4 R116, [R187+0x800] ;  /* 0x00080000bb74783b */ /* 0x000fe20000004200 */
[C---:B------:R-:W-:Y:S02]  /*a2c0*/  FMUL.FTZ R24, R2.reuse, R124 ;  /* 0x0000007c02187220 */ /* 0x040fe40000410000 */
[C---:B------:R-:W-:Y:S02]  /*a2d0*/  FMUL.FTZ R20, R2.reuse, R120 ;  /* 0x0000007802147220 */ /* 0x040fe40000410000 */
[C---:B------:R-:W-:Y:S03]  /*a2e0*/  HMMA.16816.F32 R16, R136.reuse, R22, R16 ;  /* 0x000000168810723c */ /* 0x040fe60000001810 */
[C---:B------:R-:W-:Y:S02]  /*a2f0*/  FMUL.FTZ R21, R2.reuse, R121 ;  /* 0x0000007902157220 */ /* 0x040fe40000410000 */
[----:B------:R-:W-:Y:S02]  /*a300*/  FMUL.FTZ R25, R2, R125 ;  /* 0x0000007d02197220 */ /* 0x000fe40000410000 */
[C---:B------:R-:W-:Y:S02]  /*a310*/  FMUL.FTZ R22, R0.reuse, R122 ;  /* 0x0000007a00167220 */ /* 0x040fe40000410000 */
[C---:B------:R-:W-:Y:S02]  /*a320*/  FMUL.FTZ R23, R0.reuse, R123 ;  /* 0x0000007b00177220 */ /* 0x040fe40000410000 */
[----:B------:R-:W-:Y:S01]  /*a330*/  LDSM.16.MT88.4 R120, [R188+0x800] ;  /* 0x00080000bc78783b */ /* 0x000fe20000004200 */
[C---:B------:R-:W-:Y:S02]  /*a340*/  FMUL.FTZ R26, R0.reuse, R126 ;  /* 0x0000007e001a7220 */ /* 0x040fe40000410000 */
[----:B------:R-:W-:Y:S02]  /*a350*/  FMUL.FTZ R27, R0, R127 ;  /* 0x0000007f001b7220 */ /* 0x000fe40000410000 */
[C---:B------:R-:W-:Y:S03]  /*a360*/  HMMA.16816.F32 R20, R136.reuse, R28, R20 ;  /* 0x0000001c8814723c */ /* 0x040fe60000001814 */
[----:B------:R-:W-:Y:S01]  /*a370*/  LDSM.16.MT88.4 R124, [R189+0x800] ;  /* 0x00080000bd7c783b */ /* 0x000fe20000004200 */
[C---:B------:R-:W-:Y:S02]  /*a380*/  FMUL.FTZ R32, R2.reuse, R132 ;  /* 0x0000008402207220 */ /* 0x040fe40000410000 */
[C---:B------:R-:W-:Y:S02]  /*a390*/  FMUL.FTZ R33, R2.reuse, R133 ;  /* 0x0000008502217220 */ /* 0x040fe40000410000 */
[C---:B------:R-:W-:Y:S04]  /*a3a0*/  HMMA.16816.F32 R24, R136.reuse, R30, R24 ;  /* 0x0000001e8818723c */ /* 0x040fe80000001818 */
[C---:B------:R-:W-:Y:S02]  /*a3b0*/  FMUL.FTZ R28, R2.reuse, R128 ;  /* 0x00000080021c7220 */ /* 0x040fe40000410000 */
[----:B------:R-:W-:Y:S02]  /*a3c0*/  FMUL.FTZ R29, R2, R129 ;  /* 0x00000081021d7220 */ /* 0x000fe40000410000 */
[C---:B------:R-:W-:Y:S04]  /*a3d0*/  FMUL.FTZ R30, R0.reuse, R130 ;  /* 0x00000082001e7220 */ /* 0x040fe80000410000 */
[C---:B------:R-:W-:Y:S02]  /*a3e0*/  FMUL.FTZ R31, R0.reuse, R131 ;  /* 0x00000083001f7220 */ /* 0x040fe40000410000 */
[----:B------:R-:W-:Y:S01]  /*a3f0*/  LDSM.16.MT88.4 R128, [R187+0x2800] ;  /* 0x00280000bb80783b */ /* 0x000fe20000004200 */
[C---:B------:R-:W-:Y:S02]  /*a400*/  FMUL.FTZ R34, R0.reuse, R134 ;  /* 0x0000008600227220 */ /* 0x040fe40000410000 */
[----:B------:R-:W-:Y:S02]  /*a410*/  FMUL.FTZ R35, R0, R135 ;  /* 0x0000008700237220 */ /* 0x000fe40000410000 */
[C---:B--2---:R-:W-:Y:S03]  /*a420*/  HMMA.16816.F32 R28, R136.reuse, R104, R28 ;  /* 0x00000068881c723c */ /* 0x044fe6000000181c */
[----:B------:R-:W-:Y:S01]  /*a430*/  LDSM.16.MT88.4 R132, [R188+0x2800] ;  /* 0x00280000bc84783b */ /* 0x000fe20000004200 */
[--C-:B-1----:R-:W-:Y:S02]  /*a440*/  FFMA.FTZ R101, R157, c[0x0][0x2d0], -R158.reuse ;  /* 0x0000b4009d657a23 */ /* 0x102fe4000001089e */
[C---:B------:R-:W-:Y:S02]  /*a450*/  FMUL.FTZ R36, R2.reuse, R36 ;  /* 0x0000002402247220 */ /* 0x040fe40000410000 */
[C---:B------:R-:W-:Y:S01]  /*a460*/  HMMA.16816.F32 R32, R136.reuse, R106, R32 ;  /* 0x0000006a8820723c */ /* 0x040fe20000001820 */
[----:B------:R1:W2:Y:S02]  /*a470*/  MUFU.EX2 R178, R101 ;  /* 0x0000006500b27308 */ /* 0x0002a40000000800 */
[----:B------:R-:W5:Y:S01]  /*a480*/  LDSM.16.MT88.4 R104, [R190+0x2000] ;  /* 0x00200000be68783b */ /* 0x000f620000004200 */
[----:B------:R-:W-:Y:S02]  /*a490*/  FMUL.FTZ R37, R2, R37 ;  /* 0x0000002502257220 */ /* 0x000fe40000410000 */
[C---:B------:R-:W-:Y:S02]  /*a4a0*/  FMUL.FTZ R38, R0.reuse, R38 ;  /* 0x0000002600267220 */ /* 0x040fe40000410000 */
[----:B------:R-:W-:Y:S04]  /*a4b0*/  FMUL.FTZ R39, R0, R39 ;  /* 0x0000002700277220 */ /* 0x000fe80000410000 */
[C---:B------:R-:W-:Y:S02]  /*a4c0*/  FMUL.FTZ R40, R2.reuse, R40 ;  /* 0x0000002802287220 */ /* 0x040fe40000410000 */
[----:B------:R-:W-:Y:S01]  /*a4d0*/  FMUL.FTZ R41, R2, R41 ;  /* 0x0000002902297220 */ /* 0x000fe20000410000 */
[C---:B---3--:R-:W-:Y:S03]  /*a4e0*/  HMMA.16816.F32 R36, R136.reuse, R108, R36 ;  /* 0x0000006c8824723c */ /* 0x048fe60000001824 */
[C---:B------:R-:W-:Y:S02]  /*a4f0*/  FMUL.FTZ R42, R0.reuse, R42 ;  /* 0x0000002a002a7220 */ /* 0x040fe40000410000 */
[----:B------:R-:W-:Y:S02]  /*a500*/  FMUL.FTZ R43, R0, R43 ;  /* 0x0000002b002b7220 */ /* 0x000fe40000410000 */
[C---:B------:R-:W-:Y:S02]  /*a510*/  FMUL.FTZ R44, R2.reuse, R44 ;  /* 0x0000002c022c7220 */ /* 0x040fe40000410000 */
[----:B------:R-:W-:Y:S03]  /*a520*/  FMUL.FTZ R45, R2, R45 ;  /* 0x0000002d022d7220 */ /* 0x000fe60000410000 */
[C---:B------:R-:W-:Y:S01]  /*a530*/  HMMA.16816.F32 R40, R136.reuse, R110, R40 ;  /* 0x0000006e8828723c */ /* 0x040fe20000001828 */
[----:B------:R-:W3:Y:S02]  /*a540*/  LDSM.16.MT88.4 R108, [R189+0x2000] ;  /* 0x00200000bd6c783b */ /* 0x000ee40000004200 */
[C---:B------:R-:W-:Y:S02]  /*a550*/  FMUL.FTZ R46, R0.reuse, R46 ;  /* 0x0000002e002e7220 */ /* 0x040fe40000410000 */
[----:B------:R-:W-:Y:S02]  /*a560*/  FMUL.FTZ R47, R0, R47 ;  /* 0x0000002f002f7220 */ /* 0x000fe40000410000 */
[--C-:B-1----:R-:W-:Y:S02]  /*a570*/  FFMA.FTZ R101, R154, c[0x0][0x2d0], -R158.reuse ;  /* 0x0000b4009a657a23 */ /* 0x102fe4000001089e */
[----:B------:R-:W-:Y:S02]  /*a580*/  LDSM.16.MT88.4 R152, [R189+0x3800] ;  /* 0x00380000bd98783b */ /* 0x000fe40000004200 */
[----:B------:R1:W-:Y:S01]  /*a590*/  MUFU.EX2 R177, R101 ;  /* 0x0000006500b17308 */ /* 0x0003e20000000800 */
[C---:B----4-:R-:W-:Y:S03]  /*a5a0*/  HMMA.16816.F32 R44, R136.reuse, R112, R44 ;  /* 0x00000070882c723c */ /* 0x050fe6000000182c */
[C---:B------:R-:W-:Y:S02]  /*a5b0*/  FMUL.FTZ R48, R2.reuse, R48 ;  /* 0x0000003002307220 */ /* 0x040fe40000410000 */
[----:B------:R-:W-:Y:S02]  /*a5c0*/  FMUL.FTZ R49, R2, R49 ;  /* 0x0000003102317220 */ /* 0x000fe40000410000 */
[C---:B------:R-:W-:Y:S02]  /*a5d0*/  FMUL.FTZ R50, R0.reuse, R50 ;  /* 0x0000003200327220 */ /* 0x040fe40000410000 */
[----:B------:R-:W-:Y:S03]  /*a5e0*/  FMUL.FTZ R51, R0, R51 ;  /* 0x0000003300337220 */ /* 0x000fe60000410000 */
[C---:B------:R-:W-:Y:S02]  /*a5f0*/  FMUL.FTZ R52, R2.reuse, R52 ;  /* 0x0000003402347220 */ /* 0x040fe40000410000 */
[----:B------:R-:W-:Y:S02]  /*a600*/  FMUL.FTZ R53, R2, R53 ;  /* 0x0000003502357220 */ /* 0x000fe40000410000 */
[C---:B------:R-:W-:Y:S01]  /*a610*/  HMMA.16816.F32 R48, R136.reuse, R114, R48 ;  /* 0x000000728830723c */ /* 0x040fe20000001830 */
[----:B------:R-:W4:Y:S02]  /*a620*/  LDSM.16.MT88.4 R112, [R187+0x4000] ;  /* 0x00400000bb70783b */ /* 0x000f240000004200 */
[C---:B------:R-:W-:Y:S02]  /*a630*/  FMUL.FTZ R54, R0.reuse, R54 ;  /* 0x0000003600367220 */ /* 0x040fe40000410000 */
[----:B------:R-:W-:Y:S02]  /*a640*/  FMUL.FTZ R55, R0, R55 ;  /* 0x0000003700377220 */ /* 0x000fe40000410000 */
[----:B-1----:R-:W-:Y:S02]  /*a650*/  FFMA.FTZ R101, R156, c[0x0][0x2d0], -R158 ;  /* 0x0000b4009c657a23 */ /* 0x002fe4000001089e */
[C---:B------:R-:W-:Y:S02]  /*a660*/  FMUL.FTZ R56, R2.reuse, R56 ;  /* 0x0000003802387220 */ /* 0x040fe40000410000 */
[----:B------:R1:W1:Y:S01]  /*a670*/  MUFU.EX2 R176, R101 ;  /* 0x0000006500b07308 */ /* 0x0002620000000800 */
[C---:B-----5:R-:W-:Y:S03]  /*a680*/  HMMA.16816.F32 R52, R136.reuse, R104, R52 ;  /* 0x000000688834723c */ /* 0x060fe60000001834 */
[----:B------:R-:W-:Y:S02]  /*a690*/  FMUL.FTZ R57, R2, R57 ;  /* 0x0000003902397220 */ /* 0x000fe40000410000 */
[C---:B------:R-:W-:Y:S02]  /*a6a0*/  FMUL.FTZ R58, R0.reuse, R58 ;  /* 0x0000003a003a7220 */ /* 0x040fe40000410000 */
[----:B------:R-:W-:Y:S02]  /*a6b0*/  FMUL.FTZ R59, R0, R59 ;  /* 0x0000003b003b7220 */ /* 0x000fe40000410000 */
[C---:B------:R-:W-:Y:S03]  /*a6c0*/  FMUL.FTZ R60, R2.reuse, R60 ;  /* 0x0000003c023c7220 */ /* 0x040fe60000410000 */
[----:B------:R-:W-:Y:S02]  /*a6d0*/  FMUL.FTZ R61, R2, R61 ;  /* 0x0000003d023d7220 */ /* 0x000fe40000410000 */
[C---:B------:R-:W-:Y:S01]  /*a6e0*/  HMMA.16816.F32 R56, R136.reuse, R106, R56 ;  /* 0x0000006a8838723c */ /* 0x040fe20000001838 */
[----:B------:R-:W5:Y:S02]  /*a6f0*/  LDSM.16.MT88.4 R104, [R188+0x4000] ;  /* 0x00400000bc68783b */ /* 0x000f640000004200 */
[C---:B------:R-:W-:Y:S02]  /*a700*/  FMUL.FTZ R62, R0.reuse, R62 ;  /* 0x0000003e003e7220 */ /* 0x040fe40000410000 */
[----:B------:R-:W-:Y:S02]  /*a710*/  FMUL.FTZ R63, R0, R63 ;  /* 0x0000003f003f7220 */ /* 0x000fe40000410000 */
[C---:B------:R-:W-:Y:S02]  /*a720*/  FMUL.FTZ R64, R2.reuse, R64 ;  /* 0x0000004002407220 */ /* 0x040fe40000410000 */
[----:B------:R-:W-:Y:S03]  /*a730*/  FMUL.FTZ R65, R2, R65 ;  /* 0x0000004102417220 */ /* 0x000fe60000410000 */
        /* <DEDUP_REMOVED lines=9> */
[C---:B------:R-:W-:Y:S02]  /*a7d0*/  FMUL.FTZ R72, R2.reuse, R72 ;  /* 0x0000004802487220 */ /* 0x040fe40000410000 */
[----:B------:R-:W-:Y:S03]  /*a7e0*/  FMUL.FTZ R73, R2, R73 ;  /* 0x0000004902497220 */ /* 0x000fe60000410000 */
        /* <DEDUP_REMOVED lines=9> */
[C---:B------:R-:W-:Y:S02]  /*a880*/  FMUL.FTZ R80, R2.reuse, R80 ;  /* 0x0000005002507220 */ /* 0x040fe40000410000 */
[----:B------:R-:W-:Y:S03]  /*a890*/  FMUL.FTZ R81, R2, R81 ;  /* 0x0000005102517220 */ /* 0x000fe60000410000 */
[C---:B-----5:R-:W-:Y:S03]  /*a8a0*/  HMMA.16816.F32 R76, R136.reuse, R104, R76 ;  /* 0x00000068884c723c */ /* 0x060fe6000000184c */
[C---:B------:R-:W-:Y:S02]  /*a8b0*/  FMUL.FTZ R82, R0.reuse, R82 ;  /* 0x0000005200527220 */ /* 0x040fe40000410000 */
[----:B------:R-:W-:Y:S02]  /*a8c0*/  FMUL.FTZ R83, R0, R83 ;  /* 0x0000005300537220 */ /* 0x000fe40000410000 */
[C---:B------:R-:W-:Y:S01]  /*a8d0*/  FMUL.FTZ R84, R2.reuse, R84 ;  /* 0x0000005402547220 */ /* 0x040fe20000410000 */
[----:B------:R-:W-:Y:S01]  /*a8e0*/  F2FP.PACK_AB R104, R193, R194 ;  /* 0x000000c2c168723e */ /* 0x000fe200000000ff */
[----:B------:R-:W-:Y:S03]  /*a8f0*/  FMUL.FTZ R85, R2, R85 ;  /* 0x0000005502557220 */ /* 0x000fe60000410000 */
[C---:B------:R-:W-:Y:S03]  /*a900*/  HMMA.16816.F32 R80, R136.reuse, R106, R80 ;  /* 0x0000006a8850723c */ /* 0x040fe60000001850 */
[----:B------:R-:W-:Y:S01]  /*a910*/  FMUL.FTZ R86, R0, R86 ;  /* 0x0000005600567220 */ /* 0x000fe20000410000 */
[----:B------:R-:W-:Y:S01]  /*a920*/  F2FP.PACK_AB R105, R182, R183 ;  /* 0x000000b7b669723e */ /* 0x000fe200000000ff */
[----:B------:R-:W-:Y:S02]  /*a930*/  FMUL.FTZ R87, R0, R87 ;  /* 0x0000005700577220 */ /* 0x000fe40000410000 */
[C---:B------:R-:W-:Y:S01]  /*a940*/  FMUL.FTZ R88, R2.reuse, R88 ;  /* 0x0000005802587220 */ /* 0x040fe20000410000 */
[----:B------:R-:W-:Y:S01]  /*a950*/  F2FP.PACK_AB R106, R191, R192 ;  /* 0x000000c0bf6a723e */ /* 0x000fe200000000ff */
[----:B------:R-:W-:Y:S03]  /*a960*/  FMUL.FTZ R89, R2, R89 ;  /* 0x0000005902597220 */ /* 0x000fe60000410000 */
[C---:B---3--:R-:W-:Y:S03]  /*a970*/  HMMA.16816.F32 R84, R136.reuse, R108, R84 ;  /* 0x0000006c8854723c */ /* 0x048fe60000001854 */
[----:B------:R-:W-:Y:S01]  /*a980*/  FMUL.FTZ R90, R0, R90 ;  /* 0x0000005a005a7220 */ /* 0x000fe20000410000 */
[----:B------:R-:W-:Y:S01]  /*a990*/  F2FP.PACK_AB R107, R180, R181 ;  /* 0x000000b5b46b723e */ /* 0x000fe200000000ff */
        /* <DEDUP_REMOVED lines=12> */
[----:B-1----:R-:W-:Y:S02]  /*aa60*/  FFMA.FTZ R101, R160, c[0x0][0x2d0], -R102 ;  /* 0x0000b400a0657a23 */ /* 0x002fe40000010866 */
[----:B------:R-:W-:Y:S02]  /*aa70*/  FFMA.FTZ R2, R2, R214, R210 ;  /* 0x000000d602027223 */ /* 0x000fe400000100d2 */
[----:B------:R1:W-:Y:S01]  /*aa80*/  MUFU.EX2 R175, R101 ;  /* 0x0000006500af7308 */ /* 0x0003e20000000800 */
[----:B------:R-:W-:Y:S01]  /*aa90*/  HMMA.16816.F32 R96, R136, R114, R96 ;  /* 0x000000728860723c */ /* 0x000fe20000001860 */
[----:B------:R-:W4:Y:S02]  /*aaa0*/  LDSM.16.MT88.4 R112, [R189+0x2800] ;  /* 0x00280000bd70783b */ /* 0x000f240000004200 */
[----:B------:R-:W-:Y:S05]  /*aab0*/  FFMA.FTZ R0, R0, R215, R209 ;  /* 0x000000d700007223 */ /* 0x000fea00000100d1 */
[C---:B------:R-:W-:Y:S01]  /*aac0*/  HMMA.16816.F32 R4, R104.reuse, R116, R4 ;  /* 0x000000746804723c */ /* 0x040fe20000001804 */
[----:B------:R-:W-:Y:S07]  /*aad0*/  LDSM.16.MT88.4 R136, [R190+0x3000] ;  /* 0x00300000be88783b */ /* 0x000fee0000004200 */
[C---:B------:R-:W-:Y:S01]  /*aae0*/  HMMA.16816.F32 R8, R104.reuse, R118, R8 ;  /* 0x000000766808723c */ /* 0x040fe20000001808 */
[----:B------:R-:W-:Y:S03]  /*aaf0*/  LDSM.16.MT88.4 R116, [R188+0x4800] ;  /* 0x00480000bc74783b */ /* 0x000fe60000004200 */
[--C-:B-1----:R-:W-:Y:S04]  /*ab00*/  FFMA.FTZ R101, R161, c[0x0][0x2d0], -R102.reuse ;  /* 0x0000b400a1657a23 */ /* 0x102fe80000010866 */
[C---:B------:R-:W-:Y:S01]  /*ab10*/  HMMA.16816.F32 R12, R104.reuse, R120, R12 ;  /* 0x00000078680c723c */ /* 0x040fe2000000180c */
[----:B------:R1:W5:Y:S07]  /*ab20*/  MUFU.EX2 R174, R101 ;  /* 0x0000006500ae7308 */ /* 0x00036e0000000800 */
[C---:B------:R-:W-:Y:S01]  /*ab30*/  HMMA.16816.F32 R16, R104.reuse, R122, R16 ;  /* 0x0000007a6810723c */ /* 0x040fe20000001810 */
[----:B------:R-:W-:Y:S07]  /*ab40*/  LDSM.16.MT88.4 R120, [R190+0x4800] ;  /* 0x00480000be78783b */ /* 0x000fee0000004200 */
[C---:B---3--:R-:W-:Y:S08]  /*ab50*/  HMMA.16816.F32 R20, R104.reuse, R108, R20 ;  /* 0x0000006c6814723c */ /* 0x048ff00000001814 */
[C---:B------:R-:W-:Y:S01]  /*ab60*/  HMMA.16816.F32 R24, R104.reuse, R110, R24 ;  /* 0x0000006e6818723c */ /* 0x040fe20000001818 */
[----:B------:R-:W3:Y:S03]  /*ab70*/  LDSM.16.MT88.4 R108, [R187+0x4800] ;  /* 0x00480000bb6c783b */ /* 0x000ee60000004200 */
        /* <DEDUP_REMOVED lines=8> */
[----:B-1----:R-:W-:Y:S04]  /*ac00*/  FFMA.FTZ R101, R162, c[0x0][0x2d0], -R102 ;  /* 0x0000b400a2657a23 */ /* 0x002fe80000010866 */
[C---:B------:R-:W-:Y:S01]  /*ac10*/  HMMA.16816.F32 R44, R104.reuse, R132, R44 ;  /* 0x00000084682c723c */ /* 0x040fe2000000182c */
[----:B------:R1:W1:Y:S07]  /*ac20*/  MUFU.EX2 R172, R101 ;  /* 0x0000006500ac7308 */ /* 0x00026e0000000800 */
[C---:B------:R-:W-:Y:S01]  /*ac30*/  HMMA.16816.F32 R48, R104.reuse, R134, R48 ;  /* 0x000000866830723c */ /* 0x040fe20000001830 */
[----:B------:R-:W-:Y:S07]  /*ac40*/  LDSM.16.MT88.4 R132, [R188+0x3000] ;  /* 0x00300000bc84783b */ /* 0x000fee0000004200 */
[C---:B------:R-:W-:Y:S08]  /*ac50*/  HMMA.16816.F32 R52, R104.reuse, R140, R52 ;  /* 0x0000008c6834723c */ /* 0x040ff00000001834 */
[C---:B------:R-:W-:Y:S01]  /*ac60*/  HMMA.16816.F32 R56, R104.reuse, R142, R56 ;  /* 0x0000008e6838723c */ /* 0x040fe20000001838 */
[----:B------:R-:W-:Y:S03]  /*ac70*/  LDSM.16.MT88.4 R140, [R187+0x3800] ;  /* 0x00380000bb8c783b */ /* 0x000fe60000004200 */
[--C-:B-1----:R-:W-:Y:S04]  /*ac80*/  FFMA.FTZ R101, R166, c[0x0][0x2d0], -R158.reuse ;  /* 0x0000b400a6657a23 */ /* 0x102fe8000001089e */
[C---:B----4-:R-:W-:Y:S01]  /*ac90*/  HMMA.16816.F32 R60, R104.reuse, R112, R60 ;  /* 0x00000070683c723c */ /* 0x050fe2000000183c */
[----:B------:R1:W-:Y:S07]  /*aca0*/  MUFU.EX2 R171, R101 ;  /* 0x0000006500ab7308 */ /* 0x0003ee0000000800 */
[C---:B------:R-:W-:Y:S01]  /*acb0*/  HMMA.16816.F32 R64, R104.reuse, R114, R64 ;  /* 0x000000726840723c */ /* 0x040fe20000001840 */
[----:B------:R-:W4:Y:S07]  /*acc0*/  LDSM.16.MT88.4 R112, [R189+0x4800] ;  /* 0x00480000bd70783b */ /* 0x000f2e0000004200 */
[C---:B---3--:R-:W-:Y:S08]  /*acd0*/  HMMA.16816.F32 R68, R104.reuse, R108, R68 ;  /* 0x0000006c6844723c */ /* 0x048ff00000001844 */
[C---:B------:R-:W-:Y:S01]  /*ace0*/  HMMA.16816.F32 R72, R104.reuse, R110, R72 ;  /* 0x0000006e6848723c */ /* 0x040fe20000001848 */
[----:B------:R-:W3:Y:S03]  /*acf0*/  LDSM.16.MT88.4 R108, [R187+0x1000] ;  /* 0x00100000bb6c783b */ /* 0x000ee60000004200 */
[--C-:B-1----:R-:W-:Y:S04]  /*ad00*/  FFMA.FTZ R101, R164, c[0x0][0x2d0], -R158.reuse ;  /* 0x0000b400a4657a23 */ /* 0x102fe8000001089e */
[C---:B------:R-:W-:Y:S01]  /*ad10*/  HMMA.16816.F32 R76, R104.reuse, R116, R76 ;  /* 0x00000074684c723c */ /* 0x040fe2000000184c */
[----:B------:R1:W1:Y:S07]  /*ad20*/  MUFU.EX2 R166, R101 ;  /* 0x0000006500a67308 */ /* 0x00026e0000000800 */
[C---:B------:R-:W-:Y:S01]  /*ad30*/  HMMA.16816.F32 R80, R104.reuse, R118, R80 ;  /* 0x000000766850723c */ /* 0x040fe20000001850 */
[----:B------:R-:W3:Y:S07]  /*ad40*/  LDSM.16.MT88.4 R116, [R190+0x1000] ;  /* 0x00100000be74783b */ /* 0x000eee0000004200 */
[C---:B------:R-:W-:Y:S08]  /*ad50*/  HMMA.16816.F32 R84, R104.reuse, R120, R84 ;  /* 0x000000786854723c */ /* 0x040ff00000001854 */
[C---:B------:R-:W-:Y:S01]  /*ad60*/  HMMA.16816.F32 R88, R104.reuse, R122, R88 ;  /* 0x0000007a6858723c */ /* 0x040fe20000001858 */
[----:B------:R-:W3:Y:S03]  /*ad70*/  LDSM.16.MT88.4 R120, [R187+0x3000] ;  /* 0x00300000bb78783b */ /* 0x000ee60000004200 */
[--C-:B-1----:R-:W-:Y:S04]  /*ad80*/  FFMA.FTZ R101, R163, c[0x0][0x2d0], -R158.reuse ;  /* 0x0000b400a3657a23 */ /* 0x102fe8000001089e */
[C---:B----4-:R-:W-:Y:S01]  /*ad90*/  HMMA.16816.F32 R92, R104.reuse, R112, R92 ;  /* 0x00000070685c723c */ /* 0x050fe2000000185c */
[----:B------:R1:W-:Y:S07]  /*ada0*/  MUFU.EX2 R164, R101 ;  /* 0x0000006500a47308 */ /* 0x0003ee0000000800 */
[----:B------:R-:W-:Y:S01]  /*adb0*/  HMMA.16816.F32 R96, R104, R114, R96 ;  /* 0x000000726860723c */ /* 0x000fe20000001860 */
[----:B------:R-:W-:Y:S06]  /*adc0*/  LDSM.16.MT88.4 R112, [R187+0x5000] ;  /* 0x00500000bb70783b */ /* 0x000fec0000004200 */
[----:B--2---:R-:W-:Y:S02]  /*add0*/  F2FP.PACK_AB R104, R178, R179 ;  /* 0x000000b3b268723e */ /* 0x004fe400000000ff */
[----:B------:R-:W-:Y:S03]  /*ade0*/  F2FP.PACK_AB R106, R176, R177 ;  /* 0x000000b1b06a723e */ /* 0x000fe600000000ff */
[----:B-----5:R-:W-:Y:S02]  /*adf0*/  F2FP.PACK_AB R105, R174, R175 ;  /* 0x000000afae69723e */ /* 0x020fe400000000ff */
[----:B------:R-:W-:Y:S01]  /*ae00*/  F2FP.PACK_AB R107, R172, R173 ;  /* 0x000000adac6b723e */ /* 0x000fe200000000ff */
[----:B-1----:R-:W-:Y:S02]  /*ae10*/  FFMA.FTZ R101, R165, c[0x0][0x2d0], -R158 ;  /* 0x0000b400a5657a23 */ /* 0x002fe4000001089e */
[----:B------:R-:W-:Y:S04]  /*ae20*/  LDSM.16.MT88.4 R156, [R187+0x5800] ;  /* 0x00580000bb9c783b */ /* 0x000fe80000004200 */
[C---:B---3--:R-:W-:Y:S01]  /*ae30*/  HMMA.16816.F32 R4, R104.reuse, R108, R4 ;  /* 0x0000006c6804723c */ /* 0x048fe20000001804 */
[----:B------:R1:W-:Y:S07]  /*ae40*/  MUFU.EX2 R163, R101 ;  /* 0x0000006500a37308 */ /* 0x0003ee0000000800 */
[C---:B------:R-:W-:Y:S01]  /*ae50*/  HMMA.16816.F32 R8, R104.reuse, R110, R8 ;  /* 0x0000006e6808723c */ /* 0x040fe20000001808 */
[----:B------:R-:W2:Y:S07]  /*ae60*/  LDSM.16.MT88.4 R108, [R189+0x3000] ;  /* 0x00300000bd6c783b */ /* 0x000eae0000004200 */
[C---:B------:R-:W-:Y:S08]  /*ae70*/  HMMA.16816.F32 R12, R104.reuse, R124, R12 ;  /* 0x0000007c680c723c */ /* 0x040ff0000000180c */
[C---:B------:R-:W-:Y:S01]  /*ae80*/  HMMA.16816.F32 R16, R104.reuse, R126, R16 ;  /* 0x0000007e6810723c */ /* 0x040fe20000001810 */
[----:B------:R-:W-:Y:S03]  /*ae90*/  LDSM.16.MT88.4 R124, [R190+0x1800] ;  /* 0x00180000be7c783b */ /* 0x000fe60000004200 */
[--C-:B-1----:R-:W-:Y:S04]  /*aea0*/  FFMA.FTZ R101, R167, c[0x0][0x2d0], -R102.reuse ;  /* 0x0000b400a7657a23 */ /* 0x102fe80000010866 */
[C---:B------:R-:W-:Y:S01]  /*aeb0*/  HMMA.16816.F32 R20, R104.reuse, R116, R20 ;  /* 0x000000746814723c */ /* 0x040fe20000001814 */
[----:B------:R1:W-:Y:S07]  /*aec0*/  MUFU.EX2 R162, R101 ;  /* 0x0000006500a27308 */ /* 0x0003ee0000000800 */
[C---:B------:R-:W-:Y:S01]  /*aed0*/  HMMA.16816.F32 R24, R104.reuse, R118, R24 ;  /* 0x000000766818723c */ /* 0x040fe20000001818 */
[----:B------:R-:W3:Y:S07]  /*aee0*/  LDSM.16.MT88.4 R116, [R188+0x5000] ;  /* 0x00500000bc74783b */ /* 0x000eee0000004200 */
[C---:B------:R-:W-:Y:S08]  /*aef0*/  HMMA.16816.F32 R28, R104.reuse, R128, R28 ;  /* 0x00000080681c723c */ /* 0x040ff0000000181c */
[C---:B------:R-:W-:Y:S04]  /*af00*/  HMMA.16816.F32 R32, R104.reuse, R130, R32 ;  /* 0x000000826820723c */ /* 0x040fe80000001820 */
[--C-:B-1----:R-:W-:Y:S04]  /*af10*/  FFMA.FTZ R101, R169, c[0x0][0x2d0], -R102.reuse ;  /* 0x0000b400a9657a23 */ /* 0x102fe80000010866 */
[C---:B------:R-:W-:Y:S01]  /*af20*/  HMMA.16816.F32 R36, R104.reuse, R120, R36 ;  /* 0x000000786824723c */ /* 0x040fe20000001824 */
[----:B------:R1:W4:Y:S07]  /*af30*/  MUFU.EX2 R161, R101 ;  /* 0x0000006500a17308 */ /* 0x00032e0000000800 */
[C---:B------:R-:W-:Y:S01]  /*af40*/  HMMA.16816.F32 R40, R104.reuse, R122, R40 ;  /* 0x0000007a6828723c */ /* 0x040fe20000001828 */
[----:B------:R-:W5:Y:S07]  /*af50*/  LDSM.16.MT88.4 R120, [R190+0x5000] ;  /* 0x00500000be78783b */ /* 0x000f6e0000004200 */
[C---:B------:R-:W-:Y:S08]  /*af60*/  HMMA.16816.F32 R44, R104.reuse, R132, R44 ;  /* 0x00000084682c723c */ /* 0x040ff0000000182c */
[C---:B------:R-:W-:Y:S01]  /*af70*/  HMMA.16816.F32 R48, R104.reuse, R134, R48 ;  /* 0x000000866830723c */ /* 0x040fe20000001830 */
[----:B------:R-:W-:Y:S03]  /*af80*/  LDSM.16.MT88.4 R132, [R189+0x1800] ;  /* 0x00180000bd84783b */ /* 0x000fe60000004200 */
[--C-:B-1----:R-:W-:Y:S04]  /*af90*/  FFMA.FTZ R101, R168, c[0x0][0x2d0], -R102.reuse ;  /* 0x0000b400a8657a23 */ /* 0x102fe80000010866 */
[C---:B------:R-:W-:Y:S01]  /*afa0*/  HMMA.16816.F32 R52, R104.reuse, R136, R52 ;  /* 0x000000886834723c */ /* 0x040fe20000001834 */
[----:B------:R1:W-:Y:S06]  /*afb0*/  MUFU.EX2 R160, R101 ;  /* 0x0000006500a07308 */ /* 0x0003ec0000000800 */
[----:B------:R-:W-:Y:S01]  /*afc0*/  F2FP.PACK_AB R136, R166, R171 ;  /* 0x000000aba688723e */ /* 0x000fe200000000ff */
[C---:B------:R-:W-:Y:S04]  /*afd0*/  HMMA.16816.F32 R56, R104.reuse, R138, R56 ;  /* 0x0000008a6838723c */ /* 0x040fe80000001838 */
[----:B----4-:R-:W-:Y:S03]  /*afe0*/  F2FP.PACK_AB R137, R161, R162 ;  /* 0x000000a2a189723e */ /* 0x010fe600000000ff */
[----:B------:R-:W-:Y:S01]  /*aff0*/  F2FP.PACK_AB R138, R163, R164 ;  /* 0x000000a4a38a723e */ /* 0x000fe200000000ff */
[C---:B--2---:R-:W-:Y:S08]  /*b000*/  HMMA.16816.F32 R60, R104.reuse, R108, R60 ;  /* 0x0000006c683c723c */ /* 0x044ff0000000183c */
[C---:B------:R-:W-:Y:S01]  /*b010*/  HMMA.16816.F32 R64, R104.reuse, R110, R64 ;  /* 0x0000006e6840723c */ /* 0x040fe20000001840 */
[----:B------:R-:W2:Y:S03]  /*b020*/  LDSM.16.MT88.4 R108, [R189+0x5000] ;  /* 0x00500000bd6c783b */ /* 0x000ea60000004200 */
[----:B-1----:R-:W-:Y:S01]  /*b030*/  FFMA.FTZ R101, R170, c[0x0][0x2d0], -R102 ;  /* 0x0000b400aa657a23 */ /* 0x002fe20000010866 */
[-C--:B------:R-:W-:Y:S03]  /*b040*/  MOV R102, R3.reuse ;  /* 0x0000000300667202 */ /* 0x080fe60000000f00 */
[C---:B------:R-:W-:Y:S02]  /*b050*/  HMMA.16816.F32 R68, R104.reuse, R112, R68 ;  /* 0x000000706844723c */ /* 0x040fe40000001844 */
[----:B------:R-:W1:Y:S06]  /*b060*/  MUFU.EX2 R101, R101 ;  /* 0x0000006500657308 */ /* 0x000e6c0000000800 */
[C---:B------:R-:W-:Y:S01]  /*b070*/  HMMA.16816.F32 R72, R104.reuse, R114, R72 ;  /* 0x000000726848723c */ /* 0x040fe20000001848 */
[----:B------:R-:W4:Y:S07]  /*b080*/  LDSM.16.MT88.4 R112, [R187+0x1800] ;  /* 0x00180000bb70783b */ /* 0x000f2e0000004200 */
[C---:B---3--:R-:W-:Y:S08]  /*b090*/  HMMA.16816.F32 R76, R104.reuse, R116, R76 ;  /* 0x00000074684c723c */ /* 0x048ff0000000184c */
[C---:B------:R-:W-:Y:S01]  /*b0a0*/  HMMA.16816.F32 R80, R104.reuse, R118, R80 ;  /* 0x000000766850723c */ /* 0x040fe20000001850 */
[----:B------:R-:W3:Y:S03]  /*b0b0*/  LDSM.16.MT88.4 R116, [R188+0x1800] ;  /* 0x00180000bc74783b */ /* 0x000ee60000004200 */
[----:B-1----:R-:W-:Y:S04]  /*b0c0*/  F2FP.PACK_AB R139, R101, R160 ;  /* 0x000000a0658b723e */ /* 0x002fe800000000ff */
[C---:B-----5:R-:W-:Y:S08]  /*b0d0*/  HMMA.16816.F32 R84, R104.reuse, R120, R84 ;  /* 0x000000786854723c */ /* 0x060ff00000001854 */
[C---:B------:R-:W-:Y:S08]  /*b0e0*/  HMMA.16816.F32 R88, R104.reuse, R122, R88 ;  /* 0x0000007a6858723c */ /* 0x040ff00000001858 */
[C---:B--2---:R-:W-:Y:S08]  /*b0f0*/  HMMA.16816.F32 R92, R104.reuse, R108, R92 ;  /* 0x0000006c685c723c */ /* 0x044ff0000000185c */
[----:B------:R-:W-:Y:S08]  /*b100*/  HMMA.16816.F32 R96, R104, R110, R96 ;  /* 0x0000006e6860723c */ /* 0x000ff00000001860 */
[C---:B----4-:R-:W-:Y:S01]  /*b110*/  HMMA.16816.F32 R104, R136.reuse, R112, R4 ;  /* 0x000000708868723c */ /* 0x050fe20000001804 */
[----:B------:R-:W1:Y:S07]  /*b120*/  LDSM.16.MT88.4 R4, [R188+0x5800] ;  /* 0x00580000bc04783b */ /* 0x000e6e0000004200 */
[C---:B------:R-:W-:Y:S01]  /*b130*/  HMMA.16816.F32 R108, R136.reuse, R114, R8 ;  /* 0x00000072886c723c */ /* 0x040fe20000001808 */
[----:B------:R-:W2:Y:S07]  /*b140*/  LDSM.16.MT88.4 R8, [R190+0x5800] ;  /* 0x00580000be08783b */ /* 0x000eae0000004200 */
[C---:B---3--:R-:W-:Y:S01]  /*b150*/  HMMA.16816.F32 R112, R136.reuse, R116, R12 ;  /* 0x000000748870723c */ /* 0x048fe2000000180c */
[----:B------:R-:W3:Y:S07]  /*b160*/  LDSM.16.MT88.4 R12, [R189+0x5800] ;  /* 0x00580000bd0c783b */ /* 0x000eee0000004200 */
        /* <DEDUP_REMOVED lines=44> */
[----:B------:R-:W-:Y:S01]  /*b430*/  MOV R8, R3 ;  /* 0x0000000300087202 */ /* 0x000fe20000000f00 */
[C---:B------:R-:W-:Y:S04]  /*b440*/  HMMA.16816.F32 R88, R136.reuse, R10, R88 ;  /* 0x0000000a8858723c */ /* 0x040fe80000001858 */
[----:B------:R-:W-:Y:S02]  /*b450*/  FADD.FTZ R4, R164, R2 ;  /* 0x00000002a4047221 */ /* 0x000fe40000010000 */
[----:B------:R-:W-:Y:S01]  /*b460*/  FADD.FTZ R2, R160, R0 ;  /* 0x00000000a0027221 */ /* 0x000fe20000010000 */
[----:B------:R-:W-:Y:S01]  /*b470*/  IADD3 R0, R204, -0x1, RZ ;  /* 0xffffffffcc007810 */ /* 0x000fe20007ffe0ff */
[C---:B---3--:R-:W-:Y:S04]  /*b480*/  HMMA.16816.F32 R92, R136.reuse, R12, R92 ;  /* 0x0000000c885c723c */ /* 0x048fe8000000185c */
[----:B------:R-:W-:Y:S01]  /*b490*/  FADD.FTZ R214, R163, R4 ;  /* 0x00000004a3d67221 */ /* 0x000fe20000010000 */
[----:B------:R-:W-:Y:S01]  /*b4a0*/  MOV R204, R0 ;  /* 0x0000000000cc7202 */ /* 0x000fe20000000f00 */
[----:B------:R-:W-:Y:S01]  /*b4b0*/  FADD.FTZ R215, R101, R2 ;  /* 0x0000000265d77221 */ /* 0x000fe20000010000 */
[----:B------:R-:W-:Y:S01]  /*b4c0*/  MOV R101, R100 ;  /* 0x0000006400657202 */ /* 0x000fe20000000f00 */
[----:B------:R-:W-:Y:S01]  /*b4d0*/  HMMA.16816.F32 R96, R136, R14, R96 ;  /* 0x0000000e8860723c */ /* 0x000fe20000001860 */
[----:B------:R-:W-:Y:S07]  /*b4e0*/  @!UPT UIADD3 URZ, URZ, URZ, URZ ;  /* 0x0000003f3f3ff290 */ /* 0x000fee000fffe03f */
[----:B------:R-:W-:-:S11]  /*b4f0*/  @P0 BRA `(.L_x_511) ;  /* 0xffffcf5000000947 */ /* 0x000fd6000383ffff */
.L_x_504:
[----:B------:R-:W-:Y:S05]  /*b500*/  BRA.DIV ~URZ, `(.L_x_512) ;  /* 0x000041927f007947 */ /* 0x000fea000b800000 */
[----:B------:R1:W2:Y:S02]  /*b510*/  SHFL.BFLY PT, R5, R214, 0x2, 0x1f ;  /* 0x0c401f00d6057f89 */ /* 0x0002a400000e0000 */
.L_x_564:
[----:B--2---:R-:W-:Y:S01]  /*b520*/  FADD.FTZ R5, R5, R214 ;  /* 0x000000d605057221 */ /* 0x004fe20000010000 */
[----:B------:R-:W-:Y:S05]  /*b530*/  BRA.DIV ~URZ, `(.L_x_513) ;  /* 0x000041c27f007947 */ /* 0x000fea000b800000 */
[----:B------:R-:W2:Y:S04]  /*b540*/  SHFL.BFLY PT, R4, R215, 0x2, 0x1f ;  /* 0x0c401f00d7047f89 */ /* 0x000ea800000e0000 */
[----:B------:R-:W3:Y:S01]  /*b550*/  SHFL.BFLY PT, R0, R5, 0x1, 0x1f ;  /* 0x0c201f0005007f89 */ /* 0x000ee200000e0000 */
[----:B--2---:R-:W-:-:S02]  /*b560*/  FADD.FTZ R4, R4, R215 ;  /* 0x000000d704047221 */ /* 0x004fc40000010000 */
[----:B---3--:R-:W-:-:S03]  /*b570*/  FADD.FTZ R5, R5, R0 ;  /* 0x0000000005057221 */ /* 0x008fc60000010000 */
[----:B------:R2:W3:Y:S04]  /*b580*/  SHFL.BFLY PT, R3, R4, 0x1, 0x1f ;  /* 0x0c201f0004037f89 */ /* 0x0004e800000e0000 */
.L_x_565:
[----:B------:R-:W-:Y:S01]  /*b590*/  FSETP.NE.FTZ.AND P1, PT, R5, RZ, PT ;  /* 0x000000ff0500720b */ /* 0x000fe20003f35000 */
[----:B---3--:R-:W-:Y:S01]  /*b5a0*/  FADD.FTZ R3, R3, R4 ;  /* 0x0000000403037221 */ /* 0x008fe20000010000 */
[----:B------:R-:W-:Y:S02]  /*b5b0*/  MOV R2, RZ ;  /* 0x000000ff00027202 */ /* 0x000fe40000000f00 */
[----:B------:R-:W-:Y:S02]  /*b5c0*/  MOV R0, RZ ;  /* 0x000000ff00007202 */ /* 0x000fe40000000f00 */
[----:B------:R-:W-:Y:S02]  /*b5d0*/  FSETP.NE.FTZ.AND P0, PT, R3, RZ, PT ;  /* 0x000000ff0300720b */ /* 0x000fe40003f15000 */
[----:B------:R-:W-:-:S05]  /*b5e0*/  MOV R136, 0xff800000 ;  /* 0xff80000000887802 */ /* 0x000fca0000000f00 */
[----:B------:R-:W3:Y:S01]  /*b5f0*/  @P1 MUFU.RCP R2, R5 ;  /* 0x0000000500021308 */ /* 0x000ee20000001000 */
[----:B--2---:R-:W-:-:S05]  /*b600*/  @P1 MOV R4, 0x3f317218 ;  /* 0x3f31721800041802 */ /* 0x004fca0000000f00 */
[----:B------:R-:W-:Y:S02]  /*b610*/  @P1 FMUL.FTZ R4, R4, c[0x0][0x2d0] ;  /* 0x0000b40004041a20 */ /* 0x000fe40000410000 */
[----:B------:R-:W2:Y:S01]  /*b620*/  @P1 MUFU.LG2 R5, R5 ;  /* 0x0000000500051308 */ /* 0x000ea20000000c00 */
[----:B---3--:R-:W-:-:S07]  /*b630*/  FMUL.FTZ R34, R2, R133 ;  /* 0x0000008502227220 */ /* 0x008fce0000410000 */
[----:B------:R-:W3:Y:S01]  /*b640*/  @P0 MUFU.RCP R0, R3 ;  /* 0x0000000300000308 */ /* 0x000ee20000001000 */
        /* <DEDUP_REMOVED lines=15> */
[C---:B------:R-:W-:Y:S01]  /*b740*/  FMUL.FTZ R101, R2.reuse, R36 ;  /* 0x0000002402657220 */ /* 0x040fe20000410000 */
[----:B------:R-:W-:Y:S01]  /*b750*/  MOV R36, 0x1 ;  /* 0x0000000100247802 */ /* 0x000fe20000000f00 */
[C---:B------:R-:W-:Y:S02]  /*b760*/  FMUL.FTZ R32, R2.reuse, R37 ;  /* 0x0000002502207220 */ /* 0x040fe40000410000 */
[----:B------:R-:W-:-:S02]  /*b770*/  FMUL.FTZ R102, R2, R40 ;  /* 0x0000002802667220 */ /* 0x000fc40000410000 */
[C---:B------:R-:W-:Y:S02]  /*b780*/  FMUL.FTZ R30, R2.reuse, R41 ;  /* 0x00000029021e7220 */ /* 0x040fe40000410000 */
[C---:B------:R-:W-:Y:S02]  /*b790*/  FMUL.FTZ R103, R2.reuse, R44 ;  /* 0x0000002c02677220 */ /* 0x040fe40000410000 */
[C---:B------:R-:W-:Y:S02]  /*b7a0*/  FMUL.FTZ R28, R2.reuse, R45 ;  /* 0x0000002d021c7220 */ /* 0x040fe40000410000 */
[C---:B------:R-:W-:Y:S02]  /*b7b0*/  FMUL.FTZ R133, R2.reuse, R48 ;  /* 0x0000003002857220 */ /* 0x040fe40000410000 */
[C---:B------:R-:W-:Y:S01]  /*b7c0*/  FMUL.FTZ R26, R2.reuse, R49 ;  /* 0x00000031021a7220 */ /* 0x040fe20000410000 */
[----:B------:R-:W-:Y:S01]  /*b7d0*/  MOV R49, 0xff800000 ;  /* 0xff80000000317802 */ /* 0x000fe20000000f00 */
        /* <DEDUP_REMOVED lines=23> */
[----:B------:R-:W-:Y:S02]  /*b950*/  FMUL.FTZ R97, R2, R97 ;  /* 0x0000006102617220 */ /* 0x000fe40000410000 */
[----:B------:R4:W5:Y:S01]  /*b960*/  @P0 MUFU.LG2 R2, R3 ;  /* 0x0000000300020308 */ /* 0x0009620000000c00 */
[----:B--2---:R-:W-:-:S02]  /*b970*/  @P1 FMUL.FTZ R5, R5, 0.69314718246459960938 ;  /* 0x3f31721805051820 */ /* 0x004fc40000410000 */
[----:B---3--:R-:W-:Y:S02]  /*b980*/  FMUL.FTZ R106, R0, R106 ;  /* 0x0000006a006a7220 */ /* 0x008fe40000410000 */
[----:B------:R-:W-:Y:S02]  /*b990*/  @P1 FFMA.FTZ R136, R4, R100, R5 ;  /* 0x0000006404881223 */ /* 0x000fe40000010005 */
[C---:B------:R-:W-:Y:S02]  /*b9a0*/  FMUL.FTZ R107, R0.reuse, R107 ;  /* 0x0000006b006b7220 */ /* 0x040fe40000410000 */
[C---:B------:R-:W-:Y:S02]  /*b9b0*/  FMUL.FTZ R110, R0.reuse, R110 ;  /* 0x0000006e006e7220 */ /* 0x040fe40000410000 */
[C---:B------:R-:W-:Y:S02]  /*b9c0*/  FMUL.FTZ R45, R0.reuse, R111 ;  /* 0x0000006f002d7220 */ /* 0x040fe40000410000 */
[----:B------:R-:W-:-:S02]  /*b9d0*/  FMUL.FTZ R114, R0, R114 ;  /* 0x0000007200727220 */ /* 0x000fc40000410000 */
[----:B------:R-:W-:Y:S01]  /*b9e0*/  FMUL.FTZ R115, R0, R115 ;  /* 0x0000007300737220 */ /* 0x000fe20000410000 */
[----:B----4-:R-:W-:Y:S01]  /*b9f0*/  @P0 MOV R3, 0x3f317218 ;  /* 0x3f31721800030802 */ /* 0x010fe20000000f00 */
[----:B-----5:R-:W-:Y:S02]  /*ba00*/  @P0 FMUL.FTZ R2, R2, 0.69314718246459960938 ;  /* 0x3f31721802020820 */ /* 0x020fe40000410000 */
[C---:B------:R-:W-:Y:S02]  /*ba10*/  FMUL.FTZ R118, R0.reuse, R118 ;  /* 0x0000007600767220 */ /* 0x040fe40000410000 */
[----:B------:R-:W-:Y:S02]  /*ba20*/  @P0 FMUL.FTZ R3, R3, c[0x0][0x2d0] ;  /* 0x0000b40003030a20 */ /* 0x000fe40000410000 */
        /* <DEDUP_REMOVED lines=40> */
[----:B------:R-:W-:Y:S01]  /*bcb0*/  FMUL.FTZ R99, R0, R99 ;  /* 0x0000006300637220 */ /* 0x000fe20000410000 */
[----:B------:R-:W-:Y:S01]  /*bcc0*/  PRMT R0, R36, 0x7610, R0 ;  /* 0x0000761024007816 */ /* 0x000fe20000000000 */
[----:B------:R-:W-:Y:S02]  /*bcd0*/  @P0 FFMA.FTZ R49, R3, R8, R2 ;  /* 0x0000000803310223 */ /* 0x000fe40000010002 */
.L_x_473:
[----:B------:R2:W5:Y:S01]  /*bce0*/  LDL R36, [R1] ;  /* 0x0000000001247983 */ /* 0x0005620000100800 */
[----:B------:R-:W-:Y:S03]  /*bcf0*/  BSSY B0, `(.L_x_514) ;  /* 0x0000012000007945 */ /* 0x000fe60003800000 */
[----:B------:R-:W3:Y:S02]  /*bd00*/  S2R R53, SR_TID.X ;  /* 0x0000000000357919 */ /* 0x000ee40000002100 */
[----:B---3--:R-:W-:-:S13]  /*bd10*/  LOP3.LUT P6, RZ, R53, 0xff, RZ, 0xc0, !PT ;  /* 0x000000ff35ff7812 */ /* 0x008fda00078cc0ff */
[----:B------:R-:W-:Y:S05]  /*bd20*/  @P6 BRA `(.L_x_515) ;  /* 0x000000e000006947 */ /* 0x000fea0003800000 */
[----:B--2---:R-:W2:Y:S01]  /*bd30*/  S2R R8, SR_LANEID ;  /* 0x0000000000087919 */ /* 0x004ea20000000000 */
[----:B------:R-:W-:Y:S01]  /*bd40*/  VOTEU.ANY UR4, UPT, PT ;  /* 0x0000000000047886 */ /* 0x000fe200038e0100 */
[----:B------:R-:W-:Y:S01]  /*bd50*/  IMAD.MOV.U32 R38, RZ, RZ, c[0x0][0x580] ;  /* 0x00016000ff267624 */ /* 0x000fe200078e00ff */
[----:B------:R-:W2:Y:S01]  /*bd60*/  FLO.U32 R3, UR4 ;  /* 0x0000000400037d00 */ /* 0x000ea200080e0000 */
[----:B------:R-:W-:-:S07]  /*bd70*/  IMAD.MOV.U32 R39, RZ, RZ, c[0x0][0x584] ;  /* 0x00016100ff277624 */ /* 0x000fce00078e00ff */
[----:B------:R-:W3:Y:S01]  /*bd80*/  POPC R2, UR4 ;  /* 0x0000000400027d09 */ /* 0x000ee20008000000 */
[----:B--2---:R-:W-:-:S13]  /*bd90*/  ISETP.EQ.U32.AND P0, PT, R3, R8, PT ;  /* 0x000000080300720c */ /* 0x004fda0003f02070 */
[----:B---3--:R-:W2:Y:S04]  /*bda0*/  @P0 ATOMG.E.ADD.STRONG.GPU PT, R2, [R38.64], R2 ;  /* 0x00000002260209a8 */ /* 0x008ea800081ee1c6 */
[----:B------:R-:W3:Y:S04]  /*bdb0*/  S2R R8, SR_LTMASK ;  /* 0x0000000000087919 */ /* 0x000ee80000003900 */
[----:B--2---:R3:W2:Y:S02]  /*bdc0*/  SHFL.IDX PT, R3, R2, R3, 0x1f ;  /* 0x00001f0302037589 */ /* 0x0046a400000e0000 */
[----:B---3--:R-:W-:-:S06]  /*bdd0*/  LOP3.LUT R2, R8, UR4, RZ, 0xc0, !PT ;  /* 0x0000000408027c12 */ /* 0x008fcc000f8ec0ff */
[----:B------:R-:W2:Y:S02]  /*bde0*/  POPC R2, R2 ;  /* 0x0000000200027309 */ /* 0x000ea40000000000 */
[----:B--2--5:R-:W-:-:S05]  /*bdf0*/  IADD3 R36, R3, c[0x0][0xc], R2 ;  /* 0x0000030003247a10 */ /* 0x024fca0007ffe002 */
[----:B------:R2:W-:Y:S02]  /*be00*/  STL [R1], R36 ;  /* 0x0000002401007387 */ /* 0x0005e40000100800 */
.L_x_515:
[----:B--2---:R-:W-:Y:S05]  /*be10*/  BSYNC B0 ;  /* 0x0000000000007941 */ /* 0x004fea0003800000 */
.L_x_514:
[----:B------:R-:W-:Y:S01]  /*be20*/  PRMT R0, R0, 0x9910, RZ ;  /* 0x0000991000007816 */ /* 0x000fe200000000ff */
[----:B------:R-:W-:Y:S01]  /*be30*/  BSSY B1, `(.L_x_516) ;  /* 0x00001bc000017945 */ /* 0x000fe20003800000 */
[----:B-----5:R-:W-:Y:S02]  /*be40*/  IMAD.MOV.U32 R65, RZ, RZ, R36 ;  /* 0x000000ffff417224 */ /* 0x020fe400078e0024 */
[----:B------:R-:W-:-:S13]  /*be50*/  ISETP.NE.AND P0, PT, R0, RZ, PT ;  /* 0x000000ff0000720c */ /* 0x000fda0003f05270 */
[----:B------:R-:W-:Y:S05]  /*be60*/  @!P0 BRA `(.L_x_517) ;  /* 0x0000119000008947 */ /* 0x000fea0003800000 */
[----:B------:R-:W2:Y:S04]  /*be70*/  LDL R69, [R1+0x4] ;  /* 0x0000040001457983 */ /* 0x000ea80000100800 */
[----:B------:R-:W3:Y:S04]  /*be80*/  LDL R67, [R1+0x8] ;  /* 0x0000080001437983 */ /* 0x000ee80000100800 */
[----:B------:R-:W4:Y:S04]  /*be90*/  LDL R63, [R1+0x10] ;  /* 0x00001000013f7983 */ /* 0x000f280000100800 */
[----:B------:R-:W5:Y:S04]  /*bea0*/  LDL R61, [R1+0xc] ;  /* 0x00000c00013d7983 */ /* 0x000f680000100800 */
[----:B------:R-:W4:Y:S04]  /*beb0*/  LDL R59, [R1+0x20] ;  /* 0x00002000013b7983 */ /* 0x000f280000100800 */
[----:B------:R-:W5:Y:S04]  /*bec0*/  LDL R57, [R1+0x18] ;  /* 0x0000180001397983 */ /* 0x000f680000100800 */
[----:B------:R-:W5:Y:S04]  /*bed0*/  LDL R55, [R1+0x1c] ;  /* 0x00001c0001377983 */ /* 0x000f680000100800 */
[----:B------:R-:W5:Y:S01]  /*bee0*/  LDL R51, [R1+0x14] ;  /* 0x0000140001337983 */ /* 0x000f620000100800 */
[----:B------:R-:W-:Y:S01]  /*bef0*/  WARPSYNC 0xffffffff ;  /* 0xffffffff00007948 */ /* 0x000fe20003800000 */
[----:B------:R-:W-:-:S02]  /*bf00*/  F2FP.PACK_AB R48, R105, R104 ;  /* 0x000000686930723e */ /* 0x000fc400000000ff */
[----:B------:R-:W-:Y:S01]  /*bf10*/  BAR.SYNC.DEFER_BLOCKING 0x1, 0x100 ;  /* 0x0044000000007b1d */ /* 0x000fe20000010000 */
        /* <DEDUP_REMOVED lines=46> */
[----:B------:R-:W-:Y:S01]  /*c200*/  F2FP.PACK_AB R0, R99, R98 ;  /* 0x000000626300723e */ /* 0x000fe200000000ff */
[----:B--2---:R2:W-:Y:S04]  /*c210*/  STS [R69], R48 ;  /* 0x0000003045007388 */ /* 0x0045e80000000800 */
[----:B------:R2:W-:Y:S04]  /*c220*/  STS [R69+0x400], R47 ;  /* 0x0004002f45007388 */ /* 0x0005e80000000800 */
[----:B---3--:R2:W-:Y:S04]  /*c230*/  STS [R67], R46 ;  /* 0x0000002e43007388 */ /* 0x0085e80000000800 */
[----:B------:R2:W-:Y:S04]  /*c240*/  STS [R67+0x400], R45 ;  /* 0x0004002d43007388 */ /* 0x0005e80000000800 */
[----:B----4-:R2:W-:Y:S04]  /*c250*/  STS [R63], R44 ;  /* 0x0000002c3f007388 */ /* 0x0105e80000000800 */
[----:B------:R2:W-:Y:S04]  /*c260*/  STS [R63+0x400], R43 ;  /* 0x0004002b3f007388 */ /* 0x0005e80000000800 */
[----:B-----5:R2:W-:Y:S04]  /*c270*/  STS [R61], R42 ;  /* 0x0000002a3d007388 */ /* 0x0205e80000000800 */
[----:B------:R2:W-:Y:S04]  /*c280*/  STS [R61+0x400], R41 ;  /* 0x000400293d007388 */ /* 0x0005e80000000800 */
[----:B------:R2:W-:Y:S04]  /*c290*/  STS [R59], R40 ;  /* 0x000000283b007388 */ /* 0x0005e80000000800 */
[----:B------:R2:W-:Y:S04]  /*c2a0*/  STS [R59+0x400], R39 ;  /* 0x000400273b007388 */ /* 0x0005e80000000800 */
[----:B------:R2:W-:Y:S04]  /*c2b0*/  STS [R57], R38 ;  /* 0x0000002639007388 */ /* 0x0005e80000000800 */
[----:B------:R2:W-:Y:S04]  /*c2c0*/  STS [R57+0x400], R37 ;  /* 0x0004002539007388 */ /* 0x0005e80000000800 */
[----:B------:R2:W-:Y:S04]  /*c2d0*/  STS [R55], R36 ;  /* 0x0000002437007388 */ /* 0x0005e80000000800 */
[----:B------:R2:W-:Y:S04]  /*c2e0*/  STS [R55+0x400], R35 ;  /* 0x0004002337007388 */ /* 0x0005e80000000800 */
[----:B------:R2:W-:Y:S04]  /*c2f0*/  STS [R51], R34 ;  /* 0x0000002233007388 */ /* 0x0005e80000000800 */
        /* <DEDUP_REMOVED lines=33> */
[----:B------:R-:W-:Y:S06]  /*c510*/  BAR.SYNC.DEFER_BLOCKING 0x1, 0x100 ;  /* 0x0044000000007b1d */ /* 0x000fec0000010000 */
[----:B------:R-:W-:Y:S05]  /*c520*/  BRA.CONV ~URZ, `(.L_x_518) ;  /* 0x000000837f007947 */ /* 0x000fea000b800000 */
[----:B--2---:R-:W-:Y:S01]  /*c530*/  SHF.R.S32.HI R51, RZ, 0x1f, R53 ;  /* 0x0000001fff337819 */ /* 0x004fe20000011435 */
[----:B------:R-:W-:Y:S01]  /*c540*/  IMAD.MOV.U32 R171, RZ, RZ, RZ ;  /* 0x000000ffffab7224 */ /* 0x000fe200078e00ff */
[----:B------:R-:W-:Y:S01]  /*c550*/  MOV R2, 0xc5b0 ;  /* 0x0000c5b000027802 */ /* 0x000fe20000000f00 */
[----:B------:R-:W-:Y:S01]  /*c560*/  IMAD.MOV.U32 R3, RZ, RZ, 0x1f ;  /* 0x0000001fff037424 */ /* 0x000fe200078e00ff */
[----:B------:R-:W-:-:S04]  /*c570*/  LEA.HI R51, R51, R53, RZ, 0x7 ;  /* 0x0000003533337211 */ /* 0x000fc800078f38ff */
[----:B------:R-:W-:-:S05]  /*c580*/  SHF.R.S32.HI R51, RZ, 0x7, R51 ;  /* 0x00000007ff337819 */ /* 0x000fca0000011433 */
[----:B------:R-:W-:Y:S02]  /*c590*/  IMAD.MOV.U32 R7, RZ, RZ, R51 ;  /* 0x000000ffff077224 */ /* 0x000fe400078e0033 */
[----:B-1----:R-:W-:Y:S05]  /*c5a0*/  CALL.REL.NOINC `($__internal_1_$__cuda_sm70_shflsync_idx_p) ;  /* 0x0000367000007944 */ /* 0x002fea0003c00000 */
.L_x_518:
[----:B--2---:R-:W2:Y:S01]  /*c5b0*/  LDL R13, [R1+0x28] ;  /* 0x00002800010d7983 */ /* 0x004ea20000100800 */
[----:B------:R-:W-:Y:S01]  /*c5c0*/  IMAD.MOV.U32 R0, RZ, RZ, 0x1 ;  /* 0x00000001ff007424 */ /* 0x000fe200078e00ff */
[----:B------:R-:W-:Y:S01]  /*c5d0*/  SHF.R.S32.HI R8, RZ, 0x1f, R231 ;  /* 0x0000001fff087819 */ /* 0x000fe200000114e7 */
[C---:B------:R-:W-:Y:S01]  /*c5e0*/  IMAD.WIDE.U32 R2, R231.reuse, c[0x0][0x490], RZ ;  /* 0x00012400e7027a25 */ /* 0x040fe200078e00ff */
[-C--:B------:R-:W-:Y:S01]  /*c5f0*/  IADD3 R4, R232, R228.reuse, RZ ;  /* 0x000000e4e8047210 */ /* 0x080fe20007ffe0ff */
[----:B------:R-:W3:Y:S01]  /*c600*/  S2R R15, SR_TID.X ;  /* 0x00000000000f7919 */ /* 0x000ee20000002100 */
[----:B------:R-:W-:Y:S01]  /*c610*/  ISETP.NE.AND P1, PT, R0, c[0x0][0x4e8], PT ;  /* 0x00013a0000007a0c */ /* 0x000fe20003f25270 */
[----:B------:R-:W-:Y:S01]  /*c620*/  IMAD R5, R8, c[0x0][0x490], RZ ;  /* 0x0001240008057a24 */ /* 0x000fe200078e02ff */
[----:B------:R-:W-:Y:S01]  /*c630*/  SHF.R.S32.HI R11, RZ, 0x1f, R230 ;  /* 0x0000001fff0b7819 */ /* 0x000fe200000114e6 */
[----:B------:R-:W-:Y:S01]  /*c640*/  IMAD.MOV.U32 R0, RZ, RZ, R4 ;  /* 0x000000ffff007224 */ /* 0x000fe200078e0004 */
[----:B------:R-:W-:Y:S01]  /*c650*/  IADD3 R10, R216, R228, RZ ;  /* 0x000000e4d80a7210 */ /* 0x000fe20007ffe0ff */
[----:B------:R-:W-:Y:S01]  /*c660*/  IMAD R5, R231, c[0x0][0x494], R5 ;  /* 0x00012500e7057a24 */ /* 0x000fe200078e0205 */
[----:B------:R-:W-:Y:S01]  /*c670*/  ULDC UR5, c[0x0][0x4e8] ;  /* 0x00013a0000057ab9 */ /* 0x000fe20000000800 */
[----:B------:R-:W-:Y:S01]  /*c680*/  IMAD R9, R11, c[0x0][0x498], RZ ;  /* 0x000126000b097a24 */ /* 0x000fe200078e02ff */
[----:B------:R-:W-:Y:S01]  /*c690*/  ULDC UR4, c[0x0][0x388] ;  /* 0x0000e20000047ab9 */ /* 0x000fe20000000800 */
[----:B------:R-:W-:Y:S01]  /*c6a0*/  IMAD R8, R8, c[0x0][0x3e8], RZ ;  /* 0x0000fa0008087a24 */ /* 0x000fe200078e02ff */
[----:B------:R-:W-:Y:S01]  /*c6b0*/  IADD3 R3, R3, R5, RZ ;  /* 0x0000000503037210 */ /* 0x000fe20007ffe0ff */
[----:B------:R-:W-:Y:S01]  /*c6c0*/  UIMAD UR4, UR5, UR4, URZ ;  /* 0x00000004050472a4 */ /* 0x000fe2000f8e023f */
[----:B------:R-:W-:Y:S01]  /*c6d0*/  BSSY B0, `(.L_x_519) ;  /* 0x0000059000007945 */ /* 0x000fe20003800000 */
[----:B------:R-:W-:-:S04]  /*c6e0*/  @P1 IMAD.HI.U32 R6, R4, c[0x0][0x4ec], RZ ;  /* 0x00013b0004061a27 */ /* 0x000fc800078e00ff */
[----:B------:R-:W-:Y:S01]  /*c6f0*/  IMAD R8, R231, c[0x0][0x3ec], R8 ;  /* 0x0000fb00e7087a24 */ /* 0x000fe200078e0208 */
[----:B------:R-:W-:Y:S01]  /*c700*/  @P1 SHF.R.U32.HI R0, RZ, c[0x0][0x4f0], R6 ;  /* 0x00013c00ff001a19 */ /* 0x000fe20000011606 */
[----:B------:R-:W-:-:S04]  /*c710*/  IMAD.WIDE.U32 R6, R230, c[0x0][0x498], R2 ;  /* 0x00012600e6067a25 */ /* 0x000fc800078e0002 */
[----:B------:R-:W-:Y:S01]  /*c720*/  IMAD.MOV R5, RZ, RZ, -R0 ;  /* 0x000000ffff057224 */ /* 0x000fe200078e0a00 */
[----:B---3--:R-:W-:Y:S01]  /*c730*/  SHF.R.S32.HI R14, RZ, 0x1f, R15 ;  /* 0x0000001fff0e7819 */ /* 0x008fe2000001140f */
[----:B------:R-:W-:Y:S02]  /*c740*/  IMAD R3, R230, c[0x0][0x49c], R9 ;  /* 0x00012700e6037a24 */ /* 0x000fe400078e0209 */
[----:B------:R-:W-:Y:S01]  /*c750*/  IMAD R2, R5, c[0x0][0x4e8], R4 ;  /* 0x00013a0005027a24 */ /* 0x000fe200078e0204 */
[----:B------:R-:W-:Y:S02]  /*c760*/  SHF.R.S32.HI R5, RZ, 0x1f, R0 ;  /* 0x0000001fff057819 */ /* 0x000fe40000011400 */
[----:B------:R-:W-:Y:S02]  /*c770*/  IADD3 R4, P0, R0, R6, RZ ;  /* 0x0000000600047210 */ /* 0x000fe40007f1e0ff */
[----:B------:R-:W-:Y:S02]  /*c780*/  SHF.R.S32.HI R0, RZ, 0x1f, R2 ;  /* 0x0000001fff007819 */ /* 0x000fe40000011402 */
[----:B------:R-:W-:Y:S01]  /*c790*/  IADD3.X R5, R5, R7, R3, P0, !PT ;  /* 0x0000000705057210 */ /* 0x000fe200007fe403 */
[----:B------:R-:W-:Y:S01]  /*c7a0*/  IMAD.WIDE.U32 R6, R231, c[0x0][0x3e8], RZ ;  /* 0x0000fa00e7067a25 */ /* 0x000fe200078e00ff */
[----:B------:R-:W-:-:S03]  /*c7b0*/  LEA.HI R14, R14, R15, RZ, 0x5 ;  /* 0x0000000f0e0e7211 */ /* 0x000fc600078f28ff */
[----:B------:R-:W-:Y:S01]  /*c7c0*/  IMAD R0, R0, c[0x0][0x488], RZ ;  /* 0x0001220000007a24 */ /* 0x000fe200078e02ff */
[----:B------:R-:W-:Y:S01]  /*c7d0*/  IADD3 R3, R7, R8, RZ ;  /* 0x0000000807037210 */ /* 0x000fe20007ffe0ff */
[----:B------:R-:W-:Y:S01]  /*c7e0*/  IMAD.WIDE.U32 R4, R2, c[0x0][0x488], R4 ;  /* 0x0001220002047a25 */ /* 0x000fe200078e0004 */
[----:B------:R-:W-:-:S03]  /*c7f0*/  LOP3.LUT R14, R14, 0xffffffe0, RZ, 0xc0, !PT ;  /* 0xffffffe00e0e7812 */ /* 0x000fc600078ec0ff */
[----:B------:R-:W-:Y:S01]  /*c800*/  IMAD R9, R2, c[0x0][0x48c], R0 ;  /* 0x0001230002097a24 */ /* 0x000fe200078e0200 */
[----:B------:R-:W-:Y:S01]  /*c810*/  LEA R8, P0, R4, c[0x0][0x450], 0x2 ;  /* 0x0001140004087a11 */ /* 0x000fe200078010ff */
[----:B------:R-:W-:Y:S01]  /*c820*/  @P1 IMAD.HI.U32 R2, R10, c[0x0][0x4ec], RZ ;  /* 0x00013b000a021a27 */ /* 0x000fe200078e00ff */
[----:B------:R-:W-:Y:S02]  /*c830*/  IADD3 R14, -R14, R15, RZ ;  /* 0x0000000f0e0e7210 */ /* 0x000fe40007ffe1ff */
[----:B------:R-:W-:Y:S01]  /*c840*/  SHF.R.S32.HI R15, RZ, 0x1f, R206 ;  /* 0x0000001fff0f7819 */ /* 0x000fe200000114ce */
[----:B------:R-:W-:Y:S02]  /*c850*/  IMAD.IADD R5, R5, 0x1, R9 ;  /* 0x0000000105057824 */ /* 0x000fe400078e0209 */
[----:B------:R-:W-:Y:S01]  /*c860*/  IMAD.MOV.U32 R0, RZ, RZ, R10 ;  /* 0x000000ffff007224 */ /* 0x000fe200078e000a */
[----:B------:R-:W-:Y:S02]  /*c870*/  @P1 SHF.R.U32.HI R0, RZ, c[0x0][0x4f0], R2 ;  /* 0x00013c00ff001a19 */ /* 0x000fe40000011602 */
[----:B------:R-:W-:Y:S01]  /*c880*/  MOV R2, R6 ;  /* 0x0000000600027202 */ /* 0x000fe20000000f00 */
[----:B------:R-:W-:Y:S01]  /*c890*/  IMAD R6, R11, c[0x0][0x3f0], RZ ;  /* 0x0000fc000b067a24 */ /* 0x000fe200078e02ff */
[----:B------:R-:W-:Y:S01]  /*c8a0*/  LEA.HI.X R5, R4, c[0x0][0x454], R5, 0x2, P0 ;  /* 0x0001150004057a11 */ /* 0x000fe200000f1405 */
[----:B------:R-:W-:Y:S01]  /*c8b0*/  IMAD.MOV R11, RZ, RZ, -R0 ;  /* 0x000000ffff0b7224 */ /* 0x000fe200078e0a00 */
[----:B------:R-:W-:Y:S01]  /*c8c0*/  SHFL.IDX PT, R4, R8, 0x1, 0x1c1f ;  /* 0x003c1f0008047f89 */ /* 0x000fe200000e0000 */
[----:B------:R-:W-:Y:S01]  /*c8d0*/  IMAD R9, R230, c[0x0][0x3f4], R6 ;  /* 0x0000fd00e6097a24 */ /* 0x000fe200078e0206 */
[----:B------:R-:W-:Y:S01]  /*c8e0*/  LOP3.LUT P0, RZ, R14, 0x3, RZ, 0xc0, !PT ;  /* 0x000000030eff7812 */ /* 0x000fe2000780c0ff */
[----:B------:R-:W-:Y:S01]  /*c8f0*/  IMAD.WIDE.U32 R2, R230, c[0x0][0x3f0], R2 ;  /* 0x0000fc00e6027a25 */ /* 0x000fe200078e0002 */
[----:B------:R3:W-:Y:S01]  /*c900*/  SHFL.IDX PT, R6, R8, RZ, 0x1c1f ;  /* 0x001c1fff08067589 */ /* 0x0007e200000e0000 */
[----:B------:R-:W-:-:S02]  /*c910*/  SHF.R.S32.HI R12, RZ, 0x1f, R0 ;  /* 0x0000001fff0c7819 */ /* 0x000fc40000011400 */
[----:B------:R-:W-:Y:S01]  /*c920*/  IMAD.IADD R3, R3, 0x1, R9 ;  /* 0x0000000103037824 */ /* 0x000fe200078e0209 */
[----:B------:R-:W4:Y:S01]  /*c930*/  SHFL.IDX PT, R7, R5, RZ, 0x1c1f ;  /* 0x001c1fff05077589 */ /* 0x000f2200000e0000 */
[----:B------:R-:W-:Y:S02]  /*c940*/  SHF.R.S32.HI R14, RZ, 0x1f, R207 ;  /* 0x0000001fff0e7819 */ /* 0x000fe400000114cf */
[----:B------:R-:W-:Y:S01]  /*c950*/  IMAD.WIDE.U32 R2, R0, c[0x0][0x3e0], R2 ;  /* 0x0000f80000027a25 */ /* 0x000fe200078e0002 */
[----:B------:R-:W5:Y:S03]  /*c960*/  SHFL.IDX PT, R5, R5, 0x1, 0x1c1f ;  /* 0x003c1f0005057f89 */ /* 0x000f6600000e0000 */
[----:B---3--:R-:W-:Y:S02]  /*c970*/  IMAD R8, R11, c[0x0][0x4e8], R10 ;  /* 0x00013a000b087a24 */ /* 0x008fe400078e020a */
[----:B------:R-:W-:Y:S01]  /*c980*/  IMAD R10, R12, c[0x0][0x3e0], RZ ;  /* 0x0000f8000c0a7a24 */ /* 0x000fe200078e02ff */
[----:B--2---:R-:W-:-:S02]  /*c990*/  IADD3 R9, R13, R228, RZ ;  /* 0x000000e40d097210 */ /* 0x004fc40007ffe0ff */
[----:B------:R-:W-:Y:S02]  /*c9a0*/  SHF.R.S32.HI R13, RZ, 0x1f, R208 ;  /* 0x0000001fff0d7819 */ /* 0x000fe400000114d0 */
[C---:B------:R-:W-:Y:S02]  /*c9b0*/  IADD3 R11, R9.reuse, 0x8, RZ ;  /* 0x00000008090b7810 */ /* 0x040fe40007ffe0ff */
[----:B------:R-:W-:Y:S01]  /*c9c0*/  ISETP.GE.OR P1, PT, R9, UR4, P0 ;  /* 0x0000000409007c0c */ /* 0x000fe20008726670 */
[----:B------:R-:W-:Y:S01]  /*c9d0*/  IMAD R9, R0, c[0x0][0x3e4], R10 ;  /* 0x0000f90000097a24 */ /* 0x000fe200078e020a */
[----:B------:R-:W-:Y:S01]  /*c9e0*/  ISETP.GE.OR P0, PT, R11, UR4, P0 ;  /* 0x000000040b007c0c */ /* 0x000fe20008706670 */
[----:B------:R-:W-:Y:S01]  /*c9f0*/  IMAD.IADD R11, R229, 0x1, R228 ;  /* 0x00000001e50b7824 */ /* 0x000fe200078e02e4 */
[----:B------:R-:W-:Y:S01]  /*ca00*/  SHF.R.S32.HI R0, RZ, 0x1f, R8 ;  /* 0x0000001fff007819 */ /* 0x000fe20000011408 */
[----:B------:R-:W-:-:S04]  /*ca10*/  IMAD.IADD R3, R3, 0x1, R9 ;  /* 0x0000000103037824 */ /* 0x000fc800078e0209 */
[----:B------:R-:W-:Y:S02]  /*ca20*/  IMAD R0, R0, c[0x0][0x3d8], RZ ;  /* 0x0000f60000007a24 */ /* 0x000fe400078e02ff */
[C---:B------:R-:W-:Y:S02]  /*ca30*/  IMAD.WIDE.U32 R2, R8.reuse, c[0x0][0x3d8], R2 ;  /* 0x0000f60008027a25 */ /* 0x040fe400078e0002 */
[----:B----4-:R2:W-:Y:S02]  /*ca40*/  @!P1 ST.E [R6.64], R136 ;  /* 0x0000008806009985 */ /* 0x0105e4000c101906 */
[----:B------:R-:W-:Y:S02]  /*ca50*/  IMAD R0, R8, c[0x0][0x3dc], R0 ;  /* 0x0000f70008007a24 */ /* 0x000fe400078e0200 */
[----:B-----5:R2:W-:Y:S01]  /*ca60*/  @!P0 ST.E [R4.64], R49 ;  /* 0x0000003104008985 */ /* 0x0205e2000c101906 */
[C---:B------:R-:W-:Y:S02]  /*ca70*/  LEA R12, P0, R2.reuse, c[0x0][0x380], 0x1 ;  /* 0x0000e000020c7a11 */ /* 0x040fe400078008ff */
[----:B------:R-:W-:Y:S01]  /*ca80*/  IADD3 R0, R3, R0, RZ ;  /* 0x0000000003007210 */ /* 0x000fe20007ffe0ff */
[----:B------:R2:W3:Y:S03]  /*ca90*/  LDS.128 R36, [R203+0x1080] ;  /* 0x00108000cb247984 */ /* 0x0004e60000000c00 */
[----:B------:R-:W-:Y:S01]  /*caa0*/  LEA.HI.X R10, R2, c[0x0][0x384], R0, 0x1, P0 ;  /* 0x0000e100020a7a11 */ /* 0x000fe200000f0c00 */
[----:B------:R2:W4:Y:S01]  /*cab0*/  LDS.128 R48, [R203+0x2080] ;  /* 0x00208000cb307984 */ /* 0x0005220000000c00 */
[----:B------:R-:W-:-:S03]  /*cac0*/  ISETP.GE.AND P0, PT, R11, UR4, PT ;  /* 0x000000040b007c0c */ /* 0x000fc6000bf06270 */
        /* <DEDUP_REMOVED lines=10> */
[----:B---3--:R-:W3:Y:S01]  /*cb70*/  LDS.128 R24, [R203+0x80] ;  /* 0x00008000cb187984 */ /* 0x008ee20000000c00 */
[----:B------:R-:W-:-:S02]  /*cb80*/  ISETP.GE.AND P5, PT, R206, c[0x0][0x3c8], PT ;  /* 0x0000f200ce007a0c */ /* 0x000fc40003fa6270 */
[----:B------:R-:W-:Y:S01]  /*cb90*/  ISETP.GE.AND P4, PT, R207, c[0x0][0x3c8], PT ;  /* 0x0000f200cf007a0c */ /* 0x000fe20003f86270 */
[----:B------:R-:W5:Y:S01]  /*cba0*/  LDS.128 R20, [R203+0x4080] ;  /* 0x00408000cb147984 */ /* 0x000f620000000c00 */
[----:B------:R-:W-:-:S03]  /*cbb0*/  ISETP.GE.AND P3, PT, R208, c[0x0][0x3c8], PT ;  /* 0x0000f200d0007a0c */ /* 0x000fc60003f66270 */
[----:B------:R-:W2:Y:S06]  /*cbc0*/  LDS.128 R16, [R203+0x8080] ;  /* 0x00808000cb107984 */ /* 0x000eac0000000c00 */
[-C--:B-1----:R-:W-:Y:S02]  /*cbd0*/  @!P5 LEA R8, P2, R206, R0.reuse, 0x1 ;  /* 0x00000000ce08d211 */ /* 0x082fe400078408ff */
[-C--:B--2---:R-:W-:Y:S02]  /*cbe0*/  @!P4 LEA R6, P1, R207, R0.reuse, 0x1 ;  /* 0x00000000cf06c211 */ /* 0x084fe400078208ff */
[----:B------:R-:W-:-:S02]  /*cbf0*/  @!P3 LEA R4, P0, R208, R0, 0x1 ;  /* 0x00000000d004b211 */ /* 0x000fc400078008ff */
[-C--:B------:R-:W-:Y:S02]  /*cc00*/  @!P5 LEA.HI.X R9, R206, R2.reuse, R15, 0x1, P2 ;  /* 0x00000002ce09d211 */ /* 0x080fe400010f0c0f */
[-C--:B------:R-:W-:Y:S02]  /*cc10*/  @!P4 LEA.HI.X R7, R207, R2.reuse, R14, 0x1, P1 ;  /* 0x00000002cf07c211 */ /* 0x080fe400008f0c0e */
[----:B------:R-:W-:Y:S01]  /*cc20*/  @!P3 LEA.HI.X R5, R208, R2, R13, 0x1, P0 ;  /* 0x00000002d005b211 */ /* 0x000fe200000f0c0d */
[----:B---3--:R1:W-:Y:S04]  /*cc30*/  @!P5 ST.E.128 [R8.64], R24 ;  /* 0x000000180800d985 */ /* 0x0083e8000c101d06 */
[----:B-----5:R1:W-:Y:S04]  /*cc40*/  @!P4 ST.E.128 [R6.64], R20 ;  /* 0x000000140600c985 */ /* 0x0203e8000c101d06 */
[----:B------:R1:W-:Y:S02]  /*cc50*/  @!P3 ST.E.128 [R4.64], R16 ;  /* 0x000000100400b985 */ /* 0x0003e4000c101d06 */
.L_x_520:
[----:B---3--:R-:W-:Y:S05]  /*cc60*/  BSYNC B0 ;  /* 0x0000000000007941 */ /* 0x008fea0003800000 */
.L_x_519:
[----:B------:R-:W-:Y:S01]  /*cc70*/  IADD3 R3, R11, 0x20, RZ ;  /* 0x000000200b037810 */ /* 0x000fe20007ffe0ff */
[----:B-1----:R1:W3:Y:S01]  /*cc80*/  SHFL.IDX PT, R2, R10, 0x1, 0x181f ;  /* 0x00381f000a027f89 */ /* 0x0022e200000e0000 */
[----:B------:R-:W-:Y:S02]  /*cc90*/  BSSY B0, `(.L_x_521) ;  /* 0x0000010000007945 */ /* 0x000fe40003800000 */
[----:B------:R-:W-:Y:S01]  /*cca0*/  ISETP.GE.AND P0, PT, R3, UR4, PT ;  /* 0x0000000403007c0c */ /* 0x000fe2000bf06270 */
[----:B------:R1:W2:-:S12]  /*ccb0*/  SHFL.IDX PT, R0, R12, 0x1, 0x181f ;  /* 0x00381f000c007f89 */ /* 0x00029800000e0000 */
[----:B------:R-:W-:Y:S05]  /*ccc0*/  @P0 BRA `(.L_x_522) ;  /* 0x000000c000000947 */ /* 0x000fea0003800000 */
[----:B------:R-:W-:Y:S02]  /*ccd0*/  ISETP.GE.AND P2, PT, R206, c[0x0][0x3c8], PT ;  /* 0x0000f200ce007a0c */ /* 0x000fe40003f46270 */
[----:B------:R-:W-:Y:S02]  /*cce0*/  ISETP.GE.AND P1, PT, R207, c[0x0][0x3c8], PT ;  /* 0x0000f200cf007a0c */ /* 0x000fe40003f26270 */
[----:B------:R-:W-:-:S09]  /*ccf0*/  ISETP.GE.AND P0, PT, R208, c[0x0][0x3c8], PT ;  /* 0x0000f200d0007a0c */ /* 0x000fd20003f06270 */
[-C--:B--2---:R-:W-:Y:S02]  /*cd00*/  @!P2 LEA R8, P5, R206, R0.reuse, 0x1 ;  /* 0x00000000ce08a211 */ /* 0x084fe400078a08ff */
[CC--:B------:R-:W-:Y:S02]  /*cd10*/  @!P1 LEA R6, P4, R207.reuse, R0.reuse, 0x1 ;  /* 0x00000000cf069211 */ /* 0x0c0fe400078808ff */
[----:B------:R-:W-:Y:S02]  /*cd20*/  @!P0 LEA R4, P3, R208, R0, 0x1 ;  /* 0x00000000d0048211 */ /* 0x000fe400078608ff */
[-C--:B---3--:R-:W-:Y:S02]  /*cd30*/  @!P2 LEA.HI.X R9, R206, R2.reuse, R15, 0x1, P5 ;  /* 0x00000002ce09a211 */ /* 0x088fe400028f0c0f */
[-C--:B------:R-:W-:Y:S02]  /*cd40*/  @!P1 LEA.HI.X R7, R207, R2.reuse, R14, 0x1, P4 ;  /* 0x00000002cf079211 */ /* 0x080fe400020f0c0e */
[----:B------:R-:W-:Y:S01]  /*cd50*/  @!P0 LEA.HI.X R5, R208, R2, R13, 0x1, P3 ;  /* 0x00000002d0058211 */ /* 0x000fe200018f0c0d */
[----:B------:R2:W-:Y:S04]  /*cd60*/  @!P2 ST.E.128 [R8.64], R36 ;  /* 0x000000240800a985 */ /* 0x0005e8000c101d06 */
[----:B------:R2:W-:Y:S04]  /*cd70*/  @!P1 ST.E.128 [R6.64], R32 ;  /* 0x0000002006009985 */ /* 0x0005e8000c101d06 */
[----:B------:R2:W-:Y:S02]  /*cd80*/  @!P0 ST.E.128 [R4.64], R28 ;  /* 0x0000001c04008985 */ /* 0x0005e4000c101d06 */
.L_x_522:
[----:B------:R-:W-:Y:S05]  /*cd90*/  BSYNC B0 ;  /* 0x0000000000007941 */ /* 0x000fea0003800000 */
.L_x_521:
[----:B------:R-:W-:Y:S01]  /*cda0*/  IADD3 R3, R11, 0x40, RZ ;  /* 0x000000400b037810 */ /* 0x000fe20007ffe0ff */
[----:B---3--:R3:W1:Y:S01]  /*cdb0*/  SHFL.IDX PT, R2, R10, 0x2, 0x181f ;  /* 0x00581f000a027f89 */ /* 0x00866200000e0000 */
[----:B------:R-:W-:Y:S02]  /*cdc0*/  BSSY B0, `(.L_x_523) ;  /* 0x0000010000007945 */ /* 0x000fe40003800000 */
[----:B------:R-:W-:Y:S01]  /*cdd0*/  ISETP.GE.AND P0, PT, R3, UR4, PT ;  /* 0x0000000403007c0c */ /* 0x000fe2000bf06270 */
[----:B--2---:R3:W2:-:S12]  /*cde0*/  SHFL.IDX PT, R0, R12, 0x2, 0x181f ;  /* 0x00581f000c007f89 */ /* 0x00469800000e0000 */
[----:B------:R-:W-:Y:S05]  /*cdf0*/  @P0 BRA `(.L_x_524) ;  /* 0x000000c000000947 */ /* 0x000fea0003800000 */
[----:B------:R-:W-:Y:S02]  /*ce00*/  ISETP.GE.AND P2, PT, R206, c[0x0][0x3c8], PT ;  /* 0x0000f200ce007a0c */ /* 0x000fe40003f46270 */
[----:B------:R-:W-:Y:S02]  /*ce10*/  ISETP.GE.AND P1, PT, R207, c[0x0][0x3c8], PT ;  /* 0x0000f200cf007a0c */ /* 0x000fe40003f26270 */
[----:B------:R-:W-:-:S09]  /*ce20*/  ISETP.GE.AND P0, PT, R208, c[0x0][0x3c8], PT ;  /* 0x0000f200d0007a0c */ /* 0x000fd20003f06270 */
[-C--:B--2---:R-:W-:Y:S02]  /*ce30*/  @!P2 LEA R8, P5, R206, R0.reuse, 0x1 ;  /* 0x00000000ce08a211 */ /* 0x084fe400078a08ff */
[CC--:B------:R-:W-:Y:S02]  /*ce40*/  @!P1 LEA R6, P4, R207.reuse, R0.reuse, 0x1 ;  /* 0x00000000cf069211 */ /* 0x0c0fe400078808ff */
[----:B------:R-:W-:Y:S02]  /*ce50*/  @!P0 LEA R4, P3, R208, R0, 0x1 ;  /* 0x00000000d0048211 */ /* 0x000fe400078608ff */
[-C--:B-1----:R-:W-:Y:S02]  /*ce60*/  @!P2 LEA.HI.X R9, R206, R2.reuse, R15, 0x1, P5 ;  /* 0x00000002ce09a211 */ /* 0x082fe400028f0c0f */
[-C--:B------:R-:W-:Y:S02]  /*ce70*/  @!P1 LEA.HI.X R7, R207, R2.reuse, R14, 0x1, P4 ;  /* 0x00000002cf079211 */ /* 0x080fe400020f0c0e */
[----:B------:R-:W-:Y:S01]  /*ce80*/  @!P0 LEA.HI.X R5, R208, R2, R13, 0x1, P3 ;  /* 0x00000002d0058211 */ /* 0x000fe200018f0c0d */
[----:B----4-:R1:W-:Y:S04]  /*ce90*/  @!P2 ST.E.128 [R8.64], R48 ;  /* 0x000000300800a985 */ /* 0x0103e8000c101d06 */
[----:B------:R1:W-:Y:S04]  /*cea0*/  @!P1 ST.E.128 [R6.64], R44 ;  /* 0x0000002c06009985 */ /* 0x0003e8000c101d06 */
[----:B------:R1:W-:Y:S02]  /*ceb0*/  @!P0 ST.E.128 [R4.64], R40 ;  /* 0x0000002804008985 */ /* 0x0003e4000c101d06 */
.L_x_524:
[----:B------:R-:W-:Y:S05]  /*cec0*/  BSYNC B0 ;  /* 0x0000000000007941 */ /* 0x000fea0003800000 */
.L_x_523:
[----:B------:R-:W-:Y:S01]  /*ced0*/  IADD3 R3, R11, 0x60, RZ ;  /* 0x000000600b037810 */ /* 0x000fe20007ffe0ff */
[----:B-1----:R1:W3:Y:S03]  /*cee0*/  SHFL.IDX PT, R2, R10, 0x3, 0x181f ;  /* 0x00781f000a027f89 */ /* 0x0022e600000e0000 */
[----:B------:R-:W-:Y:S01]  /*cef0*/  ISETP.GE.AND P0, PT, R3, UR4, PT ;  /* 0x0000000403007c0c */ /* 0x000fe2000bf06270 */
[----:B--2---:R1:W2:-:S12]  /*cf00*/  SHFL.IDX PT, R0, R12, 0x3, 0x181f ;  /* 0x00781f000c007f89 */ /* 0x00429800000e0000 */
[----:B------:R-:W-:Y:S05]  /*cf10*/  @P0 BRA `(.L_x_525) ;  /* 0x00000ad000000947 */ /* 0x000fea0003800000 */
[----:B------:R-:W-:Y:S02]  /*cf20*/  ISETP.GE.AND P1, PT, R206, c[0x0][0x3c8], PT ;  /* 0x0000f200ce007a0c */ /* 0x000fe40003f26270 */
[----:B------:R-:W-:-:S11]  /*cf30*/  ISETP.GE.AND P0, PT, R207, c[0x0][0x3c8], PT ;  /* 0x0000f200cf007a0c */ /* 0x000fd60003f06270 */
[CC--:B--2---:R-:W-:Y:S02]  /*cf40*/  @!P1 LEA R6, P3, R206.reuse, R0.reuse, 0x1 ;  /* 0x00000000ce069211 */ /* 0x0c4fe400078608ff */
[C---:B------:R-:W-:Y:S02]  /*cf50*/  @!P0 LEA R4, P2, R207.reuse, R0, 0x1 ;  /* 0x00000000cf048211 */ /* 0x040fe400078408ff */
[-C--:B---3--:R-:W-:Y:S02]  /*cf60*/  @!P1 LEA.HI.X R7, R206, R2.reuse, R15, 0x1, P3 ;  /* 0x00000002ce079211 */ /* 0x088fe400018f0c0f */
[----:B------:R-:W-:-:S03]  /*cf70*/  @!P0 LEA.HI.X R5, R207, R2, R14, 0x1, P2 ;  /* 0x00000002cf058211 */ /* 0x000fc600010f0c0e */
[----:B------:R2:W-:Y:S04]  /*cf80*/  @!P1 ST.E.128 [R6.64], R56 ;  /* 0x0000003806009985 */ /* 0x0005e8000c101d06 */
[----:B------:R2:W-:Y:S01]  /*cf90*/  @!P0 ST.E.128 [R4.64], R52 ;  /* 0x0000003404008985 */ /* 0x0005e2000c101d06 */
[----:B------:R-:W-:-:S13]  /*cfa0*/  ISETP.GE.AND P0, PT, R208, c[0x0][0x3c8], PT ;  /* 0x0000f200d0007a0c */ /* 0x000fda0003f06270 */
[----:B------:R-:W-:Y:S05]  /*cfb0*/  @P0 BRA `(.L_x_525) ;  /* 0x00000a3000000947 */ /* 0x000fea0003800000 */
[----:B--2---:R-:W-:-:S04]  /*cfc0*/  LEA R4, P0, R208, R0, 0x1 ;  /* 0x00000000d0047211 */ /* 0x004fc800078008ff */
[----:B------:R-:W-:-:S05]  /*cfd0*/  LEA.HI.X R5, R208, R2, R13, 0x1, P0 ;  /* 0x00000002d0057211 */ /* 0x000fca00000f0c0d */
[----:B------:R2:W-:Y:S01]  /*cfe0*/  ST.E.128 [R4.64], R60 ;  /* 0x0000003c04007985 */ /* 0x0005e2000c101d06 */
[----:B------:R-:W-:Y:S05]  /*cff0*/  BRA `(.L_x_525) ;  /* 0x000009f000007947 */ /* 0x000fea0003800000 */
.L_x_517:
[----:B------:R-:W2:Y:S01]  /*d000*/  S2R R3, SR_TID.X ;  /* 0x0000000000037919 */ /* 0x000ea20000002100 */
[----:B------:R-:W-:Y:S01]  /*d010*/  BSSY B0, `(.L_x_526) ;  /* 0x0000023000007945 */ /* 0x000fe20003800000 */
[----:B------:R-:W-:Y:S02]  /*d020*/  SHF.R.S32.HI R9, RZ, 0x1f, R231 ;  /* 0x0000001fff097819 */ /* 0x000fe400000114e7 */
[----:B------:R-:W-:Y:S02]  /*d030*/  SHF.R.S32.HI R10, RZ, 0x1f, R230 ;  /* 0x0000001fff0a7819 */ /* 0x000fe400000114e6 */
[----:B--2---:R-:W-:-:S13]  /*d040*/  ISETP.GE.AND P0, PT, R3, 0x80, PT ;  /* 0x000000800300780c */ /* 0x004fda0003f06270 */
[----:B------:R-:W-:Y:S05]  /*d050*/  @P0 BRA `(.L_x_527) ;  /* 0x000001e000000947 */ /* 0x000fea0003800000 */
[----:B------:R-:W-:Y:S02]  /*d060*/  MOV R2, c[0x0][0x4e8] ;  /* 0x00013a0000027a02 */ /* 0x000fe40000000f00 */
[----:B------:R-:W-:-:S03]  /*d070*/  IADD3 R6, R228, R3, RZ ;  /* 0x00000003e4067210 */ /* 0x000fc60007ffe0ff */
[----:B------:R-:W-:-:S05]  /*d080*/  IMAD R0, R2, c[0x0][0x388], RZ ;  /* 0x0000e20002007a24 */ /* 0x000fca00078e02ff */
[----:B------:R-:W-:-:S13]  /*d090*/  ISETP.GE.AND P0, PT, R6, R0, PT ;  /* 0x000000000600720c */ /* 0x000fda0003f06270 */
[----:B------:R-:W-:Y:S05]  /*d0a0*/  @P0 BRA `(.L_x_527) ;  /* 0x0000019000000947 */ /* 0x000fea0003800000 */
[----:B------:R-:W-:Y:S01]  /*d0b0*/  ISETP.NE.AND P0, PT, R2, 0x1, PT ;  /* 0x000000010200780c */ /* 0x000fe20003f05270 */
[----:B------:R-:W-:Y:S01]  /*d0c0*/  IMAD R4, R9, c[0x0][0x490], RZ ;  /* 0x0001240009047a24 */ /* 0x000fe200078e02ff */
[----:B------:R-:W-:Y:S01]  /*d0d0*/  MOV R0, R6 ;  /* 0x0000000600007202 */ /* 0x000fe20000000f00 */
[----:B------:R-:W-:-:S04]  /*d0e0*/  IMAD.WIDE.U32 R2, R231, c[0x0][0x490], RZ ;  /* 0x00012400e7027a25 */ /* 0x000fc800078e00ff */
[----:B------:R-:W-:Y:S02]  /*d0f0*/  IMAD R4, R231, c[0x0][0x494], R4 ;  /* 0x00012500e7047a24 */ /* 0x000fe400078e0204 */
[----:B------:R-:W-:-:S03]  /*d100*/  IMAD R8, R10, c[0x0][0x498], RZ ;  /* 0x000126000a087a24 */ /* 0x000fc600078e02ff */
[----:B------:R-:W-:Y:S01]  /*d110*/  IADD3 R3, R3, R4, RZ ;  /* 0x0000000403037210 */ /* 0x000fe20007ffe0ff */
[----:B------:R-:W-:-:S05]  /*d120*/  @P0 IMAD.HI.U32 R5, R6, c[0x0][0x4ec], RZ ;  /* 0x00013b0006050a27 */ /* 0x000fca00078e00ff */
[----:B------:R-:W-:Y:S01]  /*d130*/  @P0 SHF.R.U32.HI R0, RZ, c[0x0][0x4f0], R5 ;  /* 0x00013c00ff000a19 */ /* 0x000fe20000011605 */
[----:B------:R-:W-:-:S03]  /*d140*/  IMAD.WIDE.U32 R4, R230, c[0x0][0x498], R2 ;  /* 0x00012600e6047a25 */ /* 0x000fc600078e0002 */
[----:B------:R-:W-:Y:S01]  /*d150*/  IADD3 R7, -R0, RZ, RZ ;  /* 0x000000ff00077210 */ /* 0x000fe20007ffe1ff */
[----:B------:R-:W-:Y:S01]  /*d160*/  IMAD R3, R230, c[0x0][0x49c], R8 ;  /* 0x00012700e6037a24 */ /* 0x000fe200078e0208 */
[----:B------:R-:W-:-:S03]  /*d170*/  IADD3 R4, P0, R0, R4, RZ ;  /* 0x0000000400047210 */ /* 0x000fc60007f1e0ff */
[----:B------:R-:W-:Y:S01]  /*d180*/  IMAD R2, R7, c[0x0][0x4e8], R6 ;  /* 0x00013a0007027a24 */ /* 0x000fe200078e0206 */
[----:B------:R-:W-:-:S04]  /*d190*/  SHF.R.S32.HI R6, RZ, 0x1f, R0 ;  /* 0x0000001fff067819 */ /* 0x000fc80000011400 */
[----:B------:R-:W-:Y:S02]  /*d1a0*/  SHF.R.S32.HI R0, RZ, 0x1f, R2 ;  /* 0x0000001fff007819 */ /* 0x000fe40000011402 */
[----:B------:R-:W-:-:S03]  /*d1b0*/  IADD3.X R5, R6, R5, R3, P0, !PT ;  /* 0x0000000506057210 */ /* 0x000fc600007fe403 */
[----:B------:R-:W-:-:S04]  /*d1c0*/  IMAD R0, R0, c[0x0][0x488], RZ ;  /* 0x0001220000007a24 */ /* 0x000fc800078e02ff */
[C---:B------:R-:W-:Y:S02]  /*d1d0*/  IMAD R0, R2.reuse, c[0x0][0x48c], R0 ;  /* 0x0001230002007a24 */ /* 0x040fe400078e0200 */
[----:B------:R-:W-:-:S05]  /*d1e0*/  IMAD.WIDE.U32 R2, R2, c[0x0][0x488], R4 ;  /* 0x0001220002027a25 */ /* 0x000fca00078e0004 */
[----:B------:R-:W-:Y:S02]  /*d1f0*/  IADD3 R0, R3, R0, RZ ;  /* 0x0000000003007210 */ /* 0x000fe40007ffe0ff */
[----:B------:R-:W-:-:S04]  /*d200*/  LEA R4, P0, R2, c[0x0][0x450], 0x2 ;  /* 0x0001140002047a11 */ /* 0x000fc800078010ff */
[----:B------:R-:W-:Y:S02]  /*d210*/  LEA.HI.X R5, R2, c[0x0][0x454], R0, 0x2, P0 ;  /* 0x0001150002057a11 */ /* 0x000fe400000f1400 */
[----:B------:R-:W-:-:S05]  /*d220*/  MOV R0, 0xff800000 ;  /* 0xff80000000007802 */ /* 0x000fca0000000f00 */
[----:B------:R2:W-:Y:S02]  /*d230*/  STG.E [R4.64], R0 ;  /* 0x0000000004007986 */ /* 0x0005e4000c101906 */
.L_x_527:
[----:B------:R-:W-:Y:S05]  /*d240*/  BSYNC B0 ;  /* 0x0000000000007941 */ /* 0x000fea0003800000 */
.L_x_526:
[----:B--2---:R-:W-:Y:S01]  /*d250*/  MOV R0, c[0x0][0x4e8] ;  /* 0x00013a0000007a02 */ /* 0x004fe20000000f00 */
[----:B------:R-:W-:Y:S01]  /*d260*/  IMAD.WIDE.U32 R2, R231, c[0x0][0x3e8], RZ ;  /* 0x0000fa00e7027a25 */ /* 0x000fe200078e00ff */
[----:B------:R-:W-:Y:S02]  /*d270*/  IADD3 R4, R216, R228, RZ ;  /* 0x000000e4d8047210 */ /* 0x000fe40007ffe0ff */
[----:B------:R-:W-:Y:S01]  /*d280*/  ISETP.NE.AND P0, PT, R0, 0x1, PT ;  /* 0x000000010000780c */ /* 0x000fe20003f05270 */
[----:B------:R-:W-:Y:S02]  /*d290*/  IMAD R0, R9, c[0x0][0x3e8], RZ ;  /* 0x0000fa0009007a24 */ /* 0x000fe400078e02ff */
[----:B------:R-:W-:Y:S02]  /*d2a0*/  IMAD R6, R10, c[0x0][0x3f0], RZ ;  /* 0x0000fc000a067a24 */ /* 0x000fe400078e02ff */
[----:B------:R-:W-:Y:S01]  /*d2b0*/  IMAD R5, R231, c[0x0][0x3ec], R0 ;  /* 0x0000fb00e7057a24 */ /* 0x000fe200078e0200 */
[----:B------:R-:W-:Y:S01]  /*d2c0*/  MOV R0, R4 ;  /* 0x0000000400007202 */ /* 0x000fe20000000f00 */
[----:B------:R-:W-:-:S03]  /*d2d0*/  IMAD R8, R230, c[0x0][0x3f4], R6 ;  /* 0x0000fd00e6087a24 */ /* 0x000fc600078e0206 */
[----:B------:R-:W-:-:S03]  /*d2e0*/  IADD3 R3, R3, R5, RZ ;  /* 0x0000000503037210 */ /* 0x000fc60007ffe0ff */
[----:B------:R-:W-:-:S04]  /*d2f0*/  @P0 IMAD.HI.U32 R7, R4, c[0x0][0x4ec], RZ ;  /* 0x00013b0004070a27 */ /* 0x000fc800078e00ff */
[----:B------:R-:W-:Y:S01]  /*d300*/  IMAD.WIDE.U32 R2, R230, c[0x0][0x3f0], R2 ;  /* 0x0000fc00e6027a25 */ /* 0x000fe200078e0002 */
[----:B------:R-:W-:-:S04]  /*d310*/  @P0 SHF.R.U32.HI R0, RZ, c[0x0][0x4f0], R7 ;  /* 0x00013c00ff000a19 */ /* 0x000fc80000011607 */
[----:B------:R-:W-:Y:S02]  /*d320*/  SHF.R.S32.HI R6, RZ, 0x1f, R0 ;  /* 0x0000001fff067819 */ /* 0x000fe40000011400 */
[----:B------:R-:W-:Y:S02]  /*d330*/  IADD3 R5, -R0, RZ, RZ ;  /* 0x000000ff00057210 */ /* 0x000fe40007ffe1ff */
[----:B------:R-:W-:Y:S01]  /*d340*/  IADD3 R3, R3, R8, RZ ;  /* 0x0000000803037210 */ /* 0x000fe20007ffe0ff */
[----:B------:R-:W-:Y:S02]  /*d350*/  IMAD R6, R6, c[0x0][0x3e0], RZ ;  /* 0x0000f80006067a24 */ /* 0x000fe400078e02ff */
[----:B------:R-:W-:Y:S02]  /*d360*/  IMAD R4, R5, c[0x0][0x4e8], R4 ;  /* 0x00013a0005047a24 */ /* 0x000fe400078e0204 */
[C---:B------:R-:W-:Y:S02]  /*d370*/  IMAD R5, R0.reuse, c[0x0][0x3e4], R6 ;  /* 0x0000f90000057a24 */ /* 0x040fe400078e0206 */
[----:B------:R-:W-:Y:S01]  /*d380*/  IMAD.WIDE.U32 R2, R0, c[0x0][0x3e0], R2 ;  /* 0x0000f80000027a25 */ /* 0x000fe200078e0002 */
[----:B------:R-:W-:-:S04]  /*d390*/  SHF.R.S32.HI R0, RZ, 0x1f, R4 ;  /* 0x0000001fff007819 */ /* 0x000fc80000011404 */
[----:B------:R-:W-:Y:S01]  /*d3a0*/  IADD3 R3, R3, R5, RZ ;  /* 0x0000000503037210 */ /* 0x000fe20007ffe0ff */
[----:B------:R-:W-:-:S04]  /*d3b0*/  IMAD R0, R0, c[0x0][0x3d8], RZ ;  /* 0x0000f60000007a24 */ /* 0x000fc800078e02ff */
[----:B------:R-:W-:-:S04]  /*d3c0*/  IMAD.WIDE.U32 R2, R4, c[0x0][0x3d8], R2 ;  /* 0x0000f60004027a25 */ /* 0x000fc800078e0002 */
[----:B------:R-:W-:Y:S01]  /*d3d0*/  IMAD R4, R4, c[0x0][0x3dc], R0 ;  /* 0x0000f70004047a24 */ /* 0x000fe200078e0200 */
[----:B------:R-:W-:-:S04]  /*d3e0*/  LEA R11, P0, R2, c[0x0][0x380], 0x1 ;  /* 0x0000e000020b7a11 */ /* 0x000fc800078008ff */
[----:B------:R-:W-:-:S04]  /*d3f0*/  IADD3 R4, R3, R4, RZ ;  /* 0x0000000403047210 */ /* 0x000fc80007ffe0ff */
[----:B------:R-:W-:Y:S01]  /*d400*/  LEA.HI.X R9, R2, c[0x0][0x384], R4, 0x1, P0 ;  /* 0x0000e10002097a11 */ /* 0x000fe200000f0c04 */
[----:B------:R-:W-:Y:S05]  /*d410*/  BRA.DIV ~URZ, `(.L_x_528) ;  /* 0x000023d27f007947 */ /* 0x000fea000b800000 */
[----:B------:R2:W3:Y:S02]  /*d420*/  SHFL.IDX PT, R8, R9, RZ, 0x181f ;  /* 0x00181fff09087589 */ /* 0x0004e400000e0000 */
.L_x_566:
[----:B------:R-:W-:Y:S05]  /*d430*/  BRA.DIV ~URZ, `(.L_x_529) ;  /* 0x000024227f007947 */ /* 0x000fea000b800000 */
[----:B------:R4:W1:Y:S02]  /*d440*/  SHFL.IDX PT, R0, R11, RZ, 0x181f ;  /* 0x00181fff0b007589 */ /* 0x00086400000e0000 */
.L_x_567:
[----:B------:R-:W-:Y:S01]  /*d450*/  MOV R12, c[0x0][0x4e8] ;  /* 0x00013a00000c7a02 */ /* 0x000fe20000000f00 */
[----:B------:R-:W-:Y:S01]  /*d460*/  BSSY B0, `(.L_x_530) ;  /* 0x0000014000007945 */ /* 0x000fe20003800000 */
[----:B------:R-:W-:-:S03]  /*d470*/  IADD3 R10, R229, R228, RZ ;  /* 0x000000e4e50a7210 */ /* 0x000fc60007ffe0ff */
[----:B------:R-:W-:-:S05]  /*d480*/  IMAD R12, R12, c[0x0][0x388], RZ ;  /* 0x0000e2000c0c7a24 */ /* 0x000fca00078e02ff */
[----:B------:R-:W-:-:S13]  /*d490*/  ISETP.GE.AND P0, PT, R10, R12, PT ;  /* 0x0000000c0a00720c */ /* 0x000fda0003f06270 */
[----:B------:R-:W-:Y:S05]  /*d4a0*/  @P0 BRA `(.L_x_531) ;  /* 0x000000f000000947 */ /* 0x000fea0003800000 */
[----:B------:R-:W-:Y:S02]  /*d4b0*/  ISETP.GE.AND P2, PT, R206, c[0x0][0x3c8], PT ;  /* 0x0000f200ce007a0c */ /* 0x000fe40003f46270 */
[----:B------:R-:W-:Y:S02]  /*d4c0*/  ISETP.GE.AND P1, PT, R207, c[0x0][0x3c8], PT ;  /* 0x0000f200cf007a0c */ /* 0x000fe40003f26270 */
[----:B------:R-:W-:Y:S02]  /*d4d0*/  ISETP.GE.AND P0, PT, R208, c[0x0][0x3c8], PT ;  /* 0x0000f200d0007a0c */ /* 0x000fe40003f06270 */
[----:B------:R-:W-:Y:S02]  /*d4e0*/  SHF.R.S32.HI R15, RZ, 0x1f, R206 ;  /* 0x0000001fff0f7819 */ /* 0x000fe400000114ce */
[----:B------:R-:W-:Y:S02]  /*d4f0*/  SHF.R.S32.HI R14, RZ, 0x1f, R207 ;  /* 0x0000001fff0e7819 */ /* 0x000fe400000114cf */
[----:B------:R-:W-:-:S03]  /*d500*/  SHF.R.S32.HI R13, RZ, 0x1f, R208 ;  /* 0x0000001fff0d7819 */ /* 0x000fc600000114d0 */
[-C--:B-1----:R-:W-:Y:S02]  /*d510*/  @!P2 LEA R6, P5, R206, R0.reuse, 0x1 ;  /* 0x00000000ce06a211 */ /* 0x082fe400078a08ff */
[CC--:B------:R-:W-:Y:S02]  /*d520*/  @!P1 LEA R4, P4, R207.reuse, R0.reuse, 0x1 ;  /* 0x00000000cf049211 */ /* 0x0c0fe400078808ff */
[----:B------:R-:W-:Y:S02]  /*d530*/  @!P0 LEA R2, P3, R208, R0, 0x1 ;  /* 0x00000000d0028211 */ /* 0x000fe400078608ff */
[-C--:B---3--:R-:W-:Y:S02]  /*d540*/  @!P2 LEA.HI.X R7, R206, R8.reuse, R15, 0x1, P5 ;  /* 0x00000008ce07a211 */ /* 0x088fe400028f0c0f */
[-C--:B------:R-:W-:Y:S02]  /*d550*/  @!P1 LEA.HI.X R5, R207, R8.reuse, R14, 0x1, P4 ;  /* 0x00000008cf059211 */ /* 0x080fe400020f0c0e */
[----:B------:R-:W-:Y:S01]  /*d560*/  @!P0 LEA.HI.X R3, R208, R8, R13, 0x1, P3 ;  /* 0x00000008d0038211 */ /* 0x000fe200018f0c0d */
[----:B------:R1:W-:Y:S04]  /*d570*/  @!P2 ST.E.128 [R6.64], RZ ;  /* 0x000000ff0600a985 */ /* 0x0003e8000c101d06 */
[----:B------:R1:W-:Y:S04]  /*d580*/  @!P1 ST.E.128 [R4.64], RZ ;  /* 0x000000ff04009985 */ /* 0x0003e8000c101d06 */
[----:B------:R1:W-:Y:S02]  /*d590*/  @!P0 ST.E.128 [R2.64], RZ ;  /* 0x000000ff02008985 */ /* 0x0003e4000c101d06 */
.L_x_531:
[----:B------:R-:W-:Y:S05]  /*d5a0*/  BSYNC B0 ;  /* 0x0000000000007941 */ /* 0x000fea0003800000 */
.L_x_530:
[----:B------:R-:W-:Y:S05]  /*d5b0*/  BRA.DIV ~URZ, `(.L_x_532) ;  /* 0x000023127f007947 */ /* 0x000fea000b800000 */
[----:B---3--:R3:W2:Y:S04]  /*d5c0*/  SHFL.IDX PT, R8, R9, 0x1, 0x181f ;  /* 0x00381f0009087f89 */ /* 0x0086a800000e0000 */
[----:B-1----:R3:W1:Y:S02]  /*d5d0*/  SHFL.IDX PT, R0, R11, 0x1, 0x181f ;  /* 0x00381f000b007f89 */ /* 0x00266400000e0000 */
.L_x_568:
[----:B------:R-:W-:Y:S01]  /*d5e0*/  IADD3 R2, R10, 0x20, RZ ;  /* 0x000000200a027810 */ /* 0x000fe20007ffe0ff */
[----:B------:R-:W-:Y:S03]  /*d5f0*/  BSSY B0, `(.L_x_533) ;  /* 0x0000012000007945 */ /* 0x000fe60003800000 */
        /* <DEDUP_REMOVED lines=11> */
[-C--:B--2---:R-:W-:Y:S02]  /*d6b0*/  @!P2 LEA.HI.X R7, R206, R8.reuse, R15, 0x1, P5 ;  /* 0x00000008ce07a211 */ /* 0x084fe400028f0c0f */
[-C--:B------:R-:W-:Y:S02]  /*d6c0*/  @!P1 LEA.HI.X R5, R207, R8.reuse, R14, 0x1, P4 ;  /* 0x00000008cf059211 */ /* 0x080fe400020f0c0e */
[----:B------:R-:W-:Y:S01]  /*d6d0*/  @!P0 LEA.HI.X R3, R208, R8, R13, 0x1, P3 ;  /* 0x00000008d0038211 */ /* 0x000fe200018f0c0d */
[----:B------:R1:W-:Y:S04]  /*d6e0*/  @!P2 ST.E.128 [R6.64], RZ ;  /* 0x000000ff0600a985 */ /* 0x0003e8000c101d06 */
[----:B------:R1:W-:Y:S04]  /*d6f0*/  @!P1 ST.E.128 [R4.64], RZ ;  /* 0x000000ff04009985 */ /* 0x0003e8000c101d06 */
[----:B------:R1:W-:Y:S02]  /*d700*/  @!P0 ST.E.128 [R2.64], RZ ;  /* 0x000000ff02008985 */ /* 0x0003e4000c101d06 */
.L_x_534:
[----:B------:R-:W-:Y:S05]  /*d710*/  BSYNC B0 ;  /* 0x0000000000007941 */ /* 0x000fea0003800000 */
.L_x_533:
[----:B------:R-:W-:Y:S05]  /*d720*/  BRA.DIV ~URZ, `(.L_x_535) ;  /* 0x000022727f007947 */ /* 0x000fea000b800000 */
[----:B--2---:R2:W3:Y:S02]  /*d730*/  SHFL.IDX PT, R8, R9, 0x2, 0x181f ;  /* 0x00581f0009087f89 */ /* 0x0044e400000e0000 */
.L_x_569:
[----:B------:R-:W-:Y:S05]  /*d740*/  BRA.DIV ~URZ, `(.L_x_536) ;  /* 0x000022c27f007947 */ /* 0x000fea000b800000 */
[----:B-1----:R1:W2:Y:S02]  /*d750*/  SHFL.IDX PT, R0, R11, 0x2, 0x181f ;  /* 0x00581f000b007f89 */ /* 0x0022a400000e0000 */
.L_x_570:
        /* <DEDUP_REMOVED lines=10> */
[-C--:B--2---:R-:W-:Y:S02]  /*d800*/  @!P2 LEA R6, P5, R206, R0.reuse, 0x1 ;  /* 0x00000000ce06a211 */ /* 0x084fe400078a08ff */
        /* <DEDUP_REMOVED lines=8> */
.L_x_538:
[----:B------:R-:W-:Y:S05]  /*d890*/  BSYNC B0 ;  /* 0x0000000000007941 */ /* 0x000fea0003800000 */
.L_x_537:
[----:B------:R-:W-:Y:S05]  /*d8a0*/  BRA.DIV ~URZ, `(.L_x_539) ;  /* 0x000021d27f007947 */ /* 0x000fea000b800000 */
[----:B---3--:R3:W1:Y:S04]  /*d8b0*/  SHFL.IDX PT, R8, R9, 0x3, 0x181f ;  /* 0x00781f0009087f89 */ /* 0x00866800000e0000 */
[----:B--2---:R3:W2:Y:S02]  /*d8c0*/  SHFL.IDX PT, R0, R11, 0x3, 0x181f ;  /* 0x00781f000b007f89 */ /* 0x0046a400000e0000 */
.L_x_571:
[----:B------:R-:W-:-:S04]  /*d8d0*/  IADD3 R2, R10, 0x60, RZ ;  /* 0x000000600a027810 */ /* 0x000fc80007ffe0ff */
[----:B------:R-:W-:-:S13]  /*d8e0*/  ISETP.GE.AND P0, PT, R2, R12, PT ;  /* 0x0000000c0200720c */ /* 0x000fda0003f06270 */
[----:B------:R-:W-:Y:S05]  /*d8f0*/  @P0 BRA `(.L_x_525) ;  /* 0x000000f000000947 */ /* 0x000fea0003800000 */
[----:B------:R-:W-:Y:S02]  /*d900*/  ISETP.GE.AND P2, PT, R206, c[0x0][0x3c8], PT ;  /* 0x0000f200ce007a0c */ /* 0x000fe40003f46270 */
[----:B------:R-:W-:Y:S02]  /*d910*/  ISETP.GE.AND P1, PT, R207, c[0x0][0x3c8], PT ;  /* 0x0000f200cf007a0c */ /* 0x000fe40003f26270 */
[----:B------:R-:W-:Y:S02]  /*d920*/  ISETP.GE.AND P0, PT, R208, c[0x0][0x3c8], PT ;  /* 0x0000f200d0007a0c */ /* 0x000fe40003f06270 */
[----:B------:R-:W-:Y:S02]  /*d930*/  SHF.R.S32.HI R13, RZ, 0x1f, R206 ;  /* 0x0000001fff0d7819 */ /* 0x000fe400000114ce */
[----:B-1-34-:R-:W-:Y:S02]  /*d940*/  SHF.R.S32.HI R11, RZ, 0x1f, R207 ;  /* 0x0000001fff0b7819 */ /* 0x01afe400000114cf */
[----:B------:R-:W-:-:S03]  /*d950*/  SHF.R.S32.HI R9, RZ, 0x1f, R208 ;  /* 0x0000001fff097819 */ /* 0x000fc600000114d0 */
[-C--:B--2---:R-:W-:Y:S02]  /*d960*/  @!P2 LEA R6, P5, R206, R0.reuse, 0x1 ;  /* 0x00000000ce06a211 */ /* 0x084fe400078a08ff */
[CC--:B------:R-:W-:Y:S02]  /*d970*/  @!P1 LEA R4, P4, R207.reuse, R0.reuse, 0x1 ;  /* 0x00000000cf049211 */ /* 0x0c0fe400078808ff */
[----:B------:R-:W-:Y:S02]  /*d980*/  @!P0 LEA R2, P3, R208, R0, 0x1 ;  /* 0x00000000d0028211 */ /* 0x000fe400078608ff */
[-C--:B------:R-:W-:Y:S02]  /*d990*/  @!P2 LEA.HI.X R7, R206, R8.reuse, R13, 0x1, P5 ;  /* 0x00000008ce07a211 */ /* 0x080fe400028f0c0d */
[-C--:B------:R-:W-:Y:S02]  /*d9a0*/  @!P1 LEA.HI.X R5, R207, R8.reuse, R11, 0x1, P4 ;  /* 0x00000008cf059211 */ /* 0x080fe400020f0c0b */
[----:B------:R-:W-:Y:S01]  /*d9b0*/  @!P0 LEA.HI.X R3, R208, R8, R9, 0x1, P3 ;  /* 0x00000008d0038211 */ /* 0x000fe200018f0c09 */
[----:B------:R1:W-:Y:S04]  /*d9c0*/  @!P2 ST.E.128 [R6.64], RZ ;  /* 0x000000ff0600a985 */ /* 0x0003e8000c101d06 */
[----:B------:R1:W-:Y:S04]  /*d9d0*/  @!P1 ST.E.128 [R4.64], RZ ;  /* 0x000000ff04009985 */ /* 0x0003e8000c101d06 */
[----:B------:R1:W-:Y:S02]  /*d9e0*/  @!P0 ST.E.128 [R2.64], RZ ;  /* 0x000000ff02008985 */ /* 0x0003e4000c101d06 */
.L_x_525:
[----:B------:R-:W-:Y:S05]  /*d9f0*/  BSYNC B1 ;  /* 0x0000000000017941 */ /* 0x000fea0003800000 */
.L_x_516:
[----:B--2---:R-:W2:Y:S02]  /*da00*/  LDL R0, [R1+0x24] ;  /* 0x0000240001007983 */ /* 0x004ea40000100800 */
[----:B--2---:R-:W-:-:S13]  /*da10*/  ISETP.NE.AND P0, PT, R0, RZ, PT ;  /* 0x000000ff0000720c */ /* 0x004fda0003f05270 */
[----:B------:R-:W-:Y:S01]  /*da20*/  @P0 WARPSYNC 0xffffffff ;  /* 0xffffffff00000948 */ /* 0x000fe20003800000 */
[----:B------:R-:W-:Y:S06]  /*da30*/  @P0 BAR.SYNC.DEFER_BLOCKING 0x5, 0x100 ;  /* 0x0144000000000b1d */ /* 0x000fec0000010000 */
[----:B------:R-:W2:Y:S04]  /*da40*/  @P0 LDS R0, [0x18100] ;  /* 0x01810000ff000984 */ /* 0x000ea80000000800 */
[----:B--2---:R2:W-:Y:S04]  /*da50*/  @P0 STL [R1], R0 ;  /* 0x0000000001000387 */ /* 0x0045e80000100800 */
[----:B------:R-:W-:Y:S06]  /*da60*/  @P0 BAR.ARV 0x4, 0x100 ;  /* 0x0104000000000b1d */ /* 0x000fec0000002000 */
[----:B------:R-:W-:Y:S05]  /*da70*/  @P0 BRA `(.L_x_540) ;  /* 0x0000007000000947 */ /* 0x000fea0003800000 */
[----:B------:R-:W-:Y:S05]  /*da80*/  BRA.DIV ~URZ, `(.L_x_541) ;  /* 0x000020c27f007947 */ /* 0x000fea000b800000 */
[----:B--2---:R2:W4:Y:S02]  /*da90*/  SHFL.IDX PT, R0, R65, RZ, 0x1f ;  /* 0x00001fff41007589 */ /* 0x00452400000e0000 */
.L_x_572:
[----:B------:R-:W-:Y:S01]  /*daa0*/  WARPSYNC 0xffffffff ;  /* 0xffffffff00007948 */ /* 0x000fe20003800000 */
[----:B------:R-:W-:Y:S06]  /*dab0*/  BAR.SYNC.DEFER_BLOCKING 0x4, 0x100 ;  /* 0x0104000000007b1d */ /* 0x000fec0000010000 */
[----:B----4-:R4:W-:Y:S04]  /*dac0*/  STL [R1], R0 ;  /* 0x0000000001007387 */ /* 0x0109e80000100800 */
[----:B------:R4:W-:Y:S04]  /*dad0*/  @!P6 STS [0x18100], R65 ;  /* 0x01810041ff00e388 */ /* 0x0009e80000000800 */
[----:B------:R-:W-:Y:S06]  /*dae0*/  BAR.ARV 0x5, 0x100 ;  /* 0x0144000000007b1d */ /* 0x000fec0000002000 */
.L_x_540:
[----:B--2-4-:R-:W2:Y:S02]  /*daf0*/  LDL R0, [R1] ;  /* 0x0000000001007983 */ /* 0x014ea40000100800 */
[----:B--2---:R-:W-:-:S13]  /*db00*/  ISETP.GE.AND P0, PT, R0, c[0x0][0x538], PT ;  /* 0x00014e0000007a0c */ /* 0x004fda0003f06270 */
[----:B-1-3--:R-:W-:Y:S01]  /*db10*/  @P0 CALL.REL.NOINC `(.L_x_542) ;  /* 0x0000001000000944 */ /* 0x00afe20003c00000 */
[----:B------:R-:W-:Y:S05]  /*db20*/  BRA `(.L_x_543) ;  /* 0xffff2d3000007947 */ /* 0x000fea000383ffff */
.L_x_542:
[----:B------:R-:W-:Y:S05]  /*db30*/  EXIT ;  /* 0x000000000000794d */ /* 0x000fea0003800000 */
.L_x_474:
[----:B------:R-:W-:Y:S01]  /*db40*/  IMAD.MOV.U32 R7, RZ, RZ, R9 ;  /* 0x000000ffff077224 */ /* 0x000fe200078e0009 */
[----:B------:R-:W-:Y:S01]  /*db50*/  MOV R171, RZ ;  /* 0x000000ff00ab7202 */ /* 0x000fe20000000f00 */
[----:B------:R-:W-:Y:S01]  /*db60*/  IMAD.MOV.U32 R3, RZ, RZ, 0x181f ;  /* 0x0000181fff037424 */ /* 0x000fe200078e00ff */
[----:B------:R-:W-:Y:S02]  /*db70*/  MOV R2, 0xdb90 ;  /* 0x0000db9000027802 */ /* 0x000fe40000000f00 */
[----:B-----5:R-:W-:Y:S05]  /*db80*/  CALL.REL.NOINC `($__internal_1_$__cuda_sm70_shflsync_idx_p) ;  /* 0x0000209000007944 */ /* 0x020fea0003c00000 */
[----:B------:R-:W-:Y:S01]  /*db90*/  MOV R8, R171 ;  /* 0x000000ab00087202 */ /* 0x000fe20000000f00 */
[----:B------:R-:W-:Y:S05]  /*dba0*/  BRA `(.L_x_544) ;  /* 0xffff374000007947 */ /* 0x000fea000383ffff */
.L_x_475:
[----:B------:R-:W-:Y:S01]  /*dbb0*/  IMAD.MOV.U32 R7, RZ, RZ, R11 ;  /* 0x000000ffff077224 */ /* 0x000fe200078e000b */
[----:B------:R-:W-:Y:S01]  /*dbc0*/  MOV R171, RZ ;  /* 0x000000ff00ab7202 */ /* 0x000fe20000000f00 */
[----:B------:R-:W-:Y:S01]  /*dbd0*/  IMAD.MOV.U32 R3, RZ, RZ, 0x181f ;  /* 0x0000181fff037424 */ /* 0x000fe200078e00ff */
[----:B------:R-:W-:Y:S02]  /*dbe0*/  MOV R2, 0xdc00 ;  /* 0x0000dc0000027802 */ /* 0x000fe40000000f00 */
[----:B-12--5:R-:W-:Y:S05]  /*dbf0*/  CALL.REL.NOINC `($__internal_1_$__cuda_sm70_shflsync_idx_p) ;  /* 0x0000202000007944 */ /* 0x026fea0003c00000 */
[----:B------:R-:W-:Y:S01]  /*dc00*/  MOV R0, R171 ;  /* 0x000000ab00007202 */ /* 0x000fe20000000f00 */
[----:B------:R-:W-:Y:S05]  /*dc10*/  BRA `(.L_x_545) ;  /* 0xffff36f000007947 */ /* 0x000fea000383ffff */
.L_x_478:
[----:B--2---:R-:W-:Y:S01]  /*dc20*/  IMAD.MOV.U32 R7, RZ, RZ, R9 ;  /* 0x000000ffff077224 */ /* 0x004fe200078e0009 */
[----:B------:R-:W-:Y:S01]  /*dc30*/  MOV R171, 0x1 ;  /* 0x0000000100ab7802 */ /* 0x000fe20000000f00 */
[----:B------:R-:W-:Y:S01]  /*dc40*/  IMAD.MOV.U32 R3, RZ, RZ, 0x181f ;  /* 0x0000181fff037424 */ /* 0x000fe200078e00ff */
[----:B------:R-:W-:-:S02]  /*dc50*/  MOV R2, 0xdc70 ;  /* 0x0000dc7000027802 */ /* 0x000fc40000000f00 */
[----:B-1-345:R-:W-:Y:S05]  /*dc60*/  CALL.REL.NOINC `($__internal_1_$__cuda_sm70_shflsync_idx_p) ;  /* 0x00001fb000007944 */ /* 0x03afea0003c00000 */
[----:B------:R-:W-:Y:S01]  /*dc70*/  IMAD.MOV.U32 R8, RZ, RZ, R171 ;  /* 0x000000ffff087224 */ /* 0x000fe200078e00ab */
[----:B------:R-:W-:Y:S01]  /*dc80*/  MOV R171, 0x1 ;  /* 0x0000000100ab7802 */ /* 0x000fe20000000f00 */
[----:B------:R-:W-:Y:S01]  /*dc90*/  IMAD.MOV.U32 R7, RZ, RZ, R11 ;  /* 0x000000ffff077224 */ /* 0x000fe200078e000b */
[----:B------:R-:W-:-:S02]  /*dca0*/  MOV R3, 0x181f ;  /* 0x0000181f00037802 */ /* 0x000fc40000000f00 */
[----:B------:R-:W-:Y:S02]  /*dcb0*/  MOV R2, 0xdcd0 ;  /* 0x0000dcd000027802 */ /* 0x000fe40000000f00 */
[----:B------:R-:W-:Y:S05]  /*dcc0*/  CALL.REL.NOINC `($__internal_1_$__cuda_sm70_shflsync_idx_p) ;  /* 0x00001f5000007944 */ /* 0x000fea0003c00000 */
[----:B------:R-:W-:Y:S01]  /*dcd0*/  MOV R0, R171 ;  /* 0x000000ab00007202 */ /* 0x000fe20000000f00 */
[----:B------:R-:W-:Y:S05]  /*dce0*/  BRA `(.L_x_546) ;  /* 0xffff37b000007947 */ /* 0x000fea000383ffff */
.L_x_481:
[----:B-1----:R-:W-:Y:S01]  /*dcf0*/  IMAD.MOV.U32 R7, RZ, RZ, R9 ;  /* 0x000000ffff077224 */ /* 0x002fe200078e0009 */
[----:B------:R-:W-:Y:S01]  /*dd00*/  MOV R171, 0x2 ;  /* 0x0000000200ab7802 */ /* 0x000fe20000000f00 */
[----:B------:R-:W-:Y:S01]  /*dd10*/  IMAD.MOV.U32 R3, RZ, RZ, 0x181f ;  /* 0x0000181fff037424 */ /* 0x000fe200078e00ff */
[----:B------:R-:W-:Y:S02]  /*dd20*/  MOV R2, 0xdd40 ;  /* 0x0000dd4000027802 */ /* 0x000fe40000000f00 */
[----:B--2345:R-:W-:Y:S05]  /*dd30*/  CALL.REL.NOINC `($__internal_1_$__cuda_sm70_shflsync_idx_p) ;  /* 0x00001ee000007944 */ /* 0x03cfea0003c00000 */
[----:B------:R-:W-:Y:S01]  /*dd40*/  MOV R8, R171 ;  /* 0x000000ab00087202 */ /* 0x000fe20000000f00 */
[----:B------:R-:W-:Y:S05]  /*dd50*/  BRA `(.L_x_547) ;  /* 0xffff38a000007947 */ /* 0x000fea000383ffff */
.L_x_482:
[----:B------:R-:W-:Y:S01]  /*dd60*/  IMAD.MOV.U32 R7, RZ, RZ, R11 ;  /* 0x000000ffff077224 */ /* 0x000fe200078e000b */
[----:B------:R-:W-:Y:S01]  /*dd70*/  MOV R171, 0x2 ;  /* 0x0000000200ab7802 */ /* 0x000fe20000000f00 */
[----:B------:R-:W-:Y:S01]  /*dd80*/  IMAD.MOV.U32 R3, RZ, RZ, 0x181f ;  /* 0x0000181fff037424 */ /* 0x000fe200078e00ff */
[----:B------:R-:W-:Y:S02]  /*dd90*/  MOV R2, 0xddb0 ;  /* 0x0000ddb000027802 */ /* 0x000fe40000000f00 */
[----:B-12345:R-:W-:Y:S05]  /*dda0*/  CALL.REL.NOINC `($__internal_1_$__cuda_sm70_shflsync_idx_p) ;  /* 0x00001e7000007944 */ /* 0x03efea0003c00000 */
[----:B------:R-:W-:Y:S01]  /*ddb0*/  MOV R0, R171 ;  /* 0x000000ab00007202 */ /* 0x000fe20000000f00 */
[----:B------:R-:W-:Y:S05]  /*ddc0*/  BRA `(.L_x_548) ;  /* 0xffff385000007947 */ /* 0x000fea000383ffff */
.L_x_485:
[----:B-1----:R-:W-:Y:S01]  /*ddd0*/  IMAD.MOV.U32 R7, RZ, RZ, R9 ;  /* 0x000000ffff077224 */ /* 0x002fe200078e0009 */
[----:B------:R-:W-:Y:S01]  /*dde0*/  MOV R171, 0x3 ;  /* 0x0000000300ab7802 */ /* 0x000fe20000000f00 */
[----:B------:R-:W-:Y:S01]  /*ddf0*/  IMAD.MOV.U32 R3, RZ, RZ, 0x181f ;  /* 0x0000181fff037424 */ /* 0x000fe200078e00ff */
[----:B------:R-:W-:-:S02]  /*de00*/  MOV R2, 0xde20 ;  /* 0x0000de2000027802 */ /* 0x000fc40000000f00 */
[----:B--2345:R-:W-:Y:S05]  /*de10*/  CALL.REL.NOINC `($__internal_1_$__cuda_sm70_shflsync_idx_p) ;  /* 0x00001e0000007944 */ /* 0x03cfea0003c00000 */
        /* <DEDUP_REMOVED lines=8> */
.L_x_488:
[----:B------:R-:W-:Y:S01]  /*dea0*/  IMAD.MOV.U32 R7, RZ, RZ, R5 ;  /* 0x000000ffff077224 */ /* 0x000fe200078e0005 */
[----:B------:R-:W-:Y:S01]  /*deb0*/  MOV R171, RZ ;  /* 0x000000ff00ab7202 */ /* 0x000fe20000000f00 */
[----:B------:R-:W-:Y:S01]  /*dec0*/  IMAD.MOV.U32 R3, RZ, RZ, 0x181f ;  /* 0x0000181fff037424 */ /* 0x000fe200078e00ff */
[----:B------:R-:W-:Y:S02]  /*ded0*/  MOV R2, 0xdef0 ;  /* 0x0000def000027802 */ /* 0x000fe40000000f00 */
[----:B------:R-:W-:Y:S05]  /*dee0*/  CALL.REL.NOINC `($__internal_1_$__cuda_sm70_shflsync_idx_p) ;  /* 0x00001d3000007944 */ /* 0x000fea0003c00000 */
[----:B------:R-:W-:Y:S01]  /*def0*/  MOV R4, R171 ;  /* 0x000000ab00047202 */ /* 0x000fe20000000f00 */
[----:B------:R-:W-:Y:S05]  /*df00*/  BRA `(.L_x_550) ;  /* 0xffff52a000007947 */ /* 0x000fea000383ffff */
.L_x_489:
[----:B------:R-:W-:Y:S01]  /*df10*/  IMAD.MOV.U32 R7, RZ, RZ, R12 ;  /* 0x000000ffff077224 */ /* 0x000fe200078e000c */
[----:B------:R-:W-:Y:S01]  /*df20*/  MOV R171, RZ ;  /* 0x000000ff00ab7202 */ /* 0x000fe20000000f00 */
[----:B------:R-:W-:Y:S01]  /*df30*/  IMAD.MOV.U32 R3, RZ, RZ, 0x181f ;  /* 0x0000181fff037424 */ /* 0x000fe200078e00ff */
[----:B------:R-:W-:Y:S02]  /*df40*/  MOV R2, 0xdf60 ;  /* 0x0000df6000027802 */ /* 0x000fe40000000f00 */
[----:B-12---:R-:W-:Y:S05]  /*df50*/  CALL.REL.NOINC `($__internal_1_$__cuda_sm70_shflsync_idx_p) ;  /* 0x00001cc000007944 */ /* 0x006fea0003c00000 */
[C---:B------:R-:W-:Y:S02]  /*df60*/  IADD3 R8, P0, R171.reuse, R105, RZ ;  /* 0x00000069ab087210 */ /* 0x040fe40007f1e0ff */
[----:B------:R-:W-:-:S02]  /*df70*/  IADD3 R6, P6, R171, R106, RZ ;  /* 0x0000006aab067210 */ /* 0x000fc40007fde0ff */
[----:B------:R-:W-:Y:S01]  /*df80*/  ISETP.GE.AND P5, PT, R206, c[0x0][0x1d4], PT ;  /* 0x00007500ce007a0c */ /* 0x000fe20003fa6270 */
[C---:B------:R-:W-:Y:S01]  /*df90*/  IMAD.X R9, R4.reuse, 0x1, R100, P0 ;  /* 0x0000000104097824 */ /* 0x040fe200000e0664 */
[----:B------:R-:W-:Y:S01]  /*dfa0*/  ISETP.GE.AND P2, PT, R207, c[0x0][0x1d4], PT ;  /* 0x00007500cf007a0c */ /* 0x000fe20003f46270 */
[----:B------:R-:W-:Y:S01]  /*dfb0*/  IMAD.X R7, R4, 0x1, R101, P6 ;  /* 0x0000000104077824 */ /* 0x000fe200030e0665 */
[----:B------:R-:W-:Y:S02]  /*dfc0*/  ISETP.GE.AND P0, PT, R208, c[0x0][0x1d4], PT ;  /* 0x00007500d0007a0c */ /* 0x000fe40003f06270 */
[----:B------:R-:W-:Y:S01]  /*dfd0*/  IADD3 R2, P6, R171, R107, RZ ;  /* 0x0000006bab027210 */ /* 0x000fe20007fde0ff */
[----:B------:R-:W-:Y:S01]  /*dfe0*/  IMAD.MOV.U32 R171, RZ, RZ, 0x1 ;  /* 0x00000001ffab7424 */ /* 0x000fe200078e00ff */
[----:B------:R-:W-:Y:S02]  /*dff0*/  SEL R11, RZ, 0x10, P5 ;  /* 0x00000010ff0b7807 */ /* 0x000fe40002800000 */
[----:B------:R-:W-:Y:S01]  /*e000*/  SEL R10, RZ, 0x10, P2 ;  /* 0x00000010ff0a7807 */ /* 0x000fe20001000000 */
[----:B------:R-:W-:-:S02]  /*e010*/  IMAD.X R3, R4, 0x1, R102, P6 ;  /* 0x0000000104037824 */ /* 0x000fc400030e0666 */
[----:B------:R-:W-:Y:S01]  /*e020*/  @!PT LDS RZ, [RZ] ;  /* 0x00000000fffff984 */ /* 0x000fe20000000800 */
[----:B------:R-:W-:Y:S01]  /*e030*/  @!PT LDS RZ, [RZ] ;  /* 0x00000000fffff984 */ /* 0x000fe20000000800 */
[----:B------:R-:W-:Y:S01]  /*e040*/  @!PT LDS RZ, [RZ] ;  /* 0x00000000fffff984 */ /* 0x000fe20000000800 */
[----:B------:R1:W-:Y:S04]  /*e050*/  LDGSTS.E.BYPASS.LTC128B.128 [R203+0x6100], [R8.64], !P5 ;  /* 0x0610000008cb7fae */ /* 0x0003e8000e901d46 */
[----:B------:R2:W-:Y:S04]  /*e060*/  LDGSTS.E.BYPASS.LTC128B.128 [R203+0x8100], [R6.64], !P2 ;  /* 0x0810000006cb7fae */ /* 0x0005e8000d101d46 */
[----:B------:R3:W-:Y:S01]  /*e070*/  LDGSTS.E.BYPASS.LTC128B.128 [R203+0xa100], [R2.64], !P0 ;  /* 0x0a10000002cb7fae */ /* 0x0007e2000c101d46 */
[----:B--2---:R-:W-:Y:S01]  /*e080*/  IMAD.MOV.U32 R7, RZ, RZ, R5 ;  /* 0x000000ffff077224 */ /* 0x004fe200078e0005 */
[----:B------:R-:W-:Y:S01]  /*e090*/  SEL R5, RZ, 0x10, P0 ;  /* 0x00000010ff057807 */ /* 0x000fe20000000000 */
[----:B---3--:R-:W-:Y:S01]  /*e0a0*/  IMAD.MOV.U32 R3, RZ, RZ, 0x181f ;  /* 0x0000181fff037424 */ /* 0x008fe200078e00ff */
[----:B------:R-:W-:-:S02]  /*e0b0*/  MOV R2, 0xe0d0 ;  /* 0x0000e0d000027802 */ /* 0x000fc40000000f00 */
[----:B-1----:R-:W-:Y:S05]  /*e0c0*/  CALL.REL.NOINC `($__internal_1_$__cuda_sm70_shflsync_idx_p) ;  /* 0x00001b5000007944 */ /* 0x002fea0003c00000 */
        /* <DEDUP_REMOVED lines=8> */
.L_x_490:
[----:B------:R-:W-:Y:S01]  /*e150*/  IMAD.MOV.U32 R7, RZ, RZ, R4 ;  /* 0x000000ffff077224 */ /* 0x000fe200078e0004 */
[----:B------:R-:W-:Y:S01]  /*e160*/  MOV R171, RZ ;  /* 0x000000ff00ab7202 */ /* 0x000fe20000000f00 */
[----:B------:R-:W-:Y:S01]  /*e170*/  IMAD.MOV.U32 R3, RZ, RZ, 0x1c1f ;  /* 0x00001c1fff037424 */ /* 0x000fe200078e00ff */
[----:B------:R-:W-:Y:S02]  /*e180*/  MOV R2, 0xe1a0 ;  /* 0x0000e1a000027802 */ /* 0x000fe40000000f00 */
[----:B------:R-:W-:Y:S05]  /*e190*/  CALL.REL.NOINC `($__internal_1_$__cuda_sm70_shflsync_idx_p) ;  /* 0x00001a8000007944 */ /* 0x000fea0003c00000 */
[----:B------:R-:W-:Y:S01]  /*e1a0*/  MOV R0, R171 ;  /* 0x000000ab00007202 */ /* 0x000fe20000000f00 */
[----:B------:R-:W-:Y:S05]  /*e1b0*/  BRA `(.L_x_552) ;  /* 0xffff536000007947 */ /* 0x000fea000383ffff */
.L_x_491:
[----:B------:R-:W-:Y:S01]  /*e1c0*/  IMAD.MOV.U32 R7, RZ, RZ, R4 ;  /* 0x000000ffff077224 */ /* 0x000fe200078e0004 */
[----:B------:R-:W-:Y:S01]  /*e1d0*/  MOV R171, 0x1 ;  /* 0x0000000100ab7802 */ /* 0x000fe20000000f00 */
[----:B------:R-:W-:Y:S01]  /*e1e0*/  IMAD.MOV.U32 R3, RZ, RZ, 0x1c1f ;  /* 0x00001c1fff037424 */ /* 0x000fe200078e00ff */
[----:B------:R-:W-:Y:S02]  /*e1f0*/  MOV R2, 0xe210 ;  /* 0x0000e21000027802 */ /* 0x000fe40000000f00 */
[----:B-1----:R-:W-:Y:S05]  /*e200*/  CALL.REL.NOINC `($__internal_1_$__cuda_sm70_shflsync_idx_p) ;  /* 0x00001a1000007944 */ /* 0x002fea0003c00000 */
[----:B------:R-:W-:Y:S01]  /*e210*/  IMAD.IADD R0, R5, 0x1, R171 ;  /* 0x0000000105007824 */ /* 0x000fe200078e02ab */
[----:B------:R-:W-:-:S04]  /*e220*/  FMNMX.FTZ R2, R9, R10, !PT ;  /* 0x0000000a09027209 */ /* 0x000fc80007810000 */
[----:B------:R-:W-:Y:S02]  /*e230*/  IMNMX R0, R6, R0, PT ;  /* 0x0000000006007217 */ /* 0x000fe40003800200 */
[----:B------:R-:W-:Y:S02]  /*e240*/  FMNMX.FTZ R2, R11, R2, !PT ;  /* 0x000000020b027209 */ /* 0x000fe40007810000 */
[C---:B------:R-:W-:Y:S02]  /*e250*/  ISETP.GT.AND P5, PT, R0.reuse, RZ, PT ;  /* 0x000000ff0000720c */ /* 0x040fe40003fa4270 */
[C---:B------:R-:W-:Y:S02]  /*e260*/  ISETP.GT.AND P2, PT, R0.reuse, 0x1, PT ;  /* 0x000000010000780c */ /* 0x040fe40003f44270 */
[----:B------:R-:W-:Y:S02]  /*e270*/  ISETP.GT.AND P0, PT, R0, 0x8, PT ;  /* 0x000000080000780c */ /* 0x000fe40003f04270 */
[----:B------:R-:W-:-:S02]  /*e280*/  FSEL R6, R76, -INF , P5 ;  /* 0xff8000004c067808 */ /* 0x000fc40002800000 */
[----:B------:R-:W-:Y:S02]  /*e290*/  FSEL R7, R72, -INF , P2 ;  /* 0xff80000048077808 */ /* 0x000fe40001000000 */
[----:B------:R-:W-:Y:S02]  /*e2a0*/  ISETP.GT.AND P2, PT, R0, 0x9, PT ;  /* 0x000000090000780c */ /* 0x000fe40003f44270 */
[----:B------:R-:W-:Y:S02]  /*e2b0*/  FSEL R12, R70, -INF , P0 ;  /* 0xff800000460c7808 */ /* 0x000fe40000000000 */
[----:B------:R-:W-:Y:S02]  /*e2c0*/  FMNMX.FTZ R3, R6, R7, !PT ;  /* 0x0000000706037209 */ /* 0x000fe40007810000 */
[----:B------:R-:W-:Y:S02]  /*e2d0*/  FMNMX.FTZ R5, R13, R2, !PT ;  /* 0x000000020d057209 */ /* 0x000fe40007810000 */
[----:B------:R-:W-:-:S02]  /*e2e0*/  ISETP.GT.AND P0, PT, R0, 0x10, PT ;  /* 0x000000100000780c */ /* 0x000fc40003f04270 */
[----:B------:R-:W-:Y:S02]  /*e2f0*/  FSEL R14, R56, -INF , P2 ;  /* 0xff800000380e7808 */ /* 0x000fe40001000000 */
[----:B------:R-:W-:Y:S02]  /*e300*/  FMNMX.FTZ R2, R12, R3, !PT ;  /* 0x000000030c027209 */ /* 0x000fe40007810000 */
[----:B------:R-:W-:Y:S02]  /*e310*/  FMNMX.FTZ R100, R46, R5, !PT ;  /* 0x000000052e647209 */ /* 0x000fe40007810000 */
[----:B------:R-:W-:Y:S02]  /*e320*/  ISETP.GT.AND P2, PT, R0, 0x11, PT ;  /* 0x000000110000780c */ /* 0x000fe40003f44270 */
[----:B------:R-:W-:Y:S02]  /*e330*/  FSEL R45, R53, -INF , P0 ;  /* 0xff800000352d7808 */ /* 0x000fe40000000000 */
[----:B------:R-:W-:-:S02]  /*e340*/  FMNMX.FTZ R2, R14, R2, !PT ;  /* 0x000000020e027209 */ /* 0x000fc40007810000 */
[----:B------:R-:W-:Y:S02]  /*e350*/  FMNMX.FTZ R100, R47, R100, !PT ;  /* 0x000000642f647209 */ /* 0x000fe40007810000 */
        /* <DEDUP_REMOVED lines=36> */
[----:B------:R-:W-:Y:S01]  /*e5a0*/  ISETP.GT.AND P2, PT, R0, 0x39, PT ;  /* 0x000000390000780c */ /* 0x000fe20003f44270 */
[----:B------:R-:W-:Y:S01]  /*e5b0*/  IMAD.MOV.U32 R0, RZ, RZ, 0x2 ;  /* 0x00000002ff007424 */ /* 0x000fe200078e00ff */
[----:B------:R-:W-:Y:S02]  /*e5c0*/  FSEL R196, R19, -INF , P0 ;  /* 0xff80000013c47808 */ /* 0x000fe40000000000 */
[----:B------:R-:W-:Y:S02]  /*e5d0*/  FMNMX.FTZ R8, R201, R8, !PT ;  /* 0x00000008c9087209 */ /* 0x000fe40007810000 */
[----:B------:R-:W-:Y:S02]  /*e5e0*/  FMNMX.FTZ R100, R212, R100, !PT ;  /* 0x00000064d4647209 */ /* 0x000fe40007810000 */
[----:B------:R-:W-:-:S02]  /*e5f0*/  FSEL R204, R18, -INF , P2 ;  /* 0xff80000012cc7808 */ /* 0x000fc40001000000 */
[----:B------:R-:W-:Y:S01]  /*e600*/  FMNMX.FTZ R8, R196, R8, !PT ;  /* 0x00000008c4087209 */ /* 0x000fe20007810000 */
[----:B------:R-:W-:Y:S01]  /*e610*/  IMAD.MOV.U32 R4, RZ, RZ, R100 ;  /* 0x000000ffff047224 */ /* 0x000fe200078e0064 */
[----:B------:R-:W-:Y:S02]  /*e620*/  MOV R2, 0xe650 ;  /* 0x0000e65000027802 */ /* 0x000fe40000000f00 */
[----:B------:R-:W-:Y:S02]  /*e630*/  FMNMX.FTZ R8, R204, R8, !PT ;  /* 0x00000008cc087209 */ /* 0x000fe40007810000 */
[----:B------:R-:W-:Y:S05]  /*e640*/  CALL.REL.NOINC `($__internal_0_$__cuda_sm70_shflsync_bfly_p) ;  /* 0x0000157000007944 */ /* 0x000fea0003c00000 */
[----:B------:R-:W-:Y:S01]  /*e650*/  FMNMX.FTZ R100, R100, R0, !PT ;  /* 0x0000000064647209 */ /* 0x000fe20007810000 */
[----:B------:R-:W-:Y:S01]  /*e660*/  IMAD.MOV.U32 R0, RZ, RZ, 0x1 ;  /* 0x00000001ff007424 */ /* 0x000fe200078e00ff */
[----:B------:R-:W-:-:S03]  /*e670*/  MOV R2, 0xe6a0 ;  /* 0x0000e6a000027802 */ /* 0x000fc60000000f00 */
[----:B------:R-:W-:Y:S02]  /*e680*/  IMAD.MOV.U32 R4, RZ, RZ, R100 ;  /* 0x000000ffff047224 */ /* 0x000fe400078e0064 */
[----:B------:R-:W-:Y:S05]  /*e690*/  CALL.REL.NOINC `($__internal_0_$__cuda_sm70_shflsync_bfly_p) ;  /* 0x0000152000007944 */ /* 0x000fea0003c00000 */
[----:B------:R-:W-:Y:S01]  /*e6a0*/  FMNMX.FTZ R100, R100, R0, !PT ;  /* 0x0000000064647209 */ /* 0x000fe20007810000 */
[----:B------:R-:W-:Y:S01]  /*e6b0*/  IMAD.MOV.U32 R4, RZ, RZ, R8 ;  /* 0x000000ffff047224 */ /* 0x000fe200078e0008 */
[----:B------:R-:W-:Y:S01]  /*e6c0*/  MOV R2, 0xe6f0 ;  /* 0x0000e6f000027802 */ /* 0x000fe20000000f00 */
[----:B------:R-:W-:Y:S02]  /*e6d0*/  IMAD.MOV.U32 R0, RZ, RZ, 0x2 ;  /* 0x00000002ff007424 */ /* 0x000fe400078e00ff */
[----:B------:R-:W-:Y:S05]  /*e6e0*/  CALL.REL.NOINC `($__internal_0_$__cuda_sm70_shflsync_bfly_p) ;  /* 0x000014d000007944 */ /* 0x000fea0003c00000 */
[----:B------:R-:W-:Y:S01]  /*e6f0*/  FMNMX.FTZ R8, R8, R0, !PT ;  /* 0x0000000008087209 */ /* 0x000fe20007810000 */
[----:B------:R-:W-:Y:S01]  /*e700*/  IMAD.MOV.U32 R0, RZ, RZ, 0x1 ;  /* 0x00000001ff007424 */ /* 0x000fe200078e00ff */
[----:B------:R-:W-:-:S03]  /*e710*/  MOV R2, 0xe740 ;  /* 0x0000e74000027802 */ /* 0x000fc60000000f00 */
[----:B------:R-:W-:Y:S02]  /*e720*/  IMAD.MOV.U32 R4, RZ, RZ, R8 ;  /* 0x000000ffff047224 */ /* 0x000fe400078e0008 */
[----:B------:R-:W-:Y:S05]  /*e730*/  CALL.REL.NOINC `($__internal_0_$__cuda_sm70_shflsync_bfly_p) ;  /* 0x0000148000007944 */ /* 0x000fea0003c00000 */
[----:B------:R-:W-:Y:S01]  /*e740*/  MOV R3, R0 ;  /* 0x0000000000037202 */ /* 0x000fe20000000f00 */
[----:B------:R-:W-:Y:S05]  /*e750*/  BRA `(.L_x_553) ;  /* 0xffff547000007947 */ /* 0x000fea000383ffff */
.L_x_495:
[----:B------:R-:W-:Y:S01]  /*e760*/  MOV R171, RZ ;  /* 0x000000ff00ab7202 */ /* 0x000fe20000000f00 */
[----:B------:R-:W-:Y:S01]  /*e770*/  IMAD.MOV.U32 R7, RZ, RZ, R5 ;  /* 0x000000ffff077224 */ /* 0x000fe200078e0005 */
[----:B------:R-:W-:Y:S01]  /*e780*/  MOV R2, 0xe7b0 ;  /* 0x0000e7b000027802 */ /* 0x000fe20000000f00 */
[----:B------:R-:W-:Y:S02]  /*e790*/  IMAD.MOV.U32 R3, RZ, RZ, 0x181f ;  /* 0x0000181fff037424 */ /* 0x000fe400078e00ff */
[----:B-1234-:R-:W-:Y:S05]  /*e7a0*/  CALL.REL.NOINC `($__internal_1_$__cuda_sm70_shflsync_idx_p) ;  /* 0x0000147000007944 */ /* 0x01efea0003c00000 */
[----:B------:R-:W-:Y:S01]  /*e7b0*/  MOV R4, R171 ;  /* 0x000000ab00047202 */ /* 0x000fe20000000f00 */
[----:B------:R-:W-:-:S05]  /*e7c0*/  BRA `(.L_x_554) ;  /* 0xffff683000007947 */ /* 0x000fca000383ffff */
.L_x_496:
[----:B------:R-:W-:Y:S01]  /*e7d0*/  MOV R171, RZ ;  /* 0x000000ff00ab7202 */ /* 0x000fe20000000f00 */
[----:B------:R-:W-:Y:S01]  /*e7e0*/  IMAD.MOV.U32 R7, RZ, RZ, R20 ;  /* 0x000000ffff077224 */ /* 0x000fe200078e0014 */
[----:B------:R-:W-:Y:S01]  /*e7f0*/  MOV R2, 0xe820 ;  /* 0x0000e82000027802 */ /* 0x000fe20000000f00 */
[----:B------:R-:W-:Y:S02]  /*e800*/  IMAD.MOV.U32 R3, RZ, RZ, 0x181f ;  /* 0x0000181fff037424 */ /* 0x000fe400078e00ff */
[----:B-1234-:R-:W-:Y:S05]  /*e810*/  CALL.REL.NOINC `($__internal_1_$__cuda_sm70_shflsync_idx_p) ;  /* 0x0000140000007944 */ /* 0x01efea0003c00000 */
[----:B------:R-:W-:Y:S02]  /*e820*/  ISETP.GE.AND P6, PT, R206, c[0x0][0x1d4], PT ;  /* 0x00007500ce007a0c */ /* 0x000fe40003fc6270 */
[----:B------:R-:W-:Y:S02]  /*e830*/  IADD3 R12, P0, R171, R28, RZ ;  /* 0x0000001cab0c7210 */ /* 0x000fe40007f1e0ff */
[----:B------:R-:W-:Y:S02]  /*e840*/  ISETP.GE.AND P5, PT, R207, c[0x0][0x1d4], PT ;  /* 0x00007500cf007a0c */ /* 0x000fe40003fa6270 */
[C---:B------:R-:W-:Y:S01]  /*e850*/  IADD3 R6, P2, R171.reuse, R29, RZ ;  /* 0x0000001dab067210 */ /* 0x040fe20007f5e0ff */
[----:B------:R-:W-:Y:S01]  /*e860*/  IMAD.X R13, R4, 0x1, R21, P0 ;  /* 0x00000001040d7824 */ /* 0x000fe200000e0615 */
[----:B------:R-:W-:Y:S02]  /*e870*/  ISETP.GE.AND P0, PT, R208, c[0x0][0x1d4], PT ;  /* 0x00007500d0007a0c */ /* 0x000fe40003f06270 */
[----:B------:R-:W-:Y:S01]  /*e880*/  SEL R15, RZ, 0x10, P6 ;  /* 0x00000010ff0f7807 */ /* 0x000fe20003000000 */
[C---:B------:R-:W-:Y:S01]  /*e890*/  IMAD.X R7, R4.reuse, 0x1, R22, P2 ;  /* 0x0000000104077824 */ /* 0x040fe200010e0616 */
[----:B------:R-:W-:Y:S01]  /*e8a0*/  IADD3 R2, P2, R171, R30, RZ ;  /* 0x0000001eab027210 */ /* 0x000fe20007f5e0ff */
[----:B------:R-:W-:Y:S01]  /*e8b0*/  @!PT LDS RZ, [RZ] ;  /* 0x00000000fffff984 */ /* 0x000fe20000000800 */
[----:B------:R-:W-:Y:S01]  /*e8c0*/  @!PT LDS RZ, [RZ] ;  /* 0x00000000fffff984 */ /* 0x000fe20000000800 */
[----:B------:R-:W-:Y:S01]  /*e8d0*/  @!PT LDS RZ, [RZ] ;  /* 0x00000000fffff984 */ /* 0x000fe20000000800 */
[----:B------:R1:W-:Y:S01]  /*e8e0*/  LDGSTS.E.BYPASS.LTC128B.128 [R203+0x100], [R12.64], !P6 ;  /* 0x001000000ccb7fae */ /* 0x0003e2000f101d46 */
[----:B------:R-:W-:Y:S01]  /*e8f0*/  IMAD.MOV.U32 R171, RZ, RZ, 0x1 ;  /* 0x00000001ffab7424 */ /* 0x000fe200078e00ff */
[----:B------:R-:W-:Y:S02]  /*e900*/  SEL R14, RZ, 0x10, P5 ;  /* 0x00000010ff0e7807 */ /* 0x000fe40002800000 */
[----:B------:R2:W-:Y:S01]  /*e910*/  LDGSTS.E.BYPASS.LTC128B.128 [R203+0x2100], [R6.64], !P5 ;  /* 0x0210000006cb7fae */ /* 0x0005e2000e901d46 */
[----:B------:R-:W-:Y:S05]  /*e920*/  IMAD.X R3, R4, 0x1, R23, P2 ;  /* 0x0000000104037824 */ /* 0x000fea00010e0617 */
[----:B------:R3:W-:Y:S01]  /*e930*/  LDGSTS.E.BYPASS.LTC128B.128 [R203+0x4100], [R2.64], !P0 ;  /* 0x0410000002cb7fae */ /* 0x0007e2000c101d46 */
[----:B--2---:R-:W-:Y:S01]  /*e940*/  IMAD.MOV.U32 R7, RZ, RZ, R5 ;  /* 0x000000ffff077224 */ /* 0x004fe200078e0005 */
[----:B------:R-:W-:Y:S02]  /*e950*/  SEL R5, RZ, 0x10, P0 ;  /* 0x00000010ff057807 */ /* 0x000fe40000000000 */
[----:B---3--:R-:W-:Y:S01]  /*e960*/  MOV R2, 0xe990 ;  /* 0x0000e99000027802 */ /* 0x008fe20000000f00 */
[----:B------:R-:W-:Y:S02]  /*e970*/  IMAD.MOV.U32 R3, RZ, RZ, 0x181f ;  /* 0x0000181fff037424 */ /* 0x000fe400078e00ff */
[----:B-1----:R-:W-:Y:S05]  /*e980*/  CALL.REL.NOINC `($__internal_1_$__cuda_sm70_shflsync_idx_p) ;  /* 0x0000129000007944 */ /* 0x002fea0003c00000 */
[----:B------:R-:W-:Y:S01]  /*e990*/  MOV R3, 0x181f ;  /* 0x0000181f00037802 */ /* 0x000fe20000000f00 */
[----:B------:R-:W-:Y:S01]  /*e9a0*/  IMAD.MOV.U32 R4, RZ, RZ, R171 ;  /* 0x000000ffff047224 */ /* 0x000fe200078e00ab */
[----:B------:R-:W-:Y:S01]  /*e9b0*/  MOV R171, 0x1 ;  /* 0x0000000100ab7802 */ /* 0x000fe20000000f00 */
[----:B------:R-:W-:Y:S01]  /*e9c0*/  IMAD.MOV.U32 R7, RZ, RZ, R20 ;  /* 0x000000ffff077224 */ /* 0x000fe200078e0014 */
[----:B------:R-:W-:Y:S02]  /*e9d0*/  MOV R2, 0xe9f0 ;  /* 0x0000e9f000027802 */ /* 0x000fe40000000f00 */
[----:B------:R-:W-:Y:S05]  /*e9e0*/  CALL.REL.NOINC `($__internal_1_$__cuda_sm70_shflsync_idx_p) ;  /* 0x0000123000007944 */ /* 0x000fea0003c00000 */
[----:B------:R-:W-:Y:S01]  /*e9f0*/  MOV R0, R171 ;  /* 0x000000ab00007202 */ /* 0x000fe20000000f00 */
[----:B------:R-:W-:-:S05]  /*ea00*/  BRA `(.L_x_555) ;  /* 0xffff674000007947 */ /* 0x000fca000383ffff */
.L_x_499:
[----:B------:R-:W-:Y:S01]  /*ea10*/  MOV R171, RZ ;  /* 0x000000ff00ab7202 */ /* 0x000fe20000000f00 */
[----:B------:R-:W-:Y:S01]  /*ea20*/  IMAD.MOV.U32 R7, RZ, RZ, R5 ;  /* 0x000000ffff077224 */ /* 0x000fe200078e0005 */
[----:B------:R-:W-:Y:S01]  /*ea30*/  MOV R2, 0xea60 ;  /* 0x0000ea6000027802 */ /* 0x000fe20000000f00 */
[----:B------:R-:W-:Y:S02]  /*ea40*/  IMAD.MOV.U32 R3, RZ, RZ, 0x181f ;  /* 0x0000181fff037424 */ /* 0x000fe400078e00ff */
[----:B------:R-:W-:Y:S05]  /*ea50*/  CALL.REL.NOINC `($__internal_1_$__cuda_sm70_shflsync_idx_p) ;  /* 0x000011c000007944 */ /* 0x000fea0003c00000 */
[----:B------:R-:W-:Y:S01]  /*ea60*/  MOV R4, R171 ;  /* 0x000000ab00047202 */ /* 0x000fe20000000f00 */
[----:B------:R-:W-:-:S05]  /*ea70*/  BRA `(.L_x_556) ;  /* 0xffff781000007947 */ /* 0x000fca000383ffff */
.L_x_500:
[----:B------:R-:W-:Y:S01]  /*ea80*/  MOV R171, RZ ;  /* 0x000000ff00ab7202 */ /* 0x000fe20000000f00 */
[----:B------:R-:W-:Y:S01]  /*ea90*/  IMAD.MOV.U32 R7, RZ, RZ, R12 ;  /* 0x000000ffff077224 */ /* 0x000fe200078e000c */
[----:B------:R-:W-:Y:S01]  /*eaa0*/  MOV R2, 0xead0 ;  /* 0x0000ead000027802 */ /* 0x000fe20000000f00 */
[----:B------:R-:W-:Y:S02]  /*eab0*/  IMAD.MOV.U32 R3, RZ, RZ, 0x181f ;  /* 0x0000181fff037424 */ /* 0x000fe400078e00ff */
[----:B-12---:R-:W-:Y:S05]  /*eac0*/  CALL.REL.NOINC `($__internal_1_$__cuda_sm70_shflsync_idx_p) ;  /* 0x0000115000007944 */ /* 0x006fea0003c00000 */
        /* <DEDUP_REMOVED lines=31> */
.L_x_501:
[----:B------:R-:W-:Y:S01]  /*ecc0*/  MOV R171, RZ ;  /* 0x000000ff00ab7202 */ /* 0x000fe20000000f00 */
[----:B------:R-:W-:Y:S01]  /*ecd0*/  IMAD.MOV.U32 R7, RZ, RZ, R4 ;  /* 0x000000ffff077224 */ /* 0x000fe200078e0004 */
[----:B------:R-:W-:Y:S01]  /*ece0*/  MOV R2, 0xed10 ;  /* 0x0000ed1000027802 */ /* 0x000fe20000000f00 */
[----:B------:R-:W-:Y:S02]  /*ecf0*/  IMAD.MOV.U32 R3, RZ, RZ, 0x1c1f ;  /* 0x00001c1fff037424 */ /* 0x000fe400078e00ff */
[----:B------:R-:W-:Y:S05]  /*ed00*/  CALL.REL.NOINC `($__internal_1_$__cuda_sm70_shflsync_idx_p) ;  /* 0x00000f1000007944 */ /* 0x000fea0003c00000 */
[----:B------:R-:W-:Y:S01]  /*ed10*/  MOV R0, R171 ;  /* 0x000000ab00007202 */ /* 0x000fe20000000f00 */
[----:B------:R-:W-:-:S05]  /*ed20*/  BRA `(.L_x_558) ;  /* 0xffff78d000007947 */ /* 0x000fca000383ffff */
.L_x_502:
[----:B------:R-:W-:Y:S01]  /*ed30*/  MOV R171, 0x1 ;  /* 0x0000000100ab7802 */ /* 0x000fe20000000f00 */
[----:B------:R-:W-:Y:S01]  /*ed40*/  IMAD.MOV.U32 R7, RZ, RZ, R4 ;  /* 0x000000ffff077224 */ /* 0x000fe200078e0004 */
[----:B------:R-:W-:Y:S01]  /*ed50*/  MOV R2, 0xed80 ;  /* 0x0000ed8000027802 */ /* 0x000fe20000000f00 */
[----:B------:R-:W-:Y:S02]  /*ed60*/  IMAD.MOV.U32 R3, RZ, RZ, 0x1c1f ;  /* 0x00001c1fff037424 */ /* 0x000fe400078e00ff */
[----:B-1----:R-:W-:Y:S05]  /*ed70*/  CALL.REL.NOINC `($__internal_1_$__cuda_sm70_shflsync_idx_p) ;  /* 0x00000ea000007944 */ /* 0x002fea0003c00000 */
[----:B------:R-:W-:Y:S01]  /*ed80*/  FMNMX.FTZ R0, R6, R101, !PT ;  /* 0x0000006506007209 */ /* 0x000fe20007810000 */
[----:B------:R-:W-:Y:S03]  /*ed90*/  IMAD.IADD R171, R5, 0x1, R171 ;  /* 0x0000000105ab7824 */ /* 0x000fe600078e02ab */
[----:B------:R-:W-:Y:S02]  /*eda0*/  FMNMX.FTZ R0, R10, R0, !PT ;  /* 0x000000000a007209 */ /* 0x000fe40007810000 */
[C---:B------:R-:W-:Y:S02]  /*edb0*/  ISETP.GT.AND P2, PT, R171.reuse, RZ, PT ;  /* 0x000000ffab00720c */ /* 0x040fe40003f44270 */
[C---:B------:R-:W-:Y:S02]  /*edc0*/  ISETP.GT.AND P0, PT, R171.reuse, 0x1, PT ;  /* 0x00000001ab00780c */ /* 0x040fe40003f04270 */
[----:B------:R-:W-:Y:S02]  /*edd0*/  FSEL R5, R152, -INF , P2 ;  /* 0xff80000098057808 */ /* 0x000fe40001000000 */
[----:B------:R-:W-:Y:S02]  /*ede0*/  ISETP.GT.AND P2, PT, R171, 0x8, PT ;  /* 0x00000008ab00780c */ /* 0x000fe40003f44270 */
[----:B------:R-:W-:Y:S02]  /*edf0*/  FSEL R8, R151, -INF , P0 ;  /* 0xff80000097087808 */ /* 0x000fe40000000000 */
[----:B------:R-:W-:Y:S02]  /*ee00*/  FMNMX.FTZ R2, R5, R102, !PT ;  /* 0x0000006605027209 */ /* 0x000fe40007810000 */
[----:B------:R-:W-:Y:S02]  /*ee10*/  ISETP.GT.AND P0, PT, R171, 0x9, PT ;  /* 0x00000009ab00780c */ /* 0x000fe40003f04270 */
[----:B------:R-:W-:Y:S02]  /*ee20*/  FMNMX.FTZ R4, R9, R0, !PT ;  /* 0x0000000009047209 */ /* 0x000fe40007810000 */
        /* <DEDUP_REMOVED lines=8> */
[----:B------:R-:W-:Y:S01]  /*eeb0*/  FMNMX.FTZ R13, R11, R0, !PT ;  /* 0x000000000b0d7209 */ /* 0x000fe20007810000 */
[----:B------:R-:W-:Y:S01]  /*eec0*/  IMAD.MOV.U32 R0, RZ, RZ, 0x2 ;  /* 0x00000002ff007424 */ /* 0x000fe200078e00ff */
[----:B------:R-:W-:Y:S02]  /*eed0*/  FMNMX.FTZ R4, R140, R4, !PT ;  /* 0x000000048c047209 */ /* 0x000fe40007810000 */
[----:B------:R-:W-:Y:S02]  /*eee0*/  ISETP.GT.AND P2, PT, R171, 0x18, PT ;  /* 0x00000018ab00780c */ /* 0x000fe40003f44270 */
[----:B------:R-:W-:Y:S02]  /*eef0*/  FSEL R146, R146, -INF , P0 ;  /* 0xff80000092927808 */ /* 0x000fe40000000000 */
[----:B------:R-:W-:Y:S02]  /*ef00*/  FMNMX.FTZ R13, R143, R13, !PT ;  /* 0x0000000d8f0d7209 */ /* 0x000fe40007810000 */
[----:B------:R-:W-:Y:S02]  /*ef10*/  FMNMX.FTZ R4, R141, R4, !PT ;  /* 0x000000048d047209 */ /* 0x000fe40007810000 */
[C---:B------:R-:W-:Y:S02]  /*ef20*/  ISETP.GT.AND P0, PT, R171.reuse, 0x19, PT ;  /* 0x00000019ab00780c */ /* 0x040fe40003f04270 */
        /* <DEDUP_REMOVED lines=36> */
[----:B------:R-:W-:Y:S02]  /*f170*/  FMNMX.FTZ R13, R160, R13, !PT ;  /* 0x0000000da00d7209 */ /* 0x000fe40007810000 */
[----:B------:R-:W-:Y:S02]  /*f180*/  FMNMX.FTZ R4, R165, R4, !PT ;  /* 0x00000004a5047209 */ /* 0x000fe40007810000 */
[----:B------:R-:W-:Y:S02]  /*f190*/  FMNMX.FTZ R13, R161, R13, !PT ;  /* 0x0000000da10d7209 */ /* 0x000fe40007810000 */
[----:B------:R-:W-:Y:S02]  /*f1a0*/  MOV R2, 0xf1c0 ;  /* 0x0000f1c000027802 */ /* 0x000fe40000000f00 */
[----:B------:R-:W-:Y:S05]  /*f1b0*/  CALL.REL.NOINC `($__internal_0_$__cuda_sm70_shflsync_bfly_p) ;  /* 0x00000a0000007944 */ /* 0x000fea0003c00000 */
[----:B------:R-:W-:Y:S01]  /*f1c0*/  FMNMX.FTZ R4, R4, R0, !PT ;  /* 0x0000000004047209 */ /* 0x000fe20007810000 */
[----:B------:R-:W-:Y:S01]  /*f1d0*/  IMAD.MOV.U32 R0, RZ, RZ, 0x1 ;  /* 0x00000001ff007424 */ /* 0x000fe200078e00ff */
[----:B------:R-:W-:Y:S02]  /*f1e0*/  MOV R2, 0xf200 ;  /* 0x0000f20000027802 */ /* 0x000fe40000000f00 */
        /* <DEDUP_REMOVED lines=8> */
[----:B------:R-:W-:Y:S02]  /*f270*/  MOV R2, 0xf290 ;  /* 0x0000f29000027802 */ /* 0x000fe40000000f00 */
[----:B------:R-:W-:Y:S05]  /*f280*/  CALL.REL.NOINC `($__internal_0_$__cuda_sm70_shflsync_bfly_p) ;  /* 0x0000093000007944 */ /* 0x000fea0003c00000 */
[----:B------:R-:W-:-:S05]  /*f290*/  BRA `(.L_x_559) ;  /* 0xffff7a1000007947 */ /* 0x000fca000383ffff */
.L_x_505:
[----:B------:R-:W-:Y:S01]  /*f2a0*/  MOV R171, RZ ;  /* 0x000000ff00ab7202 */ /* 0x000fe20000000f00 */
[----:B------:R-:W-:Y:S01]  /*f2b0*/  IMAD.MOV.U32 R7, RZ, RZ, R4 ;  /* 0x000000ffff077224 */ /* 0x000fe200078e0004 */
[----:B------:R-:W-:Y:S01]  /*f2c0*/  MOV R2, 0xf2f0 ;  /* 0x0000f2f000027802 */ /* 0x000fe20000000f00 */
[----:B------:R-:W-:Y:S02]  /*f2d0*/  IMAD.MOV.U32 R3, RZ, RZ, 0x181f ;  /* 0x0000181fff037424 */ /* 0x000fe400078e00ff */
[----:B-1234-:R-:W-:Y:S05]  /*f2e0*/  CALL.REL.NOINC `($__internal_1_$__cuda_sm70_shflsync_idx_p) ;  /* 0x0000093000007944 */ /* 0x01efea0003c00000 */
[----:B------:R-:W-:Y:S01]  /*f2f0*/  MOV R2, R171 ;  /* 0x000000ab00027202 */ /* 0x000fe20000000f00 */
[----:B------:R-:W-:-:S05]  /*f300*/  BRA `(.L_x_560) ;  /* 0xffff941000007947 */ /* 0x000fca000383ffff */
.L_x_508:
[----:B------:R-:W-:Y:S01]  /*f310*/  MOV R171, RZ ;  /* 0x000000ff00ab7202 */ /* 0x000fe20000000f00 */
[----:B------:R-:W-:Y:S01]  /*f320*/  IMAD.MOV.U32 R7, RZ, RZ, R5 ;  /* 0x000000ffff077224 */ /* 0x000fe200078e0005 */
[----:B------:R-:W-:Y:S01]  /*f330*/  MOV R2, 0xf360 ;  /* 0x0000f36000027802 */ /* 0x000fe20000000f00 */
[----:B------:R-:W-:Y:S02]  /*f340*/  IMAD.MOV.U32 R3, RZ, RZ, 0x181f ;  /* 0x0000181fff037424 */ /* 0x000fe400078e00ff */
[----:B------:R-:W-:Y:S05]  /*f350*/  CALL.REL.NOINC `($__internal_1_$__cuda_sm70_shflsync_idx_p) ;  /* 0x000008c000007944 */ /* 0x000fea0003c00000 */
[----:B------:R-:W-:Y:S01]  /*f360*/  MOV R4, R171 ;  /* 0x000000ab00047202 */ /* 0x000fe20000000f00 */
[----:B------:R-:W-:-:S05]  /*f370*/  BRA `(.L_x_561) ;  /* 0xffffa5b000007947 */ /* 0x000fca000383ffff */
.L_x_509:
[----:B------:R-:W-:Y:S01]  /*f380*/  MOV R171, RZ ;  /* 0x000000ff00ab7202 */ /* 0x000fe20000000f00 */
[----:B------:R-:W-:Y:S01]  /*f390*/  IMAD.MOV.U32 R7, RZ, RZ, R10 ;  /* 0x000000ffff077224 */ /* 0x000fe200078e000a */
[----:B------:R-:W-:Y:S01]  /*f3a0*/  MOV R2, 0xf3d0 ;  /* 0x0000f3d000027802 */ /* 0x000fe20000000f00 */
[----:B------:R-:W-:Y:S02]  /*f3b0*/  IMAD.MOV.U32 R3, RZ, RZ, 0x181f ;  /* 0x0000181fff037424 */ /* 0x000fe400078e00ff */
[----:B-12---:R-:W-:Y:S05]  /*f3c0*/  CALL.REL.NOINC `($__internal_1_$__cuda_sm70_shflsync_idx_p) ;  /* 0x0000085000007944 */ /* 0x006fea0003c00000 */
[----:B------:R-:W-:Y:S02]  /*f3d0*/  IADD3 R2, -R201, 0x10, RZ ;  /* 0x00000010c9027810 */ /* 0x000fe40007ffe1ff */
[C---:B------:R-:W-:Y:S02]  /*f3e0*/  IADD3 R8, P2, R171.reuse, R14, RZ ;  /* 0x0000000eab087210 */ /* 0x040fe40007f5e0ff */
[----:B------:R-:W-:Y:S02]  /*f3f0*/  IADD3 R6, P0, R171, R15, RZ ;  /* 0x0000000fab067210 */ /* 0x000fe40007f1e0ff */
[----:B------:R-:W-:Y:S01]  /*f400*/  ISETP.NE.U32.AND P4, PT, R201, RZ, PT ;  /* 0x000000ffc900720c */ /* 0x000fe20003f85070 */
[----:B------:R-:W-:Y:S01]  /*f410*/  IMAD.X R9, R4, 0x1, R11, P2 ;  /* 0x0000000104097824 */ /* 0x000fe200010e060b */
[----:B------:R-:W-:Y:S01]  /*f420*/  LOP3.LUT R2, R2, 0xf, RZ, 0xc0, !PT ;  /* 0x0000000f02027812 */ /* 0x000fe200078ec0ff */
[----:B------:R-:W-:Y:S03]  /*f430*/  IMAD.X R7, R4, 0x1, R12, P0 ;  /* 0x0000000104077824 */ /* 0x000fe600000e060c */
[----:B------:R-:W-:Y:S01]  /*f440*/  IADD3 R2, P2, P0, R2, R171, R16 ;  /* 0x000000ab02027210 */ /* 0x000fe2000785e010 */
[----:B------:R-:W-:Y:S03]  /*f450*/  IMAD.MOV.U32 R171, RZ, RZ, 0x1 ;  /* 0x00000001ffab7424 */ /* 0x000fe600078e00ff */
[----:B------:R-:W-:Y:S05]  /*f460*/  IADD3.X R3, RZ, R4, R13, P2, P0 ;  /* 0x00000004ff037210 */ /* 0x000fea00017e040d */
[----:B------:R-:W-:Y:S01]  /*f470*/  @!PT LDS RZ, [RZ] ;  /* 0x00000000fffff984 */ /* 0x000fe20000000800 */
[----:B------:R-:W-:Y:S01]  /*f480*/  @!PT LDS RZ, [RZ] ;  /* 0x00000000fffff984 */ /* 0x000fe20000000800 */
[----:B------:R-:W-:Y:S01]  /*f490*/  @!PT LDS RZ, [RZ] ;  /* 0x00000000fffff984 */ /* 0x000fe20000000800 */
[----:B------:R1:W-:Y:S04]  /*f4a0*/  LDGSTS.E.BYPASS.LTC128B.128.ZFILL [R203+0x6100], [R2.64], P4 ;  /* 0x0610000002cb7fae */ /* 0x0003e8000a141d46 */
[----:B------:R2:W-:Y:S04]  /*f4b0*/  LDGSTS.E.BYPASS.LTC128B.128 [R203+0x8100], [R8.64], !P6 ;  /* 0x0810000008cb7fae */ /* 0x0005e8000f101d46 */
[----:B------:R3:W-:Y:S01]  /*f4c0*/  LDGSTS.E.BYPASS.LTC128B.128 [R203+0xa100], [R6.64], !P5 ;  /* 0x0a10000006cb7fae */ /* 0x0007e2000e901d46 */
[----:B-1----:R-:W-:Y:S01]  /*f4d0*/  IMAD.MOV.U32 R3, RZ, RZ, 0x181f ;  /* 0x0000181fff037424 */ /* 0x002fe200078e00ff */
[----:B------:R-:W-:Y:S01]  /*f4e0*/  MOV R2, 0xf510 ;  /* 0x0000f51000027802 */ /* 0x000fe20000000f00 */
[----:B---3--:R-:W-:Y:S02]  /*f4f0*/  IMAD.MOV.U32 R7, RZ, RZ, R5 ;  /* 0x000000ffff077224 */ /* 0x008fe400078e0005 */
[----:B--2---:R-:W-:Y:S05]  /*f500*/  CALL.REL.NOINC `($__internal_1_$__cuda_sm70_shflsync_idx_p) ;  /* 0x0000071000007944 */ /* 0x004fea0003c00000 */
        /* <DEDUP_REMOVED lines=8> */
.L_x_510:
[----:B------:R-:W-:Y:S02]  /*f590*/  MOV R0, 0x2 ;  /* 0x0000000200007802 */ /* 0x000fe40000000f00 */
[----:B------:R-:W-:Y:S02]  /*f5a0*/  MOV R2, 0xf5c0 ;  /* 0x0000f5c000027802 */ /* 0x000fe40000000f00 */
[----:B----4-:R-:W-:Y:S05]  /*f5b0*/  CALL.REL.NOINC `($__internal_0_$__cuda_sm70_shflsync_bfly_p) ;  /* 0x0000060000007944 */ /* 0x010fea0003c00000 */
        /* <DEDUP_REMOVED lines=14> */
.L_x_512:
[----:B------:R-:W-:Y:S01]  /*f6a0*/  IMAD.MOV.U32 R4, RZ, RZ, R214 ;  /* 0x000000ffff047224 */ /* 0x000fe200078e00d6 */
[----:B------:R-:W-:-:S02]  /*f6b0*/  MOV R0, 0x2 ;  /* 0x0000000200007802 */ /* 0x000fc40000000f00 */
[----:B------:R-:W-:Y:S02]  /*f6c0*/  MOV R2, 0xf6e0 ;  /* 0x0000f6e000027802 */ /* 0x000fe40000000f00 */
[----:B------:R-:W-:Y:S05]  /*f6d0*/  CALL.REL.NOINC `($__internal_0_$__cuda_sm70_shflsync_bfly_p) ;  /* 0x000004e000007944 */ /* 0x000fea0003c00000 */
[----:B------:R-:W-:Y:S01]  /*f6e0*/  MOV R5, R0 ;  /* 0x0000000000057202 */ /* 0x000fe20000000f00 */
[----:B------:R-:W-:Y:S05]  /*f6f0*/  BRA `(.L_x_564) ;  /* 0xffffbe2000007947 */ /* 0x000fea000383ffff */
.L_x_513:
[----:B------:R-:W-:Y:S01]  /*f700*/  IMAD.MOV.U32 R4, RZ, RZ, R5 ;  /* 0x000000ffff047224 */ /* 0x000fe200078e0005 */
[----:B------:R-:W-:Y:S02]  /*f710*/  MOV R0, 0x1 ;  /* 0x0000000100007802 */ /* 0x000fe40000000f00 */
[----:B------:R-:W-:Y:S02]  /*f720*/  MOV R2, 0xf740 ;  /* 0x0000f74000027802 */ /* 0x000fe40000000f00 */
[----:B-1----:R-:W-:Y:S05]  /*f730*/  CALL.REL.NOINC `($__internal_0_$__cuda_sm70_shflsync_bfly_p) ;  /* 0x0000048000007944 */ /* 0x002fea0003c00000 */
[----:B------:R-:W-:Y:S01]  /*f740*/  FADD.FTZ R5, R5, R0 ;  /* 0x0000000005057221 */ /* 0x000fe20000010000 */
[----:B------:R-:W-:Y:S02]  /*f750*/  MOV R4, R215 ;  /* 0x000000d700047202 */ /* 0x000fe40000000f00 */
[----:B------:R-:W-:Y:S02]  /*f760*/  MOV R0, 0x2 ;  /* 0x0000000200007802 */ /* 0x000fe40000000f00 */
[----:B------:R-:W-:Y:S02]  /*f770*/  MOV R2, 0xf790 ;  /* 0x0000f79000027802 */ /* 0x000fe40000000f00 */
[----:B------:R-:W-:Y:S05]  /*f780*/  CALL.REL.NOINC `($__internal_0_$__cuda_sm70_shflsync_bfly_p) ;  /* 0x0000043000007944 */ /* 0x000fea0003c00000 */
[----:B------:R-:W-:Y:S01]  /*f790*/  FADD.FTZ R4, R215, R0 ;  /* 0x00000000d7047221 */ /* 0x000fe20000010000 */
[----:B------:R-:W-:-:S02]  /*f7a0*/  MOV R0, 0x1 ;  /* 0x0000000100007802 */ /* 0x000fc40000000f00 */
[----:B------:R-:W-:Y:S02]  /*f7b0*/  MOV R2, 0xf7d0 ;  /* 0x0000f7d000027802 */ /* 0x000fe40000000f00 */
[----:B------:R-:W-:Y:S05]  /*f7c0*/  CALL.REL.NOINC `($__internal_0_$__cuda_sm70_shflsync_bfly_p) ;  /* 0x000003f000007944 */ /* 0x000fea0003c00000 */
[----:B------:R-:W-:Y:S01]  /*f7d0*/  MOV R3, R0 ;  /* 0x0000000000037202 */ /* 0x000fe20000000f00 */
[----:B------:R-:W-:Y:S05]  /*f7e0*/  BRA `(.L_x_565) ;  /* 0xffffbda000007947 */ /* 0x000fea000383ffff */
.L_x_528:
[----:B------:R-:W-:Y:S01]  /*f7f0*/  IMAD.MOV.U32 R7, RZ, RZ, R9 ;  /* 0x000000ffff077224 */ /* 0x000fe200078e0009 */
[----:B------:R-:W-:Y:S01]  /*f800*/  MOV R171, RZ ;  /* 0x000000ff00ab7202 */ /* 0x000fe20000000f00 */
[----:B------:R-:W-:Y:S01]  /*f810*/  IMAD.MOV.U32 R3, RZ, RZ, 0x181f ;  /* 0x0000181fff037424 */ /* 0x000fe200078e00ff */
[----:B------:R-:W-:Y:S02]  /*f820*/  MOV R2, 0xf840 ;  /* 0x0000f84000027802 */ /* 0x000fe40000000f00 */
[----:B-1----:R-:W-:Y:S05]  /*f830*/  CALL.REL.NOINC `($__internal_1_$__cuda_sm70_shflsync_idx_p) ;  /* 0x000003e000007944 */ /* 0x002fea0003c00000 */
[----:B------:R-:W-:Y:S01]  /*f840*/  MOV R8, R171 ;  /* 0x000000ab00087202 */ /* 0x000fe20000000f00 */
[----:B------:R-:W-:Y:S05]  /*f850*/  BRA `(.L_x_566) ;  /* 0xffffdbd000007947 */ /* 0x000fea000383ffff */
.L_x_529:
[----:B------:R-:W-:Y:S01]  /*f860*/  IMAD.MOV.U32 R7, RZ, RZ, R11 ;  /* 0x000000ffff077224 */ /* 0x000fe200078e000b */
[----:B------:R-:W-:Y:S01]  /*f870*/  MOV R171, RZ ;  /* 0x000000ff00ab7202 */ /* 0x000fe20000000f00 */
[----:B------:R-:W-:Y:S01]  /*f880*/  IMAD.MOV.U32 R3, RZ, RZ, 0x181f ;  /* 0x0000181fff037424 */ /* 0x000fe200078e00ff */
[----:B------:R-:W-:Y:S02]  /*f890*/  MOV R2, 0xf8b0 ;  /* 0x0000f8b000027802 */ /* 0x000fe40000000f00 */
[----:B-123--:R-:W-:Y:S05]  /*f8a0*/  CALL.REL.NOINC `($__internal_1_$__cuda_sm70_shflsync_idx_p) ;  /* 0x0000037000007944 */ /* 0x00efea0003c00000 */
[----:B------:R-:W-:Y:S01]  /*f8b0*/  MOV R0, R171 ;  /* 0x000000ab00007202 */ /* 0x000fe20000000f00 */
[----:B------:R-:W-:Y:S05]  /*f8c0*/  BRA `(.L_x_567) ;  /* 0xffffdb8000007947 */ /* 0x000fea000383ffff */
.L_x_532:
[----:B-1----:R-:W-:Y:S01]  /*f8d0*/  IMAD.MOV.U32 R7, RZ, RZ, R9 ;  /* 0x000000ffff077224 */ /* 0x002fe200078e0009 */
[----:B------:R-:W-:Y:S01]  /*f8e0*/  MOV R171, 0x1 ;  /* 0x0000000100ab7802 */ /* 0x000fe20000000f00 */
[----:B------:R-:W-:Y:S01]  /*f8f0*/  IMAD.MOV.U32 R3, RZ, RZ, 0x181f ;  /* 0x0000181fff037424 */ /* 0x000fe200078e00ff */
[----:B------:R-:W-:-:S02]  /*f900*/  MOV R2, 0xf920 ;  /* 0x0000f92000027802 */ /* 0x000fc40000000f00 */
[----:B--234-:R-:W-:Y:S05]  /*f910*/  CALL.REL.NOINC `($__internal_1_$__cuda_sm70_shflsync_idx_p) ;  /* 0x0000030000007944 */ /* 0x01cfea0003c00000 */
        /* <DEDUP_REMOVED lines=8> */
.L_x_535:
[----:B-1----:R-:W-:Y:S01]  /*f9a0*/  IMAD.MOV.U32 R7, RZ, RZ, R9 ;  /* 0x000000ffff077224 */ /* 0x002fe200078e0009 */
[----:B------:R-:W-:Y:S01]  /*f9b0*/  MOV R171, 0x2 ;  /* 0x0000000200ab7802 */ /* 0x000fe20000000f00 */
[----:B------:R-:W-:Y:S01]  /*f9c0*/  IMAD.MOV.U32 R3, RZ, RZ, 0x181f ;  /* 0x0000181fff037424 */ /* 0x000fe200078e00ff */
[----:B------:R-:W-:Y:S02]  /*f9d0*/  MOV R2, 0xf9f0 ;  /* 0x0000f9f000027802 */ /* 0x000fe40000000f00 */
[----:B--234-:R-:W-:Y:S05]  /*f9e0*/  CALL.REL.NOINC `($__internal_1_$__cuda_sm70_shflsync_idx_p) ;  /* 0x0000023000007944 */ /* 0x01cfea0003c00000 */
[----:B------:R-:W-:Y:S01]  /*f9f0*/  MOV R8, R171 ;  /* 0x000000ab00087202 */ /* 0x000fe20000000f00 */
[----:B------:R-:W-:Y:S05]  /*fa00*/  BRA `(.L_x_569) ;  /* 0xffffdd3000007947 */ /* 0x000fea000383ffff */
.L_x_536:
[----:B-1----:R-:W-:Y:S01]  /*fa10*/  IMAD.MOV.U32 R7, RZ, RZ, R11 ;  /* 0x000000ffff077224 */ /* 0x002fe200078e000b */
[----:B------:R-:W-:Y:S01]  /*fa20*/  MOV R171, 0x2 ;  /* 0x0000000200ab7802 */ /* 0x000fe20000000f00 */
[----:B------:R-:W-:Y:S01]  /*fa30*/  IMAD.MOV.U32 R3, RZ, RZ, 0x181f ;  /* 0x0000181fff037424 */ /* 0x000fe200078e00ff */
[----:B------:R-:W-:Y:S02]  /*fa40*/  MOV R2, 0xfa60 ;  /* 0x0000fa6000027802 */ /* 0x000fe40000000f00 */
[----:B--234-:R-:W-:Y:S05]  /*fa50*/  CALL.REL.NOINC `($__internal_1_$__cuda_sm70_shflsync_idx_p) ;  /* 0x000001c000007944 */ /* 0x01cfea0003c00000 */
[----:B------:R-:W-:Y:S01]  /*fa60*/  MOV R0, R171 ;  /* 0x000000ab00007202 */ /* 0x000fe20000000f00 */
[----:B------:R-:W-:Y:S05]  /*fa70*/  BRA `(.L_x_570) ;  /* 0xffffdce000007947 */ /* 0x000fea000383ffff */
.L_x_539:
[----:B--2---:R-:W-:Y:S01]  /*fa80*/  IMAD.MOV.U32 R7, RZ, RZ, R9 ;  /* 0x000000ffff077224 */ /* 0x004fe200078e0009 */
[----:B------:R-:W-:Y:S01]  /*fa90*/  MOV R171, 0x3 ;  /* 0x0000000300ab7802 */ /* 0x000fe20000000f00 */
[----:B------:R-:W-:Y:S01]  /*faa0*/  IMAD.MOV.U32 R3, RZ, RZ, 0x181f ;  /* 0x0000181fff037424 */ /* 0x000fe200078e00ff */
[----:B------:R-:W-:-:S02]  /*fab0*/  MOV R2, 0xfad0 ;  /* 0x0000fad000027802 */ /* 0x000fc40000000f00 */
[----:B-1-34-:R-:W-:Y:S05]  /*fac0*/  CALL.REL.NOINC `($__internal_1_$__cuda_sm70_shflsync_idx_p) ;  /* 0x0000015000007944 */ /* 0x01afea0003c00000 */
        /* <DEDUP_REMOVED lines=8> */
.L_x_541:
[----:B-1----:R-:W-:Y:S01]  /*fb50*/  IMAD.MOV.U32 R7, RZ, RZ, R65 ;  /* 0x000000ffff077224 */ /* 0x002fe200078e0041 */
[----:B------:R-:W-:Y:S01]  /*fb60*/  MOV R171, RZ ;  /* 0x000000ff00ab7202 */ /* 0x000fe20000000f00 */
[----:B------:R-:W-:Y:S01]  /*fb70*/  IMAD.MOV.U32 R3, RZ, RZ, 0x1f ;  /* 0x0000001fff037424 */ /* 0x000fe200078e00ff */
[----:B---3--:R-:W-:Y:S02]  /*fb80*/  MOV R2, 0xfba0 ;  /* 0x0000fba000027802 */ /* 0x008fe40000000f00 */
[----:B--2-4-:R-:W-:Y:S05]  /*fb90*/  CALL.REL.NOINC `($__internal_1_$__cuda_sm70_shflsync_idx_p) ;  /* 0x0000008000007944 */ /* 0x014fea0003c00000 */
[----:B------:R-:W-:Y:S01]  /*fba0*/  MOV R0, R171 ;  /* 0x000000ab00007202 */ /* 0x000fe20000000f00 */
[----:B------:R-:W-:Y:S05]  /*fbb0*/  BRA `(.L_x_572) ;  /* 0xffffdee000007947 */ /* 0x000fea000383ffff */
        .weak           $__internal_0_$__cuda_sm70_shflsync_bfly_p
        .type           $__internal_0_$__cuda_sm70_shflsync_bfly_p,@function
        .size           $__internal_0_$__cuda_sm70_shflsync_bfly_p,($__internal_1_$__cuda_sm70_shflsync_idx_p - $__internal_0_$__cuda_sm70_shflsync_bfly_p)
$__internal_0_$__cuda_sm70_shflsync_bfly_p:
[----:B------:R-:W-:Y:S02]  /*fbc0*/  MOV R15, 0xffffffff ;  /* 0xffffffff000f7802 */ /* 0x000fe40000000f00 */
[----:B------:R-:W-:Y:S02]  /*fbd0*/  MOV R3, 0x1f ;  /* 0x0000001f00037802 */ /* 0x000fe40000000f00 */
[----:B------:R-:W-:Y:S04]  /*fbe0*/  WARPSYNC R15 ;  /* 0x0000000f00007348 */ /* 0x000fe80003800000 */
[----:B------:R1:W2:Y:S02]  /*fbf0*/  SHFL.BFLY PT, R0, R4, R0, R3 ;  /* 0x0c00000004007389 */ /* 0x0002a400000e0003 */
[----:B-1----:R-:W-:-:S04]  /*fc00*/  MOV R3, 0x0 ;  /* 0x0000000000037802 */ /* 0x002fc80000000f00 */
[----:B--2---:R-:W-:Y:S05]  /*fc10*/  RET.REL.NODEC R2 `(_ZN7cutlass13device_kernelIN5flash19enable_sm80_to_sm89INS1_16FlashAttnFwdSm80INS1_25CollectiveMainloopFwdSm80ILi8ELi1ELb0EN4cute5tupleIJNS5_1CILi128EEENS7_ILi64EEENS7_ILi192EEEEEELi192ENS_6half_tEfNS_4arch4Sm80ELb1ELb0ELb1ELb0ELb1ELb0ELb1ELb0EEENS1_21CollectiveEpilogueFwdINS6_IJS8_SA_S9_EEENS6_IJNS7_ILi1EEESI_SI_EEESC_SE_Li256ELb0ELb1ELb0ELb0EEENS1_30DynamicPersistentTileSchedulerILi256ELi256ELb0ELb1ELb0EEEEEEEEEvNT_6ParamsE) ;  /* 0xffff03e002007950 */ /* 0x004fea0003c3ffff */
        .weak           $__internal_1_$__cuda_sm70_shflsync_idx_p
        .type           $__internal_1_$__cuda_sm70_shflsync_idx_p,@function
        .size           $__internal_1_$__cuda_sm70_shflsync_idx_p,(.L_x_1500 - $__internal_1_$__cuda_sm70_shflsync_idx_p)
$__internal_1_$__cuda_sm70_shflsync_idx_p:
[----:B------:R-:W-:-:S04]  /*fc20*/  MOV R172, 0xffffffff ;  /* 0xffffffff00ac7802 */ /* 0x000fc80000000f00 */
[----:B------:R-:W-:Y:S04]  /*fc30*/  WARPSYNC R172 ;  /* 0x000000ac00007348 */ /* 0x000fe80003800000 */
[----:B------:R1:W2:Y:S02]  /*fc40*/  SHFL.IDX PT, R171, R7, R171, R3 ;  /* 0x000000ab07ab7389 */ /* 0x0002a400000e0003 */
[----:B-1----:R-:W-:-:S04]  /*fc50*/  MOV R3, 0x0 ;  /* 0x0000000000037802 */ /* 0x002fc80000000f00 */
[----:B--2---:R-:W-:Y:S05]  /*fc60*/  RET.REL.NODEC R2 `(_ZN7cutlass13device_kernelIN5flash19enable_sm80_to_sm89INS1_16FlashAttnFwdSm80INS1_25CollectiveMainloopFwdSm80ILi8ELi1ELb0EN4cute5tupleIJNS5_1CILi128EEENS7_ILi64EEENS7_ILi192EEEEEELi192ENS_6half_tEfNS_4arch4Sm80ELb1ELb0ELb1ELb0ELb1ELb0ELb1ELb0EEENS1_21CollectiveEpilogueFwdINS6_IJS8_SA_S9_EEENS6_IJNS7_ILi1EEESI_SI_EEESC_SE_Li256ELb0ELb1ELb0ELb0EEENS1_30DynamicPersistentTileSchedulerILi256ELi256ELb0ELb1ELb0EEEEEEEEEvNT_6ParamsE) ;  /* 0xffff039002007950 */ /* 0x004fea0003c3ffff */
.L_x_573:
        /* <DEDUP_REMOVED lines=9> */
.L_x_1500:


//--------------------- .text._ZN7cutlass13device_kernelIN5flash19enable_sm80_to_sm89INS1_16FlashAttnFwdSm80INS1_25CollectiveMainloopFwdSm80ILi8ELi1ELb0EN4cute5tupleIJNS5_1CILi128EEENS7_ILi64EEENS7_ILi192EEEEEELi192ENS_6half_tEfNS_4arch4Sm80ELb1ELb0ELb1ELb1ELb1ELb0ELb1ELb0EEENS1_21CollectiveEpilogueFwdINS6_IJS8_SA_S9_EEENS6_IJNS7_ILi1EEESI_SI_EEESC_SE_Li256ELb1ELb1ELb0ELb0EEENS1_19SingleTileSchedulerILb1ELb0ELb1ELi128EEEEEEEEEvNT_6ParamsE --------------------------
	.section	.text._ZN7cutlass13device_kernelIN5flash19enable_sm80_to_sm89INS1_16FlashAttnFwdSm80INS1_25CollectiveMainloopFwdSm80ILi8ELi1ELb0EN4cute5tupleIJNS5_1CILi128EEENS7_ILi64EEENS7_ILi192EEEEEELi192ENS_6half_tEfNS_4arch4Sm80ELb1ELb0ELb1ELb1ELb1ELb0ELb1ELb0EEENS1_21CollectiveEpilogueFwdINS6_IJS8_SA_S9_EEENS6_IJNS7_ILi1EEESI_SI_EEESC_SE_Li256ELb1ELb1ELb0ELb0EEENS1_19SingleTileSchedulerILb1ELb0ELb1ELi128EEEEEEEEEvNT_6ParamsE,"ax",@progbits
	.sectioninfo	@"SHI_REGISTERS=255"
	.align	128
.text._ZN7cutlass13device_kernelIN5flash19enable_sm80_to_sm89INS1_16FlashAttnFwdSm80INS1_25CollectiveMainloopFwdSm80ILi8ELi1ELb0EN4cute5tupleIJNS5_1CILi128EEENS7_ILi64EEENS7_ILi192EEEEEELi192ENS_6half_tEfNS_4arch4Sm80ELb1ELb0ELb1ELb1ELb1ELb0ELb1ELb0EEENS1_21CollectiveEpilogueFwdINS6_IJS8_SA_S9_EEENS6_IJNS7_ILi1EEESI_SI_EEESC_SE_Li256ELb1ELb1ELb0ELb0EEENS1_19SingleTileSchedulerILb1ELb0ELb1ELi128EEEEEEEEEvNT_6ParamsE:
        .type           _ZN7cutlass13device_kernelIN5flash19enable_sm80_to_sm89INS1_16FlashAttnFwdSm80INS1_25CollectiveMainloopFwdSm80ILi8ELi1ELb0EN4cute5tupleIJNS5_1CILi128EEENS7_ILi64EEENS7_ILi192EEEEEELi192ENS_6half_tEfNS_4arch4Sm80ELb1ELb0ELb1ELb1ELb1ELb0ELb1ELb0EEENS1_21CollectiveEpilogueFwdINS6_IJS8_SA_S9_EEENS6_IJNS7_ILi1EEESI_SI_EEESC_SE_Li256ELb1ELb1ELb0ELb0EEENS1_19SingleTileSchedulerILb1ELb0ELb1ELi128EEEEEEEEEvNT_6ParamsE,@function
        .size           _ZN7cutlass13device_kernelIN5flash19enable_sm80_to_sm89INS1_16FlashAttnFwdSm80INS1_25CollectiveMainloopFwdSm80ILi8ELi1ELb0EN4cute5tupleIJNS5_1CILi128EEENS7_ILi64EEENS7_ILi192EEEEEELi192ENS_6half_tEfNS_4arch4Sm80ELb1ELb0ELb1ELb1ELb1ELb0ELb1ELb0EEENS1_21CollectiveEpilogueFwdINS6_IJS8_SA_S9_EEENS6_IJNS7_ILi1EEESI_SI_EEESC_SE_Li256ELb1ELb1ELb0ELb0EEENS1_19SingleTileSchedulerILb1ELb0ELb1ELi128EEEEEEEEEvNT_6ParamsE,(.L_x_1503 - _ZN7cutlass13device_kernelIN5flash19enable_sm80_to_sm89INS1_16FlashAttnFwdSm80INS1_25CollectiveMainloopFwdSm80ILi8ELi1ELb0EN4cute5tupleIJNS5_1CILi128EEENS7_ILi64EEENS7_ILi192EEEEEELi192ENS_6half_tEfNS_4arch4Sm80ELb1ELb0ELb1ELb1ELb1ELb0ELb1ELb0EEENS1_21CollectiveEpilogueFwdINS6_IJS8_SA_S9_EEENS6_IJNS7_ILi1EEESI_SI_EEESC_SE_Li256ELb1ELb1ELb0ELb0EEENS1_19SingleTileSchedulerILb1ELb0ELb1ELi128EEEEEEEEEvNT_6ParamsE)
        .other          _ZN7cutlass13device_kernelIN5flash19enable_sm80_to_sm89INS1_16FlashAttnFwdSm80INS1_25CollectiveMainloopFwdSm80ILi8ELi1ELb0EN4cute5tupleIJNS5_1CILi128EEENS7_ILi64EEENS7_ILi192EEEEEELi192ENS_6half_tEfNS_4arch4Sm80ELb1ELb0ELb1ELb1ELb1ELb0ELb1ELb0EEENS1_21CollectiveEpilogueFwdINS6_IJS8_SA_S9_EEENS6_IJNS7_ILi1EEESI_SI_EEESC_SE_Li256ELb1ELb1ELb0ELb0EEENS1_19SingleTileSchedulerILb1ELb0ELb1ELi128EEEEEEEEEvNT_6ParamsE,@"STO_CUDA_ENTRY STV_DEFAULT"
_ZN7cutlass13device_kernelIN5flash19enable_sm80_to_sm89INS1_16FlashAttnFwdSm80INS1_25CollectiveMainloopFwdSm80ILi8ELi1ELb0EN4cute5tupleIJNS5_1CILi128EEENS7_ILi64EEENS7_ILi192EEEEEELi192ENS_6half_tEfNS_4arch4Sm80ELb1ELb0ELb1ELb1ELb1ELb0ELb1ELb0EEENS1_21CollectiveEpilogueFwdINS6_IJS8_SA_S9_EEENS6_IJNS7_ILi1EEESI_SI_EEESC_SE_Li256ELb1ELb1ELb0ELb0EEENS1_19SingleTileSchedulerILb1ELb0ELb1ELi128EEEEEEEEEvNT_6ParamsE:
        /* <DEDUP_REMOVED lines=20> */
.L_x_575:
        /* <DEDUP_REMOVED lines=13> */
.L_x_577:
[----:B------:R-:W-:Y:S02]  /*0210*/  ULDC UR5, c[0x0][0x54c] ;  /* 0x0001530000057ab9 */ /* 0x000fe40000000800 */
.L_x_576:
[----:B------:R-:W-:Y:S02]  /*0220*/  ULDC UR4, c[0x0][0x548] ;  /* 0x0001520000047ab9 */ /* 0x000fe40000000800 */
[----:B------:R-:W-:-:S02]  /*0230*/  USHF.L.U32 UR10, UR10, 0x7, URZ ;  /* 0x000000070a0a7899 */ /* 0x000fc4000800063f */
[----:B------:R-:W-:-:S04]  /*0240*/  UIMAD UR4, UR5, UR4, URZ ;  /* 0x00000004050472a4 */ /* 0x000fc8000f8e023f */
[----:B------:R-:W-:-:S04]  /*0250*/  UISETP.GE.AND UP0, UPT, UR10, UR4, UPT ;  /* 0x000000040a00728c */ /* 0x000fc8000bf06270 */
[----:B------:R-:W-:Y:S01]  /*0260*/  USEL UR13, UR13, 0xffffffff, !UP0 ;  /* 0xffffffff0d0d7887 */ /* 0x000fe2000c000000 */
[----:B------:R-:W-:Y:S05]  /*0270*/  BRA `(.L_x_578) ;  /* 0x000001b000007947 */ /* 0x000fea0003800000 */
.L_x_574:
        /* <DEDUP_REMOVED lines=8> */
.L_x_579:
        /* <DEDUP_REMOVED lines=13> */
.L_x_581:
[----:B------:R-:W-:Y:S02]  /*03d0*/  ULDC UR5, c[0x0][0x54c] ;  /* 0x0001530000057ab9 */ /* 0x000fe40000000800 */
.L_x_580:
[----:B------:R-:W-:Y:S02]  /*03e0*/  ULDC UR4, c[0x0][0x548] ;  /* 0x0001520000047ab9 */ /* 0x000fe40000000800 */
[----:B------:R-:W-:-:S02]  /*03f0*/  USHF.L.U32 UR10, UR10, 0x7, URZ ;  /* 0x000000070a0a7899 */ /* 0x000fc4000800063f */
[----:B------:R-:W-:-:S04]  /*0400*/  UIMAD UR4, UR5, UR4, URZ ;  /* 0x00000004050472a4 */ /* 0x000fc8000f8e023f */
[----:B------:R-:W-:-:S04]  /*0410*/  UISETP.GE.AND UP0, UPT, UR10, UR4, UPT ;  /* 0x000000040a00728c */ /* 0x000fc8000bf06270 */
[----:B------:R-:W-:-:S06]  /*0420*/  USEL UR13, UR13, 0xffffffff, !UP0 ;  /* 0xffffffff0d0d7887 */ /* 0x000fcc000c000000 */
.L_x_578:
        /* <DEDUP_REMOVED lines=47> */
.L_x_582:
        /* <DEDUP_REMOVED lines=10> */
.L_x_583:
        /* <DEDUP_REMOVED lines=12> */
.L_x_584:
[----:B------:R-:W-:Y:S01]  /*0880*/  ULDC UR4, c[0x0][0x2c4] ;  /* 0x0000b10000047ab9 */ /* 0x000fe20000000800 */
[----:B------:R-:W-:Y:S01]  /*0890*/  PLOP3.LUT P2, PT, PT, PT, PT, 0x80, 0x0 ;  /* 0x000000000000781c */ /* 0x000fe20003f4f070 */
[----:B------:R-:W-:Y:S01]  /*08a0*/  UISETP.NE.AND UP1, UPT, UR4, 0x1, UPT ;  /* 0x000000010400788c */ /* 0x000fe2000bf25270 */
[----:B------:R-:W-:Y:S01]  /*08b0*/  IMAD.MOV.U32 R3, RZ, RZ, RZ ;  /* 0x000000ffff037224 */ /* 0x000fe200078e00ff */
[----:B--2---:R-:W-:Y:S01]  /*08c0*/  UIADD3 UR7, -UR11, UR7, URZ ;  /* 0x000000070b077290 */ /* 0x004fe2000fffe13f */
[----:B------:R-:W-:Y:S01]  /*08d0*/  IMAD.MOV.U32 R98, RZ, RZ, RZ ;  /* 0x000000ffff627224 */ /* 0x000fe200078e00ff */
[----:B------:R-:W-:Y:S01]  /*08e0*/  ULDC.64 UR4, c[0x0][0x2c8] ;  /* 0x0000b20000047ab9 */ /* 0x000fe20000000a00 */
[----:B------:R-:W-:Y:S01]  /*08f0*/  CS2R R96, SRZ ;  /* 0x0000000000607805 */ /* 0x000fe2000001ff00 */
[----:B---3--:R-:W-:Y:S01]  /*0900*/  UIADD3 UR6, UR7, 0x40, -UR12 ;  /* 0x0000004007067890 */ /* 0x008fe2000fffe80c */
[----:B------:R-:W-:Y:S01]  /*0910*/  CS2R R94, SRZ ;  /* 0x00000000005e7805 */ /* 0x000fe2000001ff00 */
[----:B------:R-:W-:Y:S01]  /*0920*/  CS2R R92, SRZ ;  /* 0x00000000005c7805 */ /* 0x000fe2000001ff00 */
[----:B------:R-:W-:Y:S01]  /*0930*/  CS2R R90, SRZ ;  /* 0x00000000005a7805 */ /* 0x000fe2000001ff00 */
[----:B------:R-:W-:Y:S01]  /*0940*/  CS2R R88, SRZ ;  /* 0x0000000000587805 */ /* 0x000fe2000001ff00 */
[----:B------:R-:W-:Y:S01]  /*0950*/  @UP1 UIADD3 UR18, UR10, 0x7f, URZ ;  /* 0x0000007f0a121890 */ /* 0x000fe2000fffe03f */
[----:B------:R-:W-:Y:S01]  /*0960*/  CS2R R86, SRZ ;  /* 0x0000000000567805 */ /* 0x000fe2000001ff00 */
[----:B------:R-:W-:Y:S01]  /*0970*/  MOV R85, RZ ;  /* 0x000000ff00557202 */ /* 0x000fe20000000f00 */
[----:B------:R-:W-:Y:S01]  /*0980*/  CS2R R6, SRZ ;  /* 0x0000000000067805 */ /* 0x000fe2000001ff00 */
[----:B------:R-:W-:Y:S01]  /*0990*/  UIMAD.WIDE.U32 UR18, UR18, UR4, URZ ;  /* 0x00000004121272a5 */ /* 0x000fe2000f8e003f */
[----:B------:R-:W-:Y:S01]  /*09a0*/  CS2R R82, SRZ ;  /* 0x0000000000527805 */ /* 0x000fe2000001ff00 */
[----:B------:R-:W-:Y:S01]  /*09b0*/  UIADD3 UR4, UR10, 0x7f, URZ ;  /* 0x0000007f0a047890 */ /* 0x000fe2000fffe03f */
[----:B------:R-:W-:Y:S01]  /*09c0*/  CS2R R80, SRZ ;  /* 0x0000000000507805 */ /* 0x000fe2000001ff00 */
[----:B------:R-:W-:Y:S01]  /*09d0*/  @UP1 USHF.R.U32.HI UR4, URZ, UR5, UR19 ;  /* 0x000000053f041299 */ /* 0x000fe20008011613 */
[----:B------:R-:W-:Y:S01]  /*09e0*/  CS2R R78, SRZ ;  /* 0x00000000004e7805 */ /* 0x000fe2000001ff00 */
[----:B------:R-:W-:Y:S01]  /*09f0*/  UIADD3 UR5, UR7, 0x3f, URZ ;  /* 0x0000003f07057890 */ /* 0x000fe2000fffe03f */
[----:B------:R-:W-:Y:S01]  /*0a00*/  CS2R R76, SRZ ;  /* 0x00000000004c7805 */ /* 0x000fe2000001ff00 */
[----:B------:R-:W-:Y:S01]  /*0a10*/  UIADD3 UR6, UR6, UR4, URZ ;  /* 0x0000000406067290 */ /* 0x000fe2000fffe03f */
[----:B------:R-:W-:Y:S01]  /*0a20*/  CS2R R74, SRZ ;  /* 0x00000000004a7805 */ /* 0x000fe2000001ff00 */
[----:B------:R-:W-:Y:S01]  /*0a30*/  USHF.R.S32.HI UR18, URZ, 0x1f, UR5 ;  /* 0x0000001f3f127899 */ /* 0x000fe20008011405 */
[----:B------:R-:W-:Y:S01]  /*0a40*/  CS2R R72, SRZ ;  /* 0x0000000000487805 */ /* 0x000fe2000001ff00 */
[----:B------:R-:W-:Y:S01]  /*0a50*/  USHF.R.S32.HI UR4, URZ, 0x1f, UR6 ;  /* 0x0000001f3f047899 */ /* 0x000fe20008011406 */
[----:B------:R-:W-:Y:S01]  /*0a60*/  CS2R R70, SRZ ;  /* 0x0000000000467805 */ /* 0x000fe2000001ff00 */
[----:B------:R-:W-:Y:S01]  /*0a70*/  ULEA.HI UR18, UR18, UR5, URZ, 0x6 ;  /* 0x0000000512127291 */ /* 0x000fe2000f8f303f */
[----:B------:R-:W-:Y:S01]  /*0a80*/  CS2R R68, SRZ ;  /* 0x0000000000447805 */ /* 0x000fe2000001ff00 */
[----:B------:R-:W-:Y:S01]  /*0a90*/  ULEA.HI UR4, UR4, UR6, URZ, 0x6 ;  /* 0x0000000604047291 */ /* 0x000fe2000f8f303f */
[----:B------:R-:W-:Y:S01]  /*0aa0*/  CS2R R66, SRZ ;  /* 0x0000000000427805 */ /* 0x000fe2000001ff00 */
[----:B------:R-:W-:Y:S01]  /*0ab0*/  USHF.R.S32.HI UR18, URZ, 0x6, UR18 ;  /* 0x000000063f127899 */ /* 0x000fe20008011412 */
[----:B------:R-:W-:Y:S01]  /*0ac0*/  CS2R R64, SRZ ;  /* 0x0000000000407805 */ /* 0x000fe2000001ff00 */
[----:B------:R-:W-:Y:S01]  /*0ad0*/  USHF.R.S32.HI UR4, URZ, 0x6, UR4 ;  /* 0x000000063f047899 */ /* 0x000fe20008011404 */
[----:B------:R-:W-:Y:S01]  /*0ae0*/  CS2R R62, SRZ ;  /* 0x00000000003e7805 */ /* 0x000fe2000001ff00 */
[----:B------:R-:W-:Y:S01]  /*0af0*/  CS2R R60, SRZ ;  /* 0x00000000003c7805 */ /* 0x000fe2000001ff00 */
[----:B------:R-:W-:Y:S01]  /*0b00*/  CS2R R58, SRZ ;  /* 0x00000000003a7805 */ /* 0x000fe2000001ff00 */
[----:B------:R-:W-:Y:S01]  /*0b10*/  UISETP.LT.AND UP0, UPT, UR18, UR4, UPT ;  /* 0x000000041200728c */ /* 0x000fe2000bf01270 */
[----:B------:R-:W-:Y:S01]  /*0b20*/  CS2R R56, SRZ ;  /* 0x0000000000387805 */ /* 0x000fe2000001ff00 */
[----:B------:R-:W-:Y:S01]  /*0b30*/  CS2R R54, SRZ ;  /* 0x0000000000367805 */ /* 0x000fe2000001ff00 */
[----:B------:R-:W-:Y:S01]  /*0b40*/  CS2R R52, SRZ ;  /* 0x0000000000347805 */ /* 0x000fe2000001ff00 */
[----:B------:R-:W-:Y:S01]  /*0b50*/  USEL UR6, UR18, UR4, UP0 ;  /* 0x0000000412067287 */ /* 0x000fe20008000000 */
[----:B------:R-:W-:Y:S01]  /*0b60*/  CS2R R50, SRZ ;  /* 0x0000000000327805 */ /* 0x000fe2000001ff00 */
[----:B------:R-:W-:Y:S01]  /*0b70*/  CS2R R48, SRZ ;  /* 0x0000000000307805 */ /* 0x000fe2000001ff00 */
[----:B------:R-:W-:Y:S01]  /*0b80*/  CS2R R46, SRZ ;  /* 0x00000000002e7805 */ /* 0x000fe2000001ff00 */
[----:B------:R-:W-:Y:S01]  /*0b90*/  UISETP.GE.AND UP0, UPT, UR6, 0x1, UPT ;  /* 0x000000010600788c */ /* 0x000fe2000bf06270 */
        /* <DEDUP_REMOVED lines=44> */
[----:B------:R-:W-:Y:S01]  /*0e60*/  PLOP3.LUT P0, PT, PT, PT, UP1, 0x80, 0x0 ;  /* 0x000000000000781c */ /* 0x000fe20003f0f018 */
[----:B------:R-:W-:Y:S01]  /*0e70*/  IMAD.IADD R0, R84, 0x1, -R3 ;  /* 0x0000000154007824 */ /* 0x000fe200078e0a03 */
[----:B------:R-:W-:Y:S01]  /*0e80*/  ULDC.64 UR4, c[0x0][0x1b8] ;  /* 0x00006e0000047ab9 */ /* 0x000fe20000000a00 */
[----:B------:R-:W-:Y:S01]  /*0e90*/  IMAD.SHL.U32 R207, R15, 0x40, RZ ;  /* 0x000000400fcf7824 */ /* 0x000fe200078e00ff */
[----:B------:R-:W-:Y:S01]  /*0ea0*/  UIADD3 UR19, UR19, UR17, URZ ;  /* 0x0000001113137290 */ /* 0x000fe2000fffe03f */
[C---:B------:R-:W-:Y:S01]  /*0eb0*/  IMAD R210, R0.reuse, 0x20, R15 ;  /* 0x0000002000d27824 */ /* 0x040fe200078e020f */
[----:B------:R-:W-:Y:S01]  /*0ec0*/  USHF.R.S32.HI UR17, URZ, 0x1f, UR13 ;  /* 0x0000001f3f117899 */ /* 0x000fe2000801140d */
[----:B------:R-:W-:Y:S01]  /*0ed0*/  IMAD.SHL.U32 R182, R0, 0x8, RZ ;  /* 0x0000000800b67824 */ /* 0x000fe200078e00ff */
[----:B------:R-:W-:Y:S01]  /*0ee0*/  UIMAD UR16, UR8, UR4, URZ ;  /* 0x00000004081072a4 */ /* 0x000fe2000f8e023f */
[----:B------:R-:W-:Y:S01]  /*0ef0*/  LOP3.LUT R207, R207, 0x1c0, RZ, 0xc0, !PT ;  /* 0x000001c0cfcf7812 */ /* 0x000fe200078ec0ff */
[----:B------:R-:W-:Y:S01]  /*0f00*/  USEL UR17, UR17, URZ, !UP2 ;  /* 0x0000003f11117287 */ /* 0x000fe2000d000000 */
[----:B------:R-:W-:Y:S01]  /*0f10*/  IADD3 R2, R210, UR10, RZ ;  /* 0x0000000ad2027c10 */ /* 0x000fe2000fffe0ff */
[----:B------:R-:W-:Y:S01]  /*0f20*/  UIMAD UR16, UR9, UR5, UR16 ;  /* 0x00000005091072a4 */ /* 0x000fe2000f8e0210 */
[----:B------:R-:W-:Y:S01]  /*0f30*/  LEA.HI R12, R85, R84, RZ, 0x6 ;  /* 0x00000054550c7211 */ /* 0x000fe200078f30ff */
[----:B------:R-:W-:Y:S01]  /*0f40*/  UIMAD.WIDE.U32 UR20, UR9, UR4, UR18 ;  /* 0x00000004091472a5 */ /* 0x000fe2000f8e0012 */
[----:B------:R-:W-:Y:S01]  /*0f50*/  ISETP.GE.AND P4, PT, R182, c[0x0][0x198], PT ;  /* 0x00006600b6007a0c */ /* 0x000fe20003f86270 */
[----:B------:R-:W-:Y:S01]  /*0f60*/  @P1 IMAD.HI.U32 R3, R2, c[0x0][0x2c8], RZ ;  /* 0x0000b20002031a27 */ /* 0x000fe200078e00ff */
[----:B------:R-:W-:-:S02]  /*0f70*/  ULDC.64 UR4, c[0x0][0x1c0] ;  /* 0x0000700000047ab9 */ /* 0x000fc40000000a00 */
[----:B------:R-:W-:Y:S01]  /*0f80*/  USEL UR18, UR13, URZ, !UP2 ;  /* 0x0000003f0d127287 */ /* 0x000fe2000d000000 */
[----:B------:R-:W-:Y:S01]  /*0f90*/  IMAD.MOV.U32 R6, RZ, RZ, R2 ;  /* 0x000000ffff067224 */ /* 0x000fe200078e0002 */
[----:B------:R-:W-:Y:S01]  /*0fa0*/  UIMAD UR17, UR17, UR4, URZ ;  /* 0x00000004111172a4 */ /* 0x000fe2000f8e023f */
[----:B------:R-:W-:Y:S01]  /*0fb0*/  @P0 SHF.R.U32.HI R6, RZ, c[0x0][0x2cc], R3 ;  /* 0x0000b300ff060a19 */ /* 0x000fe20000011603 */
[----:B------:R-:W-:Y:S01]  /*0fc0*/  UIADD3 UR21, UR21, UR16, URZ ;  /* 0x0000001015157290 */ /* 0x000fe2000fffe03f */
[----:B------:R-:W-:Y:S01]  /*0fd0*/  IMAD.SHL.U32 R12, R12, 0x8, RZ ;  /* 0x000000080c0c7824 */ /* 0x000fe200078e00ff */
[----:B------:R-:W-:Y:S01]  /*0fe0*/  UIMAD UR5, UR18, UR5, UR17 ;  /* 0x00000005120572a4 */ /* 0x000fe2000f8e0211 */
[--C-:B-1----:R-:W-:Y:S01]  /*0ff0*/  SHF.R.S32.HI R5, RZ, 0x1f, R6.reuse ;  /* 0x0000001fff057819 */ /* 0x102fe20000011406 */
[----:B------:R-:W-:Y:S01]  /*1000*/  UIMAD.WIDE.U32 UR18, UR18, UR4, UR20 ;  /* 0x00000004121272a5 */ /* 0x000fe2000f8e0014 */
[----:B------:R-:W-:Y:S02]  /*1010*/  IMAD.MOV R3, RZ, RZ, -R6 ;  /* 0x000000ffff037224 */ /* 0x000fe400078e0a06 */
[----:B------:R-:W-:Y:S01]  /*1020*/  ULDC UR4, c[0x0][0x2c4] ;  /* 0x0000b10000047ab9 */ /* 0x000fe20000000800 */
[----:B------:R-:W-:Y:S01]  /*1030*/  IMAD R5, R5, c[0x0][0x1b0], RZ ;  /* 0x00006c0005057a24 */ /* 0x000fe200078e02ff */
[----:B------:R-:W-:Y:S01]  /*1040*/  UIADD3 UR5, UR19, UR5, URZ ;  /* 0x0000000513057290 */ /* 0x000fe2000fffe03f */
[----:B------:R-:W-:Y:S01]  /*1050*/  IMAD R3, R3, c[0x0][0x2c4], R2 ;  /* 0x0000b10003037a24 */ /* 0x000fe200078e0202 */
[----:B------:R-:W-:Y:S01]  /*1060*/  UIMAD UR4, UR12, UR4, URZ ;  /* 0x000000040c0472a4 */ /* 0x000fe2000f8e023f */
[----:B------:R-:W-:-:S02]  /*1070*/  IMAD.U32 R9, RZ, RZ, UR19 ;  /* 0x00000013ff097e24 */ /* 0x000fc4000f8e00ff */
[----:B------:R-:W-:Y:S01]  /*1080*/  IMAD.U32 R8, RZ, RZ, UR18 ;  /* 0x00000012ff087e24 */ /* 0x000fe2000f8e00ff */
[----:B------:R-:W-:Y:S01]  /*1090*/  SHF.R.S32.HI R2, RZ, 0x1f, R3 ;  /* 0x0000001fff027819 */ /* 0x000fe20000011403 */
[----:B------:R-:W-:Y:S02]  /*10a0*/  IMAD.U32 R9, RZ, RZ, UR5 ;  /* 0x00000005ff097e24 */ /* 0x000fe4000f8e00ff */
[C---:B------:R-:W-:Y:S02]  /*10b0*/  IMAD R5, R6.reuse, c[0x0][0x1b4], R5 ;  /* 0x00006d0006057a24 */ /* 0x040fe400078e0205 */
[----:B------:R-:W-:-:S04]  /*10c0*/  IMAD.WIDE.U32 R6, R6, c[0x0][0x1b0], R8 ;  /* 0x00006c0006067a25 */ /* 0x000fc800078e0008 */
[----:B------:R-:W-:Y:S02]  /*10d0*/  IMAD R2, R2, c[0x0][0x1a8], RZ ;  /* 0x00006a0002027a24 */ /* 0x000fe400078e02ff */
[----:B------:R-:W-:Y:S01]  /*10e0*/  IMAD.IADD R7, R7, 0x1, R5 ;  /* 0x0000000107077824 */ /* 0x000fe200078e0205 */
[----:B------:R-:W-:Y:S01]  /*10f0*/  LEA.HI R5, R85, R84, RZ, 0x4 ;  /* 0x0000005455057211 */ /* 0x000fe200078f20ff */
[C---:B------:R-:W-:Y:S02]  /*1100*/  IMAD R9, R3.reuse, c[0x0][0x1ac], R2 ;  /* 0x00006b0003097a24 */ /* 0x040fe400078e0202 */
[----:B------:R-:W-:Y:S01]  /*1110*/  IMAD.WIDE.U32 R2, R3, c[0x0][0x1a8], R6 ;  /* 0x00006a0003027a25 */ /* 0x000fe200078e0006 */
[----:B------:R-:W-:Y:S02]  /*1120*/  LOP3.LUT R7, R5, 0xfffffff0, RZ, 0xc0, !PT ;  /* 0xfffffff005077812 */ /* 0x000fe400078ec0ff */
[----:B------:R-:W-:Y:S01]  /*1130*/  IADD3 R6, R15, UR10, RZ ;  /* 0x0000000a0f067c10 */ /* 0x000fe2000fffe0ff */
[----:B------:R-:W-:Y:S01]  /*1140*/  IMAD.IADD R8, R3, 0x1, R9 ;  /* 0x0000000103087824 */ /* 0x000fe200078e0209 */
[----:B------:R-:W-:Y:S01]  /*1150*/  LEA R14, P0, R2, c[0x0][0x160], 0x1 ;  /* 0x00005800020e7a11 */ /* 0x000fe200078008ff */
[----:B------:R-:W-:Y:S01]  /*1160*/  IMAD.IADD R3, R84, 0x1, -R7 ;  /* 0x0000000154037824 */ /* 0x000fe200078e0a07 */
[----:B------:R-:W-:-:S02]  /*1170*/  ISETP.GE.AND P5, PT, R6, UR4, PT ;  /* 0x0000000406007c0c */ /* 0x000fc4000bfa6270 */
[----:B------:R-:W-:Y:S01]  /*1180*/  LEA.HI.X R8, R2, c[0x0][0x164], R8, 0x1, P0 ;  /* 0x0000590002087a11 */ /* 0x000fe200000f0c08 */
[----:B------:R1:W3:Y:S01]  /*1190*/  SHFL.IDX PT, R16, R14, RZ, 0x181f ;  /* 0x00181fff0e107589 */ /* 0x0002e200000e0000 */
[----:B------:R-:W-:Y:S02]  /*11a0*/  SHF.R.S32.HI R2, RZ, 0x1f, R3 ;  /* 0x0000001fff027819 */ /* 0x000fe40000011403 */
[----:B------:R-:W-:Y:S01]  /*11b0*/  IADD3 R9, R182, 0x80, RZ ;  /* 0x00000080b6097810 */ /* 0x000fe20007ffe0ff */
[----:B------:R1:W4:Y:S01]  /*11c0*/  SHFL.IDX PT, R17, R8, RZ, 0x181f ;  /* 0x00181fff08117589 */ /* 0x00032200000e0000 */
[----:B------:R-:W-:Y:S02]  /*11d0*/  LEA.HI R7, R2, R3, RZ, 0x3 ;  /* 0x0000000302077211 */ /* 0x000fe400078f18ff */
[----:B------:R-:W-:Y:S02]  /*11e0*/  SHF.R.U32.HI R2, RZ, 0x3, R207 ;  /* 0x00000003ff027819 */ /* 0x000fe400000116cf */
[----:B------:R-:W-:-:S02]  /*11f0*/  LOP3.LUT R10, R7, 0xfffffff8, RZ, 0xc0, !PT ;  /* 0xfffffff8070a7812 */ /* 0x000fc400078ec0ff */
[----:B------:R-:W-:Y:S02]  /*1200*/  LOP3.LUT R207, R207, 0x38, R182, 0xf8, !PT ;  /* 0x00000038cfcf7812 */ /* 0x000fe400078ef8b6 */
[----:B------:R-:W-:Y:S01]  /*1210*/  ISETP.GE.AND P0, PT, R9, c[0x0][0x198], PT ;  /* 0x0000660009007a0c */ /* 0x000fe20003f06270 */
[----:B------:R-:W-:Y:S01]  /*1220*/  IMAD.IADD R10, R3, 0x1, -R10 ;  /* 0x00000001030a7824 */ /* 0x000fe200078e0a0a */
[----:B------:R-:W-:Y:S01]  /*1230*/  LOP3.LUT R207, R207, R2, RZ, 0x3c, !PT ;  /* 0x00000002cfcf7212 */ /* 0x000fe200078e3cff */
[----:B------:R-:W-:Y:S02]  /*1240*/  IMAD.MOV.U32 R2, RZ, RZ, 0x10 ;  /* 0x00000010ff027424 */ /* 0x000fe400078e00ff */
[----:B------:R-:W-:Y:S01]  /*1250*/  IMAD.MOV.U32 R3, RZ, RZ, 0x20 ;  /* 0x00000020ff037424 */ /* 0x000fe200078e00ff */
[----:B------:R-:W-:Y:S01]  /*1260*/  LOP3.LUT R207, R207, 0xfffffe00, R12, 0xf8, !PT ;  /* 0xfffffe00cfcf7812 */ /* 0x000fe200078ef80c */
[----:B--2---:R2:W5:Y:S02]  /*1270*/  @P2 R2UR UR17, R4 ;  /* 0x00000000041123c2 */ /* 0x00456400000e0000 */
[----:B-----5:R-:W-:Y:S01]  /*1280*/  @!UP0 UMOV UR17, UR13 ;  /* 0x0000000d00118c82 */ /* 0x020fe20008000000 */
[----:B--2---:R-:W-:-:S04]  /*1290*/  IADD3 R4, R182, 0x40, RZ ;  /* 0x00000040b6047810 */ /* 0x004fc80007ffe0ff */
[----:B------:R-:W-:-:S04]  /*12a0*/  ISETP.GE.AND P3, PT, R4, c[0x0][0x198], PT ;  /* 0x0000660004007a0c */ /* 0x000fc80003f66270 */
[----:B------:R-:W-:-:S05]  /*12b0*/  R2P PR, R10, 0x6 ;  /* 0x000000060a007804 */ /* 0x000fca0000000000 */
[----:B------:R-:W-:Y:S02]  /*12c0*/  SEL R2, R2, 0xfffffff0, !P1 ;  /* 0xfffffff002027807 */ /* 0x000fe40004800000 */
        /* <DEDUP_REMOVED lines=8> */
[----:B------:R-:W-:-:S02]  /*1350*/  LOP3.LUT R12, R12, 0xfffffff8, RZ, 0xc0, !PT ;  /* 0xfffffff80c0c7812 */ /* 0x000fc400078ec0ff */
[----:B------:R-:W-:Y:S02]  /*1360*/  LOP3.LUT R11, R11, 0xfffffff8, RZ, 0xc0, !PT ;  /* 0xfffffff80b0b7812 */ /* 0x000fe400078ec0ff */
[----:B------:R-:W-:Y:S01]  /*1370*/  @!PT LDS RZ, [RZ] ;  /* 0x00000000fffff984 */ /* 0x000fe20000000800 */
[----:B------:R1:W-:Y:S01]  /*1380*/  LDGSTS.E.BYPASS.LTC128B.128 [R13+0xc100], [R18.64], !P4 ;  /* 0x0c100000120d7fae */ /* 0x0003e2000e101d4e */
[----:B------:R-:W-:-:S04]  /*1390*/  IMAD.WIDE R20, R12, 0x2, R16 ;  /* 0x000000020c147825 */ /* 0x000fc800078e0210 */
[----:B------:R-:W-:Y:S01]  /*13a0*/  IMAD.WIDE R16, R11, 0x2, R16 ;  /* 0x000000020b107825 */ /* 0x000fe200078e0210 */
[----:B------:R1:W-:Y:S04]  /*13b0*/  LDGSTS.E.BYPASS.LTC128B.128 [R13+0x10100], [R20.64], !P3 ;  /* 0x10100000140d7fae */ /* 0x0003e8000d901d4e */
[----:B------:R1:W-:Y:S02]  /*13c0*/  LDGSTS.E.BYPASS.LTC128B.128 [R13+0x14100], [R16.64], !P0 ;  /* 0x14100000100d7fae */ /* 0x0003e4000c101d4e */
.L_x_587:
[----:B-1-34-:R-:W-:Y:S05]  /*13d0*/  BSYNC B0 ;  /* 0x0000000000007941 */ /* 0x01afea0003800000 */
.L_x_586:
        /* <DEDUP_REMOVED lines=20> */
.L_x_589:
[----:B------:R-:W-:Y:S05]  /*1520*/  BSYNC B0 ;  /* 0x0000000000007941 */ /* 0x000fea0003800000 */
.L_x_588:
[----:B------:R-:W-:Y:S01]  /*1530*/  IADD3 R11, R6, 0x40, RZ ;  /* 0x00000040060b7810 */ /* 0x000fe20007ffe0ff */
[----:B--2---:R2:W4:Y:S01]  /*1540*/  SHFL.IDX PT, R17, R8, 0x2, 0x181f ;  /* 0x00581f0008117f89 */ /* 0x00452200000e0000 */
        /* <DEDUP_REMOVED lines=18> */
.L_x_591:
[----:B------:R-:W-:Y:S05]  /*1670*/  BSYNC B0 ;  /* 0x0000000000007941 */ /* 0x000fea0003800000 */
.L_x_590:
[----:B---3--:R-:W-:Y:S01]  /*1680*/  SHFL.IDX PT, R16, R14, 0x3, 0x181f ;  /* 0x00781f000e107f89 */ /* 0x008fe200000e0000 */
[----:B------:R-:W-:Y:S01]  /*1690*/  IMAD.MOV.U32 R12, RZ, RZ, c[0x0][0x2b8] ;  /* 0x0000ae00ff0c7624 */ /* 0x000fe200078e00ff */
[----:B------:R-:W-:Y:S01]  /*16a0*/  SHF.R.S32.HI R181, RZ, 0x1f, R4 ;  /* 0x0000001fffb57819 */ /* 0x000fe20000011404 */
[----:B------:R-:W-:Y:S01]  /*16b0*/  IMAD.U32 R11, RZ, RZ, UR6 ;  /* 0x00000006ff0b7e24 */ /* 0x000fe2000f8e00ff */
[----:B----4-:R-:W3:Y:S01]  /*16c0*/  SHFL.IDX PT, R17, R8, 0x3, 0x181f ;  /* 0x00781f0008117f89 */ /* 0x010ee200000e0000 */
[----:B------:R-:W-:Y:S01]  /*16d0*/  SHF.R.S32.HI R180, RZ, 0x1f, R9 ;  /* 0x0000001fffb47819 */ /* 0x000fe20000011409 */
[----:B------:R-:W-:Y:S01]  /*16e0*/  IMAD.SHL.U32 R207, R207, 0x2, RZ ;  /* 0x00000002cfcf7824 */ /* 0x000fe200078e00ff */
[----:B------:R-:W-:Y:S01]  /*16f0*/  ISETP.NE.AND P2, PT, R12, 0x1, PT ;  /* 0x000000010c00780c */ /* 0x000fe20003f45270 */
[----:B------:R-:W-:Y:S01]  /*1700*/  IMAD R11, R11, 0x40, R210 ;  /* 0x000000400b0b7824 */ /* 0x000fe200078e02d2 */
        /* <DEDUP_REMOVED lines=12> */
[----:B------:R-:W-:-:S02]  /*17d0*/  IADD3 R6, R11, -0x40, RZ ;  /* 0xffffffc00b067810 */ /* 0x000fc40007ffe0ff */
[----:B------:R-:W-:Y:S02]  /*17e0*/  ULDC.64 UR4, c[0x0][0x1e8] ;  /* 0x00007a0000047ab9 */ /* 0x000fe40000000a00 */
[C---:B------:R-:W-:Y:S01]  /*17f0*/  ISETP.GE.AND P6, PT, R6.reuse, UR7, PT ;  /* 0x0000000706007c0c */ /* 0x040fe2000bfc6270 */
[----:B------:R-:W-:Y:S01]  /*1800*/  UIADD3 UR16, UR19, UR16, URZ ;  /* 0x0000001013107290 */ /* 0x000fe2000fffe03f */
[----:B------:R-:W-:Y:S01]  /*1810*/  IADD3 R209, R6, UR11, RZ ;  /* 0x0000000b06d17c10 */ /* 0x000fe2000fffe0ff */
[----:B---3--:R-:W-:Y:S01]  /*1820*/  @!P5 IMAD.WIDE R20, R182, 0x2, R16 ;  /* 0x00000002b614d825 */ /* 0x008fe200078e0210 */
[----:B------:R-:W-:-:S03]  /*1830*/  ISETP.GT.OR P6, PT, R210, 0x3f, P6 ;  /* 0x0000003fd200780c */ /* 0x000fc600037c4670 */
        /* <DEDUP_REMOVED lines=11> */
[----:B-12---:R-:W-:Y:S02]  /*18f0*/  @!P6 LEA.HI.X.SX32 R8, R6, UR16, 0x1, P1 ;  /* 0x000000100608ec11 */ /* 0x006fe400088f0eff */
[----:B------:R-:W-:-:S04]  /*1900*/  @!P6 LEA R12, P1, R11, c[0x0][0x2a0], 0x2 ;  /* 0x0000a8000b0cea11 */ /* 0x000fc800078210ff */
[----:B------:R-:W-:Y:S01]  /*1910*/  @!P6 LEA.HI.X R13, R11, c[0x0][0x2a4], R8, 0x2, P1 ;  /* 0x0000a9000b0dea11 */ /* 0x000fe200008f1408 */
[----:B------:R-:W-:Y:S06]  /*1920*/  BAR.SYNC.DEFER_BLOCKING 0x0 ;  /* 0x0000000000007b1d */ /* 0x000fec0000010000 */
[----:B------:R1:W2:Y:S01]  /*1930*/  @!P6 LDG.E R208, [R12.64] ;  /* 0x0000000e0cd0e981 */ /* 0x0002a2000c1e1900 */
[----:B------:R-:W-:Y:S01]  /*1940*/  IMAD.MOV R6, RZ, RZ, -R6 ;  /* 0x000000ffff067224 */ /* 0x000fe200078e0a06 */
[----:B------:R-:W-:Y:S01]  /*1950*/  UIMAD UR17, UR8, UR4, URZ ;  /* 0x00000004081172a4 */ /* 0x000fe2000f8e023f */
[----:B-----5:R-:W-:Y:S01]  /*1960*/  IMAD.SHL.U32 R17, R0, 0x40, RZ ;  /* 0x0000004000117824 */ /* 0x020fe200078e00ff */
[----:B------:R-:W-:Y:S01]  /*1970*/  UIMAD.WIDE.U32 UR20, UR9, UR4, URZ ;  /* 0x00000004091472a5 */ /* 0x000fe2000f8e003f */
[----:B------:R-:W-:Y:S01]  /*1980*/  IMAD R209, R6, c[0x0][0x2b8], R209 ;  /* 0x0000ae0006d17a24 */ /* 0x000fe200078e02d1 */
[----:B------:R-:W-:Y:S01]  /*1990*/  UIMAD UR17, UR9, UR5, UR17 ;  /* 0x00000005091172a4 */ /* 0x000fe2000f8e0211 */
[----:B---3--:R-:W-:Y:S01]  /*19a0*/  SHF.R.S32.HI R20, RZ, 0x4, R5 ;  /* 0x00000004ff147819 */ /* 0x008fe20000011405 */
[----:B------:R-:W-:Y:S01]  /*19b0*/  IMAD.SHL.U32 R8, R15, 0x8, RZ ;  /* 0x000000080f087824 */ /* 0x000fe200078e00ff */
[----:B------:R-:W-:Y:S01]  /*19c0*/  LOP3.LUT R17, R17, 0x1c0, RZ, 0xc0, !PT ;  /* 0x000001c011117812 */ /* 0x000fe200078ec0ff */
[----:B------:R-:W-:Y:S01]  /*19d0*/  IMAD.WIDE.U32 R22, R209, c[0x0][0x1e0], RZ ;  /* 0x00007800d1167a25 */ /* 0x000fe200078e00ff */
[----:B------:R-:W-:Y:S01]  /*19e0*/  SHF.R.S32.HI R14, RZ, 0x1f, R209 ;  /* 0x0000001fff0e7819 */ /* 0x000fe200000114d1 */
[----:B------:R-:W-:Y:S01]  /*19f0*/  UIADD3 UR17, UR21, UR17, URZ ;  /* 0x0000001115117290 */ /* 0x000fe2000fffe03f */
[----:B------:R-:W-:Y:S01]  /*1a00*/  LEA.HI R5, R5, R20, RZ, 0x1 ;  /* 0x0000001405057211 */ /* 0x000fe200078f08ff */
[----:B------:R-:W-:Y:S01]  /*1a10*/  ULDC.64 UR4, c[0x0][0x210] ;  /* 0x0000840000047ab9 */ /* 0x000fe20000000a00 */
[----:B------:R-:W-:Y:S01]  /*1a20*/  LOP3.LUT R8, R17, 0x8, R8, 0xf8, !PT ;  /* 0x0000000811087812 */ /* 0x000fe200078ef808 */
[C---:B------:R-:W-:Y:S01]  /*1a30*/  IMAD R6, R14.reuse, c[0x0][0x1e0], RZ ;  /* 0x000078000e067a24 */ /* 0x040fe200078e02ff */
[----:B------:R-:W-:Y:S01]  /*1a40*/  LOP3.LUT R5, R5, 0xfffffffe, RZ, 0xc0, !PT ;  /* 0xfffffffe05057812 */ /* 0x000fe200078ec0ff */
[----:B------:R-:W-:Y:S01]  /*1a50*/  IMAD R14, R14, c[0x0][0x208], RZ ;  /* 0x000082000e0e7a24 */ /* 0x000fe200078e02ff */
[----:B------:R-:W-:Y:S01]  /*1a60*/  SHF.R.U32.HI R17, RZ, 0x3, R17 ;  /* 0x00000003ff117819 */ /* 0x000fe20000011611 */
[C---:B----4-:R-:W-:Y:S01]  /*1a70*/  IMAD R18, R209.reuse, c[0x0][0x1e4], R6 ;  /* 0x00007900d1127a24 */ /* 0x050fe200078e0206 */
[----:B------:R-:W-:Y:S01]  /*1a80*/  UIMAD UR8, UR8, UR4, URZ ;  /* 0x00000004080872a4 */ /* 0x000fe2000f8e023f */
[----:B------:R-:W-:Y:S01]  /*1a90*/  IMAD R11, R209, c[0x0][0x20c], R14 ;  /* 0x00008300d10b7a24 */ /* 0x000fe200078e020e */
[----:B------:R-:W-:Y:S01]  /*1aa0*/  LOP3.LUT R8, R8, R17, RZ, 0x3c, !PT ;  /* 0x0000001108087212 */ /* 0x000fe200078e3cff */
[----:B------:R-:W-:Y:S01]  /*1ab0*/  IMAD.IADD R19, R23, 0x1, R18 ;  /* 0x0000000117137824 */ /* 0x000fe200078e0212 */
[----:B------:R-:W-:Y:S01]  /*1ac0*/  ULEA UR22, UR6, 0xffffffc0, 0x6 ;  /* 0xffffffc006167891 */ /* 0x000fe2000f8e303f */
[----:B------:R-:W-:Y:S01]  /*1ad0*/  IMAD.MOV.U32 R18, RZ, RZ, R22 ;  /* 0x000000ffff127224 */ /* 0x000fe200078e0016 */
[----:B------:R-:W-:Y:S01]  /*1ae0*/  UIMAD.WIDE.U32 UR24, UR9, UR4, URZ ;  /* 0x00000004091872a5 */ /* 0x000fe2000f8e003f */
[----:B-1----:R-:W-:Y:S01]  /*1af0*/  IMAD.WIDE.U32 R12, R209, c[0x0][0x208], RZ ;  /* 0x00008200d10c7a25 */ /* 0x002fe200078e00ff */
[----:B------:R-:W-:Y:S01]  /*1b00*/  UIMAD UR8, UR9, UR5, UR8 ;  /* 0x00000005090872a4 */ /* 0x000fe2000f8e0208 */
[----:B------:R-:W-:Y:S01]  /*1b10*/  LOP3.LUT P3, RZ, R0, 0x2, RZ, 0xc0, !PT ;  /* 0x0000000200ff7812 */ /* 0x000fe2000786c0ff */
[----:B------:R-:W-:Y:S01]  /*1b20*/  UIADD3 UR22, UR7, -UR22, URZ ;  /* 0x8000001607167290 */ /* 0x000fe2000fffe03f */
[----:B------:R-:W-:Y:S01]  /*1b30*/  IMAD.IADD R13, R13, 0x1, R11 ;  /* 0x000000010d0d7824 */ /* 0x000fe200078e020b */
[----:B------:R-:W-:Y:S01]  /*1b40*/  UIADD3 UR8, UR25, UR8, URZ ;  /* 0x0000000819087290 */ /* 0x000fe2000fffe03f */
[----:B------:R-:W-:Y:S01]  /*1b50*/  IMAD.IADD R5, R20, 0x1, -R5 ;  /* 0x0000000114057824 */ /* 0x000fe200078e0a05 */
[----:B------:R-:W-:Y:S01]  /*1b60*/  ISETP.GE.AND P5, PT, R182, c[0x0][0x1d4], PT ;  /* 0x00007500b6007a0c */ /* 0x000fe20003fa6270 */
[----:B------:R-:W-:Y:S01]  /*1b70*/  IMAD.SHL.U32 R17, R10, 0x40, RZ ;  /* 0x000000400a117824 */ /* 0x000fe200078e00ff */
[----:B------:R-:W-:Y:S01]  /*1b80*/  ISETP.GE.AND P4, PT, R4, c[0x0][0x1d4], PT ;  /* 0x0000750004007a0c */ /* 0x000fe20003f86270 */
[----:B------:R-:W-:Y:S01]  /*1b90*/  IMAD R205, R5, 0x200, R8 ;  /* 0x0000020005cd7824 */ /* 0x000fe200078e0208 */
[----:B------:R-:W-:Y:S01]  /*1ba0*/  IADD3 R8, -R15, UR22, RZ ;  /* 0x000000160f087c10 */ /* 0x000fe2000fffe1ff */
[----:B------:R-:W-:Y:S01]  /*1bb0*/  IMAD.SHL.U32 R88, R5, 0x8, RZ ;  /* 0x0000000805587824 */ /* 0x000fe200078e00ff */
[----:B------:R-:W-:Y:S01]  /*1bc0*/  LOP3.LUT R17, R17, 0x1c0, RZ, 0xc0, !PT ;  /* 0x000001c011117812 */ /* 0x000fe200078ec0ff */
[----:B------:R-:W-:Y:S01]  /*1bd0*/  IMAD.SHL.U32 R205, R205, 0x2, RZ ;  /* 0x00000002cdcd7824 */ /* 0x000fe200078e00ff */
[----:B------:R-:W-:Y:S01]  /*1be0*/  ISETP.GE.AND P1, PT, R8, 0x1, PT ;  /* 0x000000010800780c */ /* 0x000fe20003f26270 */
[----:B------:R-:W-:Y:S01]  /*1bf0*/  IMAD.SHL.U32 R89, R7, 0x40, RZ ;  /* 0x0000004007597824 */ /* 0x000fe200078e00ff */
[----:B------:R-:W-:Y:S01]  /*1c00*/  LEA.HI R87, R85, R84, RZ, 0x5 ;  /* 0x0000005455577211 */ /* 0x000fe200078f28ff */
[----:B------:R-:W-:Y:S01]  /*1c10*/  UISETP.GE.AND UP0, UPT, UR6, 0x2, UPT ;  /* 0x000000020600788c */ /* 0x000fe2000bf06270 */
[----:B------:R-:W-:-:S02]  /*1c20*/  IADD3 R15, R205, 0x6100, RZ ;  /* 0x00006100cd0f7810 */ /* 0x000fc40007ffe0ff */
[----:B------:R-:W-:Y:S02]  /*1c30*/  IADD3 R204, R205, 0x6120, RZ ;  /* 0x00006120cdcc7810 */ /* 0x000fe40007ffe0ff */
[----:B------:R-:W-:Y:S02]  /*1c40*/  @P3 IADD3 R204, R15, -0x20, RZ ;  /* 0xffffffe00fcc3810 */ /* 0x000fe40007ffe0ff */
[----:B------:R-:W-:Y:S02]  /*1c50*/  ISETP.GE.AND P3, PT, R9, c[0x0][0x1d4], PT ;  /* 0x0000750009007a0c */ /* 0x000fe40003f66270 */
[----:B------:R-:W-:Y:S02]  /*1c60*/  LOP3.LUT R88, R17, 0x8, R88, 0xf8, !PT ;  /* 0x0000000811587812 */ /* 0x000fe400078ef858 */
[----:B------:R-:W-:Y:S02]  /*1c70*/  SHF.R.U32.HI R17, RZ, 0x3, R17 ;  /* 0x00000003ff117819 */ /* 0x000fe40000011611 */
[----:B------:R-:W-:-:S02]  /*1c80*/  LOP3.LUT R89, R89, 0xfffffe00, RZ, 0xc0, !PT ;  /* 0xfffffe0059597812 */ /* 0x000fc400078ec0ff */
[----:B------:R-:W-:Y:S02]  /*1c90*/  SHF.R.S32.HI R86, RZ, 0x5, R87 ;  /* 0x00000005ff567819 */ /* 0x000fe40000011457 */
[----:B------:R-:W-:Y:S02]  /*1ca0*/  LOP3.LUT R88, R88, R17, RZ, 0x3c, !PT ;  /* 0x0000001158587212 */ /* 0x000fe400078e3cff */
[----:B------:R-:W-:Y:S01]  /*1cb0*/  SHF.R.S32.HI R133, RZ, 0x1f, R182 ;  /* 0x0000001fff857819 */ /* 0x000fe200000114b6 */
[----:B------:R-:W-:Y:S01]  /*1cc0*/  IMAD R7, R86, 0x400, R89 ;  /* 0x0000040056077824 */ /* 0x000fe200078e0259 */
[----:B------:R-:W-:Y:S02]  /*1cd0*/  SEL R217, RZ, 0x10, P3 ;  /* 0x00000010ffd97807 */ /* 0x000fe40001800000 */
[----:B------:R-:W-:Y:S01]  /*1ce0*/  IADD3 R211, R207, 0x100, RZ ;  /* 0x00000100cfd37810 */ /* 0x000fe20007ffe0ff */
[----:B------:R-:W-:Y:S01]  /*1cf0*/  IMAD.IADD R206, R88, 0x1, R7 ;  /* 0x0000000158ce7824 */ /* 0x000fe200078e0207 */
[----:B------:R-:W-:-:S02]  /*1d00*/  SHF.R.S32.HI R214, RZ, 0x1f, R181 ;  /* 0x0000001fffd67819 */ /* 0x000fc400000114b5 */
[----:B------:R-:W-:Y:S01]  /*1d10*/  SHF.R.S32.HI R183, RZ, 0x1f, R180 ;  /* 0x0000001fffb77819 */ /* 0x000fe200000114b4 */
[----:B------:R-:W-:Y:S01]  /*1d20*/  IMAD.SHL.U32 R206, R206, 0x2, RZ ;  /* 0x00000002cece7824 */ /* 0x000fe200078e00ff */
[C---:B------:R-:W-:Y:S02]  /*1d30*/  IADD3 R195, R204.reuse, 0x800, RZ ;  /* 0x00000800ccc37810 */ /* 0x040fe40007ffe0ff */
[----:B------:R-:W-:Y:S01]  /*1d40*/  IADD3 R194, R204, 0x1000, RZ ;  /* 0x00001000ccc27810 */ /* 0x000fe20007ffe0ff */
[--C-:B------:R-:W-:Y:S01]  /*1d50*/  IMAD R202, R2, 0x2, R206.reuse ;  /* 0x0000000202ca7824 */ /* 0x100fe200078e02ce */
[C---:B------:R-:W-:Y:S01]  /*1d60*/  IADD3 R193, R204.reuse, 0x1800, RZ ;  /* 0x00001800ccc17810 */ /* 0x040fe20007ffe0ff */
[C---:B------:R-:W-:Y:S01]  /*1d70*/  IMAD R201, R3.reuse, 0x2, R206 ;  /* 0x0000000203c97824 */ /* 0x040fe200078e02ce */
[C---:B------:R-:W-:Y:S01]  /*1d80*/  IADD3 R191, R204.reuse, 0x2000, RZ ;  /* 0x00002000ccbf7810 */ /* 0x040fe20007ffe0ff */
[----:B------:R-:W-:Y:S01]  /*1d90*/  IMAD R199, R3, 0x2, R202 ;  /* 0x0000000203c77824 */ /* 0x000fe200078e02ca */
[----:B------:R-:W-:-:S02]  /*1da0*/  IADD3 R190, R204, 0x2800, RZ ;  /* 0x00002800ccbe7810 */ /* 0x000fc40007ffe0ff */
[C---:B------:R-:W-:Y:S02]  /*1db0*/  IADD3 R189, R204.reuse, 0x3000, RZ ;  /* 0x00003000ccbd7810 */ /* 0x040fe40007ffe0ff */
[C---:B------:R-:W-:Y:S02]  /*1dc0*/  IADD3 R188, R204.reuse, 0x3800, RZ ;  /* 0x00003800ccbc7810 */ /* 0x040fe40007ffe0ff */
[C---:B------:R-:W-:Y:S02]  /*1dd0*/  IADD3 R187, R204.reuse, 0x4000, RZ ;  /* 0x00004000ccbb7810 */ /* 0x040fe40007ffe0ff */
[C---:B------:R-:W-:Y:S02]  /*1de0*/  IADD3 R186, R204.reuse, 0x4800, RZ ;  /* 0x00004800ccba7810 */ /* 0x040fe40007ffe0ff */
[C---:B------:R-:W-:Y:S02]  /*1df0*/  IADD3 R185, R204.reuse, 0x5000, RZ ;  /* 0x00005000ccb97810 */ /* 0x040fe40007ffe0ff */
[----:B------:R-:W-:-:S02]  /*1e00*/  IADD3 R184, R204, 0x5800, RZ ;  /* 0x00005800ccb87810 */ /* 0x000fc40007ffe0ff */
[----:B--2---:R-:W-:Y:S01]  /*1e10*/  SHF.R.S32.HI R6, RZ, 0x1f, R208 ;  /* 0x0000001fff067819 */ /* 0x004fe200000114d0 */
[----:B------:R-:W-:-:S04]  /*1e20*/  IMAD.WIDE.U32 R18, R208, c[0x0][0x1f0], R18 ;  /* 0x00007c00d0127a25 */ /* 0x000fc800078e0012 */
[----:B------:R-:W-:Y:S01]  /*1e30*/  IMAD R21, R6, c[0x0][0x1f0], RZ ;  /* 0x00007c0006157a24 */ /* 0x000fe200078e02ff */
[----:B------:R-:W-:Y:S01]  /*1e40*/  IADD3 R16, P0, R18, UR20, RZ ;  /* 0x0000001412107c10 */ /* 0x000fe2000ff1e0ff */
[----:B------:R-:W-:Y:S02]  /*1e50*/  IMAD R11, R6, c[0x0][0x218], RZ ;  /* 0x00008600060b7a24 */ /* 0x000fe400078e02ff */
[C---:B------:R-:W-:Y:S02]  /*1e60*/  IMAD R14, R208.reuse, c[0x0][0x1f4], R21 ;  /* 0x00007d00d00e7a24 */ /* 0x040fe400078e0215 */
[----:B------:R-:W-:-:S03]  /*1e70*/  IMAD.WIDE.U32 R20, R208, c[0x0][0x218], R12 ;  /* 0x00008600d0147a25 */ /* 0x000fc600078e000c */
[----:B------:R-:W-:Y:S01]  /*1e80*/  IADD3.X R19, R19, UR17, R14, P0, !PT ;  /* 0x0000001113137c10 */ /* 0x000fe200087fe40e */
[----:B------:R-:W-:Y:S01]  /*1e90*/  IMAD R5, R208, c[0x0][0x21c], R11 ;  /* 0x00008700d0057a24 */ /* 0x000fe200078e020b */
[----:B------:R-:W-:-:S04]  /*1ea0*/  LEA R18, P0, R16, c[0x0][0x1c8], 0x1 ;  /* 0x0000720010127a11 */ /* 0x000fc800078008ff */
[----:B------:R-:W-:Y:S01]  /*1eb0*/  LEA.HI.X R16, R16, c[0x0][0x1cc], R19, 0x1, P0 ;  /* 0x0000730010107a11 */ /* 0x000fe200000f0c13 */
[----:B------:R-:W-:Y:S01]  /*1ec0*/  SHFL.IDX PT, R12, R18, RZ, 0x181f ;  /* 0x00181fff120c7589 */ /* 0x000fe200000e0000 */
[----:B------:R-:W-:-:S03]  /*1ed0*/  IADD3 R6, P0, R20, UR24, RZ ;  /* 0x0000001814067c10 */ /* 0x000fc6000ff1e0ff */
[----:B------:R-:W1:Y:S01]  /*1ee0*/  SHFL.IDX PT, R13, R16, RZ, 0x181f ;  /* 0x00181fff100d7589 */ /* 0x000e6200000e0000 */
[----:B------:R-:W-:Y:S02]  /*1ef0*/  IADD3.X R5, R21, UR8, R5, P0, !PT ;  /* 0x0000000815057c10 */ /* 0x000fe400087fe405 */
[C---:B------:R-:W-:Y:S01]  /*1f00*/  LEA R14, P0, R6.reuse, c[0x0][0x1f8], 0x1 ;  /* 0x00007e00060e7a11 */ /* 0x040fe200078008ff */
[----:B------:R2:W-:Y:S03]  /*1f10*/  SHFL.IDX PT, R10, R18, 0x1, 0x181f ;  /* 0x00381f00120a7f89 */ /* 0x0005e600000e0000 */
[----:B------:R-:W-:Y:S01]  /*1f20*/  LEA.HI.X R15, R6, c[0x0][0x1fc], R5, 0x1, P0 ;  /* 0x00007f00060f7a11 */ /* 0x000fe200000f0c05 */
[----:B------:R-:W3:Y:S01]  /*1f30*/  SHFL.IDX PT, R11, R16, 0x1, 0x181f ;  /* 0x00381f00100b7f89 */ /* 0x000ee200000e0000 */
[----:B------:R-:W-:-:S03]  /*1f40*/  ISETP.GT.AND P0, PT, R8, 0x20, PT ;  /* 0x000000200800780c */ /* 0x000fc60003f04270 */
[----:B------:R-:W4:Y:S04]  /*1f50*/  SHFL.IDX PT, R16, R14, RZ, 0x181f ;  /* 0x00181fff0e107589 */ /* 0x000f2800000e0000 */
[----:B------:R-:W5:Y:S04]  /*1f60*/  SHFL.IDX PT, R40, R14, 0x1, 0x181f ;  /* 0x00381f000e287f89 */ /* 0x000f6800000e0000 */
[----:B------:R-:W4:Y:S01]  /*1f70*/  SHFL.IDX PT, R6, R15, RZ, 0x181f ;  /* 0x00181fff0f067589 */ /* 0x000f2200000e0000 */
[----:B-1----:R-:W-:-:S03]  /*1f80*/  @P1 IMAD.WIDE R20, R182, 0x2, R12 ;  /* 0x00000002b6141825 */ /* 0x002fc600078e020c */
[----:B------:R1:W1:Y:S01]  /*1f90*/  SHFL.IDX PT, R5, R15, 0x1, 0x181f ;  /* 0x00381f000f057f89 */ /* 0x00026200000e0000 */
[----:B--2---:R-:W-:-:S03]  /*1fa0*/  @P1 IMAD.WIDE R18, R181, 0x2, R12 ;  /* 0x00000002b5121825 */ /* 0x004fc600078e020c */
[----:B------:R2:W-:Y:S01]  /*1fb0*/  @P1 LDGSTS.E.BYPASS.LTC128B.128 [R207+0x6100], [R20.64], !P5 ;  /* 0x0610000014cf1fae */ /* 0x0005e2000e901d4e */
[----:B------:R-:W-:-:S03]  /*1fc0*/  @P1 IMAD.WIDE R22, R180, 0x2, R12 ;  /* 0x00000002b4161825 */ /* 0x000fc600078e020c */
[----:B------:R2:W-:Y:S01]  /*1fd0*/  @P1 LDGSTS.E.BYPASS.LTC128B.128 [R207+0x8100], [R18.64], !P4 ;  /* 0x0810000012cf1fae */ /* 0x0005e2000e101d4e */
[----:B---3--:R-:W-:-:S03]  /*1fe0*/  @P0 IMAD.WIDE R12, R182, 0x2, R10 ;  /* 0x00000002b60c0825 */ /* 0x008fc600078e020a */
[----:B------:R3:W-:Y:S01]  /*1ff0*/  @P1 LDGSTS.E.BYPASS.LTC128B.128 [R207+0xa100], [R22.64], !P3 ;  /* 0x0a10000016cf1fae */ /* 0x0007e2000d901d4e */
[----:B------:R-:W-:-:S03]  /*2000*/  @P0 IMAD.WIDE R24, R181, 0x2, R10 ;  /* 0x00000002b5180825 */ /* 0x000fc600078e020a */
[----:B------:R3:W-:Y:S01]  /*2010*/  @P0 LDGSTS.E.BYPASS.LTC128B.128 [R207+0x7100], [R12.64], !P5 ;  /* 0x071000000ccf0fae */ /* 0x0007e2000e901d4e */
[----:B------:R-:W-:-:S03]  /*2020*/  @P0 IMAD.WIDE R26, R180, 0x2, R10 ;  /* 0x00000002b41a0825 */ /* 0x000fc600078e020a */
[----:B------:R3:W-:Y:S01]  /*2030*/  @P0 LDGSTS.E.BYPASS.LTC128B.128 [R207+0x9100], [R24.64], !P4 ;  /* 0x0910000018cf0fae */ /* 0x0007e2000e101d4e */
[----:B------:R-:W-:-:S03]  /*2040*/  IMAD.WIDE R10, R182, 0x2, RZ ;  /* 0x00000002b60a7825 */ /* 0x000fc600078e02ff */
[----:B------:R3:W-:Y:S01]  /*2050*/  @P0 LDGSTS.E.BYPASS.LTC128B.128 [R207+0xb100], [R26.64], !P3 ;  /* 0x0b1000001acf0fae */ /* 0x0007e2000d901d4e */
[----:B-1----:R-:W-:-:S03]  /*2060*/  IMAD.WIDE R14, R181, 0x2, RZ ;  /* 0x00000002b50e7825 */ /* 0x002fc600078e02ff */
[----:B------:R-:W0:Y:S01]  /*2070*/  LDGDEPBAR ;  /* 0x00000000000079af */ /* 0x000e220000000000 */
[----:B----4-:R-:W-:Y:S02]  /*2080*/  IADD3 R48, P0, R16, R10, RZ ;  /* 0x0000000a10307210 */ /* 0x010fe40007f1e0ff */
[----:B-----5:R-:W-:-:S03]  /*2090*/  IADD3 R10, P1, R10, R40, RZ ;  /* 0x000000280a0a7210 */ /* 0x020fc60007f3e0ff */
[----:B------:R-:W-:Y:S01]  /*20a0*/  IMAD.X R49, R6, 0x1, R11, P0 ;  /* 0x0000000106317824 */ /* 0x000fe200000e060b */
[----:B------:R-:W-:Y:S01]  /*20b0*/  IADD3 R42, P0, R14, R40, RZ ;  /* 0x000000280e2a7210 */ /* 0x000fe20007f1e0ff */
[----:B------:R-:W-:Y:S01]  /*20c0*/  IMAD.X R11, R11, 0x1, R5, P1 ;  /* 0x000000010b0b7824 */ /* 0x000fe200008e0605 */
[----:B--2---:R-:W-:-:S03]  /*20d0*/  IADD3 R18, P6, R16, R14, RZ ;  /* 0x0000000e10127210 */ /* 0x004fc60007fde0ff */
[----:B------:R-:W-:Y:S02]  /*20e0*/  IMAD.X R43, R15, 0x1, R5, P0 ;  /* 0x000000010f2b7824 */ /* 0x000fe400000e0605 */
[----:B------:R-:W-:Y:S01]  /*20f0*/  IMAD.X R19, R6, 0x1, R15, P6 ;  /* 0x0000000106137824 */ /* 0x000fe200030e060f */
[----:B------:R-:W-:Y:S01]  /*2100*/  ISETP.GE.AND P6, PT, R4, c[0x0][0x1d4], PT ;  /* 0x0000750004007a0c */ /* 0x000fe20003fc6270 */
[----:B---3--:R-:W-:-:S05]  /*2110*/  IMAD.WIDE R12, R180, 0x2, RZ ;  /* 0x00000002b40c7825 */ /* 0x008fca00078e02ff */
[----:B------:R-:W-:Y:S02]  /*2120*/  IADD3 R16, P1, R16, R12, RZ ;  /* 0x0000000c10107210 */ /* 0x000fe40007f3e0ff */
[----:B------:R-:W-:Y:S01]  /*2130*/  IADD3 R40, P0, R12, R40, RZ ;  /* 0x000000280c287210 */ /* 0x000fe20007f1e0ff */
[----:B------:R-:W-:-:S04]  /*2140*/  DEPBAR.LE SB0, 0x1 ;  /* 0x000080400000791a */ /* 0x000fc80000000000 */
[----:B------:R-:W-:-:S04]  /*2150*/  DEPBAR.LE SB0, 0x0 ;  /* 0x000080000000791a */ /* 0x000fc80000000000 */
[----:B------:R-:W-:Y:S01]  /*2160*/  BAR.SYNC.DEFER_BLOCKING 0x0 ;  /* 0x0000000000007b1d */ /* 0x000fe20000010000 */
[----:B------:R-:W-:Y:S01]  /*2170*/  IMAD.X R17, R6, 0x1, R13, P1 ;  /* 0x0000000106117824 */ /* 0x000fe200008e060d */
[----:B------:R-:W-:Y:S01]  /*2180*/  ISETP.GE.AND P1, PT, R182, c[0x0][0x1d4], PT ;  /* 0x00007500b6007a0c */ /* 0x000fe20003f26270 */
[----:B------:R-:W-:-:S03]  /*2190*/  IMAD.X R41, R13, 0x1, R5, P0 ;  /* 0x000000010d297824 */ /* 0x000fc600000e0605 */
[C---:B------:R-:W-:Y:S02]  /*21a0*/  ISETP.LT.OR P0, PT, R8.reuse, 0x1, P1 ;  /* 0x000000010800780c */ /* 0x040fe40000f01670 */
[----:B------:R-:W-:Y:S01]  /*21b0*/  ISETP.GE.AND P1, PT, R9, c[0x0][0x1d4], PT ;  /* 0x0000750009007a0c */ /* 0x000fe20003f26270 */
[----:B------:R-:W-:Y:S04]  /*21c0*/  LDSM.16.M88.4 R28, [R206+0xc100] ;  /* 0x00c10000ce1c783b */ /* 0x000fe80000000200 */
[----:B------:R-:W-:Y:S04]  /*21d0*/  LDSM.16.M88.4 R12, [R202+0xc100] ;  /* 0x00c10000ca0c783b */ /* 0x000fe80000000200 */
[----:B------:R-:W1:Y:S04]  /*21e0*/  LDSM.16.M88.4 R20, [R205+0x6100] ;  /* 0x00610000cd14783b */ /* 0x000e680000000200 */
[----:B------:R-:W-:Y:S04]  /*21f0*/  LDSM.16.M88.4 R64, [R205+0x6900] ;  /* 0x00690000cd40783b */ /* 0x000fe80000000200 */
[----:B------:R-:W2:Y:S04]  /*2200*/  LDSM.16.M88.4 R56, [R205+0x7100] ;  /* 0x00710000cd38783b */ /* 0x000ea80000000200 */
[----:B------:R-:W3:Y:S04]  /*2210*/  LDSM.16.M88.4 R32, [R205+0x7900] ;  /* 0x00790000cd20783b */ /* 0x000ee80000000200 */
[----:B------:R-:W4:Y:S04]  /*2220*/  LDSM.16.M88.4 R4, [R204] ;  /* 0x00000000cc04783b */ /* 0x000f280000000200 */
[----:B------:R-:W5:Y:S04]  /*2230*/  LDSM.16.M88.4 R80, [R204+0x800] ;  /* 0x00080000cc50783b */ /* 0x000f680000000200 */
[----:B------:R-:W3:Y:S04]  /*2240*/  LDSM.16.M88.4 R44, [R204+0x1000] ;  /* 0x00100000cc2c783b */ /* 0x000ee80000000200 */
[----:B------:R-:W3:Y:S04]  /*2250*/  LDSM.16.M88.4 R36, [R204+0x1800] ;  /* 0x00180000cc24783b */ /* 0x000ee80000000200 */
[----:B------:R-:W-:Y:S01]  /*2260*/  @!PT LDS RZ, [RZ] ;  /* 0x00000000fffff984 */ /* 0x000fe20000000800 */
[----:B------:R-:W-:Y:S01]  /*2270*/  @!PT LDS RZ, [RZ] ;  /* 0x00000000fffff984 */ /* 0x000fe20000000800 */
[----:B------:R-:W-:Y:S01]  /*2280*/  @!PT LDS RZ, [RZ] ;  /* 0x00000000fffff984 */ /* 0x000fe20000000800 */
[----:B------:R3:W-:Y:S01]  /*2290*/  LDGSTS.E.BYPASS.LTC128B.128 [R207+0x100], [R48.64], !P0 ;  /* 0x0010000030cf7fae */ /* 0x0007e2000c101d4e */
[----:B------:R-:W-:-:S02]  /*22a0*/  ISETP.LT.OR P0, PT, R8, 0x1, P6 ;  /* 0x000000010800780c */ /* 0x000fc40003701670 */
[C---:B------:R-:W-:Y:S01]  /*22b0*/  ISETP.LT.OR P6, PT, R8.reuse, 0x21, P6 ;  /* 0x000000210800780c */ /* 0x040fe200037c1670 */
[C---:B-1----:R-:W-:Y:S10]  /*22c0*/  HMMA.16816.F32 R24, R28.reuse, R20, RZ ;  /* 0x000000141c18723c */ /* 0x042ff400000018ff */
[----:B------:R1:W-:Y:S01]  /*22d0*/  LDGSTS.E.BYPASS.LTC128B.128 [R207+0x2100], [R18.64], !P0 ;  /* 0x0210000012cf7fae */ /* 0x0003e2000c101d4e */
[C---:B------:R-:W-:Y:S01]  /*22e0*/  ISETP.LT.OR P0, PT, R8.reuse, 0x1, P1 ;  /* 0x000000010800780c */ /* 0x040fe20000f01670 */
[----:B------:R-:W-:Y:S01]  /*22f0*/  HMMA.16816.F32 R20, R28, R22, RZ ;  /* 0x000000161c14723c */ /* 0x000fe200000018ff */
[----:B------:R-:W-:-:S07]  /*2300*/  ISETP.LT.OR P1, PT, R8, 0x21, P1 ;  /* 0x000000210800780c */ /* 0x000fce0000f21670 */
[----:B--2---:R-:W-:Y:S04]  /*2310*/  HMMA.16816.F32 R60, R28, R56, RZ ;  /* 0x000000381c3c723c */ /* 0x004fe800000018ff */
[----:B------:R1:W-:Y:S01]  /*2320*/  LDGSTS.E.BYPASS.LTC128B.128 [R207+0x4100], [R16.64], !P0 ;  /* 0x0410000010cf7fae */ /* 0x0003e2000c101d4e */
[----:B------:R-:W-:-:S03]  /*2330*/  ISETP.GE.AND P0, PT, R182, c[0x0][0x1d4], PT ;  /* 0x00007500b6007a0c */ /* 0x000fc60003f06270 */
[----:B------:R-:W-:Y:S01]  /*2340*/  HMMA.16816.F32 R56, R28, R58, RZ ;  /* 0x0000003a1c38723c */ /* 0x000fe200000018ff */
[----:B------:R-:W-:-:S07]  /*2350*/  ISETP.LT.OR P0, PT, R8, 0x21, P0 ;  /* 0x000000210800780c */ /* 0x000fce0000701670 */
[----:B---3--:R-:W-:Y:S06]  /*2360*/  HMMA.16816.F32 R52, R28, R32, RZ ;  /* 0x000000201c34723c */ /* 0x008fec00000018ff */
[----:B------:R2:W-:Y:S01]  /*2370*/  LDGSTS.E.BYPASS.LTC128B.128 [R207+0x1100], [R10.64], !P0 ;  /* 0x011000000acf7fae */ /* 0x0005e2000c101d4e */
[----:B------:R-:W-:Y:S01]  /*2380*/  LOP3.LUT P0, RZ, R0, 0x4, RZ, 0xc0, !PT ;  /* 0x0000000400ff7812 */ /* 0x000fe2000780c0ff */
[----:B------:R-:W-:Y:S01]  /*2390*/  IMAD.MOV.U32 R0, RZ, RZ, 0x40 ;  /* 0x00000040ff007424 */ /* 0x000fe200078e00ff */
[----:B----4-:R-:W-:Y:S01]  /*23a0*/  HMMA.16816.F32 R24, R12, R4, R24 ;  /* 0x000000040c18723c */ /* 0x010fe20000001818 */
[----:B------:R3:W-:Y:S01]  /*23b0*/  LDGSTS.E.BYPASS.LTC128B.128 [R207+0x3100], [R42.64], !P6 ;  /* 0x031000002acf7fae */ /* 0x0007e2000f101d4e */
[----:B------:R-:W-:-:S02]  /*23c0*/  ISETP.GT.AND P6, PT, R210, 0x3f, PT ;  /* 0x0000003fd200780c */ /* 0x000fc40003fc4270 */
[----:B------:R-:W-:Y:S01]  /*23d0*/  SEL R0, R0, 0xffffffc0, !P0 ;  /* 0xffffffc000007807 */ /* 0x000fe20004000000 */
[----:B------:R3:W-:Y:S01]  /*23e0*/  LDGSTS.E.BYPASS.LTC128B.128 [R207+0x5100], [R40.64], !P1 ;  /* 0x0510000028cf7fae */ /* 0x0007e2000c901d4e */
[----:B------:R-:W-:Y:S02]  /*23f0*/  PLOP3.LUT P0, PT, PT, PT, UP0, 0x80, 0x0 ;  /* 0x000000000000781c */ /* 0x000fe40003f0f008 */
[----:B-1----:R-:W-:Y:S01]  /*2400*/  HMMA.16816.F32 R16, R28, R64, RZ ;  /* 0x000000401c10723c */ /* 0x002fe200000018ff */
[----:B------:R-:W-:Y:S01]  /*2410*/  IMAD.IADD R200, R205, 0x1, R0 ;  /* 0x00000001cdc87824 */ /* 0x000fe200078e0200 */
[----:B------:R-:W-:Y:S01]  /*2420*/  LDSM.16.M88.4 R48, [R201+0xc100] ;  /* 0x00c10000c930783b */ /* 0x000fe20000000200 */
[----:B------:R-:W-:-:S03]  /*2430*/  IMAD.IADD R192, R0, 0x1, R204 ;  /* 0x0000000100c07824 */ /* 0x000fc600078e02cc */
[----:B------:R-:W-:Y:S02]  /*2440*/  LDSM.16.M88.4 R76, [R200+0x6900] ;  /* 0x00690000c84c783b */ /* 0x000fe40000000200 */
[C---:B------:R-:W-:Y:S02]  /*2450*/  HMMA.16816.F32 R64, R28.reuse, R66, RZ ;  /* 0x000000421c40723c */ /* 0x040fe400000018ff */
[----:B------:R-:W-:Y:S04]  /*2460*/  LDSM.16.M88.4 R72, [R200+0x7100] ;  /* 0x00710000c848783b */ /* 0x000fe80000000200 */
[----:B------:R-:W-:Y:S02]  /*2470*/  LDSM.16.M88.4 R68, [R192+0x800] ;  /* 0x00080000c044783b */ /* 0x000fe40000000200 */
[----:B------:R-:W-:Y:S02]  /*2480*/  HMMA.16816.F32 R28, R28, R34, RZ ;  /* 0x000000221c1c723c */ /* 0x000fe400000018ff */
[----:B--2---:R-:W1:Y:S04]  /*2490*/  LDSM.16.M88.4 R8, [R200+0x6100] ;  /* 0x00610000c808783b */ /* 0x004e680000000200 */
[----:B------:R-:W-:Y:S02]  /*24a0*/  LDSM.16.M88.4 R32, [R199+0xc100] ;  /* 0x00c10000c720783b */ /* 0x000fe40000000200 */
[C---:B------:R-:W-:Y:S02]  /*24b0*/  HMMA.16816.F32 R20, R12.reuse, R6, R20 ;  /* 0x000000060c14723c */ /* 0x040fe40000001814 */
[----:B---3--:R-:W2:Y:S04]  /*24c0*/  LDSM.16.M88.4 R40, [R200+0x7900] ;  /* 0x00790000c828783b */ /* 0x008ea80000000200 */
[----:B------:R-:W3:Y:S02]  /*24d0*/  LDSM.16.M88.4 R4, [R192] ;  /* 0x00000000c004783b */ /* 0x000ee40000000200 */
[C---:B-----5:R-:W-:Y:S02]  /*24e0*/  HMMA.16816.F32 R16, R12.reuse, R80, R16 ;  /* 0x000000500c10723c */ /* 0x060fe40000001810 */
[----:B------:R-:W0:Y:S06]  /*24f0*/  LDGDEPBAR ;  /* 0x00000000000079af */ /* 0x000e2c0000000000 */
[C---:B------:R-:W-:Y:S01]  /*2500*/  HMMA.16816.F32 R64, R12.reuse, R82, R64 ;  /* 0x000000520c40723c */ /* 0x040fe20000001840 */
[----:B------:R-:W-:Y:S07]  /*2510*/  LDSM.16.M88.4 R80, [R205+0x8900] ;  /* 0x00890000cd50783b */ /* 0x000fee0000000200 */
[C---:B------:R-:W-:Y:S08]  /*2520*/  HMMA.16816.F32 R60, R12.reuse, R44, R60 ;  /* 0x0000002c0c3c723c */ /* 0x040ff0000000183c */
[C---:B------:R-:W-:Y:S01]  /*2530*/  HMMA.16816.F32 R56, R12.reuse, R46, R56 ;  /* 0x0000002e0c38723c */ /* 0x040fe20000001838 */
[----:B------:R-:W4:Y:S07]  /*2540*/  LDSM.16.M88.4 R44, [R192+0x1000] ;  /* 0x00100000c02c783b */ /* 0x000f2e0000000200 */
[C---:B------:R-:W-:Y:S08]  /*2550*/  HMMA.16816.F32 R52, R12.reuse, R36, R52 ;  /* 0x000000240c34723c */ /* 0x040ff00000001834 */
[----:B------:R-:W-:Y:S01]  /*2560*/  HMMA.16816.F32 R28, R12, R38, R28 ;  /* 0x000000260c1c723c */ /* 0x000fe2000000181c */
[----:B------:R-:W5:Y:S04]  /*2570*/  LDSM.16.M88.4 R36, [R192+0x1800] ;  /* 0x00180000c024783b */ /* 0x000f680000000200 */
[----:B------:R-:W-:Y:S03]  /*2580*/  LDSM.16.M88.4 R12, [R206+0x10100] ;  /* 0x01010000ce0c783b */ /* 0x000fe60000000200 */
[C---:B-1----:R-:W-:Y:S08]  /*2590*/  HMMA.16816.F32 R24, R48.reuse, R8, R24 ;  /* 0x000000083018723c */ /* 0x042ff00000001818 */
[C---:B------:R-:W-:Y:S01]  /*25a0*/  HMMA.16816.F32 R20, R48.reuse, R10, R20 ;  /* 0x0000000a3014723c */ /* 0x040fe20000001814 */
[----:B------:R-:W1:Y:S07]  /*25b0*/  LDSM.16.M88.4 R8, [R205+0x8100] ;  /* 0x00810000cd08783b */ /* 0x000e6e0000000200 */
[C---:B------:R-:W-:Y:S08]  /*25c0*/  HMMA.16816.F32 R16, R48.reuse, R76, R16 ;  /* 0x0000004c3010723c */ /* 0x040ff00000001810 */
[C---:B------:R-:W-:Y:S01]  /*25d0*/  HMMA.16816.F32 R64, R48.reuse, R78, R64 ;  /* 0x0000004e3040723c */ /* 0x040fe20000001840 */
[----:B------:R-:W1:Y:S07]  /*25e0*/  LDSM.16.M88.4 R76, [R205+0x9100] ;  /* 0x00910000cd4c783b */ /* 0x000e6e0000000200 */
[C---:B------:R-:W-:Y:S08]  /*25f0*/  HMMA.16816.F32 R60, R48.reuse, R72, R60 ;  /* 0x00000048303c723c */ /* 0x040ff0000000183c */
[C---:B------:R-:W-:Y:S01]  /*2600*/  HMMA.16816.F32 R56, R48.reuse, R74, R56 ;  /* 0x0000004a3038723c */ /* 0x040fe20000001838 */
[----:B------:R-:W-:Y:S07]  /*2610*/  LDSM.16.M88.4 R72, [R204+0x2800] ;  /* 0x00280000cc48783b */ /* 0x000fee0000000200 */
[C---:B--2---:R-:W-:Y:S08]  /*2620*/  HMMA.16816.F32 R52, R48.reuse, R40, R52 ;  /* 0x000000283034723c */ /* 0x044ff00000001834 */
[----:B------:R-:W-:Y:S01]  /*2630*/  HMMA.16816.F32 R48, R48, R42, R28 ;  /* 0x0000002a3030723c */ /* 0x000fe2000000181c */
[----:B------:R-:W2:Y:S04]  /*2640*/  LDSM.16.M88.4 R28, [R205+0x9900] ;  /* 0x00990000cd1c783b */ /* 0x000ea80000000200 */
[----:B------:R-:W-:Y:S03]  /*2650*/  LDSM.16.M88.4 R40, [R202+0x10100] ;  /* 0x01010000ca28783b */ /* 0x000fe60000000200 */
[C---:B---3--:R-:W-:Y:S08]  /*2660*/  HMMA.16816.F32 R24, R32.reuse, R4, R24 ;  /* 0x000000042018723c */ /* 0x048ff00000001818 */
[C---:B------:R-:W-:Y:S01]  /*2670*/  HMMA.16816.F32 R20, R32.reuse, R6, R20 ;  /* 0x000000062014723c */ /* 0x040fe20000001814 */
[----:B------:R-:W3:Y:S07]  /*2680*/  LDSM.16.M88.4 R4, [R204+0x2000] ;  /* 0x00200000cc04783b */ /* 0x000eee0000000200 */
[C---:B----4-:R-:W-:Y:S08]  /*2690*/  HMMA.16816.F32 R60, R32.reuse, R44, R60 ;  /* 0x0000002c203c723c */ /* 0x050ff0000000183c */
[C---:B------:R-:W-:Y:S01]  /*26a0*/  HMMA.16816.F32 R56, R32.reuse, R46, R56 ;  /* 0x0000002e2038723c */ /* 0x040fe20000001838 */
[----:B------:R-:W-:Y:S07]  /*26b0*/  LDSM.16.M88.4 R44, [R204+0x3800] ;  /* 0x00380000cc2c783b */ /* 0x000fee0000000200 */
[C---:B-----5:R-:W-:Y:S08]  /*26c0*/  HMMA.16816.F32 R52, R32.reuse, R36, R52 ;  /* 0x000000242034723c */ /* 0x060ff00000001834 */
[----:B------:R-:W-:Y:S01]  /*26d0*/  HMMA.16816.F32 R48, R32, R38, R48 ;  /* 0x000000262030723c */ /* 0x000fe20000001830 */
[----:B------:R-:W-:Y:S07]  /*26e0*/  LDSM.16.M88.4 R36, [R200+0x8100] ;  /* 0x00810000c824783b */ /* 0x000fee0000000200 */
[C---:B-1----:R-:W-:Y:S08]  /*26f0*/  HMMA.16816.F32 R24, R12.reuse, R8, R24 ;  /* 0x000000080c18723c */ /* 0x042ff00000001818 */
[----:B------:R-:W-:Y:S01]  /*2700*/  HMMA.16816.F32 R20, R12, R10, R20 ;  /* 0x0000000a0c14723c */ /* 0x000fe20000001814 */
[----:B------:R-:W-:Y:S07]  /*2710*/  LDSM.16.M88.4 R8, [R201+0x10100] ;  /* 0x01010000c908783b */ /* 0x000fee0000000200 */
[C---:B------:R-:W-:Y:S08]  /*2720*/  HMMA.16816.F32 R16, R32.reuse, R68, R16 ;  /* 0x000000442010723c */ /* 0x040ff00000001810 */
[----:B------:R-:W-:Y:S01]  /*2730*/  HMMA.16816.F32 R64, R32, R70, R64 ;  /* 0x000000462040723c */ /* 0x000fe20000001840 */
[----:B------:R-:W1:Y:S04]  /*2740*/  LDSM.16.M88.4 R68, [R204+0x3000] ;  /* 0x00300000cc44783b */ /* 0x000e680000000200 */
[----:B------:R-:W-:Y:S03]  /*2750*/  LDSM.16.M88.4 R32, [R200+0x8900] ;  /* 0x00890000c820783b */ /* 0x000fe60000000200 */
[C---:B------:R-:W-:Y:S08]  /*2760*/  HMMA.16816.F32 R60, R12.reuse, R76, R60 ;  /* 0x0000004c0c3c723c */ /* 0x040ff0000000183c */
[C---:B------:R-:W-:Y:S01]  /*2770*/  HMMA.16816.F32 R56, R12.reuse, R78, R56 ;  /* 0x0000004e0c38723c */ /* 0x040fe20000001838 */
[----:B------:R-:W-:Y:S07]  /*2780*/  LDSM.16.M88.4 R76, [R199+0x10100] ;  /* 0x01010000c74c783b */ /* 0x000fee0000000200 */
[C---:B--2---:R-:W-:Y:S08]  /*2790*/  HMMA.16816.F32 R52, R12.reuse, R28, R52 ;  /* 0x0000001c0c34723c */ /* 0x044ff00000001834 */
[----:B------:R-:W-:Y:S01]  /*27a0*/  HMMA.16816.F32 R48, R12, R30, R48 ;  /* 0x0000001e0c30723c */ /* 0x000fe20000001830 */
[----:B------:R-:W2:Y:S07]  /*27b0*/  LDSM.16.M88.4 R28, [R200+0x9100] ;  /* 0x00910000c81c783b */ /* 0x000eae0000000200 */
[C---:B---3--:R-:W-:Y:S08]  /*27c0*/  HMMA.16816.F32 R24, R40.reuse, R4, R24 ;  /* 0x000000042818723c */ /* 0x048ff00000001818 */
[----:B------:R-:W-:Y:S01]  /*27d0*/  HMMA.16816.F32 R20, R40, R6, R20 ;  /* 0x000000062814723c */ /* 0x000fe20000001814 */
[----:B------:R-:W-:Y:S07]  /*27e0*/  LDSM.16.M88.4 R4, [R192+0x2000] ;  /* 0x00200000c004783b */ /* 0x000fee0000000200 */
[C---:B------:R-:W-:Y:S08]  /*27f0*/  HMMA.16816.F32 R16, R12.reuse, R80, R16 ;  /* 0x000000500c10723c */ /* 0x040ff00000001810 */
[----:B------:R-:W-:Y:S01]  /*2800*/  HMMA.16816.F32 R64, R12, R82, R64 ;  /* 0x000000520c40723c */ /* 0x000fe20000001840 */
[----:B------:R-:W3:Y:S04]  /*2810*/  LDSM.16.M88.4 R12, [R200+0x9900] ;  /* 0x00990000c80c783b */ /* 0x000ee80000000200 */
[----:B------:R-:W-:Y:S03]  /*2820*/  LDSM.16.M88.4 R80, [R192+0x2800] ;  /* 0x00280000c050783b */ /* 0x000fe60000000200 */
[C---:B-1----:R-:W-:Y:S08]  /*2830*/  HMMA.16816.F32 R60, R40.reuse, R68, R60 ;  /* 0x00000044283c723c */ /* 0x042ff0000000183c */
[C---:B------:R-:W-:Y:S01]  /*2840*/  HMMA.16816.F32 R56, R40.reuse, R70, R56 ;  /* 0x000000462838723c */ /* 0x040fe20000001838 */
[----:B------:R-:W-:Y:S07]  /*2850*/  LDSM.16.M88.4 R68, [R192+0x3800] ;  /* 0x00380000c044783b */ /* 0x000fee0000000200 */
[C---:B------:R-:W-:Y:S08]  /*2860*/  HMMA.16816.F32 R52, R40.reuse, R44, R52 ;  /* 0x0000002c2834723c */ /* 0x040ff00000001834 */
[----:B------:R-:W-:Y:S01]  /*2870*/  HMMA.16816.F32 R48, R40, R46, R48 ;  /* 0x0000002e2830723c */ /* 0x000fe20000001830 */
[----:B------:R-:W-:Y:S07]  /*2880*/  LDSM.16.M88.4 R44, [R206+0x14100] ;  /* 0x01410000ce2c783b */ /* 0x000fee0000000200 */
[C---:B------:R-:W-:Y:S08]  /*2890*/  HMMA.16816.F32 R24, R8.reuse, R36, R24 ;  /* 0x000000240818723c */ /* 0x040ff00000001818 */
[----:B------:R-:W-:Y:S01]  /*28a0*/  HMMA.16816.F32 R20, R8, R38, R20 ;  /* 0x000000260814723c */ /* 0x000fe20000001814 */
[----:B------:R-:W-:Y:S07]  /*28b0*/  LDSM.16.M88.4 R36, [R205+0xa900] ;  /* 0x00a90000cd24783b */ /* 0x000fee0000000200 */
[C---:B------:R-:W-:Y:S08]  /*28c0*/  HMMA.16816.F32 R16, R40.reuse, R72, R16 ;  /* 0x000000482810723c */ /* 0x040ff00000001810 */
[----:B------:R-:W-:Y:S01]  /*28d0*/  HMMA.16816.F32 R64, R40, R74, R64 ;  /* 0x0000004a2840723c */ /* 0x000fe20000001840 */
[----:B------:R-:W1:Y:S04]  /*28e0*/  LDSM.16.M88.4 R72, [R192+0x3000] ;  /* 0x00300000c048783b */ /* 0x000e680000000200 */
[----:B------:R-:W4:Y:S03]  /*28f0*/  LDSM.16.M88.4 R40, [R205+0xa100] ;  /* 0x00a10000cd28783b */ /* 0x000f260000000200 */
[C---:B--2---:R-:W-:Y:S08]  /*2900*/  HMMA.16816.F32 R60, R8.reuse, R28, R60 ;  /* 0x0000001c083c723c */ /* 0x044ff0000000183c */
[C---:B------:R-:W-:Y:S01]  /*2910*/  HMMA.16816.F32 R56, R8.reuse, R30, R56 ;  /* 0x0000001e0838723c */ /* 0x040fe20000001838 */
[----:B------:R-:W-:Y:S07]  /*2920*/  LDSM.16.M88.4 R28, [R205+0xb900] ;  /* 0x00b90000cd1c783b */ /* 0x000fee0000000200 */
[C---:B---3--:R-:W-:Y:S08]  /*2930*/  HMMA.16816.F32 R52, R8.reuse, R12, R52 ;  /* 0x0000000c0834723c */ /* 0x048ff00000001834 */
[----:B------:R-:W-:Y:S01]  /*2940*/  HMMA.16816.F32 R48, R8, R14, R48 ;  /* 0x0000000e0830723c */ /* 0x000fe20000001830 */
[----:B------:R-:W-:Y:S07]  /*2950*/  LDSM.16.M88.4 R12, [R202+0x14100] ;  /* 0x01410000ca0c783b */ /* 0x000fee0000000200 */
[C---:B------:R-:W-:Y:S08]  /*2960*/  HMMA.16816.F32 R24, R76.reuse, R4, R24 ;  /* 0x000000044c18723c */ /* 0x040ff00000001818 */
[----:B------:R-:W-:Y:S01]  /*2970*/  HMMA.16816.F32 R20, R76, R6, R20 ;  /* 0x000000064c14723c */ /* 0x000fe20000001814 */
[----:B------:R-:W-:Y:S07]  /*2980*/  LDSM.16.M88.4 R4, [R204+0x4800] ;  /* 0x00480000cc04783b */ /* 0x000fee0000000200 */
[C---:B------:R-:W-:Y:S08]  /*2990*/  HMMA.16816.F32 R16, R8.reuse, R32, R16 ;  /* 0x000000200810723c */ /* 0x040ff00000001810 */
[----:B------:R-:W-:Y:S01]  /*29a0*/  HMMA.16816.F32 R64, R8, R34, R64 ;  /* 0x000000220840723c */ /* 0x000fe20000001840 */
[----:B------:R-:W2:Y:S04]  /*29b0*/  LDSM.16.M88.4 R32, [R205+0xb100] ;  /* 0x00b10000cd20783b */ /* 0x000ea80000000200 */
[----:B------:R-:W3:Y:S03]  /*29c0*/  LDSM.16.M88.4 R8, [R204+0x4000] ;  /* 0x00400000cc08783b */ /* 0x000ee60000000200 */
[C---:B-1----:R-:W-:Y:S08]  /*29d0*/  HMMA.16816.F32 R60, R76.reuse, R72, R60 ;  /* 0x000000484c3c723c */ /* 0x042ff0000000183c */
[C---:B------:R-:W-:Y:S08]  /*29e0*/  HMMA.16816.F32 R56, R76.reuse, R74, R56 ;  /* 0x0000004a4c38723c */ /* 0x040ff00000001838 */
[C---:B------:R-:W-:Y:S08]  /*29f0*/  HMMA.16816.F32 R52, R76.reuse, R68, R52 ;  /* 0x000000444c34723c */ /* 0x040ff00000001834 */
[----:B------:R-:W-:Y:S01]  /*2a00*/  HMMA.16816.F32 R48, R76, R70, R48 ;  /* 0x000000464c30723c */ /* 0x000fe20000001830 */
[----:B------:R-:W1:Y:S07]  /*2a10*/  LDSM.16.M88.4 R68, [R204+0x5000] ;  /* 0x00500000cc44783b */ /* 0x000e6e0000000200 */
[C---:B----4-:R-:W-:Y:S08]  /*2a20*/  HMMA.16816.F32 R24, R44.reuse, R40, R24 ;  /* 0x000000282c18723c */ /* 0x050ff00000001818 */
[----:B------:R-:W-:Y:S01]  /*2a30*/  HMMA.16816.F32 R20, R44, R42, R20 ;  /* 0x0000002a2c14723c */ /* 0x000fe20000001814 */
[----:B------:R-:W4:Y:S07]  /*2a40*/  LDSM.16.M88.4 R40, [R204+0x5800] ;  /* 0x00580000cc28783b */ /* 0x000f2e0000000200 */
[C---:B------:R-:W-:Y:S08]  /*2a50*/  HMMA.16816.F32 R16, R76.reuse, R80, R16 ;  /* 0x000000504c10723c */ /* 0x040ff00000001810 */
[----:B------:R-:W-:Y:S08]  /*2a60*/  HMMA.16816.F32 R64, R76, R82, R64 ;  /* 0x000000524c40723c */ /* 0x000ff00000001840 */
[C---:B--2---:R-:W-:Y:S08]  /*2a70*/  HMMA.16816.F32 R60, R44.reuse, R32, R60 ;  /* 0x000000202c3c723c */ /* 0x044ff0000000183c */
[C---:B------:R-:W-:Y:S01]  /*2a80*/  HMMA.16816.F32 R56, R44.reuse, R34, R56 ;  /* 0x000000222c38723c */ /* 0x040fe20000001838 */
[----:B------:R-:W-:Y:S07]  /*2a90*/  LDSM.16.M88.4 R32, [R200+0xb900] ;  /* 0x00b90000c820783b */ /* 0x000fee0000000200 */
[C---:B------:R-:W-:Y:S08]  /*2aa0*/  HMMA.16816.F32 R52, R44.reuse, R28, R52 ;  /* 0x0000001c2c34723c */ /* 0x040ff00000001834 */
[----:B------:R-:W-:Y:S01]  /*2ab0*/  HMMA.16816.F32 R48, R44, R30, R48 ;  /* 0x0000001e2c30723c */ /* 0x000fe20000001830 */
[----:B------:R-:W-:Y:S07]  /*2ac0*/  LDSM.16.M88.4 R28, [R201+0x14100] ;  /* 0x01410000c91c783b */ /* 0x000fee0000000200 */
[C---:B---3--:R-:W-:Y:S08]  /*2ad0*/  HMMA.16816.F32 R24, R12.reuse, R8, R24 ;  /* 0x000000080c18723c */ /* 0x048ff00000001818 */
[----:B------:R-:W-:Y:S01]  /*2ae0*/  HMMA.16816.F32 R20, R12, R10, R20 ;  /* 0x0000000a0c14723c */ /* 0x000fe20000001814 */
[----:B------:R-:W2:Y:S07]  /*2af0*/  LDSM.16.M88.4 R8, [R200+0xa100] ;  /* 0x00a10000c808783b */ /* 0x000eae0000000200 */
[C---:B------:R-:W-:Y:S08]  /*2b00*/  HMMA.16816.F32 R16, R44.reuse, R36, R16 ;  /* 0x000000242c10723c */ /* 0x040ff00000001810 */
[----:B------:R-:W-:Y:S01]  /*2b10*/  HMMA.16816.F32 R64, R44, R38, R64 ;  /* 0x000000262c40723c */ /* 0x000fe20000001840 */
[----:B------:R-:W-:Y:S04]  /*2b20*/  LDSM.16.M88.4 R44, [R199+0x14100] ;  /* 0x01410000c72c783b */ /* 0x000fe80000000200 */
[----:B------:R-:W-:Y:S03]  /*2b30*/  LDSM.16.M88.4 R36, [R200+0xb100] ;  /* 0x00b10000c824783b */ /* 0x000fe60000000200 */
[C---:B-1----:R-:W-:Y:S08]  /*2b40*/  HMMA.16816.F32 R60, R12.reuse, R68, R60 ;  /* 0x000000440c3c723c */ /* 0x042ff0000000183c */
[C---:B------:R-:W-:Y:S08]  /*2b50*/  HMMA.16816.F32 R56, R12.reuse, R70, R56 ;  /* 0x000000460c38723c */ /* 0x040ff00000001838 */
[C---:B----4-:R-:W-:Y:S01]  /*2b60*/  HMMA.16816.F32 R68, R12.reuse, R40, R52 ;  /* 0x000000280c44723c */ /* 0x050fe20000001834 */
[----:B------:R-:W1:Y:S07]  /*2b70*/  LDSM.16.M88.4 R52, [R192+0x4000] ;  /* 0x00400000c034783b */ /* 0x000e6e0000000200 */
[C---:B------:R-:W-:Y:S08]  /*2b80*/  HMMA.16816.F32 R16, R12.reuse, R4, R16 ;  /* 0x000000040c10723c */ /* 0x040ff00000001810 */
[----:B------:R-:W-:Y:S01]  /*2b90*/  HMMA.16816.F32 R64, R12, R6, R64 ;  /* 0x000000060c40723c */ /* 0x000fe20000001840 */
[----:B------:R-:W3:Y:S07]  /*2ba0*/  LDSM.16.M88.4 R4, [R200+0xa900] ;  /* 0x00a90000c804783b */ /* 0x000eee0000000200 */
[----:B--2---:R-:W-:Y:S08]  /*2bb0*/  HMMA.16816.F32 R24, R28, R8, R24 ;  /* 0x000000081c18723c */ /* 0x004ff00000001818 */
[----:B------:R-:W-:Y:S01]  /*2bc0*/  HMMA.16816.F32 R48, R12, R42, R48 ;  /* 0x0000002a0c30723c */ /* 0x000fe20000001830 */
[----:B------:R-:W2:Y:S04]  /*2bd0*/  LDSM.16.M88.4 R12, [R192+0x4800] ;  /* 0x00480000c00c783b */ /* 0x000ea80000000200 */
[----:B------:R-:W4:Y:S03]  /*2be0*/  LDSM.16.M88.4 R40, [R192+0x5000] ;  /* 0x00500000c028783b */ /* 0x000f260000000200 */
[----:B------:R-:W-:Y:S01]  /*2bf0*/  HMMA.16816.F32 R20, R28, R10, R20 ;  /* 0x0000000a1c14723c */ /* 0x000fe20000001814 */
[----:B------:R-:W5:Y:S01]  /*2c00*/  LDSM.16.M88.4 R8, [R192+0x5800] ;  /* 0x00580000c008783b */ /* 0x000f620000000200 */
[----:B------:R-:W-:-:S06]  /*2c10*/  DEPBAR.LE SB0, 0x0 ;  /* 0x000080000000791a */ /* 0x000fcc0000000000 */
[----:B-1----:R-:W-:Y:S08]  /*2c20*/  HMMA.16816.F32 R24, R44, R52, R24 ;  /* 0x000000342c18723c */ /* 0x002ff00000001818 */
[C---:B------:R-:W-:Y:S08]  /*2c30*/  HMMA.16816.F32 R60, R28.reuse, R36, R60 ;  /* 0x000000241c3c723c */ /* 0x040ff0000000183c */
[C---:B---3--:R-:W-:Y:S07]  /*2c40*/  HMMA.16816.F32 R16, R28.reuse, R4, R16 ;  /* 0x000000041c10723c */ /* 0x048fee0000001810 */
[----:B------:R-:W-:Y:S01]  /*2c50*/  LOP3.LUT R4, R88, R89, RZ, 0xfc, !PT ;  /* 0x0000005958047212 */ /* 0x000fe200078efcff */
[----:B------:R-:W-:Y:S01]  /*2c60*/  HMMA.16816.F32 R64, R28, R6, R64 ;  /* 0x000000061c40723c */ /* 0x000fe20000001840 */
[----:B------:R-:W-:-:S02]  /*2c70*/  FMUL.FTZ R5, R24, c[0x0][0x320] ;  /* 0x0000c80018057a20 */ /* 0x000fc40000410000 */
[----:B------:R-:W-:-:S04]  /*2c80*/  FMUL.FTZ R0, R26, c[0x0][0x320] ;  /* 0x0000c8001a007a20 */ /* 0x000fc80000410000 */
[----:B------:R-:W-:Y:S01]  /*2c90*/  FMUL.FTZ R6, R25, c[0x0][0x320] ;  /* 0x0000c80019067a20 */ /* 0x000fe20000410000 */
[C---:B------:R-:W-:Y:S01]  /*2ca0*/  HMMA.16816.F32 R56, R28.reuse, R38, R56 ;  /* 0x000000261c38723c */ /* 0x040fe20000001838 */
[----:B------:R-:W1:Y:S07]  /*2cb0*/  MUFU.TANH R5, R5 ;  /* 0x0000000500057308 */ /* 0x000e6e0000002400 */
[C---:B------:R-:W-:Y:S01]  /*2cc0*/  HMMA.16816.F32 R68, R28.reuse, R32, R68 ;  /* 0x000000201c44723c */ /* 0x040fe20000001844 */
[----:B------:R-:W3:Y:S07]  /*2cd0*/  MUFU.TANH R6, R6 ;  /* 0x0000000600067308 */ /* 0x000eee0000002400 */
[----:B------:R-:W-:Y:S01]  /*2ce0*/  HMMA.16816.F32 R48, R28, R34, R48 ;  /* 0x000000221c30723c */ /* 0x000fe20000001830 */
[----:B------:R-:W1:Y:S07]  /*2cf0*/  MUFU.TANH R0, R0 ;  /* 0x0000000000007308 */ /* 0x000e6e0000002400 */
[C---:B------:R-:W-:Y:S08]  /*2d00*/  HMMA.16816.F32 R20, R44.reuse, R54, R20 ;  /* 0x000000362c14723c */ /* 0x040ff00000001814 */
[C---:B--2---:R-:W-:Y:S08]  /*2d10*/  HMMA.16816.F32 R16, R44.reuse, R12, R16 ;  /* 0x0000000c2c10723c */ /* 0x044ff00000001810 */
[C---:B------:R-:W-:Y:S08]  /*2d20*/  HMMA.16816.F32 R64, R44.reuse, R14, R64 ;  /* 0x0000000e2c40723c */ /* 0x040ff00000001840 */
[C---:B----4-:R-:W-:Y:S08]  /*2d30*/  HMMA.16816.F32 R60, R44.reuse, R40, R60 ;  /* 0x000000282c3c723c */ /* 0x050ff0000000183c */
[C---:B------:R-:W-:Y:S08]  /*2d40*/  HMMA.16816.F32 R56, R44.reuse, R42, R56 ;  /* 0x0000002a2c38723c */ /* 0x040ff00000001838 */
[C---:B-----5:R-:W-:Y:S08]  /*2d50*/  HMMA.16816.F32 R68, R44.reuse, R8, R68 ;  /* 0x000000082c44723c */ /* 0x060ff00000001844 */
[----:B------:R-:W-:Y:S01]  /*2d60*/  HMMA.16816.F32 R48, R44, R10, R48 ;  /* 0x0000000a2c30723c */ /* 0x000fe20000001830 */
[----:B------:R-:W-:Y:S06]  /*2d70*/  BAR.SYNC.DEFER_BLOCKING 0x0 ;  /* 0x0000000000007b1d */ /* 0x000fec0000010000 */
[----:B------:R-:W-:Y:S05]  /*2d80*/  @!P0 BRA `(.L_x_592) ;  /* 0x0000042000008947 */ /* 0x000fea0003800000 */
[----:B-1-3--:R-:W-:Y:S01]  /*2d90*/  ULEA UR4, UR6, UR11, 0x6 ;  /* 0x0000000b06047291 */ /* 0x00afe2000f8e303f */
[----:B------:R-:W-:-:S05]  /*2da0*/  IMAD.MOV.U32 R208, RZ, RZ, RZ ;  /* 0x000000ffffd07224 */ /* 0x000fca00078e00ff */
        /* <DEDUP_REMOVED lines=18> */
[----:B------:R-:W-:Y:S02]  /*2ed0*/  IMAD R7, R209, c[0x0][0x1e4], R12 ;  /* 0x00007900d1077a24 */ /* 0x000fe400078e020c */
[----:B------:R-:W-:Y:S02]  /*2ee0*/  IMAD.SHL.U32 R12, R182, 0x2, RZ ;  /* 0x00000002b60c7824 */ /* 0x000fe400078e00ff */
[----:B------:R-:W-:Y:S01]  /*2ef0*/  IMAD.IADD R11, R11, 0x1, R7 ;  /* 0x000000010b0b7824 */ /* 0x000fe200078e0207 */
[----:B--2---:R-:W-:-:S03]  /*2f00*/  SHF.R.S32.HI R7, RZ, 0x1f, R208 ;  /* 0x0000001fff077819 */ /* 0x004fc600000114d0 */
[----:B------:R-:W-:Y:S01]  /*2f10*/  IMAD.WIDE.U32 R8, R208, c[0x0][0x1f0], R10 ;  /* 0x00007c00d0087a25 */ /* 0x000fe200078e000a */
[----:B------:R-:W-:Y:S02]  /*2f20*/  SEL R11, RZ, 0x10, P5 ;  /* 0x00000010ff0b7807 */ /* 0x000fe40002800000 */
[----:B------:R-:W-:Y:S01]  /*2f30*/  SHF.L.U64.HI R10, R181, 0x1, R214 ;  /* 0x00000001b50a7819 */ /* 0x000fe200000102d6 */
[----:B------:R-:W-:Y:S01]  /*2f40*/  IMAD R7, R7, c[0x0][0x1f0], RZ ;  /* 0x00007c0007077a24 */ /* 0x000fe200078e02ff */
[----:B------:R-:W-:Y:S02]  /*2f50*/  IADD3 R32, P0, R8, UR20, RZ ;  /* 0x0000001408207c10 */ /* 0x000fe4000ff1e0ff */
[----:B------:R-:W-:Y:S01]  /*2f60*/  IADD3 R30, -R11, 0x10, RZ ;  /* 0x000000100b1e7810 */ /* 0x000fe20007ffe1ff */
[----:B------:R-:W-:Y:S01]  /*2f70*/  IMAD R7, R208, c[0x0][0x1f4], R7 ;  /* 0x00007d00d0077a24 */ /* 0x000fe200078e0207 */
[----:B------:R-:W-:Y:S02]  /*2f80*/  SEL R8, RZ, 0x10, P4 ;  /* 0x00000010ff087807 */ /* 0x000fe40002000000 */
[----:B------:R-:W-:-:S02]  /*2f90*/  LOP3.LUT R30, R30, 0xf, RZ, 0xc0, !PT ;  /* 0x0000000f1e1e7812 */ /* 0x000fc400078ec0ff */
[----:B------:R-:W-:Y:S02]  /*2fa0*/  IADD3.X R9, R9, UR17, R7, P0, !PT ;  /* 0x0000001109097c10 */ /* 0x000fe400087fe407 */
[----:B------:R-:W-:Y:S02]  /*2fb0*/  LEA R7, P0, R32, c[0x0][0x1c8], 0x1 ;  /* 0x0000720020077a11 */ /* 0x000fe400078008ff */
[----:B------:R-:W-:Y:S02]  /*2fc0*/  IADD3 R28, -R8, 0x10, RZ ;  /* 0x00000010081c7810 */ /* 0x000fe40007ffe1ff */
[----:B------:R-:W-:Y:S01]  /*2fd0*/  LEA.HI.X R32, R32, c[0x0][0x1cc], R9, 0x1, P0 ;  /* 0x0000730020207a11 */ /* 0x000fe200000f0c09 */
[----:B------:R-:W1:Y:S01]  /*2fe0*/  SHFL.IDX PT, R15, R7, 0x1, 0x181f ;  /* 0x00381f00070f7f89 */ /* 0x000e6200000e0000 */
[----:B------:R-:W-:Y:S01]  /*2ff0*/  IMAD.SHL.U32 R9, R181, 0x2, RZ ;  /* 0x00000002b5097824 */ /* 0x000fe200078e00ff */
[----:B------:R-:W-:Y:S02]  /*3000*/  LOP3.LUT R28, R28, 0xf, RZ, 0xc0, !PT ;  /* 0x0000000f1c1c7812 */ /* 0x000fe400078ec0ff */
[----:B------:R-:W2:Y:S04]  /*3010*/  SHFL.IDX PT, R24, R32, 0x1, 0x181f ;  /* 0x00381f0020187f89 */ /* 0x000ea800000e0000 */
[----:B------:R3:W4:Y:S04]  /*3020*/  SHFL.IDX PT, R26, R7, RZ, 0x181f ;  /* 0x00181fff071a7589 */ /* 0x00072800000e0000 */
[----:B------:R5:W4:Y:S01]  /*3030*/  SHFL.IDX PT, R25, R32, RZ, 0x181f ;  /* 0x00181fff20197589 */ /* 0x000b2200000e0000 */
[----:B-1----:R-:W-:-:S04]  /*3040*/  IADD3 R30, P1, P0, R30, R15, R12 ;  /* 0x0000000f1e1e7210 */ /* 0x002fc8000783e00c */
[----:B--2---:R-:W-:Y:S02]  /*3050*/  IADD3.X R31, RZ, R24, R13, P1, P0 ;  /* 0x00000018ff1f7210 */ /* 0x004fe40000fe040d */
[----:B------:R-:W-:Y:S01]  /*3060*/  IADD3 R28, P1, P0, R28, R15, R9 ;  /* 0x0000000f1c1c7210 */ /* 0x000fe2000783e009 */
[----:B---3--:R-:W-:-:S03]  /*3070*/  IMAD.SHL.U32 R7, R180, 0x2, RZ ;  /* 0x00000002b4077824 */ /* 0x008fc600078e00ff */
[----:B------:R-:W-:Y:S02]  /*3080*/  IADD3.X R29, RZ, R24, R10, P1, P0 ;  /* 0x00000018ff1d7210 */ /* 0x000fe40000fe040a */
[----:B-----5:R-:W-:Y:S02]  /*3090*/  IADD3 R32, P1, P0, R14, R15, R7 ;  /* 0x0000000f0e207210 */ /* 0x020fe4000783e007 */
[----:B------:R-:W-:-:S04]  /*30a0*/  SHF.L.U64.HI R14, R180, 0x1, R183 ;  /* 0x00000001b40e7819 */ /* 0x000fc800000102b7 */
[----:B------:R-:W-:Y:S02]  /*30b0*/  IADD3.X R33, RZ, R24, R14, P1, P0 ;  /* 0x00000018ff217210 */ /* 0x000fe40000fe040e */
[C---:B----4-:R-:W-:Y:S02]  /*30c0*/  IADD3 R12, P1, R26.reuse, R12, RZ ;  /* 0x0000000c1a0c7210 */ /* 0x050fe40007f3e0ff */
[----:B------:R-:W-:-:S03]  /*30d0*/  IADD3 R34, P0, R26, R9, RZ ;  /* 0x000000091a227210 */ /* 0x000fc60007f1e0ff */
[----:B------:R-:W-:Y:S01]  /*30e0*/  IMAD.X R13, R25, 0x1, R13, P1 ;  /* 0x00000001190d7824 */ /* 0x000fe200008e060d */
        /* <DEDUP_REMOVED lines=12> */
.L_x_592:
[----:B-1-3--:R-:W-:Y:S01]  /*31b0*/  FMUL.FTZ R10, R17, c[0x0][0x320] ;  /* 0x0000c800110a7a20 */ /* 0x00afe20000410000 */
        /* <DEDUP_REMOVED lines=13> */
[----:B------:R-:W-:Y:S01]  /*3290*/  UMOV UR4, 0xffffffc0 ;  /* 0xffffffc000047882 */ /* 0x000fe20000000000 */
[----:B------:R-:W-:Y:S01]  /*32a0*/  LEA.HI R20, R20, R17, RZ, 0x2 ;  /* 0x0000001114147211 */ /* 0x000fe200078f10ff */
[----:B------:R-:W-:Y:S01]  /*32b0*/  UIMAD UR4, UR6, UR4, 0x41 ;  /* 0x00000041060474a4 */ /* 0x000fe2000f8e0204 */
[----:B------:R-:W-:Y:S01]  /*32c0*/  LEA.HI R15, R85, R85, RZ, 0x1 ;  /* 0x00000055550f7211 */ /* 0x000fe200078f08ff */
[----:B------:R-:W-:Y:S01]  /*32d0*/  IMAD.IADD R86, R86, 0x1, -R13 ;  /* 0x0000000156567824 */ /* 0x000fe200078e0a0d */
[----:B------:R-:W-:Y:S01]  /*32e0*/  LEA.HI.SX32 R25, R20, UR10, 0x1e ;  /* 0x0000000a14197c11 */ /* 0x000fe2000f8ff2ff */
[----:B------:R-:W-:Y:S01]  /*32f0*/  FMUL.FTZ R22, R22, c[0x0][0x320] ;  /* 0x0000c80016167a20 */ /* 0x000fe20000410000 */
[----:B------:R-:W-:Y:S01]  /*3300*/  LOP3.LUT R16, R15, 0x1ffffffe, RZ, 0xc0, !PT ;  /* 0x1ffffffe0f107812 */ /* 0x000fe200078ec0ff */
[----:B------:R-:W1:Y:S01]  /*3310*/  MUFU.TANH R7, R7 ;  /* 0x0000000700077308 */ /* 0x000e620000002400 */
[----:B------:R-:W-:Y:S01]  /*3320*/  PLOP3.LUT P1, PT, PT, PT, UP1, 0x80, 0x0 ;  /* 0x000000000000781c */ /* 0x000fe20003f2f018 */
[----:B------:R-:W-:Y:S01]  /*3330*/  IMAD R25, R86, 0x10, R25 ;  /* 0x0000001056197824 */ /* 0x000fe200078e0219 */
[----:B------:R-:W-:Y:S01]  /*3340*/  PLOP3.LUT P0, PT, PT, PT, UP1, 0x80, 0x0 ;  /* 0x000000000000781c */ /* 0x000fe20003f0f018 */
[----:B------:R-:W-:Y:S01]  /*3350*/  IMAD.IADD R16, R85, 0x1, -R16 ;  /* 0x0000000155107824 */ /* 0x000fe200078e0a10 */
[----:B------:R-:W-:Y:S01]  /*3360*/  LOP3.LUT R216, R20, 0x7ffffffc, RZ, 0xc0, !PT ;  /* 0x7ffffffc14d87812 */ /* 0x000fe200078ec0ff */
[----:B------:R-:W-:Y:S01]  /*3370*/  FMUL.FTZ R8, R64, c[0x0][0x320] ;  /* 0x0000c80040087a20 */ /* 0x000fe20000410000 */
[----:B------:R-:W-:Y:S01]  /*3380*/  UIADD3 UR6, UR6, -0x2, URZ ;  /* 0xfffffffe06067890 */ /* 0x000fe2000fffe03f */
[----:B------:R-:W-:Y:S01]  /*3390*/  IMAD R215, R16, 0x8, R25 ;  /* 0x0000000810d77824 */ /* 0x000fe200078e0219 */
[----:B------:R2:W-:Y:S01]  /*33a0*/  MUFU.TANH R13, R22 ;  /* 0x00000016000d7308 */ /* 0x0005e20000002400 */
[----:B------:R-:W-:Y:S01]  /*33b0*/  IMAD.IADD R216, R17, 0x1, -R216 ;  /* 0x0000000111d87824 */ /* 0x000fe200078e0ad8 */
[----:B------:R-:W0:Y:S01]  /*33c0*/  LDGDEPBAR ;  /* 0x00000000000079af */ /* 0x000e220000000000 */
[----:B------:R-:W-:-:S02]  /*33d0*/  IMAD.MOV.U32 R18, RZ, RZ, R215 ;  /* 0x000000ffff127224 */ /* 0x000fc400078e00d7 */
[----:B------:R-:W-:-:S03]  /*33e0*/  @P1 IMAD.HI.U32 R16, R215, c[0x0][0x2c8], RZ ;  /* 0x0000b200d7101a27 */ /* 0x000fc600078e00ff */
[----:B------:R-:W3:Y:S01]  /*33f0*/  MUFU.TANH R14, R14 ;  /* 0x0000000e000e7308 */ /* 0x000ee20000002400 */
[----:B------:R-:W-:Y:S01]  /*3400*/  IMAD.U32 R25, RZ, RZ, UR4 ;  /* 0x00000004ff197e24 */ /* 0x000fe2000f8e00ff */
[----:B------:R-:W-:Y:S01]  /*3410*/  @P0 SHF.R.U32.HI R18, RZ, c[0x0][0x2cc], R16 ;  /* 0x0000b300ff120a19 */ /* 0x000fe20000011610 */
[----:B------:R-:W-:Y:S01]  /*3420*/  IMAD.SHL.U32 R216, R216, 0x2, RZ ;  /* 0x00000002d8d87824 */ /* 0x000fe200078e00ff */
[----:B------:R-:W-:Y:S01]  /*3430*/  ULDC.64 UR4, c[0x0][0x2c8] ;  /* 0x0000b20000047ab9 */ /* 0x000fe20000000a00 */
[----:B------:R-:W-:Y:S02]  /*3440*/  FMUL.FTZ R11, R65, c[0x0][0x320] ;  /* 0x0000c800410b7a20 */ /* 0x000fe40000410000 */
[----:B------:R-:W4:Y:S01]  /*3450*/  SHFL.IDX PT, R16, R18, RZ, 0x1c1f ;  /* 0x001c1fff12107589 */ /* 0x000f2200000e0000 */
[C---:B------:R-:W-:Y:S01]  /*3460*/  IADD3 R25, -R216.reuse, UR7, R25 ;  /* 0x00000007d8197c10 */ /* 0x040fe2000fffe119 */
[----:B------:R-:W5:Y:S01]  /*3470*/  MUFU.TANH R12, R12 ;  /* 0x0000000c000c7308 */ /* 0x000f620000002400 */
[----:B--2---:R-:W-:Y:S01]  /*3480*/  IADD3 R22, -R216, UR22, RZ ;  /* 0x00000016d8167c10 */ /* 0x004fe2000fffe1ff */
[----:B------:R-:W-:Y:S01]  /*3490*/  FMUL.FTZ R60, R60, c[0x0][0x320] ;  /* 0x0000c8003c3c7a20 */ /* 0x000fe20000410000 */
[----:B------:R-:W-:Y:S01]  /*34a0*/  IADD3 R25, R25, -UR12, RZ ;  /* 0x8000000c19197c10 */ /* 0x000fe2000fffe0ff */
[----:B------:R-:W2:Y:S01]  /*34b0*/  SHFL.IDX PT, R26, R18, 0x1, 0x1c1f ;  /* 0x003c1f00121a7f89 */ /* 0x000ea200000e0000 */
[----:B------:R-:W-:Y:S01]  /*34c0*/  FMUL.FTZ R61, R61, c[0x0][0x320] ;  /* 0x0000c8003d3d7a20 */ /* 0x000fe20000410000 */
[----:B------:R-:W-:Y:S01]  /*34d0*/  UIMAD.WIDE.U32 UR22, UR10, UR4, URZ ;  /* 0x000000040a1672a5 */ /* 0x000fe2000f8e003f */
[----:B------:R-:W-:Y:S01]  /*34e0*/  FMUL.FTZ R56, R56, c[0x0][0x320] ;  /* 0x0000c80038387a20 */ /* 0x000fe20000410000 */
[----:B------:R-:W1:Y:S01]  /*34f0*/  MUFU.TANH R10, R10 ;  /* 0x0000000a000a7308 */ /* 0x000e620000002400 */
[----:B------:R-:W-:Y:S01]  /*3500*/  FMUL.FTZ R57, R57, c[0x0][0x320] ;  /* 0x0000c80039397a20 */ /* 0x000fe20000410000 */
[----:B------:R-:W-:Y:S01]  /*3510*/  @UP1 USHF.R.U32.HI UR10, URZ, UR5, UR23 ;  /* 0x000000053f0a1299 */ /* 0x000fe20008011617 */
[----:B------:R-:W-:-:S02]  /*3520*/  FMUL.FTZ R68, R68, c[0x0][0x320] ;  /* 0x0000c80044447a20 */ /* 0x000fc40000410000 */
[----:B------:R-:W-:Y:S01]  /*3530*/  FMUL.FTZ R69, R69, c[0x0][0x320] ;  /* 0x0000c80045457a20 */ /* 0x000fe20000410000 */
[----:B------:R-:W-:Y:S01]  /*3540*/  UIADD3 UR10, UR10, UR7, -UR12 ;  /* 0x000000070a0a7290 */ /* 0x000fe2000fffe80c */
[----:B------:R-:W-:Y:S01]  /*3550*/  FMUL.FTZ R48, R48, c[0x0][0x320] ;  /* 0x0000c80030307a20 */ /* 0x000fe20000410000 */
[----:B------:R-:W1:Y:S01]  /*3560*/  MUFU.TANH R8, R8 ;  /* 0x0000000800087308 */ /* 0x000e620000002400 */
[----:B------:R-:W-:Y:S01]  /*3570*/  FMUL.FTZ R49, R49, c[0x0][0x320] ;  /* 0x0000c80031317a20 */ /* 0x000fe20000410000 */
[----:B------:R-:W-:Y:S01]  /*3580*/  USHF.R.S32.HI UR4, URZ, 0x1f, UR10 ;  /* 0x0000001f3f047899 */ /* 0x000fe2000801140a */
[----:B------:R-:W-:Y:S02]  /*3590*/  FMUL.FTZ R24, R23, c[0x0][0x320] ;  /* 0x0000c80017187a20 */ /* 0x000fe40000410000 */
[----:B------:R-:W-:Y:S01]  /*35a0*/  FMUL.FTZ R19, R19, c[0x0][0x320] ;  /* 0x0000c80013137a20 */ /* 0x000fe20000410000 */
[----:B------:R-:W-:Y:S01]  /*35b0*/  ULEA.HI UR4, UR4, UR10, URZ, 0x6 ;  /* 0x0000000a04047291 */ /* 0x000fe2000f8f303f */
[----:B----4-:R-:W-:Y:S01]  /*35c0*/  IMAD.IADD R17, R25, 0x1, R16 ;  /* 0x0000000119117824 */ /* 0x010fe200078e0210 */
[----:B------:R-:W4:Y:S01]  /*35d0*/  MUFU.TANH R11, R11 ;  /* 0x0000000b000b7308 */ /* 0x000f220000002400 */
[----:B------:R-:W-:Y:S01]  /*35e0*/  FMUL.FTZ R66, R66, c[0x0][0x320] ;  /* 0x0000c80042427a20 */ /* 0x000fe20000410000 */
[----:B------:R-:W-:Y:S01]  /*35f0*/  USHF.R.S32.HI UR4, URZ, 0x6, UR4 ;  /* 0x000000063f047899 */ /* 0x000fe20008011404 */
[----:B------:R-:W-:Y:S01]  /*3600*/  FMUL.FTZ R9, R67, c[0x0][0x320] ;  /* 0x0000c80043097a20 */ /* 0x000fe20000410000 */
[----:B------:R-:W-:Y:S01]  /*3610*/  IMNMX R20, R22, R17, PT ;  /* 0x0000001116147217 */ /* 0x000fe20003800200 */
[----:B--2---:R-:W-:-:S02]  /*3620*/  IMAD.IADD R25, R25, 0x1, R26 ;  /* 0x0000000119197824 */ /* 0x004fc400078e021a */
[----:B------:R-:W-:Y:S01]  /*3630*/  FMUL.FTZ R62, R62, c[0x0][0x320] ;  /* 0x0000c8003e3e7a20 */ /* 0x000fe20000410000 */
[C---:B------:R-:W-:Y:S01]  /*3640*/  ISETP.GT.AND P1, PT, R20.reuse, RZ, PT ;  /* 0x000000ff1400720c */ /* 0x040fe20003f24270 */
[----:B------:R-:W2:Y:S01]  /*3650*/  MUFU.TANH R156, R60 ;  /* 0x0000003c009c7308 */ /* 0x000ea20000002400 */
[----:B------:R-:W-:Y:S01]  /*3660*/  ISETP.GT.AND P0, PT, R20, 0x1, PT ;  /* 0x000000011400780c */ /* 0x000fe20003f04270 */
[----:B------:R-:W-:Y:S01]  /*3670*/  FMUL.FTZ R63, R63, c[0x0][0x320] ;  /* 0x0000c8003f3f7a20 */ /* 0x000fe20000410000 */
[----:B------:R-:W-:Y:S01]  /*3680*/  FSEL R17, R5, -INF , P1 ;  /* 0xff80000005117808 */ /* 0x000fe20000800000 */
[----:B------:R-:W-:Y:S01]  /*3690*/  FMUL.FTZ R58, R58, c[0x0][0x320] ;  /* 0x0000c8003a3a7a20 */ /* 0x000fe20000410000 */
[----:B------:R-:W-:Y:S01]  /*36a0*/  ISETP.GT.AND P1, PT, R20, 0x8, PT ;  /* 0x000000081400780c */ /* 0x000fe20003f24270 */
[----:B------:R-:W-:Y:S01]  /*36b0*/  FMUL.FTZ R59, R59, c[0x0][0x320] ;  /* 0x0000c8003b3b7a20 */ /* 0x000fe20000410000 */
[----:B------:R-:W-:Y:S01]  /*36c0*/  FSEL R18, R6, -INF , P0 ;  /* 0xff80000006127808 */ /* 0x000fe20000000000 */
[----:B------:R-:W2:Y:S01]  /*36d0*/  MUFU.TANH R164, R61 ;  /* 0x0000003d00a47308 */ /* 0x000ea20000002400 */
[----:B------:R-:W-:Y:S01]  /*36e0*/  ISETP.GT.AND P0, PT, R20, 0x9, PT ;  /* 0x000000091400780c */ /* 0x000fe20003f04270 */
[----:B------:R-:W-:Y:S01]  /*36f0*/  FMUL.FTZ R70, R70, c[0x0][0x320] ;  /* 0x0000c80046467a20 */ /* 0x000fe20000410000 */
[----:B-1----:R-:W-:Y:S01]  /*3700*/  FSEL R16, R7, -INF , P1 ;  /* 0xff80000007107808 */ /* 0x002fe20000800000 */
[----:B------:R-:W-:Y:S01]  /*3710*/  FMUL.FTZ R71, R71, c[0x0][0x320] ;  /* 0x0000c80047477a20 */ /* 0x000fe20000410000 */
[----:B------:R-:W-:Y:S01]  /*3720*/  ISETP.GT.AND P1, PT, R20, 0x10, PT ;  /* 0x000000101400780c */ /* 0x000fe20003f24270 */
[----:B------:R-:W-:Y:S01]  /*3730*/  FMUL.FTZ R50, R50, c[0x0][0x320] ;  /* 0x0000c80032327a20 */ /* 0x000fe20000410000 */
[----:B---3--:R-:W-:Y:S01]  /*3740*/  FSEL R14, R14, -INF , P0 ;  /* 0xff8000000e0e7808 */ /* 0x008fe20000000000 */
[----:B------:R-:W1:Y:S01]  /*3750*/  MUFU.TANH R162, R56 ;  /* 0x0000003800a27308 */ /* 0x000e620000002400 */
[----:B------:R-:W-:Y:S01]  /*3760*/  ISETP.GT.AND P0, PT, R20, 0x11, PT ;  /* 0x000000111400780c */ /* 0x000fe20003f04270 */
[----:B------:R-:W-:Y:S01]  /*3770*/  FMUL.FTZ R51, R51, c[0x0][0x320] ;  /* 0x0000c80033337a20 */ /* 0x000fe20000410000 */
[----:B-----5:R-:W-:Y:S01]  /*3780*/  FSEL R12, R12, -INF , P1 ;  /* 0xff8000000c0c7808 */ /* 0x020fe20000800000 */
[----:B------:R-:W-:Y:S01]  /*3790*/  IMAD.SHL.U32 R203, R4, 0x2, RZ ;  /* 0x0000000204cb7824 */ /* 0x000fe200078e00ff */
[----:B------:R-:W-:-:S02]  /*37a0*/  ISETP.GT.AND P1, PT, R20, 0x18, PT ;  /* 0x000000181400780c */ /* 0x000fc40003f24270 */
[----:B------:R-:W-:Y:S01]  /*37b0*/  FSEL R10, R10, -INF , P0 ;  /* 0xff8000000a0a7808 */ /* 0x000fe20000000000 */
[----:B------:R-:W3:Y:S01]  /*37c0*/  MUFU.TANH R158, R57 ;  /* 0x00000039009e7308 */ /* 0x000ee20000002400 */
[----:B------:R-:W-:Y:S01]  /*37d0*/  ISETP.GT.AND P0, PT, R20, 0x19, PT ;  /* 0x000000191400780c */ /* 0x000fe20003f04270 */
[--C-:B------:R-:W-:Y:S01]  /*37e0*/  IMAD R197, R3, 0x2, R203.reuse ;  /* 0x0000000203c57824 */ /* 0x100fe200078e02cb */
[----:B------:R-:W-:Y:S01]  /*37f0*/  FSEL R8, R8, -INF , P1 ;  /* 0xff80000008087808 */ /* 0x000fe20000800000 */
[----:B------:R-:W-:Y:S01]  /*3800*/  LDSM.16.MT88.4 R40, [R203+0x2100] ;  /* 0x00210000cb28783b */ /* 0x000fe20000004200 */
[----:B------:R-:W-:Y:S01]  /*3810*/  ISETP.GT.AND P1, PT, R20, 0x20, PT ;  /* 0x000000201400780c */ /* 0x000fe20003f24270 */
[----:B------:R-:W-:Y:S01]  /*3820*/  IMAD R198, R2, 0x2, R203 ;  /* 0x0000000202c67824 */ /* 0x000fe200078e02cb */
[----:B----4-:R-:W-:Y:S01]  /*3830*/  FSEL R6, R11, -INF , P0 ;  /* 0xff8000000b067808 */ /* 0x010fe20000000000 */
[----:B------:R-:W4:Y:S01]  /*3840*/  MUFU.TANH R168, R68 ;  /* 0x0000004400a87308 */ /* 0x000f220000002400 */
[----:B------:R-:W-:Y:S01]  /*3850*/  ISETP.GT.AND P0, PT, R20, 0x21, PT ;  /* 0x000000211400780c */ /* 0x000fe20003f04270 */
[----:B------:R-:W-:Y:S01]  /*3860*/  IMAD R196, R3, 0x2, R198 ;  /* 0x0000000203c47824 */ /* 0x000fe200078e02c6 */
[----:B--2---:R-:W-:Y:S01]  /*3870*/  FSEL R156, R156, -INF , P1 ;  /* 0xff8000009c9c7808 */ /* 0x004fe20000800000 */
[----:B------:R-:W-:Y:S01]  /*3880*/  LDSM.16.MT88.4 R124, [R203+0x100] ;  /* 0x00010000cb7c783b */ /* 0x000fe20000004200 */
[----:B------:R-:W-:-:S02]  /*3890*/  ISETP.GT.AND P1, PT, R20, 0x28, PT ;  /* 0x000000281400780c */ /* 0x000fc40003f24270 */
[----:B------:R-:W-:Y:S01]  /*38a0*/  FSEL R164, R164, -INF , P0 ;  /* 0xff800000a4a47808 */ /* 0x000fe20000000000 */
[----:B------:R-:W2:Y:S01]  /*38b0*/  MUFU.TANH R166, R69 ;  /* 0x0000004500a67308 */ /* 0x000ea20000002400 */
[----:B------:R-:W-:Y:S01]  /*38c0*/  ISETP.GT.AND P0, PT, R20, 0x29, PT ;  /* 0x000000291400780c */ /* 0x000fe20003f04270 */
[----:B------:R-:W-:Y:S01]  /*38d0*/  LDSM.16.MT88.4 R116, [R198+0x100] ;  /* 0x00010000c674783b */ /* 0x000fe20000004200 */
[----:B-1----:R-:W-:Y:S02]  /*38e0*/  FSEL R162, R162, -INF , P1 ;  /* 0xff800000a2a27808 */ /* 0x002fe40000800000 */
[----:B------:R-:W-:Y:S01]  /*38f0*/  ISETP.GT.AND P1, PT, R20, 0x30, PT ;  /* 0x000000301400780c */ /* 0x000fe20003f24270 */
[----:B------:R-:W-:Y:S01]  /*3900*/  LDSM.16.MT88.4 R108, [R197+0x100] ;  /* 0x00010000c56c783b */ /* 0x000fe20000004200 */
[----:B---3--:R-:W-:Y:S01]  /*3910*/  FSEL R158, R158, -INF , P0 ;  /* 0xff8000009e9e7808 */ /* 0x008fe20000000000 */
[----:B------:R1:W-:Y:S01]  /*3920*/  MUFU.TANH R15, R21 ;  /* 0x00000015000f7308 */ /* 0x0003e20000002400 */
[----:B------:R-:W-:Y:S01]  /*3930*/  ISETP.GT.AND P0, PT, R20, 0x31, PT ;  /* 0x000000311400780c */ /* 0x000fe20003f04270 */
[----:B------:R-:W-:Y:S01]  /*3940*/  LDSM.16.MT88.4 R100, [R196+0x100] ;  /* 0x00010000c464783b */ /* 0x000fe20000004200 */
[----:B------:R-:W-:-:S02]  /*3950*/  FMNMX.FTZ R7, R17, R18, !PT ;  /* 0x0000001211077209 */ /* 0x000fc40007810000 */
[----:B----4-:R-:W-:Y:S01]  /*3960*/  FSEL R168, R168, -INF , P1 ;  /* 0xff800000a8a87808 */ /* 0x010fe20000800000 */
[----:B------:R-:W-:Y:S01]  /*3970*/  LDSM.16.MT88.4 R72, [R203+0x4100] ;  /* 0x00410000cb48783b */ /* 0x000fe20000004200 */
[----:B------:R-:W-:Y:S01]  /*3980*/  ISETP.GT.AND P1, PT, R20, 0x38, PT ;  /* 0x000000381400780c */ /* 0x000fe20003f24270 */
[----:B------:R-:W3:Y:S01]  /*3990*/  MUFU.TANH R142, R48 ;  /* 0x00000030008e7308 */ /* 0x000ee20000002400 */
[----:B--2---:R-:W-:Y:S01]  /*39a0*/  FSEL R166, R166, -INF , P0 ;  /* 0xff800000a6a67808 */ /* 0x004fe20000000000 */
[----:B------:R-:W-:Y:S01]  /*39b0*/  LDSM.16.MT88.4 R80, [R198+0x4100] ;  /* 0x00410000c650783b */ /* 0x000fe20000004200 */
[----:B------:R-:W-:Y:S02]  /*39c0*/  IMNMX R22, R22, R25, PT ;  /* 0x0000001916167217 */ /* 0x000fe40003800200 */
[----:B------:R-:W-:Y:S01]  /*39d0*/  FMNMX.FTZ R7, R16, R7, !PT ;  /* 0x0000000710077209 */ /* 0x000fe20007810000 */
[----:B------:R-:W-:Y:S01]  /*39e0*/  LDSM.16.MT88.4 R88, [R197+0x4100] ;  /* 0x00410000c558783b */ /* 0x000fe20000004200 */
[----:B------:R-:W-:Y:S01]  /*39f0*/  ISETP.GT.AND P0, PT, R20, 0x39, PT ;  /* 0x000000391400780c */ /* 0x000fe20003f04270 */
[----:B-1----:R-:W-:Y:S01]  /*3a00*/  FMUL.FTZ R21, R27, c[0x0][0x320] ;  /* 0x0000c8001b157a20 */ /* 0x002fe20000410000 */
[----:B------:R-:W1:Y:S01]  /*3a10*/  MUFU.TANH R140, R49 ;  /* 0x00000031008c7308 */ /* 0x000e620000002400 */
[----:B------:R-:W-:Y:S01]  /*3a20*/  FMNMX.FTZ R7, R14, R7, !PT ;  /* 0x000000070e077209 */ /* 0x000fe20007810000 */
[----:B------:R-:W-:Y:S01]  /*3a30*/  LDSM.16.MT88.4 R136, [R198+0x900] ;  /* 0x00090000c688783b */ /* 0x000fe20000004200 */
[----:B------:R-:W-:-:S02]  /*3a40*/  IMNMX R226, RZ, UR4, !PT ;  /* 0x00000004ffe27c17 */ /* 0x000fc4000f800200 */
[----:B------:R-:W-:Y:S01]  /*3a50*/  FMNMX.FTZ R11, R12, R7, !PT ;  /* 0x000000070c0b7209 */ /* 0x000fe20007810000 */
[----:B------:R-:W-:Y:S01]  /*3a60*/  LDSM.16.MT88.4 R32, [R197+0x900] ;  /* 0x00090000c520783b */ /* 0x000fe20000004200 */
[----:B---3--:R-:W-:Y:S01]  /*3a70*/  FSEL R142, R142, -INF , P1 ;  /* 0xff8000008e8e7808 */ /* 0x008fe20000800000 */
[----:B------:R-:W2:Y:S01]  /*3a80*/  MUFU.TANH R21, R21 ;  /* 0x0000001500157308 */ /* 0x000ea20000002400 */
[----:B------:R-:W-:Y:S01]  /*3a90*/  ISETP.GT.AND P1, PT, R22, RZ, PT ;  /* 0x000000ff1600720c */ /* 0x000fe20003f24270 */
[----:B------:R-:W-:Y:S01]  /*3aa0*/  LDSM.16.MT88.4 R28, [R196+0x900] ;  /* 0x00090000c41c783b */ /* 0x000fe20000004200 */
[----:B------:R-:W-:Y:S02]  /*3ab0*/  FMNMX.FTZ R11, R10, R11, !PT ;  /* 0x0000000b0a0b7209 */ /* 0x000fe40007810000 */
[----:B------:R-:W-:Y:S02]  /*3ac0*/  FSEL R20, R0, -INF , P1 ;  /* 0xff80000000147808 */ /* 0x000fe40000800000 */
[----:B------:R-:W-:Y:S01]  /*3ad0*/  ISETP.GT.AND P1, PT, R22, 0x8, PT ;  /* 0x000000081600780c */ /* 0x000fe20003f24270 */
[----:B------:R3:W4:Y:S01]  /*3ae0*/  MUFU.TANH R5, R24 ;  /* 0x0000001800057308 */ /* 0x0007220000002400 */
[----:B-1----:R-:W-:-:S02]  /*3af0*/  FSEL R140, R140, -INF , P0 ;  /* 0xff8000008c8c7808 */ /* 0x002fc40000000000 */
[----:B------:R-:W-:Y:S02]  /*3b00*/  ISETP.GT.AND P0, PT, R22, 0x1, PT ;  /* 0x000000011600780c */ /* 0x000fe40003f04270 */
[----:B------:R-:W-:Y:S02]  /*3b10*/  FSEL R7, R13, -INF , P1 ;  /* 0xff8000000d077808 */ /* 0x000fe40000800000 */
[----:B------:R-:W-:Y:S01]  /*3b20*/  FMNMX.FTZ R11, R8, R11, !PT ;  /* 0x0000000b080b7209 */ /* 0x000fe20007810000 */
[----:B------:R-:W1:Y:S01]  /*3b30*/  MUFU.TANH R19, R19 ;  /* 0x0000001300137308 */ /* 0x000e620000002400 */
[----:B--2---:R-:W-:Y:S02]  /*3b40*/  FSEL R21, R21, -INF , P0 ;  /* 0xff80000015157808 */ /* 0x004fe40000000000 */
[C---:B------:R-:W-:Y:S02]  /*3b50*/  ISETP.GT.AND P0, PT, R22.reuse, 0x9, PT ;  /* 0x000000091600780c */ /* 0x040fe40003f04270 */
[----:B------:R-:W-:-:S02]  /*3b60*/  ISETP.GT.AND P1, PT, R22, 0x10, PT ;  /* 0x000000101600780c */ /* 0x000fc40003f24270 */
[----:B------:R-:W-:Y:S01]  /*3b70*/  FMNMX.FTZ R11, R6, R11, !PT ;  /* 0x0000000b060b7209 */ /* 0x000fe20007810000 */
[----:B------:R2:W5:Y:S01]  /*3b80*/  MUFU.TANH R23, R66 ;  /* 0x0000004200177308 */ /* 0x0005620000002400 */
[----:B---3--:R-:W-:Y:S02]  /*3b90*/  FMNMX.FTZ R24, R20, R21, !PT ;  /* 0x0000001514187209 */ /* 0x008fe40007810000 */
[----:B----4-:R-:W-:Y:S02]  /*3ba0*/  FSEL R5, R5, -INF , P0 ;  /* 0xff80000005057808 */ /* 0x010fe40000000000 */
[----:B------:R-:W-:Y:S02]  /*3bb0*/  FMNMX.FTZ R24, R7, R24, !PT ;  /* 0x0000001807187209 */ /* 0x000fe40007810000 */
[----:B------:R-:W-:Y:S01]  /*3bc0*/  ISETP.GT.AND P0, PT, R22, 0x11, PT ;  /* 0x000000111600780c */ /* 0x000fe20003f04270 */
[----:B------:R-:W3:Y:S01]  /*3bd0*/  MUFU.TANH R9, R9 ;  /* 0x0000000900097308 */ /* 0x000ee20000002400 */
[----:B------:R-:W-:-:S02]  /*3be0*/  FSEL R15, R15, -INF , P1 ;  /* 0xff8000000f0f7808 */ /* 0x000fc40000800000 */
[----:B------:R-:W-:Y:S02]  /*3bf0*/  FMNMX.FTZ R24, R5, R24, !PT ;  /* 0x0000001805187209 */ /* 0x000fe40007810000 */
[----:B------:R-:W-:Y:S02]  /*3c00*/  FMNMX.FTZ R11, R156, R11, !PT ;  /* 0x0000000b9c0b7209 */ /* 0x000fe40007810000 */
[----:B------:R-:W-:Y:S01]  /*3c10*/  ISETP.GT.AND P1, PT, R22, 0x18, PT ;  /* 0x000000181600780c */ /* 0x000fe20003f24270 */
[----:B------:R-:W4:Y:S01]  /*3c20*/  MUFU.TANH R173, R62 ;  /* 0x0000003e00ad7308 */ /* 0x000f220000002400 */
[----:B-1----:R-:W-:Y:S01]  /*3c30*/  FSEL R13, R19, -INF , P0 ;  /* 0xff800000130d7808 */ /* 0x002fe20000000000 */
[----:B--2---:R-:W-:Y:S01]  /*3c40*/  LDSM.16.MT88.4 R64, [R196+0x2100] ;  /* 0x00210000c440783b */ /* 0x004fe20000004200 */
[----:B------:R-:W-:Y:S02]  /*3c50*/  FMNMX.FTZ R24, R15, R24, !PT ;  /* 0x000000180f187209 */ /* 0x000fe40007810000 */
[----:B------:R-:W-:-:S02]  /*3c60*/  FMNMX.FTZ R19, R164, R11, !PT ;  /* 0x0000000ba4137209 */ /* 0x000fc40007810000 */
[C---:B------:R-:W-:Y:S01]  /*3c70*/  ISETP.GT.AND P0, PT, R22.reuse, 0x19, PT ;  /* 0x000000191600780c */ /* 0x040fe20003f04270 */
[----:B------:R-:W1:Y:S01]  /*3c80*/  MUFU.TANH R163, R63 ;  /* 0x0000003f00a37308 */ /* 0x000e620000002400 */
[----:B-----5:R-:W-:Y:S02]  /*3c90*/  FSEL R11, R23, -INF , P1 ;  /* 0xff800000170b7808 */ /* 0x020fe40000800000 */
[----:B------:R-:W-:Y:S02]  /*3ca0*/  FMNMX.FTZ R24, R13, R24, !PT ;  /* 0x000000180d187209 */ /* 0x000fe40007810000 */
[----:B------:R-:W-:Y:S02]  /*3cb0*/  ISETP.GT.AND P1, PT, R22, 0x20, PT ;  /* 0x000000201600780c */ /* 0x000fe40003f24270 */
[----:B---3--:R-:W-:Y:S01]  /*3cc0*/  FSEL R9, R9, -INF , P0 ;  /* 0xff80000009097808 */ /* 0x008fe20000000000 */
[----:B------:R-:W2:Y:S01]  /*3cd0*/  MUFU.TANH R171, R58 ;  /* 0x0000003a00ab7308 */ /* 0x000ea20000002400 */
[----:B------:R-:W-:-:S02]  /*3ce0*/  FMNMX.FTZ R24, R11, R24, !PT ;  /* 0x000000180b187209 */ /* 0x000fc40007810000 */
[C---:B------:R-:W-:Y:S02]  /*3cf0*/  ISETP.GT.AND P0, PT, R22.reuse, 0x21, PT ;  /* 0x000000211600780c */ /* 0x040fe40003f04270 */
[----:B----4-:R-:W-:Y:S02]  /*3d00*/  FSEL R173, R173, -INF , P1 ;  /* 0xff800000adad7808 */ /* 0x010fe40000800000 */
[----:B------:R-:W-:Y:S01]  /*3d10*/  FMNMX.FTZ R24, R9, R24, !PT ;  /* 0x0000001809187209 */ /* 0x000fe20007810000 */
[----:B------:R3:W4:Y:S01]  /*3d20*/  MUFU.TANH R165, R59 ;  /* 0x0000003b00a57308 */ /* 0x0007220000002400 */
[----:B------:R-:W-:Y:S02]  /*3d30*/  ISETP.GT.AND P1, PT, R22, 0x28, PT ;  /* 0x000000281600780c */ /* 0x000fe40003f24270 */
[----:B-1----:R-:W-:Y:S02]  /*3d40*/  FSEL R163, R163, -INF , P0 ;  /* 0xff800000a3a37808 */ /* 0x002fe40000000000 */
[----:B------:R-:W-:-:S02]  /*3d50*/  FMNMX.FTZ R24, R173, R24, !PT ;  /* 0x00000018ad187209 */ /* 0x000fc40007810000 */
[----:B------:R-:W-:Y:S01]  /*3d60*/  FMNMX.FTZ R19, R162, R19, !PT ;  /* 0x00000013a2137209 */ /* 0x000fe20007810000 */
[----:B------:R-:W1:Y:S01]  /*3d70*/  MUFU.TANH R167, R70 ;  /* 0x0000004600a77308 */ /* 0x000e620000002400 */
[----:B------:R-:W-:Y:S02]  /*3d80*/  ISETP.GT.AND P0, PT, R22, 0x29, PT ;  /* 0x000000291600780c */ /* 0x000fe40003f04270 */
[----:B--2---:R-:W-:Y:S02]  /*3d90*/  FSEL R171, R171, -INF , P1 ;  /* 0xff800000abab7808 */ /* 0x004fe40000800000 */
[----:B------:R-:W-:Y:S02]  /*3da0*/  FMNMX.FTZ R24, R163, R24, !PT ;  /* 0x00000018a3187209 */ /* 0x000fe40007810000 */
[----:B------:R-:W-:Y:S01]  /*3db0*/  FMNMX.FTZ R19, R158, R19, !PT ;  /* 0x000000139e137209 */ /* 0x000fe20007810000 */
[----:B------:R-:W2:Y:S01]  /*3dc0*/  MUFU.TANH R143, R71 ;  /* 0x00000047008f7308 */ /* 0x000ea20000002400 */
[----:B------:R-:W-:Y:S01]  /*3dd0*/  ISETP.GT.AND P1, PT, R22, 0x30, PT ;  /* 0x000000301600780c */ /* 0x000fe20003f24270 */
[----:B---3--:R-:W-:Y:S01]  /*3de0*/  LDSM.16.MT88.4 R56, [R197+0x2100] ;  /* 0x00210000c538783b */ /* 0x008fe20000004200 */
[----:B----4-:R-:W-:-:S02]  /*3df0*/  FSEL R165, R165, -INF , P0 ;  /* 0xff800000a5a57808 */ /* 0x010fc40000000000 */
[----:B------:R-:W-:Y:S02]  /*3e00*/  FMNMX.FTZ R24, R171, R24, !PT ;  /* 0x00000018ab187209 */ /* 0x000fe40007810000 */
[----:B------:R-:W-:Y:S01]  /*3e10*/  FMNMX.FTZ R19, R168, R19, !PT ;  /* 0x00000013a8137209 */ /* 0x000fe20007810000 */
[----:B------:R-:W3:Y:S01]  /*3e20*/  MUFU.TANH R141, R50 ;  /* 0x00000032008d7308 */ /* 0x000ee20000002400 */
[----:B------:R-:W-:Y:S02]  /*3e30*/  ISETP.GT.AND P0, PT, R22, 0x31, PT ;  /* 0x000000311600780c */ /* 0x000fe40003f04270 */
[----:B-1----:R-:W-:Y:S02]  /*3e40*/  FSEL R167, R167, -INF , P1 ;  /* 0xff800000a7a77808 */ /* 0x002fe40000800000 */
[----:B------:R-:W-:Y:S02]  /*3e50*/  FMNMX.FTZ R24, R165, R24, !PT ;  /* 0x00000018a5187209 */ /* 0x000fe40007810000 */
[----:B------:R-:W-:Y:S01]  /*3e60*/  FMNMX.FTZ R19, R166, R19, !PT ;  /* 0x00000013a6137209 */ /* 0x000fe20007810000 */
[----:B------:R1:W4:Y:S01]  /*3e70*/  MUFU.TANH R161, R51 ;  /* 0x0000003300a17308 */ /* 0x0003220000002400 */
[----:B------:R-:W-:-:S02]  /*3e80*/  ISETP.GT.AND P1, PT, R22, 0x38, PT ;  /* 0x000000381600780c */ /* 0x000fc40003f24270 */
[----:B--2---:R-:W-:Y:S02]  /*3e90*/  FSEL R143, R143, -INF , P0 ;  /* 0xff8000008f8f7808 */ /* 0x004fe40000000000 */
[----:B------:R-:W-:Y:S02]  /*3ea0*/  FMNMX.FTZ R24, R167, R24, !PT ;  /* 0x00000018a7187209 */ /* 0x000fe40007810000 */
[----:B------:R-:W-:Y:S02]  /*3eb0*/  FMNMX.FTZ R19, R142, R19, !PT ;  /* 0x000000138e137209 */ /* 0x000fe40007810000 */
[----:B------:R-:W-:Y:S02]  /*3ec0*/  ISETP.GT.AND P0, PT, R22, 0x39, PT ;  /* 0x000000391600780c */ /* 0x000fe40003f04270 */
[----:B---3--:R-:W-:Y:S02]  /*3ed0*/  FSEL R141, R141, -INF , P1 ;  /* 0xff8000008d8d7808 */ /* 0x008fe40000800000 */
[----:B------:R-:W-:-:S02]  /*3ee0*/  FMNMX.FTZ R24, R143, R24, !PT ;  /* 0x000000188f187209 */ /* 0x000fc40007810000 */
[----:B------:R-:W-:Y:S01]  /*3ef0*/  FMNMX.FTZ R0, R140, R19, !PT ;  /* 0x000000138c007209 */ /* 0x000fe20007810000 */
[----:B-1----:R-:W-:Y:S01]  /*3f00*/  LDSM.16.MT88.4 R48, [R198+0x2100] ;  /* 0x00210000c630783b */ /* 0x002fe20000004200 */
[----:B----4-:R-:W-:Y:S02]  /*3f10*/  FSEL R161, R161, -INF , P0 ;  /* 0xff800000a1a17808 */ /* 0x010fe40000000000 */
[----:B------:R-:W-:Y:S01]  /*3f20*/  FMNMX.FTZ R24, R141, R24, !PT ;  /* 0x000000188d187209 */ /* 0x000fe20007810000 */
[----:B------:R-:W1:Y:S03]  /*3f30*/  SHFL.BFLY PT, R19, R0, 0x2, 0x1f ;  /* 0x0c401f0000137f89 */ /* 0x000e6600000e0000 */
[----:B------:R-:W-:-:S05]  /*3f40*/  FMNMX.FTZ R25, R161, R24, !PT ;  /* 0x00000018a1197209 */ /* 0x000fca0007810000 */
[----:B------:R-:W2:Y:S01]  /*3f50*/  SHFL.BFLY PT, R22, R25, 0x2, 0x1f ;  /* 0x0c401f0019167f89 */ /* 0x000ea200000e0000 */
[----:B-1----:R-:W-:-:S05]  /*3f60*/  FMNMX.FTZ R23, R19, R0, !PT ;  /* 0x0000000013177209 */ /* 0x002fca0007810000 */
[----:B------:R-:W1:Y:S01]  /*3f70*/  SHFL.BFLY PT, R0, R23, 0x1, 0x1f ;  /* 0x0c201f0017007f89 */ /* 0x000e6200000e0000 */
[----:B--2---:R-:W-:-:S03]  /*3f80*/  FMNMX.FTZ R19, R25, R22, !PT ;  /* 0x0000001619137209 */ /* 0x004fc60007810000 */
[----:B------:R-:W-:Y:S04]  /*3f90*/  LDSM.16.MT88.4 R24, [R198+0x2900] ;  /* 0x00290000c618783b */ /* 0x000fe80000004200 */
[----:B------:R-:W2:Y:S01]  /*3fa0*/  SHFL.BFLY PT, R132, R19, 0x1, 0x1f ;  /* 0x0c201f0013847f89 */ /* 0x000ea200000e0000 */
[----:B-1----:R-:W-:-:S04]  /*3fb0*/  FMNMX.FTZ R0, R23, R0, !PT ;  /* 0x0000000017007209 */ /* 0x002fc80007810000 */
        /* <DEDUP_REMOVED lines=10> */
[----:B------:R-:W-:Y:S01]  /*4060*/  ISETP.LE.AND P0, PT, R226, UR6, PT ;  /* 0x00000006e2007c0c */ /* 0x000fe2000bf03270 */
[----:B------:R-:W-:Y:S01]  /*4070*/  FFMA.FTZ R146, R14, c[0x0][0x2d0], -R169 ;  /* 0x0000b4000e927a23 */ /* 0x000fe200000108a9 */
[----:B------:R-:W-:Y:S01]  /*4080*/  MUFU.EX2 R152, R152 ;  /* 0x0000009800987308 */ /* 0x000fe20000000800 */
[--C-:B------:R-:W-:Y:S01]  /*4090*/  FFMA.FTZ R153, R20, c[0x0][0x2d0], -R160.reuse ;  /* 0x0000b40014997a23 */ /* 0x100fe200000108a0 */
[----:B------:R-:W-:Y:S01]  /*40a0*/  LDSM.16.MT88.4 R16, [R197+0x2900] ;  /* 0x00290000c510783b */ /* 0x000fe20000004200 */
[----:B------:R-:W-:-:S02]  /*40b0*/  FFMA.FTZ R154, R21, c[0x0][0x2d0], -R160 ;  /* 0x0000b400159a7a23 */ /* 0x000fc400000108a0 */
[--C-:B------:R-:W-:Y:S01]  /*40c0*/  FFMA.FTZ R155, R7, c[0x0][0x2d0], -R160.reuse ;  /* 0x0000b400079b7a23 */ /* 0x100fe200000108a0 */
[----:B------:R-:W-:Y:S01]  /*40d0*/  LDSM.16.MT88.4 R20, [R203+0x900] ;  /* 0x00090000cb14783b */ /* 0x000fe20000004200 */
[--C-:B------:R-:W-:Y:S01]  /*40e0*/  FFMA.FTZ R148, R5, c[0x0][0x2d0], -R160.reuse ;  /* 0x0000b40005947a23 */ /* 0x100fe200000108a0 */
[----:B------:R-:W1:Y:S01]  /*40f0*/  MUFU.EX2 R151, R151 ;  /* 0x0000009700977308 */ /* 0x000e620000000800 */
[--C-:B------:R-:W-:Y:S02]  /*4100*/  FFMA.FTZ R3, R6, c[0x0][0x2d0], -R169.reuse ;  /* 0x0000b40006037a23 */ /* 0x100fe400000108a9 */
[----:B------:R-:W2:Y:S01]  /*4110*/  LDSM.16.MT88.4 R4, [R196+0x4100] ;  /* 0x00410000c404783b */ /* 0x000ea20000004200 */
[--C-:B------:R-:W-:Y:S02]  /*4120*/  FFMA.FTZ R145, R10, c[0x0][0x2d0], -R169.reuse ;  /* 0x0000b4000a917a23 */ /* 0x100fe400000108a9 */
[----:B------:R-:W-:Y:S02]  /*4130*/  FFMA.FTZ R144, R8, c[0x0][0x2d0], -R169 ;  /* 0x0000b40008907a23 */ /* 0x000fe400000108a9 */
[----:B------:R-:W-:Y:S01]  /*4140*/  MUFU.EX2 R149, R149 ;  /* 0x0000009500957308 */ /* 0x000fe20000000800 */
[----:B------:R-:W-:-:S02]  /*4150*/  FFMA.FTZ R135, R11, c[0x0][0x2d0], -R160 ;  /* 0x0000b4000b877a23 */ /* 0x000fc400000108a0 */
[--C-:B------:R-:W-:Y:S02]  /*4160*/  FFMA.FTZ R2, R9, c[0x0][0x2d0], -R160.reuse ;  /* 0x0000b40009027a23 */ /* 0x100fe400000108a0 */
[----:B------:R-:W3:Y:S01]  /*4170*/  LDSM.16.MT88.4 R8, [R203+0x2900] ;  /* 0x00290000cb08783b */ /* 0x000ee20000004200 */
[--C-:B------:R-:W-:Y:S02]  /*4180*/  FFMA.FTZ R150, R12, c[0x0][0x2d0], -R169.reuse ;  /* 0x0000b4000c967a23 */ /* 0x100fe400000108a9 */
[----:B------:R-:W4:Y:S01]  /*4190*/  MUFU.EX2 R146, R146 ;  /* 0x0000009200927308 */ /* 0x000f220000000800 */
[----:B-1----:R-:W-:Y:S01]  /*41a0*/  F2FP.PACK_AB R96, R151, R152 ;  /* 0x000000989760723e */ /* 0x002fe200000000ff */
[--C-:B------:R-:W-:Y:S02]  /*41b0*/  FFMA.FTZ R147, R15, c[0x0][0x2d0], -R160.reuse ;  /* 0x0000b4000f937a23 */ /* 0x100fe400000108a0 */
[----:B------:R-:W-:Y:S02]  /*41c0*/  FFMA.FTZ R134, R13, c[0x0][0x2d0], -R160 ;  /* 0x0000b4000d867a23 */ /* 0x000fe400000108a0 */
[----:B------:R-:W1:Y:S01]  /*41d0*/  LDSM.16.MT88.4 R12, [R196+0x2900] ;  /* 0x00290000c40c783b */ /* 0x000e620000004200 */
        /* <DEDUP_REMOVED lines=10> */
[----:B------:R-:W-:-:S02]  /*4280*/  FFMA.FTZ R165, R165, c[0x0][0x2d0], -R160 ;  /* 0x0000b400a5a57a23 */ /* 0x000fc400000108a0 */
[----:B------:R-:W-:Y:S01]  /*4290*/  MUFU.EX2 R155, R155 ;  /* 0x0000009b009b7308 */ /* 0x000fe20000000800 */
[--C-:B------:R-:W-:Y:S02]  /*42a0*/  FFMA.FTZ R171, R166, c[0x0][0x2d0], -R169.reuse ;  /* 0x0000b400a6ab7a23 */ /* 0x100fe400000108a9 */
[--C-:B------:R-:W-:Y:S02]  /*42b0*/  FFMA.FTZ R168, R168, c[0x0][0x2d0], -R169.reuse ;  /* 0x0000b400a8a87a23 */ /* 0x100fe400000108a9 */
[--C-:B------:R-:W-:Y:S02]  /*42c0*/  FFMA.FTZ R166, R142, c[0x0][0x2d0], -R169.reuse ;  /* 0x0000b4008ea67a23 */ /* 0x100fe400000108a9 */
[----:B------:R-:W-:Y:S01]  /*42d0*/  FFMA.FTZ R169, R140, c[0x0][0x2d0], -R169 ;  /* 0x0000b4008ca97a23 */ /* 0x000fe200000108a9 */
[----:B------:R-:W4:Y:S01]  /*42e0*/  MUFU.EX2 R148, R148 ;  /* 0x0000009400947308 */ /* 0x000f220000000800 */
[----:B-----5:R-:W-:Y:S01]  /*42f0*/  F2FP.PACK_AB R97, R154, R153 ;  /* 0x000000999a61723e */ /* 0x020fe200000000ff */
[----:B------:R-:W-:-:S02]  /*4300*/  FFMA.FTZ R167, R167, c[0x0][0x2d0], -R160 ;  /* 0x0000b400a7a77a23 */ /* 0x000fc400000108a0 */
[--C-:B------:R-:W-:Y:S02]  /*4310*/  FFMA.FTZ R170, R143, c[0x0][0x2d0], -R160.reuse ;  /* 0x0000b4008faa7a23 */ /* 0x100fe400000108a0 */
[--C-:B------:R-:W-:Y:S02]  /*4320*/  FFMA.FTZ R172, R141, c[0x0][0x2d0], -R160.reuse ;  /* 0x0000b4008dac7a23 */ /* 0x100fe400000108a0 */
        /* <DEDUP_REMOVED lines=30> */
[----:B------:R-:W-:Y:S06]  /*4510*/  MUFU.EX2 R158, R158 ;  /* 0x0000009e009e7308 */ /* 0x000fec0000000800 */
        /* <DEDUP_REMOVED lines=76> */
[----:B------:R-:W-:Y:S01]  /*49e0*/  F2FP.PACK_AB R5, R163, R162 ;  /* 0x000000a2a305723e */ /* 0x000fe200000000ff */
[----:B------:R-:W-:Y:S01]  /*49f0*/  FADD.FTZ R162, R162, R135 ;  /* 0x00000087a2a27221 */ /* 0x000fe20000010000 */
[----:B------:R-:W-:Y:S01]  /*4a00*/  F2FP.PACK_AB R6, R158, R157 ;  /* 0x0000009d9e06723e */ /* 0x000fe200000000ff */
[----:B------:R-:W-:Y:S01]  /*4a10*/  FADD.FTZ R156, R159, R156 ;  /* 0x0000009c9f9c7221 */ /* 0x000fe20000010000 */
[----:B------:R-:W-:Y:S01]  /*4a20*/  F2FP.PACK_AB R7, R165, R164 ;  /* 0x000000a4a507723e */ /* 0x000fe200000000ff */
[----:B------:R-:W-:-:S02]  /*4a30*/  FADD.FTZ R163, R163, R162 ;  /* 0x000000a2a3a37221 */ /* 0x000fc40000010000 */
[----:B------:R-:W-:Y:S02]  /*4a40*/  FADD.FTZ R157, R157, R156 ;  /* 0x0000009c9d9d7221 */ /* 0x000fe40000010000 */
[----:B------:R-:W-:Y:S02]  /*4a50*/  FADD.FTZ R164, R164, R163 ;  /* 0x000000a3a4a47221 */ /* 0x000fe40000010000 */
[----:B-1----:R-:W-:Y:S01]  /*4a60*/  HMMA.16816.F32 R128, R4, R8, R128 ;  /* 0x000000080480723c */ /* 0x002fe20000001880 */
[----:B------:R-:W-:Y:S02]  /*4a70*/  FADD.FTZ R157, R158, R157 ;  /* 0x0000009d9e9d7221 */ /* 0x000fe40000010000 */
[----:B------:R-:W-:-:S05]  /*4a80*/  FADD.FTZ R164, R165, R164 ;  /* 0x000000a4a5a47221 */ /* 0x000fca0000010000 */
        /* <DEDUP_REMOVED lines=37> */
[C---:B------:R-:W-:Y:S01]  /*4ce0*/  F2FP.PACK_AB R5, R170.reuse, R167 ;  /* 0x000000a7aa05723e */ /* 0x040fe200000000ff */
[----:B------:R-:W-:Y:S01]  /*4cf0*/  FADD.FTZ R167, R167, R164 ;  /* 0x000000a4a7a77221 */ /* 0x000fe20000010000 */
[----:B------:R-:W-:Y:S01]  /*4d00*/  F2FP.PACK_AB R6, R169, R166 ;  /* 0x000000a6a906723e */ /* 0x000fe200000000ff */
[----:B------:R-:W-:Y:S01]  /*4d10*/  FADD.FTZ R171, R171, R168 ;  /* 0x000000a8abab7221 */ /* 0x000fe20000010000 */
[----:B------:R-:W-:Y:S01]  /*4d20*/  F2FP.PACK_AB R7, R213, R172 ;  /* 0x000000acd507723e */ /* 0x000fe200000000ff */
[----:B------:R-:W-:-:S02]  /*4d30*/  FADD.FTZ R167, R170, R167 ;  /* 0x000000a7aaa77221 */ /* 0x000fc40000010000 */
[----:B------:R-:W-:Y:S02]  /*4d40*/  FADD.FTZ R166, R166, R171 ;  /* 0x000000aba6a67221 */ /* 0x000fe40000010000 */
[----:B------:R-:W-:Y:S02]  /*4d50*/  FADD.FTZ R172, R172, R167 ;  /* 0x000000a7acac7221 */ /* 0x000fe40000010000 */
[----:B---3--:R-:W-:Y:S01]  /*4d60*/  HMMA.16816.F32 R128, R4, R12, R128 ;  /* 0x0000000c0480723c */ /* 0x008fe20000001880 */
[----:B------:R-:W-:Y:S02]  /*4d70*/  FADD.FTZ R212, R169, R166 ;  /* 0x000000a6a9d47221 */ /* 0x000fe40000010000 */
[----:B------:R-:W-:-:S05]  /*4d80*/  FADD.FTZ R213, R213, R172 ;  /* 0x000000acd5d57221 */ /* 0x000fca0000010000 */
        /* <DEDUP_REMOVED lines=27> */
[----:B------:R-:W-:Y:S01]  /*4f40*/  PLOP3.LUT P1, PT, PT, PT, UP1, 0x80, 0x0 ;  /* 0x000000000000781c */ /* 0x000fe20003f2f018 */
[----:B------:R-:W-:Y:S01]  /*4f50*/  IMAD.MOV.U32 R2, RZ, RZ, R132 ;  /* 0x000000ffff027224 */ /* 0x000fe200078e0084 */
[----:B------:R-:W-:Y:S01]  /*4f60*/  PLOP3.LUT P0, PT, PT, PT, UP1, 0x80, 0x0 ;  /* 0x000000000000781c */ /* 0x000fe20003f0f018 */
[----:B------:R-:W-:Y:S01]  /*4f70*/  IMAD.MOV.U32 R3, RZ, RZ, R0 ;  /* 0x000000ffff037224 */ /* 0x000fe200078e0000 */
[C---:B------:R-:W-:Y:S01]  /*4f80*/  SHF.L.U64.HI R225, R182.reuse, 0x1, R133 ;  /* 0x00000001b6e17819 */ /* 0x040fe20000010285 */
[----:B------:R-:W-:Y:S01]  /*4f90*/  IMAD.SHL.U32 R224, R182, 0x2, RZ ;  /* 0x00000002b6e07824 */ /* 0x000fe200078e00ff */
[C---:B------:R-:W-:Y:S01]  /*4fa0*/  SHF.L.U64.HI R223, R181.reuse, 0x1, R214 ;  /* 0x00000001b5df7819 */ /* 0x040fe200000102d6 */
[----:B------:R-:W-:Y:S01]  /*4fb0*/  IMAD.SHL.U32 R222, R181, 0x2, RZ ;  /* 0x00000002b5de7824 */ /* 0x000fe200078e00ff */
[----:B------:R-:W-:Y:S01]  /*4fc0*/  SEL R221, RZ, 0x10, P4 ;  /* 0x00000010ffdd7807 */ /* 0x000fe20002000000 */
[C---:B------:R-:W-:Y:S01]  /*4fd0*/  IMAD.SHL.U32 R219, R180.reuse, 0x2, RZ ;  /* 0x00000002b4db7824 */ /* 0x040fe200078e00ff */
[----:B------:R-:W-:Y:S01]  /*4fe0*/  SHF.L.U64.HI R220, R180, 0x1, R183 ;  /* 0x00000001b4dc7819 */ /* 0x000fe200000102b7 */
[----:B------:R-:W-:-:S02]  /*4ff0*/  UMOV UR4, 0x1 ;  /* 0x0000000100047882 */ /* 0x000fc40000000000 */
[----:B------:R-:W-:-:S05]  /*5000*/  @P1 IMAD.HI.U32 R218, R215, c[0x0][0x2c8], RZ ;  /* 0x0000b200d7da1a27 */ /* 0x000fca00078e00ff */
[----:B------:R-:W-:Y:S02]  /*5010*/  @P0 SHF.R.U32.HI R218, RZ, c[0x0][0x2cc], R218 ;  /* 0x0000b300ffda0a19 */ /* 0x000fe400000116da */
.L_x_596:
[----:B------:R-:W-:Y:S04]  /*5020*/  DEPBAR.LE SB0, 0x0 ;  /* 0x000080000000791a */ /* 0x000fe80000000000 */
[----:B------:R-:W-:Y:S01]  /*5030*/  BAR.SYNC.DEFER_BLOCKING 0x0 ;  /* 0x0000000000007b1d */ /* 0x000fe20000010000 */
[----:B------:R-:W-:Y:S05]  /*5040*/  ISETP.LE.AND P0, PT, RZ, UR6, PT ;  /* 0x00000006ff007c0c */ /* 0x000fea000bf03270 */
        /* <DEDUP_REMOVED lines=10> */
[----:B------:R-:W-:-:S05]  /*50f0*/  @!P0 BRA `(.L_x_594) ;  /* 0x0000029000008947 */ /* 0x000fca0003800000 */
        /* <DEDUP_REMOVED lines=20> */
[----:B------:R-:W2:Y:S01]  /*5240*/  SHFL.IDX PT, R4, R14, RZ, 0x181f ;  /* 0x00181fff0e047589 */ /* 0x000ea200000e0000 */
[-C--:B-----5:R-:W-:Y:S04]  /*5250*/  IADD3 R10, P1, P0, R10, R5.reuse, R222 ;  /* 0x000000050a0a7210 */ /* 0x0a0fe8000783e0de */
[-C--:B----4-:R-:W-:Y:S02]  /*5260*/  IADD3.X R11, RZ, R0.reuse, R223, P1, P0 ;  /* 0x00000000ff0b7210 */ /* 0x090fe40000fe04df */
[----:B------:R-:W-:Y:S04]  /*5270*/  IADD3 R8, P1, P0, R8, R5, R219 ;  /* 0x0000000508087210 */ /* 0x000fe8000783e0db */
[--C-:B------:R-:W-:Y:S02]  /*5280*/  IADD3.X R9, RZ, R0, R220.reuse, P1, P0 ;  /* 0x00000000ff097210 */ /* 0x100fe40000fe04dc */
[C---:B---3--:R-:W-:Y:S02]  /*5290*/  IADD3 R12, P1, R7.reuse, R224, RZ ;  /* 0x000000e0070c7210 */ /* 0x048fe40007f3e0ff */
[C---:B------:R-:W-:Y:S03]  /*52a0*/  IADD3 R6, P0, R7.reuse, R222, RZ ;  /* 0x000000de07067210 */ /* 0x040fe60007f1e0ff */
[C---:B--2---:R-:W-:Y:S01]  /*52b0*/  IMAD.X R13, R4.reuse, 0x1, R225, P1 ;  /* 0x00000001040d7824 */ /* 0x044fe200008e06e1 */
        /* <DEDUP_REMOVED lines=13> */
.L_x_594:
[C---:B--23--:R-:W-:Y:S01]  /*5390*/  HMMA.16816.F32 R4, R132.reuse, R136, RZ ;  /* 0x000000888404723c */ /* 0x04cfe200000018ff */
[----:B------:R-:W-:Y:S01]  /*53a0*/  LDSM.16.M88.4 R172, [R201+0xc100] ;  /* 0x00c10000c9ac783b */ /* 0x000fe20000000200 */
[----:B------:R-:W-:Y:S06]  /*53b0*/  UISETP.GE.AND UP0, UPT, UR6, 0x1, UPT ;  /* 0x000000010600788c */ /* 0x000fec000bf06270 */
        /* <DEDUP_REMOVED lines=166> */
[----:B------:R5:W1:Y:S01]  /*5e20*/  MUFU.TANH R158, R250 ;  /* 0x000000fa009e7308 */ /* 0x000a620000002400 */
        /* <DEDUP_REMOVED lines=18> */
[----:B-----5:R-:W-:Y:S02]  /*5f50*/  FMUL.FTZ R250, R33, c[0x0][0x320] ;  /* 0x0000c80021fa7a20 */ /* 0x020fe40000410000 */
        /* <DEDUP_REMOVED lines=27> */
[----:B--234-:R-:W-:Y:S01]  /*6110*/  IADD3 R10, -R221, 0x10, RZ ;  /* 0x00000010dd0a7810 */ /* 0x01cfe20007ffe1ff */
        /* <DEDUP_REMOVED lines=54> */
.L_x_595:
[----:B--234-:R-:W-:Y:S01]  /*6480*/  PLOP3.LUT P0, PT, PT, PT, UP1, 0x80, 0x0 ;  /* 0x000000000000781c */ /* 0x01cfe20003f0f018 */
[----:B------:R-:W-:Y:S01]  /*6490*/  UIMAD UR5, UR6, -0x40, UR4 ;  /* 0xffffffc0060578a4 */ /* 0x000fe2000f8e0204 */
[----:B------:R-:W-:Y:S01]  /*64a0*/  MOV R6, R215 ;  /* 0x000000d700067202 */ /* 0x000fe20000000f00 */
[----:B------:R-:W-:Y:S01]  /*64b0*/  LDSM.16.MT88.4 R20, [R198+0x100] ;  /* 0x00010000c614783b */ /* 0x000fe20000004200 */
[----:B------:R-:W-:Y:S04]  /*64c0*/  MOV R9, UR7 ;  /* 0x0000000700097c02 */ /* 0x000fe80008000f00 */
[----:B------:R-:W-:Y:S03]  /*64d0*/  IADD3 R9, R9, UR5, -R216 ;  /* 0x0000000509097c10 */ /* 0x000fe6000fffe8d8 */
[----:B------:R-:W-:Y:S01]  /*64e0*/  LDSM.16.MT88.4 R28, [R197+0x100] ;  /* 0x00010000c51c783b */ /* 0x000fe20000004200 */
[----:B------:R-:W-:Y:S02]  /*64f0*/  IADD3 R12, R9, -UR12, RZ ;  /* 0x8000000c090c7c10 */ /* 0x000fe4000fffe0ff */
[----:B------:R-:W-:Y:S05]  /*6500*/  @P0 MOV R6, R218 ;  /* 0x000000da00060202 */ /* 0x000fea0000000f00 */
[----:B------:R-:W2:Y:S08]  /*6510*/  SHFL.IDX PT, R7, R6, 0x1, 0x1c1f ;  /* 0x003c1f0006077f89 */ /* 0x000eb000000e0000 */
[----:B------:R-:W3:Y:S08]  /*6520*/  SHFL.IDX PT, R5, R6, RZ, 0x1c1f ;  /* 0x001c1fff06057589 */ /* 0x000ef000000e0000 */
[----:B------:R-:W0:Y:S01]  /*6530*/  LDGDEPBAR ;  /* 0x00000000000079af */ /* 0x000e220000000000 */
[----:B--2---:R-:W-:Y:S04]  /*6540*/  IADD3 R4, R12, R7, RZ ;  /* 0x000000070c047210 */ /* 0x004fe80007ffe0ff */
[C---:B------:R-:W-:Y:S02]  /*6550*/  ISETP.GT.AND P1, PT, R4.reuse, RZ, PT ;  /* 0x000000ff0400720c */ /* 0x040fe40003f24270 */
[C---:B------:R-:W-:Y:S02]  /*6560*/  ISETP.GT.AND P0, PT, R4.reuse, 0x1, PT ;  /* 0x000000010400780c */ /* 0x040fe40003f04270 */
[----:B------:R-:W-:Y:S02]  /*6570*/  FSEL R229, R229, -INF , P1 ;  /* 0xff800000e5e57808 */ /* 0x000fe40000800000 */
[----:B------:R-:W-:Y:S02]  /*6580*/  ISETP.GT.AND P1, PT, R4, 0x8, PT ;  /* 0x000000080400780c */ /* 0x000fe40003f24270 */
[----:B-1----:R-:W-:Y:S02]  /*6590*/  FSEL R11, R230, -INF , P0 ;  /* 0xff800000e60b7808 */ /* 0x002fe40000000000 */
[----:B------:R-:W-:Y:S02]  /*65a0*/  ISETP.GT.AND P0, PT, R4, 0x9, PT ;  /* 0x000000090400780c */ /* 0x000fe40003f04270 */
[----:B------:R-:W-:Y:S02]  /*65b0*/  FSEL R9, R232, -INF , P1 ;  /* 0xff800000e8097808 */ /* 0x000fe40000800000 */
[----:B------:R-:W-:Y:S02]  /*65c0*/  ISETP.GT.AND P1, PT, R4, 0x10, PT ;  /* 0x000000100400780c */ /* 0x000fe40003f24270 */
[----:B---3--:R-:W-:Y:S02]  /*65d0*/  IADD3 R12, R12, R5, RZ ;  /* 0x000000050c0c7210 */ /* 0x008fe40007ffe0ff */
[----:B------:R-:W-:Y:S02]  /*65e0*/  FSEL R163, R240, -INF , P1 ;  /* 0xff800000f0a37808 */ /* 0x000fe40000800000 */
[----:B------:R-:W-:Y:S02]  /*65f0*/  FSEL R7, R234, -INF , P0 ;  /* 0xff800000ea077808 */ /* 0x000fe40000000000 */
[----:B------:R-:W-:Y:S02]  /*6600*/  ISETP.GT.AND P0, PT, R4, 0x11, PT ;  /* 0x000000110400780c */ /* 0x000fe40003f04270 */
[----:B------:R-:W-:Y:S02]  /*6610*/  ISETP.GT.AND P1, PT, R12, RZ, PT ;  /* 0x000000ff0c00720c */ /* 0x000fe40003f24270 */
[----:B------:R-:W-:Y:S02]  /*6620*/  FSEL R161, R239, -INF , P0 ;  /* 0xff800000efa17808 */ /* 0x000fe40000000000 */
[----:B------:R-:W-:Y:S02]  /*6630*/  ISETP.GT.AND P0, PT, R4, 0x18, PT ;  /* 0x000000180400780c */ /* 0x000fe40003f04270 */
[----:B------:R-:W-:Y:S02]  /*6640*/  FSEL R6, R227, -INF , P1 ;  /* 0xff800000e3067808 */ /* 0x000fe40000800000 */
[----:B------:R-:W-:Y:S02]  /*6650*/  ISETP.GT.AND P1, PT, R12, 0x1, PT ;  /* 0x000000010c00780c */ /* 0x000fe40003f24270 */
[----:B------:R-:W-:Y:S02]  /*6660*/  FSEL R143, R244, -INF , P0 ;  /* 0xff800000f48f7808 */ /* 0x000fe40000000000 */
[----:B------:R-:W-:Y:S02]  /*6670*/  ISETP.GT.AND P0, PT, R4, 0x19, PT ;  /* 0x000000190400780c */ /* 0x000fe40003f04270 */
[----:B------:R-:W-:Y:S02]  /*6680*/  FSEL R8, R0, -INF , P1 ;  /* 0xff80000000087808 */ /* 0x000fe40000800000 */
[----:B------:R-:W-:Y:S02]  /*6690*/  ISETP.GT.AND P1, PT, R12, 0x8, PT ;  /* 0x000000080c00780c */ /* 0x000fe40003f24270 */
[----:B------:R-:W-:Y:S02]  /*66a0*/  FMNMX.FTZ R0, R229, R2, !PT ;  /* 0x00000002e5007209 */ /* 0x000fe40007810000 */
[----:B------:R-:W-:Y:S02]  /*66b0*/  FMNMX.FTZ R5, R6, R3, !PT ;  /* 0x0000000306057209 */ /* 0x000fe40007810000 */
[----:B------:R-:W-:Y:S02]  /*66c0*/  FSEL R141, R243, -INF , P0 ;  /* 0xff800000f38d7808 */ /* 0x000fe40000000000 */
[----:B------:R-:W-:Y:S02]  /*66d0*/  ISETP.GT.AND P0, PT, R4, 0x20, PT ;  /* 0x000000200400780c */ /* 0x000fe40003f04270 */
[----:B------:R-:W-:Y:S02]  /*66e0*/  FSEL R228, R228, -INF , P1 ;  /* 0xff800000e4e47808 */ /* 0x000fe40000800000 */
[----:B------:R-:W-:Y:S02]  /*66f0*/  FMNMX.FTZ R0, R11, R0, !PT ;  /* 0x000000000b007209 */ /* 0x000fe40007810000 */
[----:B------:R-:W-:Y:S02]  /*6700*/  ISETP.GT.AND P1, PT, R12, 0x9, PT ;  /* 0x000000090c00780c */ /* 0x000fe40003f24270 */
[----:B------:R-:W-:Y:S02]  /*6710*/  FMNMX.FTZ R5, R8, R5, !PT ;  /* 0x0000000508057209 */ /* 0x000fe40007810000 */
[----:B------:R-:W-:Y:S02]  /*6720*/  FSEL R159, R248, -INF , P0 ;  /* 0xff800000f89f7808 */ /* 0x000fe40000000000 */
[----:B------:R-:W-:Y:S02]  /*6730*/  ISETP.GT.AND P0, PT, R4, 0x21, PT ;  /* 0x000000210400780c */ /* 0x000fe40003f04270 */
[----:B------:R-:W-:Y:S02]  /*6740*/  FMNMX.FTZ R0, R9, R0, !PT ;  /* 0x0000000009007209 */ /* 0x000fe40007810000 */
[----:B------:R-:W-:Y:S02]  /*6750*/  FSEL R10, R231, -INF , P1 ;  /* 0xff800000e70a7808 */ /* 0x000fe40000800000 */
[----:B------:R-:W-:Y:S02]  /*6760*/  ISETP.GT.AND P1, PT, R12, 0x10, PT ;  /* 0x000000100c00780c */ /* 0x000fe40003f24270 */
[----:B------:R-:W-:Y:S02]  /*6770*/  FMNMX.FTZ R5, R228, R5, !PT ;  /* 0x00000005e4057209 */ /* 0x000fe40007810000 */
[----:B------:R-:W-:Y:S02]  /*6780*/  FSEL R157, R247, -INF , P0 ;  /* 0xff800000f79d7808 */ /* 0x000fe40000000000 */
[----:B------:R-:W-:Y:S02]  /*6790*/  FMNMX.FTZ R0, R7, R0, !PT ;  /* 0x0000000007007209 */ /* 0x000fe40007810000 */
[----:B------:R-:W-:Y:S02]  /*67a0*/  ISETP.GT.AND P0, PT, R4, 0x28, PT ;  /* 0x000000280400780c */ /* 0x000fe40003f04270 */
[----:B------:R-:W-:Y:S02]  /*67b0*/  FSEL R170, R236, -INF , P1 ;  /* 0xff800000ecaa7808 */ /* 0x000fe40000800000 */
[----:B------:R-:W-:Y:S02]  /*67c0*/  ISETP.GT.AND P1, PT, R12, 0x11, PT ;  /* 0x000000110c00780c */ /* 0x000fe40003f24270 */
[----:B------:R-:W-:Y:S02]  /*67d0*/  FMNMX.FTZ R5, R10, R5, !PT ;  /* 0x000000050a057209 */ /* 0x000fe40007810000 */
[----:B------:R-:W-:Y:S02]  /*67e0*/  FMNMX.FTZ R0, R163, R0, !PT ;  /* 0x00000000a3007209 */ /* 0x000fe40007810000 */
[----:B------:R-:W-:Y:S02]  /*67f0*/  FSEL R155, R158, -INF , P0 ;  /* 0xff8000009e9b7808 */ /* 0x000fe40000000000 */
[----:B------:R-:W-:Y:S02]  /*6800*/  FSEL R162, R233, -INF , P1 ;  /* 0xff800000e9a27808 */ /* 0x000fe40000800000 */
[----:B------:R-:W-:Y:S02]  /*6810*/  ISETP.GT.AND P0, PT, R4, 0x29, PT ;  /* 0x000000290400780c */ /* 0x000fe40003f04270 */
[----:B------:R-:W-:Y:S02]  /*6820*/  ISETP.GT.AND P1, PT, R12, 0x18, PT ;  /* 0x000000180c00780c */ /* 0x000fe40003f24270 */
[----:B------:R-:W-:Y:S02]  /*6830*/  FMNMX.FTZ R5, R170, R5, !PT ;  /* 0x00000005aa057209 */ /* 0x000fe40007810000 */
[----:B------:R-:W-:Y:S02]  /*6840*/  FMNMX.FTZ R0, R161, R0, !PT ;  /* 0x00000000a1007209 */ /* 0x000fe40007810000 */
[----:B------:R-:W-:Y:S02]  /*6850*/  FSEL R153, R252, -INF , P0 ;  /* 0xff800000fc997808 */ /* 0x000fe40000000000 */
[----:B------:R-:W-:Y:S02]  /*6860*/  FSEL R142, R235, -INF , P1 ;  /* 0xff800000eb8e7808 */ /* 0x000fe40000800000 */
[----:B------:R-:W-:Y:S02]  /*6870*/  FMNMX.FTZ R5, R162, R5, !PT ;  /* 0x00000005a2057209 */ /* 0x000fe40007810000 */
[----:B------:R-:W-:Y:S02]  /*6880*/  ISETP.GT.AND P0, PT, R4, 0x30, PT ;  /* 0x000000300400780c */ /* 0x000fe40003f04270 */
[----:B------:R-:W-:Y:S02]  /*6890*/  ISETP.GT.AND P1, PT, R12, 0x19, PT ;  /* 0x000000190c00780c */ /* 0x000fe40003f24270 */
        /* <DEDUP_REMOVED lines=20> */
[----:B------:R-:W-:Y:S02]  /*69e0*/  FMNMX.FTZ R13, R158, R13, !PT ;  /* 0x0000000d9e0d7209 */ /* 0x000fe40007810000 */
[----:B------:R-:W-:Y:S02]  /*69f0*/  FSEL R133, R165, -INF , P0 ;  /* 0xff800000a5857808 */ /* 0x000fe40000000000 */
[----:B------:R-:W-:Y:S02]  /*6a00*/  ISETP.GT.AND P0, PT, R12, 0x29, PT ;  /* 0x000000290c00780c */ /* 0x000fe40003f04270 */
[----:B------:R-:W-:Y:S02]  /*6a10*/  FMNMX.FTZ R0, R155, R0, !PT ;  /* 0x000000009b007209 */ /* 0x000fe40007810000 */
[----:B------:R-:W-:Y:S02]  /*6a20*/  FSEL R154, R242, -INF , P0 ;  /* 0xff800000f29a7808 */ /* 0x000fe40000000000 */
[----:B------:R-:W-:Y:S02]  /*6a30*/  FMNMX.FTZ R13, R156, R13, !PT ;  /* 0x0000000d9c0d7209 */ /* 0x000fe40007810000 */
        /* <DEDUP_REMOVED lines=16> */
[----:B------:R-:W-:Y:S02]  /*6b40*/  FMNMX.FTZ R0, R133, R4, !PT ;  /* 0x0000000485007209 */ /* 0x000fe40007810000 */
[----:B------:R-:W-:Y:S03]  /*6b50*/  FMNMX.FTZ R12, R146, R13, !PT ;  /* 0x0000000d920c7209 */ /* 0x000fe60007810000 */
[----:B------:R-:W1:Y:S08]  /*6b60*/  SHFL.BFLY PT, R5, R0, 0x2, 0x1f ;  /* 0x0c401f0000057f89 */ /* 0x000e7000000e0000 */
[----:B------:R-:W2:Y:S01]  /*6b70*/  SHFL.BFLY PT, R13, R12, 0x2, 0x1f ;  /* 0x0c401f000c0d7f89 */ /* 0x000ea200000e0000 */
[----:B-1----:R-:W-:Y:S07]  /*6b80*/  FMNMX.FTZ R5, R0, R5, !PT ;  /* 0x0000000500057209 */ /* 0x002fee0007810000 */
[----:B------:R-:W1:Y:S01]  /*6b90*/  SHFL.BFLY PT, R132, R5, 0x1, 0x1f ;  /* 0x0c201f0005847f89 */ /* 0x000e6200000e0000 */
[----:B--2---:R-:W-:Y:S07]  /*6ba0*/  FMNMX.FTZ R4, R13, R12, !PT ;  /* 0x0000000c0d047209 */ /* 0x004fee0007810000 */
[----:B------:R-:W2:Y:S01]  /*6bb0*/  SHFL.BFLY PT, R13, R4, 0x1, 0x1f ;  /* 0x0c201f00040d7f89 */ /* 0x000ea200000e0000 */
[----:B-1----:R-:W-:Y:S04]  /*6bc0*/  FMNMX.FTZ R132, R132, R5, !PT ;  /* 0x0000000584847209 */ /* 0x002fe80007810000 */
[C---:B------:R-:W-:Y:S01]  /*6bd0*/  FSETP.NEU.FTZ.AND P1, PT, R132.reuse, -INF , PT ;  /* 0xff8000008400780b */ /* 0x040fe20003f3d000 */
[----:B------:R-:W-:Y:S01]  /*6be0*/  FMUL.FTZ R144, R132, c[0x0][0x2d0] ;  /* 0x0000b40084907a20 */ /* 0x000fe20000410000 */
[----:B--2---:R-:W-:Y:S02]  /*6bf0*/  FMNMX.FTZ R0, R4, R13, !PT ;  /* 0x0000000d04007209 */ /* 0x004fe40007810000 */
[----:B------:R-:W-:Y:S01]  /*6c00*/  FSEL R5, R132, RZ, P1 ;  /* 0x000000ff84057208 */ /* 0x000fe20000800000 */
[----:B------:R-:W1:Y:S01]  /*6c10*/  LDSM.16.MT88.4 R12, [R203+0x100] ;  /* 0x00010000cb0c783b */ /* 0x000e620000004200 */
[C---:B------:R-:W-:Y:S01]  /*6c20*/  FSETP.NEU.FTZ.AND P0, PT, R0.reuse, -INF , PT ;  /* 0xff8000000000780b */ /* 0x040fe20003f1d000 */
[----:B------:R-:W-:Y:S01]  /*6c30*/  FMUL.FTZ R147, R0, c[0x0][0x2d0] ;  /* 0x0000b40000937a20 */ /* 0x000fe20000410000 */
[----:B------:R-:W-:Y:S01]  /*6c40*/  FSEL R144, R144, RZ, P1 ;  /* 0x000000ff90907208 */ /* 0x000fe20000800000 */
[----:B------:R-:W-:Y:S01]  /*6c50*/  FADD.FTZ R5, -R5, R2 ;  /* 0x0000000205057221 */ /* 0x000fe20000010100 */
[----:B------:R-:W-:Y:S02]  /*6c60*/  FSEL R4, R0, RZ, P0 ;  /* 0x000000ff00047208 */ /* 0x000fe40000000000 */
[----:B------:R-:W-:Y:S01]  /*6c70*/  FSEL R147, R147, RZ, P0 ;  /* 0x000000ff93937208 */ /* 0x000fe20000000000 */
[--C-:B------:R-:W-:Y:S01]  /*6c80*/  FFMA.FTZ R165, R229, c[0x0][0x2d0], -R144.reuse ;  /* 0x0000b400e5a57a23 */ /* 0x100fe20000010890 */
[----:B------:R-:W-:Y:S01]  /*6c90*/  ISETP.LT.AND P0, PT, R226, UR6, PT ;  /* 0x00000006e2007c0c */ /* 0x000fe2000bf01270 */
[----:B------:R-:W-:Y:S01]  /*6ca0*/  FADD.FTZ R4, -R4, R3 ;  /* 0x0000000304047221 */ /* 0x000fe20000010100 */
[----:B------:R-:W-:Y:S01]  /*6cb0*/  UIADD3 UR6, UR6, -0x1, URZ ;  /* 0xffffffff06067890 */ /* 0x000fe2000fffe03f */
[--C-:B------:R-:W-:Y:S02]  /*6cc0*/  FFMA.FTZ R164, R11, c[0x0][0x2d0], -R144.reuse ;  /* 0x0000b4000ba47a23 */ /* 0x100fe40000010890 */
[--C-:B------:R-:W-:Y:S01]  /*6cd0*/  FFMA.FTZ R135, R9, c[0x0][0x2d0], -R144.reuse ;  /* 0x0000b40009877a23 */ /* 0x100fe20000010890 */
[----:B------:R-:W-:Y:S01]  /*6ce0*/  MUFU.EX2 R165, R165 ;  /* 0x000000a500a57308 */ /* 0x000fe20000000800 */
[--C-:B------:R-:W-:Y:S02]  /*6cf0*/  FFMA.FTZ R134, R7, c[0x0][0x2d0], -R144.reuse ;  /* 0x0000b40007867a23 */ /* 0x100fe40000010890 */
[--C-:B------:R-:W-:Y:S02]  /*6d00*/  FFMA.FTZ R169, R6, c[0x0][0x2d0], -R147.reuse ;  /* 0x0000b40006a97a23 */ /* 0x100fe40000010893 */
[--C-:B------:R-:W-:Y:S02]  /*6d10*/  FFMA.FTZ R168, R8, c[0x0][0x2d0], -R147.reuse ;  /* 0x0000b40008a87a23 */ /* 0x100fe40000010893 */
[--C-:B------:R-:W-:Y:S02]  /*6d20*/  FFMA.FTZ R167, R228, c[0x0][0x2d0], -R147.reuse ;  /* 0x0000b400e4a77a23 */ /* 0x100fe40000010893 */
[--C-:B------:R-:W-:Y:S01]  /*6d30*/  FFMA.FTZ R166, R10, c[0x0][0x2d0], -R147.reuse ;  /* 0x0000b4000aa67a23 */ /* 0x100fe20000010893 */
[----:B------:R-:W2:Y:S01]  /*6d40*/  MUFU.EX2 R164, R164 ;  /* 0x000000a400a47308 */ /* 0x000ea20000000800 */
[----:B------:R-:W-:Y:S02]  /*6d50*/  FMUL.FTZ R3, R4, c[0x0][0x2d0] ;  /* 0x0000b40004037a20 */ /* 0x000fe40000410000 */
[----:B------:R-:W-:Y:S02]  /*6d60*/  FMUL.FTZ R2, R5, c[0x0][0x2d0] ;  /* 0x0000b40005027a20 */ /* 0x000fe40000410000 */
[--C-:B------:R-:W-:Y:S02]  /*6d70*/  FFMA.FTZ R171, R162, c[0x0][0x2d0], -R147.reuse ;  /* 0x0000b400a2ab7a23 */ /* 0x100fe40000010893 */
[--C-:B------:R-:W-:Y:S02]  /*6d80*/  FFMA.FTZ R172, R163, c[0x0][0x2d0], -R144.reuse ;  /* 0x0000b400a3ac7a23 */ /* 0x100fe40000010890 */
[--C-:B------:R-:W-:Y:S01]  /*6d90*/  FFMA.FTZ R173, R161, c[0x0][0x2d0], -R144.reuse ;  /* 0x0000b400a1ad7a23 */ /* 0x100fe20000010890 */
[----:B------:R-:W3:Y:S01]  /*6da0*/  MUFU.EX2 R3, R3 ;  /* 0x0000000300037308 */ /* 0x000ee20000000800 */
[--C-:B------:R-:W-:Y:S02]  /*6db0*/  FFMA.FTZ R174, R142, c[0x0][0x2d0], -R147.reuse ;  /* 0x0000b4008eae7a23 */ /* 0x100fe40000010893 */
[--C-:B------:R-:W-:Y:S02]  /*6dc0*/  FFMA.FTZ R175, R140, c[0x0][0x2d0], -R147.reuse ;  /* 0x0000b4008caf7a23 */ /* 0x100fe40000010893 */
[--C-:B------:R-:W-:Y:S02]  /*6dd0*/  FFMA.FTZ R176, R143, c[0x0][0x2d0], -R144.reuse ;  /* 0x0000b4008fb07a23 */ /* 0x100fe40000010890 */
[--C-:B------:R-:W-:Y:S02]  /*6de0*/  FFMA.FTZ R177, R141, c[0x0][0x2d0], -R144.reuse ;  /* 0x0000b4008db17a23 */ /* 0x100fe40000010890 */
[----:B------:R-:W-:Y:S01]  /*6df0*/  LDSM.16.MT88.4 R140, [R197+0x2900] ;  /* 0x00290000c58c783b */ /* 0x000fe20000004200 */
[----:B------:R-:W4:Y:S01]  /*6e00*/  MUFU.EX2 R2, R2 ;  /* 0x0000000200027308 */ /* 0x000f220000000800 */
[--C-:B------:R-:W-:Y:S02]  /*6e10*/  FFMA.FTZ R178, R160, c[0x0][0x2d0], -R147.reuse ;  /* 0x0000b400a0b27a23 */ /* 0x100fe40000010893 */
[--C-:B------:R-:W-:Y:S01]  /*6e20*/  FFMA.FTZ R179, R158, c[0x0][0x2d0], -R147.reuse ;  /* 0x0000b4009eb37a23 */ /* 0x100fe20000010893 */
[----:B--2---:R-:W-:Y:S01]  /*6e30*/  F2FP.PACK_AB R137, R164, R165 ;  /* 0x000000a5a489723e */ /* 0x004fe200000000ff */
[--C-:B------:R-:W-:Y:S02]  /*6e40*/  FFMA.FTZ R227, R159, c[0x0][0x2d0], -R144.reuse ;  /* 0x0000b4009fe37a23 */ /* 0x100fe40000010890 */
[----:B------:R-:W-:Y:S01]  /*6e50*/  LDSM.16.MT88.4 R160, [R203+0x5900] ;  /* 0x00590000cba0783b */ /* 0x000fe20000004200 */
[--C-:B------:R-:W-:Y:S02]  /*6e60*/  FFMA.FTZ R228, R157, c[0x0][0x2d0], -R144.reuse ;  /* 0x0000b4009de47a23 */ /* 0x100fe40000010890 */
[----:B------:R-:W-:Y:S01]  /*6e70*/  MUFU.EX2 R135, R135 ;  /* 0x0000008700877308 */ /* 0x000fe20000000800 */
[--C-:B------:R-:W-:Y:S02]  /*6e80*/  FFMA.FTZ R229, R156, c[0x0][0x2d0], -R147.reuse ;  /* 0x0000b4009ce57a23 */ /* 0x100fe40000010893 */
[--C-:B------:R-:W-:Y:S02]  /*6e90*/  FFMA.FTZ R230, R154, c[0x0][0x2d0], -R147.reuse ;  /* 0x0000b4009ae67a23 */ /* 0x100fe40000010893 */
[C---:B---3--:R-:W-:Y:S01]  /*6ea0*/  FMUL.FTZ R4, R3.reuse, R128 ;  /* 0x0000008003047220 */ /* 0x048fe20000410000 */
[----:B------:R-:W-:Y:S01]  /*6eb0*/  LDSM.16.MT88.4 R156, [R196+0x3900] ;  /* 0x00390000c49c783b */ /* 0x000fe20000004200 */
[C---:B------:R-:W-:Y:S02]  /*6ec0*/  FMUL.FTZ R5, R3.reuse, R129 ;  /* 0x0000008103057220 */ /* 0x040fe40000410000 */
[C---:B------:R-:W-:Y:S01]  /*6ed0*/  FMUL.FTZ R8, R3.reuse, R124 ;  /* 0x0000007c03087220 */ /* 0x040fe20000410000 */
[----:B------:R-:W2:Y:S01]  /*6ee0*/  MUFU.EX2 R134, R134 ;  /* 0x0000008600867308 */ /* 0x000ea20000000800 */
[C---:B------:R-:W-:Y:S02]  /*6ef0*/  FMUL.FTZ R9, R3.reuse, R125 ;  /* 0x0000007d03097220 */ /* 0x040fe40000410000 */
[C---:B------:R-:W-:Y:S02]  /*6f00*/  FMUL.FTZ R16, R3.reuse, R116 ;  /* 0x0000007403107220 */ /* 0x040fe40000410000 */
[C---:B----4-:R-:W-:Y:S02]  /*6f10*/  FMUL.FTZ R6, R2.reuse, R130 ;  /* 0x0000008202067220 */ /* 0x050fe40000410000 */
[C---:B------:R-:W-:Y:S02]  /*6f20*/  FMUL.FTZ R7, R2.reuse, R131 ;  /* 0x0000008302077220 */ /* 0x040fe40000410000 */
[C---:B------:R-:W-:Y:S01]  /*6f30*/  FMUL.FTZ R10, R2.reuse, R126 ;  /* 0x0000007e020a7220 */ /* 0x040fe20000410000 */
[----:B------:R-:W-:Y:S01]  /*6f40*/  MUFU.EX2 R169, R169 ;  /* 0x000000a900a97308 */ /* 0x000fe20000000800 */
[C---:B------:R-:W-:Y:S01]  /*6f50*/  FMUL.FTZ R11, R2.reuse, R127 ;  /* 0x0000007f020b7220 */ /* 0x040fe20000410000 */
[----:B------:R-:W-:Y:S01]  /*6f60*/  LDSM.16.MT88.4 R128, [R198+0x2900] ;  /* 0x00290000c680783b */ /* 0x000fe20000004200 */
[C---:B------:R-:W-:Y:S02]  /*6f70*/  FMUL.FTZ R17, R3.reuse, R117 ;  /* 0x0000007503117220 */ /* 0x040fe40000410000 */
[C---:B------:R-:W-:Y:S02]  /*6f80*/  FMUL.FTZ R18, R2.reuse, R118 ;  /* 0x0000007602127220 */ /* 0x040fe40000410000 */
[----:B------:R-:W-:Y:S02]  /*6f90*/  FMUL.FTZ R19, R2, R119 ;  /* 0x0000007702137220 */ /* 0x000fe40000410000 */
[C---:B------:R-:W-:Y:S01]  /*6fa0*/  FMUL.FTZ R24, R3.reuse, R108 ;  /* 0x0000006c03187220 */ /* 0x040fe20000410000 */
[----:B------:R-:W3:Y:S01]  /*6fb0*/  MUFU.EX2 R168, R168 ;  /* 0x000000a800a87308 */ /* 0x000ee20000000800 */
[----:B------:R-:W-:Y:S01]  /*6fc0*/  LDSM.16.MT88.4 R116, [R197+0x900] ;  /* 0x00090000c574783b */ /* 0x000fe20000004200 */
[C---:B------:R-:W-:Y:S01]  /*6fd0*/  FMUL.FTZ R25, R3.reuse, R109 ;  /* 0x0000006d03197220 */ /* 0x040fe20000410000 */
[----:B--2---:R-:W-:Y:S01]  /*6fe0*/  F2FP.PACK_AB R139, R134, R135 ;  /* 0x00000087868b723e */ /* 0x004fe200000000ff */
[C---:B------:R-:W-:Y:S02]  /*6ff0*/  FMUL.FTZ R26, R2.reuse, R110 ;  /* 0x0000006e021a7220 */ /* 0x040fe40000410000 */
[C---:B------:R-:W-:Y:S03]  /*7000*/  FMUL.FTZ R27, R2.reuse, R111 ;  /* 0x0000006f021b7220 */ /* 0x040fe60000410000 */
[----:B------:R-:W-:Y:S01]  /*7010*/  LDSM.16.MT88.4 R108, [R196+0x2100] ;  /* 0x00210000c46c783b */ /* 0x000fe20000004200 */
[----:B------:R-:W-:Y:S01]  /*7020*/  MUFU.EX2 R167, R167 ;  /* 0x000000a700a77308 */ /* 0x000fe20000000800 */
[C---:B------:R-:W-:Y:S02]  /*7030*/  FMUL.FTZ R32, R3.reuse, R100 ;  /* 0x0000006403207220 */ /* 0x040fe40000410000 */
[----:B------:R-:W-:Y:S02]  /*7040*/  FMUL.FTZ R33, R3, R101 ;  /* 0x0000006503217220 */ /* 0x000fe40000410000 */
[C---:B------:R-:W-:Y:S02]  /*7050*/  FMUL.FTZ R34, R2.reuse, R102 ;  /* 0x0000006602227220 */ /* 0x040fe40000410000 */
[----:B------:R-:W-:Y:S01]  /*7060*/  LDSM.16.MT88.4 R124, [R203+0x2900] ;  /* 0x00290000cb7c783b */ /* 0x000fe20000004200 */
[----:B------:R-:W-:Y:S02]  /*7070*/  FMUL.FTZ R35, R2, R103 ;  /* 0x0000006702237220 */ /* 0x000fe40000410000 */
[----:B------:R-:W2:Y:S01]  /*7080*/  MUFU.EX2 R166, R166 ;  /* 0x000000a600a67308 */ /* 0x000ea20000000800 */
[--C-:B------:R-:W-:Y:S02]  /*7090*/  FFMA.FTZ R231, R155, c[0x0][0x2d0], -R144.reuse ;  /* 0x0000b4009be77a23 */ /* 0x100fe40000010890 */
[--C-:B------:R-:W-:Y:S01]  /*70a0*/  FFMA.FTZ R232, R153, c[0x0][0x2d0], -R144.reuse ;  /* 0x0000b40099e87a23 */ /* 0x100fe20000010890 */
[----:B---3--:R-:W-:Y:S01]  /*70b0*/  F2FP.PACK_AB R136, R168, R169 ;  /* 0x000000a9a888723e */ /* 0x008fe200000000ff */
[----:B------:R-:W-:Y:S01]  /*70c0*/  LDSM.16.MT88.4 R100, [R197+0x2100] ;  /* 0x00210000c564783b */ /* 0x000fe20000004200 */
[--C-:B------:R-:W-:Y:S02]  /*70d0*/  FFMA.FTZ R233, R152, c[0x0][0x2d0], -R147.reuse ;  /* 0x0000b40098e97a23 */ /* 0x100fe40000010893 */
[--C-:B------:R-:W-:Y:S02]  /*70e0*/  FFMA.FTZ R234, R150, c[0x0][0x2d0], -R147.reuse ;  /* 0x0000b40096ea7a23 */ /* 0x100fe40000010893 */
[--C-:B------:R-:W-:Y:S01]  /*70f0*/  FFMA.FTZ R235, R151, c[0x0][0x2d0], -R144.reuse ;  /* 0x0000b40097eb7a23 */ /* 0x100fe20000010890 */
[----:B------:R-:W-:Y:S01]  /*7100*/  MUFU.EX2 R171, R171 ;  /* 0x000000ab00ab7308 */ /* 0x000fe20000000800 */
[--C-:B------:R-:W-:Y:S01]  /*7110*/  FFMA.FTZ R236, R149, c[0x0][0x2d0], -R144.reuse ;  /* 0x0000b40095ec7a23 */ /* 0x100fe20000010890 */
[----:B------:R-:W-:Y:S01]  /*7120*/  LDSM.16.MT88.4 R152, [R197+0x3900] ;  /* 0x00390000c598783b */ /* 0x000fe20000004200 */
[--C-:B------:R-:W-:Y:S02]  /*7130*/  FFMA.FTZ R237, R148, c[0x0][0x2d0], -R147.reuse ;  /* 0x0000b40094ed7a23 */ /* 0x100fe40000010893 */
[--C-:B------:R-:W-:Y:S02]  /*7140*/  FFMA.FTZ R239, R145, c[0x0][0x2d0], -R144.reuse ;  /* 0x0000b40091ef7a23 */ /* 0x100fe40000010890 */
[----:B------:R-:W-:Y:S02]  /*7150*/  FFMA.FTZ R144, R133, c[0x0][0x2d0], -R144 ;  /* 0x0000b40085907a23 */ /* 0x000fe40000010890 */
[C---:B------:R-:W-:Y:S01]  /*7160*/  FMUL.FTZ R36, R3.reuse, R36 ;  /* 0x0000002403247220 */ /* 0x040fe20000410000 */
[----:B------:R-:W-:Y:S01]  /*7170*/  LDSM.16.MT88.4 R148, [R198+0x3900] ;  /* 0x00390000c694783b */ /* 0x000fe20000004200 */
[----:B------:R-:W-:Y:S01]  /*7180*/  MUFU.EX2 R240, R144 ;  /* 0x0000009000f07308 */ /* 0x000fe20000000800 */
[C---:B------:R-:W-:Y:S01]  /*7190*/  FMUL.FTZ R37, R3.reuse, R37 ;  /* 0x0000002503257220 */ /* 0x040fe20000410000 */
[----:B--2---:R-:W-:Y:S01]  /*71a0*/  F2FP.PACK_AB R138, R166, R167 ;  /* 0x000000a7a68a723e */ /* 0x004fe200000000ff */
[C---:B------:R-:W-:Y:S02]  /*71b0*/  FMUL.FTZ R38, R2.reuse, R38 ;  /* 0x0000002602267220 */ /* 0x040fe40000410000 */
[C---:B------:R-:W-:Y:S02]  /*71c0*/  FMUL.FTZ R39, R2.reuse, R39 ;  /* 0x0000002702277220 */ /* 0x040fe40000410000 */
[C---:B------:R-:W-:Y:S02]  /*71d0*/  FMUL.FTZ R40, R3.reuse, R40 ;  /* 0x0000002803287220 */ /* 0x040fe40000410000 */
[C---:B-1----:R-:W-:Y:S01]  /*71e0*/  HMMA.16816.F32 R4, R136.reuse, R12, R4 ;  /* 0x0000000c8804723c */ /* 0x042fe20000001804 */
[----:B------:R-:W-:Y:S04]  /*71f0*/  MUFU.EX2 R172, R172 ;  /* 0x000000ac00ac7308 */ /* 0x000fe80000000800 */
[C---:B------:R-:W-:Y:S02]  /*7200*/  FMUL.FTZ R41, R3.reuse, R41 ;  /* 0x0000002903297220 */ /* 0x040fe40000410000 */
[C---:B------:R-:W-:Y:S01]  /*7210*/  FMUL.FTZ R12, R3.reuse, R120 ;  /* 0x00000078030c7220 */ /* 0x040fe20000410000 */
[C---:B------:R-:W-:Y:S03]  /*7220*/  HMMA.16816.F32 R8, R136.reuse, R14, R8 ;  /* 0x0000000e8808723c */ /* 0x040fe60000001808 */
[----:B------:R-:W1:Y:S01]  /*7230*/  MUFU.EX2 R173, R173 ;  /* 0x000000ad00ad7308 */ /* 0x000e620000000800 */
[C---:B------:R-:W-:Y:S02]  /*7240*/  FMUL.FTZ R13, R3.reuse, R121 ;  /* 0x00000079030d7220 */ /* 0x040fe40000410000 */
[C---:B------:R-:W-:Y:S02]  /*7250*/  FMUL.FTZ R42, R2.reuse, R42 ;  /* 0x0000002a022a7220 */ /* 0x040fe40000410000 */
[C---:B------:R-:W-:Y:S04]  /*7260*/  FMUL.FTZ R14, R2.reuse, R122 ;  /* 0x0000007a020e7220 */ /* 0x040fe80000410000 */
[C---:B------:R-:W-:Y:S01]  /*7270*/  FMUL.FTZ R15, R2.reuse, R123 ;  /* 0x0000007b020f7220 */ /* 0x040fe20000410000 */
[----:B------:R-:W-:Y:S01]  /*7280*/  MUFU.EX2 R174, R174 ;  /* 0x000000ae00ae7308 */ /* 0x000fe20000000800 */
[----:B------:R-:W2:Y:S01]  /*7290*/  LDSM.16.MT88.4 R120, [R196+0x100] ;  /* 0x00010000c478783b */ /* 0x000ea20000004200 */
[C---:B------:R-:W-:Y:S02]  /*72a0*/  FMUL.FTZ R43, R2.reuse, R43 ;  /* 0x0000002b022b7220 */ /* 0x040fe40000410000 */
[C---:B------:R-:W-:Y:S02]  /*72b0*/  FMUL.FTZ R44, R3.reuse, R44 ;  /* 0x0000002c032c7220 */ /* 0x040fe40000410000 */
[C---:B------:R-:W-:Y:S03]  /*72c0*/  HMMA.16816.F32 R12, R136.reuse, R20, R12 ;  /* 0x00000014880c723c */ /* 0x040fe6000000180c */
[C---:B------:R-:W-:Y:S01]  /*72d0*/  FMUL.FTZ R45, R3.reuse, R45 ;  /* 0x0000002d032d7220 */ /* 0x040fe20000410000 */
[----:B------:R-:W-:Y:S01]  /*72e0*/  MUFU.EX2 R175, R175 ;  /* 0x000000af00af7308 */ /* 0x000fe20000000800 */
[C---:B------:R-:W-:Y:S02]  /*72f0*/  FMUL.FTZ R46, R2.reuse, R46 ;  /* 0x0000002e022e7220 */ /* 0x040fe40000410000 */
[C---:B------:R-:W-:Y:S01]  /*7300*/  FMUL.FTZ R20, R3.reuse, R112 ;  /* 0x0000007003147220 */ /* 0x040fe20000410000 */
[C---:B------:R-:W-:Y:S04]  /*7310*/  HMMA.16816.F32 R16, R136.reuse, R22, R16 ;  /* 0x000000168810723c */ /* 0x040fe80000001810 */
[C---:B------:R-:W-:Y:S02]  /*7320*/  FMUL.FTZ R21, R3.reuse, R113 ;  /* 0x0000007103157220 */ /* 0x040fe40000410000 */
[C---:B------:R-:W-:Y:S01]  /*7330*/  FMUL.FTZ R47, R2.reuse, R47 ;  /* 0x0000002f022f7220 */ /* 0x040fe20000410000 */
[----:B------:R-:W-:Y:S01]  /*7340*/  MUFU.EX2 R176, R176 ;  /* 0x000000b000b07308 */ /* 0x000fe20000000800 */
[C---:B------:R-:W-:Y:S04]  /*7350*/  FMUL.FTZ R22, R2.reuse, R114 ;  /* 0x0000007202167220 */ /* 0x040fe80000410000 */
[C---:B------:R-:W-:Y:S02]  /*7360*/  FMUL.FTZ R23, R2.reuse, R115 ;  /* 0x0000007302177220 */ /* 0x040fe40000410000 */
[----:B------:R-:W3:Y:S01]  /*7370*/  LDSM.16.MT88.4 R112, [R203+0x2100] ;  /* 0x00210000cb70783b */ /* 0x000ee20000004200 */
[C---:B------:R-:W-:Y:S02]  /*7380*/  FMUL.FTZ R48, R3.reuse, R48 ;  /* 0x0000003003307220 */ /* 0x040fe40000410000 */
[C---:B------:R-:W-:Y:S01]  /*7390*/  FMUL.FTZ R49, R3.reuse, R49 ;  /* 0x0000003103317220 */ /* 0x040fe20000410000 */
[----:B------:R-:W-:Y:S01]  /*73a0*/  MUFU.EX2 R177, R177 ;  /* 0x000000b100b17308 */ /* 0x000fe20000000800 */
        /* <DEDUP_REMOVED lines=9> */
[----:B------:R-:W-:Y:S01]  /*7440*/  MUFU.EX2 R179, R179 ;  /* 0x000000b300b37308 */ /* 0x000fe20000000800 */
[C---:B------:R-:W-:Y:S02]  /*7450*/  FMUL.FTZ R31, R2.reuse, R107 ;  /* 0x0000006b021f7220 */ /* 0x040fe40000410000 */
[----:B------:R-:W4:Y:S01]  /*7460*/  LDSM.16.MT88.4 R104, [R198+0x2100] ;  /* 0x00210000c668783b */ /* 0x000f220000004200 */
[C---:B------:R-:W-:Y:S02]  /*7470*/  FMUL.FTZ R53, R3.reuse, R53 ;  /* 0x0000003503357220 */ /* 0x040fe40000410000 */
[C---:B------:R-:W-:Y:S02]  /*7480*/  FMUL.FTZ R54, R2.reuse, R54 ;  /* 0x0000003602367220 */ /* 0x040fe40000410000 */
[C---:B--2---:R-:W-:Y:S02]  /*7490*/  HMMA.16816.F32 R28, R136.reuse, R120, R28 ;  /* 0x00000078881c723c */ /* 0x044fe4000000181c */
[----:B------:R-:W-:Y:S01]  /*74a0*/  MUFU.EX2 R227, R227 ;  /* 0x000000e300e37308 */ /* 0x000fe20000000800 */
[C---:B------:R-:W-:Y:S02]  /*74b0*/  FMUL.FTZ R55, R2.reuse, R55 ;  /* 0x0000003702377220 */ /* 0x040fe40000410000 */
[C---:B------:R-:W-:Y:S02]  /*74c0*/  FMUL.FTZ R56, R3.reuse, R56 ;  /* 0x0000003803387220 */ /* 0x040fe40000410000 */
[C---:B------:R-:W-:Y:S01]  /*74d0*/  FMUL.FTZ R57, R3.reuse, R57 ;  /* 0x0000003903397220 */ /* 0x040fe20000410000 */
[C---:B------:R-:W-:Y:S01]  /*74e0*/  HMMA.16816.F32 R32, R136.reuse, R122, R32 ;  /* 0x0000007a8820723c */ /* 0x040fe20000001820 */
[----:B------:R-:W-:Y:S03]  /*74f0*/  LDSM.16.MT88.4 R120, [R196+0x900] ;  /* 0x00090000c478783b */ /* 0x000fe60000004200 */
[C---:B------:R-:W-:Y:S01]  /*7500*/  FMUL.FTZ R58, R2.reuse, R58 ;  /* 0x0000003a023a7220 */ /* 0x040fe20000410000 */
[----:B------:R-:W-:Y:S01]  /*7510*/  MUFU.EX2 R228, R228 ;  /* 0x000000e400e47308 */ /* 0x000fe20000000800 */
[C---:B------:R-:W-:Y:S02]  /*7520*/  FMUL.FTZ R59, R2.reuse, R59 ;  /* 0x0000003b023b7220 */ /* 0x040fe40000410000 */
[C---:B---3--:R-:W-:Y:S04]  /*7530*/  HMMA.16816.F32 R36, R136.reuse, R112, R36 ;  /* 0x000000708824723c */ /* 0x048fe80000001824 */
[C---:B------:R-:W-:Y:S02]  /*7540*/  FMUL.FTZ R60, R3.reuse, R60 ;  /* 0x0000003c033c7220 */ /* 0x040fe40000410000 */
[C---:B------:R-:W-:Y:S01]  /*7550*/  FMUL.FTZ R61, R3.reuse, R61 ;  /* 0x0000003d033d7220 */ /* 0x040fe20000410000 */
[----:B------:R-:W-:Y:S01]  /*7560*/  MUFU.EX2 R229, R229 ;  /* 0x000000e500e57308 */ /* 0x000fe20000000800 */
[C---:B------:R-:W-:Y:S01]  /*7570*/  HMMA.16816.F32 R40, R136.reuse, R114, R40 ;  /* 0x000000728828723c */ /* 0x040fe20000001828 */
[----:B------:R-:W-:Y:S03]  /*7580*/  LDSM.16.MT88.4 R112, [R203+0x900] ;  /* 0x00090000cb70783b */ /* 0x000fe60000004200 */
[C---:B------:R-:W-:Y:S02]  /*7590*/  FMUL.FTZ R62, R2.reuse, R62 ;  /* 0x0000003e023e7220 */ /* 0x040fe40000410000 */
[C---:B------:R-:W-:Y:S02]  /*75a0*/  FMUL.FTZ R63, R2.reuse, R63 ;  /* 0x0000003f023f7220 */ /* 0x040fe40000410000 */
[C---:B------:R-:W-:Y:S01]  /*75b0*/  FMUL.FTZ R64, R3.reuse, R64 ;  /* 0x0000004003407220 */ /* 0x040fe20000410000 */
[----:B------:R-:W-:Y:S01]  /*75c0*/  MUFU.EX2 R230, R230 ;  /* 0x000000e600e67308 */ /* 0x000fe20000000800 */
[C---:B----4-:R-:W-:Y:S03]  /*75d0*/  HMMA.16816.F32 R44, R136.reuse, R104, R44 ;  /* 0x00000068882c723c */ /* 0x050fe6000000182c */
[C---:B------:R-:W-:Y:S02]  /*75e0*/  FMUL.FTZ R65, R3.reuse, R65 ;  /* 0x0000004103417220 */ /* 0x040fe40000410000 */
[C---:B------:R-:W-:Y:S02]  /*75f0*/  FMUL.FTZ R66, R2.reuse, R66 ;  /* 0x0000004202427220 */ /* 0x040fe40000410000 */
[C---:B------:R-:W-:Y:S01]  /*7600*/  FMUL.FTZ R67, R2.reuse, R67 ;  /* 0x0000004302437220 */ /* 0x040fe20000410000 */
[C---:B------:R-:W-:Y:S01]  /*7610*/  HMMA.16816.F32 R48, R136.reuse, R106, R48 ;  /* 0x0000006a8830723c */ /* 0x040fe20000001830 */
[----:B------:R-:W2:Y:S01]  /*7620*/  LDSM.16.MT88.4 R104, [R203+0x4100] ;  /* 0x00410000cb68783b */ /* 0x000ea20000004200 */
[----:B------:R-:W-:Y:S02]  /*7630*/  MUFU.EX2 R231, R231 ;  /* 0x000000e700e77308 */ /* 0x000fe40000000800 */
[C---:B------:R-:W-:Y:S02]  /*7640*/  FMUL.FTZ R68, R3.reuse, R68 ;  /* 0x0000004403447220 */ /* 0x040fe40000410000 */
[C---:B------:R-:W-:Y:S02]  /*7650*/  FMUL.FTZ R69, R3.reuse, R69 ;  /* 0x0000004503457220 */ /* 0x040fe40000410000 */
[C---:B------:R-:W-:Y:S04]  /*7660*/  HMMA.16816.F32 R52, R136.reuse, R100, R52 ;  /* 0x000000648834723c */ /* 0x040fe80000001834 */
[C---:B------:R-:W-:Y:S01]  /*7670*/  FMUL.FTZ R70, R2.reuse, R70 ;  /* 0x0000004602467220 */ /* 0x040fe20000410000 */
[----:B------:R-:W-:Y:S01]  /*7680*/  MUFU.EX2 R232, R232 ;  /* 0x000000e800e87308 */ /* 0x000fe20000000800 */
[C---:B------:R-:W-:Y:S02]  /*7690*/  FMUL.FTZ R71, R2.reuse, R71 ;  /* 0x0000004702477220 */ /* 0x040fe40000410000 */
[C---:B------:R-:W-:Y:S01]  /*76a0*/  HMMA.16816.F32 R56, R136.reuse, R102, R56 ;  /* 0x000000668838723c */ /* 0x040fe20000001838 */
[----:B------:R-:W3:Y:S03]  /*76b0*/  LDSM.16.MT88.4 R100, [R198+0x4100] ;  /* 0x00410000c664783b */ /* 0x000ee60000004200 */
[C---:B------:R-:W-:Y:S02]  /*76c0*/  FMUL.FTZ R72, R3.reuse, R72 ;  /* 0x0000004803487220 */ /* 0x040fe40000410000 */
[C---:B------:R-:W-:Y:S01]  /*76d0*/  FMUL.FTZ R73, R3.reuse, R73 ;  /* 0x0000004903497220 */ /* 0x040fe20000410000 */
[----:B------:R-:W-:Y:S01]  /*76e0*/  MUFU.EX2 R233, R233 ;  /* 0x000000e900e97308 */ /* 0x000fe20000000800 */
[C---:B------:R-:W-:Y:S04]  /*76f0*/  HMMA.16816.F32 R60, R136.reuse, R108, R60 ;  /* 0x0000006c883c723c */ /* 0x040fe8000000183c */
[C---:B------:R-:W-:Y:S02]  /*7700*/  FMUL.FTZ R74, R2.reuse, R74 ;  /* 0x0000004a024a7220 */ /* 0x040fe40000410000 */
[C---:B------:R-:W-:Y:S02]  /*7710*/  FMUL.FTZ R75, R2.reuse, R75 ;  /* 0x0000004b024b7220 */ /* 0x040fe40000410000 */
[C---:B------:R-:W-:Y:S01]  /*7720*/  HMMA.16816.F32 R64, R136.reuse, R110, R64 ;  /* 0x0000006e8840723c */ /* 0x040fe20000001840 */
[----:B------:R-:W4:Y:S01]  /*7730*/  LDSM.16.MT88.4 R108, [R197+0x4100] ;  /* 0x00410000c56c783b */ /* 0x000f220000004200 */
[----:B------:R-:W-:Y:S02]  /*7740*/  MUFU.EX2 R234, R234 ;  /* 0x000000ea00ea7308 */ /* 0x000fe40000000800 */
[C---:B------:R-:W-:Y:S02]  /*7750*/  FMUL.FTZ R84, R3.reuse, R84 ;  /* 0x0000005403547220 */ /* 0x040fe40000410000 */
[C---:B------:R-:W-:Y:S02]  /*7760*/  FMUL.FTZ R85, R3.reuse, R85 ;  /* 0x0000005503557220 */ /* 0x040fe40000410000 */
[C---:B------:R-:W-:Y:S01]  /*7770*/  FMUL.FTZ R86, R2.reuse, R86 ;  /* 0x0000005602567220 */ /* 0x040fe20000410000 */
[C---:B--2---:R-:W-:Y:S03]  /*7780*/  HMMA.16816.F32 R68, R136.reuse, R104, R68 ;  /* 0x000000688844723c */ /* 0x044fe60000001844 */
[----:B------:R-:W-:Y:S01]  /*7790*/  FMUL.FTZ R87, R2, R87 ;  /* 0x0000005702577220 */ /* 0x000fe20000410000 */
[----:B------:R-:W-:Y:S01]  /*77a0*/  MUFU.EX2 R235, R235 ;  /* 0x000000eb00eb7308 */ /* 0x000fe20000000800 */
[--C-:B------:R-:W-:Y:S02]  /*77b0*/  FFMA.FTZ R170, R170, c[0x0][0x2d0], -R147.reuse ;  /* 0x0000b400aaaa7a23 */ /* 0x100fe40000010893 */
[----:B------:R-:W-:Y:S01]  /*77c0*/  FFMA.FTZ R147, R146, c[0x0][0x2d0], -R147 ;  /* 0x0000b40092937a23 */ /* 0x000fe20000010893 */
[C---:B------:R-:W-:Y:S01]  /*77d0*/  HMMA.16816.F32 R72, R136.reuse, R106, R72 ;  /* 0x0000006a8848723c */ /* 0x040fe20000001848 */
[----:B------:R-:W2:Y:S03]  /*77e0*/  LDSM.16.MT88.4 R104, [R196+0x4100] ;  /* 0x00410000c468783b */ /* 0x000ea60000004200 */
[C---:B------:R-:W-:Y:S02]  /*77f0*/  FMUL.FTZ R76, R3.reuse, R76 ;  /* 0x0000004c034c7220 */ /* 0x040fe40000410000 */
[C---:B------:R-:W-:Y:S01]  /*7800*/  FMUL.FTZ R77, R3.reuse, R77 ;  /* 0x0000004d034d7220 */ /* 0x040fe20000410000 */
[----:B------:R-:W5:Y:S01]  /*7810*/  MUFU.EX2 R170, R170 ;  /* 0x000000aa00aa7308 */ /* 0x000f620000000800 */
[C---:B------:R-:W-:Y:S04]  /*7820*/  FMUL.FTZ R78, R2.reuse, R78 ;  /* 0x0000004e024e7220 */ /* 0x040fe80000410000 */
[C---:B------:R-:W-:Y:S02]  /*7830*/  FMUL.FTZ R79, R2.reuse, R79 ;  /* 0x0000004f024f7220 */ /* 0x040fe40000410000 */
[C---:B------:R-:W-:Y:S02]  /*7840*/  FMUL.FTZ R88, R3.reuse, R88 ;  /* 0x0000005803587220 */ /* 0x040fe40000410000 */
[C---:B------:R-:W-:Y:S01]  /*7850*/  FMUL.FTZ R89, R3.reuse, R89 ;  /* 0x0000005903597220 */ /* 0x040fe20000410000 */
[----:B------:R2:W-:Y:S01]  /*7860*/  MUFU.EX2 R238, R147 ;  /* 0x0000009300ee7308 */ /* 0x0005e20000000800 */
[C---:B------:R-:W-:Y:S01]  /*7870*/  FMUL.FTZ R90, R2.reuse, R90 ;  /* 0x0000005a025a7220 */ /* 0x040fe20000410000 */
[C---:B---3--:R-:W-:Y:S03]  /*7880*/  HMMA.16816.F32 R76, R136.reuse, R100, R76 ;  /* 0x00000064884c723c */ /* 0x048fe6000000184c */
[C---:B------:R-:W-:Y:S02]  /*7890*/  FMUL.FTZ R80, R3.reuse, R80 ;  /* 0x0000005003507220 */ /* 0x040fe40000410000 */
[----:B------:R-:W-:Y:S02]  /*78a0*/  FMUL.FTZ R81, R3, R81 ;  /* 0x0000005103517220 */ /* 0x000fe40000410000 */
[C---:B------:R-:W-:Y:S01]  /*78b0*/  FMUL.FTZ R82, R2.reuse, R82 ;  /* 0x0000005202527220 */ /* 0x040fe20000410000 */
[----:B-1----:R-:W-:Y:S01]  /*78c0*/  F2FP.PACK_AB R101, R173, R172 ;  /* 0x000000acad65723e */ /* 0x002fe200000000ff */
[C---:B------:R-:W-:Y:S01]  /*78d0*/  FMUL.FTZ R83, R2.reuse, R83 ;  /* 0x0000005302537220 */ /* 0x040fe20000410000 */
[----:B------:R-:W1:Y:S02]  /*78e0*/  MUFU.EX2 R236, R236 ;  /* 0x000000ec00ec7308 */ /* 0x000e640000000800 */
[C---:B------:R-:W-:Y:S01]  /*78f0*/  FMUL.FTZ R91, R2.reuse, R91 ;  /* 0x0000005b025b7220 */ /* 0x040fe20000410000 */
[----:B-----5:R-:W-:Y:S01]  /*7900*/  F2FP.PACK_AB R100, R171, R170 ;  /* 0x000000aaab64723e */ /* 0x020fe200000000ff */
[C---:B------:R-:W-:Y:S02]  /*7910*/  FMUL.FTZ R92, R3.reuse, R92 ;  /* 0x0000005c035c7220 */ /* 0x040fe40000410000 */
[C---:B------:R-:W-:Y:S03]  /*7920*/  HMMA.16816.F32 R80, R136.reuse, R102, R80 ;  /* 0x000000668850723c */ /* 0x040fe60000001850 */
[C---:B------:R-:W-:Y:S01]  /*7930*/  FMUL.FTZ R93, R3.reuse, R93 ;  /* 0x0000005d035d7220 */ /* 0x040fe20000410000 */
[----:B------:R-:W3:Y:S01]  /*7940*/  MUFU.EX2 R237, R237 ;  /* 0x000000ed00ed7308 */ /* 0x000ee20000000800 */
[C---:B------:R-:W-:Y:S01]  /*7950*/  FMUL.FTZ R94, R2.reuse, R94 ;  /* 0x0000005e025e7220 */ /* 0x040fe20000410000 */
[----:B--2---:R-:W-:Y:S01]  /*7960*/  LDSM.16.MT88.4 R144, [R203+0x3900] ;  /* 0x00390000cb90783b */ /* 0x004fe20000004200 */
[C---:B------:R-:W-:Y:S01]  /*7970*/  FMUL.FTZ R95, R2.reuse, R95 ;  /* 0x0000005f025f7220 */ /* 0x040fe20000410000 */
[C---:B----4-:R-:W-:Y:S04]  /*7980*/  HMMA.16816.F32 R84, R136.reuse, R108, R84 ;  /* 0x0000006c8854723c */ /* 0x050fe80000001854 */
[----:B------:R-:W-:Y:S01]  /*7990*/  FMUL.FTZ R96, R3, R96 ;  /* 0x0000006003607220 */ /* 0x000fe20000410000 */
[----:B------:R-:W-:Y:S01]  /*79a0*/  F2FP.PACK_AB R102, R175, R174 ;  /* 0x000000aeaf66723e */ /* 0x000fe200000000ff */
[----:B------:R-:W-:Y:S01]  /*79b0*/  FMUL.FTZ R97, R3, R97 ;  /* 0x0000006103617220 */ /* 0x000fe20000410000 */
[----:B------:R-:W-:Y:S01]  /*79c0*/  F2FP.PACK_AB R103, R177, R176 ;  /* 0x000000b0b167723e */ /* 0x000fe200000000ff */
[C---:B------:R-:W-:Y:S01]  /*79d0*/  HMMA.16816.F32 R88, R136.reuse, R110, R88 ;  /* 0x0000006e8858723c */ /* 0x040fe20000001858 */
[----:B------:R-:W2:Y:S01]  /*79e0*/  LDSM.16.MT88.4 R108, [R198+0x900] ;  /* 0x00090000c66c783b */ /* 0x000ea20000004200 */
[----:B------:R-:W4:Y:S02]  /*79f0*/  MUFU.EX2 R239, R239 ;  /* 0x000000ef00ef7308 */ /* 0x000f240000000800 */
[C---:B------:R-:W-:Y:S02]  /*7a00*/  FMUL.FTZ R98, R2.reuse, R98 ;  /* 0x0000006202627220 */ /* 0x040fe40000410000 */
[C---:B------:R-:W-:Y:S02]  /*7a10*/  FMUL.FTZ R99, R2.reuse, R99 ;  /* 0x0000006302637220 */ /* 0x040fe40000410000 */
[C---:B------:R-:W-:Y:S04]  /*7a20*/  HMMA.16816.F32 R92, R136.reuse, R104, R92 ;  /* 0x00000068885c723c */ /* 0x040fe8000000185c */
[----:B------:R-:W-:Y:S02]  /*7a30*/  FFMA.FTZ R165, R2, R213, R165 ;  /* 0x000000d502a57223 */ /* 0x000fe400000100a5 */
[----:B------:R-:W-:Y:S02]  /*7a40*/  FFMA.FTZ R169, R3, R212, R169 ;  /* 0x000000d403a97223 */ /* 0x000fe400000100a9 */
[----:B------:R-:W-:Y:S01]  /*7a50*/  HMMA.16816.F32 R96, R136, R106, R96 ;  /* 0x0000006a8860723c */ /* 0x000fe20000001860 */
[----:B------:R-:W5:Y:S03]  /*7a60*/  LDSM.16.MT88.4 R104, [R196+0x2900] ;  /* 0x00290000c468783b */ /* 0x000f660000004200 */
[----:B------:R-:W-:Y:S02]  /*7a70*/  FADD.FTZ R164, R164, R165 ;  /* 0x000000a5a4a47221 */ /* 0x000fe40000010000 */
[----:B------:R-:W-:Y:S01]  /*7a80*/  FADD.FTZ R168, R168, R169 ;  /* 0x000000a9a8a87221 */ /* 0x000fe20000010000 */
[----:B------:R-:W-:Y:S01]  /*7a90*/  F2FP.PACK_AB R136, R234, R233 ;  /* 0x000000e9ea88723e */ /* 0x000fe200000000ff */
[C---:B------:R-:W-:Y:S05]  /*7aa0*/  HMMA.16816.F32 R4, R100.reuse, R112, R4 ;  /* 0x000000706404723c */ /* 0x040fea0000001804 */
[----:B-1----:R-:W-:Y:S01]  /*7ab0*/  F2FP.PACK_AB R137, R236, R235 ;  /* 0x000000ebec89723e */ /* 0x002fe200000000ff */
[----:B------:R-:W-:Y:S01]  /*7ac0*/  FADD.FTZ R3, R135, R164 ;  /* 0x000000a487037221 */ /* 0x000fe20000010000 */
[----:B---3--:R-:W-:Y:S01]  /*7ad0*/  F2FP.PACK_AB R138, R238, R237 ;  /* 0x000000edee8a723e */ /* 0x008fe200000000ff */
[C---:B------:R-:W-:Y:S01]  /*7ae0*/  HMMA.16816.F32 R8, R100.reuse, R114, R8 ;  /* 0x000000726408723c */ /* 0x040fe20000001808 */
[----:B------:R-:W-:Y:S03]  /*7af0*/  LDSM.16.MT88.4 R112, [R198+0x4900] ;  /* 0x00490000c670783b */ /* 0x000fe60000004200 */
[----:B----4-:R-:W-:Y:S01]  /*7b00*/  F2FP.PACK_AB R139, R240, R239 ;  /* 0x000000eff08b723e */ /* 0x010fe200000000ff */
[----:B------:R-:W-:Y:S03]  /*7b10*/  FADD.FTZ R3, R134, R3 ;  /* 0x0000000386037221 */ /* 0x000fe60000010000 */
[C---:B--2---:R-:W-:Y:S04]  /*7b20*/  HMMA.16816.F32 R12, R100.reuse, R108, R12 ;  /* 0x0000006c640c723c */ /* 0x044fe8000000180c */
[----:B------:R-:W-:Y:S01]  /*7b30*/  FADD.FTZ R172, R172, R3 ;  /* 0x00000003acac7221 */ /* 0x000fe20000010000 */
[----:B------:R-:W-:Y:S03]  /*7b40*/  MOV R3, R0 ;  /* 0x0000000000037202 */ /* 0x000fe60000000f00 */
[----:B------:R-:W-:Y:S01]  /*7b50*/  FADD.FTZ R173, R173, R172 ;  /* 0x000000acadad7221 */ /* 0x000fe20000010000 */
[C---:B------:R-:W-:Y:S01]  /*7b60*/  HMMA.16816.F32 R16, R100.reuse, R110, R16 ;  /* 0x0000006e6410723c */ /* 0x040fe20000001810 */
[----:B------:R-:W1:Y:S02]  /*7b70*/  LDSM.16.MT88.4 R108, [R203+0x4900] ;  /* 0x00490000cb6c783b */ /* 0x000e640000004200 */
[----:B------:R-:W-:Y:S05]  /*7b80*/  FADD.FTZ R2, R176, R173 ;  /* 0x000000adb0027221 */ /* 0x000fea0000010000 */
        /* <DEDUP_REMOVED lines=11> */
[C---:B------:R-:W-:Y:S08]  /*7c40*/  HMMA.16816.F32 R48, R100.reuse, R130, R48 ;  /* 0x000000826430723c */ /* 0x040ff00000001830 */
[C---:B------:R-:W-:Y:S08]  /*7c50*/  HMMA.16816.F32 R52, R100.reuse, R140, R52 ;  /* 0x0000008c6434723c */ /* 0x040ff00000001834 */
[C---:B------:R-:W-:Y:S01]  /*7c60*/  HMMA.16816.F32 R56, R100.reuse, R142, R56 ;  /* 0x0000008e6438723c */ /* 0x040fe20000001838 */
[----:B------:R-:W-:Y:S07]  /*7c70*/  LDSM.16.MT88.4 R140, [R196+0x1900] ;  /* 0x00190000c48c783b */ /* 0x000fee0000004200 */
[C---:B-----5:R-:W-:Y:S08]  /*7c80*/  HMMA.16816.F32 R60, R100.reuse, R104, R60 ;  /* 0x00000068643c723c */ /* 0x060ff0000000183c */
[C---:B------:R-:W-:Y:S01]  /*7c90*/  HMMA.16816.F32 R64, R100.reuse, R106, R64 ;  /* 0x0000006a6440723c */ /* 0x040fe20000001840 */
[----:B------:R-:W2:Y:S07]  /*7ca0*/  LDSM.16.MT88.4 R104, [R197+0x4900] ;  /* 0x00490000c568783b */ /* 0x000eae0000004200 */
[C---:B-1----:R-:W-:Y:S08]  /*7cb0*/  HMMA.16816.F32 R68, R100.reuse, R108, R68 ;  /* 0x0000006c6444723c */ /* 0x042ff00000001844 */
[C---:B------:R-:W-:Y:S01]  /*7cc0*/  HMMA.16816.F32 R72, R100.reuse, R110, R72 ;  /* 0x0000006e6448723c */ /* 0x040fe20000001848 */
[----:B------:R-:W1:Y:S07]  /*7cd0*/  LDSM.16.MT88.4 R108, [R203+0x1100] ;  /* 0x00110000cb6c783b */ /* 0x000e6e0000004200 */
[C---:B------:R-:W-:Y:S08]  /*7ce0*/  HMMA.16816.F32 R76, R100.reuse, R112, R76 ;  /* 0x00000070644c723c */ /* 0x040ff0000000184c */
[C---:B------:R-:W-:Y:S01]  /*7cf0*/  HMMA.16816.F32 R80, R100.reuse, R114, R80 ;  /* 0x000000726450723c */ /* 0x040fe20000001850 */
[----:B------:R-:W3:Y:S07]  /*7d00*/  LDSM.16.MT88.4 R112, [R197+0x1100] ;  /* 0x00110000c570783b */ /* 0x000eee0000004200 */
[C---:B--2---:R-:W-:Y:S08]  /*7d10*/  HMMA.16816.F32 R84, R100.reuse, R104, R84 ;  /* 0x000000686454723c */ /* 0x044ff00000001854 */
[C---:B------:R-:W-:Y:S01]  /*7d20*/  HMMA.16816.F32 R88, R100.reuse, R106, R88 ;  /* 0x0000006a6458723c */ /* 0x040fe20000001858 */
[----:B------:R-:W2:Y:S07]  /*7d30*/  LDSM.16.MT88.4 R104, [R203+0x3100] ;  /* 0x00310000cb68783b */ /* 0x000eae0000004200 */
[C---:B------:R-:W-:Y:S08]  /*7d40*/  HMMA.16816.F32 R92, R100.reuse, R116, R92 ;  /* 0x00000074645c723c */ /* 0x040ff0000000185c */
[----:B------:R-:W-:Y:S01]  /*7d50*/  HMMA.16816.F32 R96, R100, R118, R96 ;  /* 0x000000766460723c */ /* 0x000fe20000001860 */
[----:B------:R-:W4:Y:S06]  /*7d60*/  LDSM.16.MT88.4 R116, [R198+0x3100] ;  /* 0x00310000c674783b */ /* 0x000f2c0000004200 */
[----:B------:R-:W-:Y:S02]  /*7d70*/  F2FP.PACK_AB R100, R179, R178 ;  /* 0x000000b2b364723e */ /* 0x000fe400000000ff */
[----:B------:R-:W-:Y:S03]  /*7d80*/  F2FP.PACK_AB R101, R228, R227 ;  /* 0x000000e3e465723e */ /* 0x000fe600000000ff */
[----:B------:R-:W-:Y:S01]  /*7d90*/  F2FP.PACK_AB R102, R230, R229 ;  /* 0x000000e5e666723e */ /* 0x000fe200000000ff */
[----:B------:R-:W-:Y:S01]  /*7da0*/  FADD.FTZ R227, R227, R2 ;  /* 0x00000002e3e37221 */ /* 0x000fe20000010000 */
[----:B------:R-:W-:Y:S03]  /*7db0*/  F2FP.PACK_AB R103, R232, R231 ;  /* 0x000000e7e867723e */ /* 0x000fe600000000ff */
[----:B------:R-:W-:Y:S04]  /*7dc0*/  FADD.FTZ R228, R228, R227 ;  /* 0x000000e3e4e47221 */ /* 0x000fe80000010000 */
[C---:B-1----:R-:W-:Y:S03]  /*7dd0*/  HMMA.16816.F32 R4, R100.reuse, R108, R4 ;  /* 0x0000006c6404723c */ /* 0x042fe60000001804 */
[----:B------:R-:W-:Y:S04]  /*7de0*/  FADD.FTZ R231, R231, R228 ;  /* 0x000000e4e7e77221 */ /* 0x000fe80000010000 */
[----:B------:R-:W-:Y:S01]  /*7df0*/  FADD.FTZ R232, R232, R231 ;  /* 0x000000e7e8e87221 */ /* 0x000fe20000010000 */
[C---:B------:R-:W-:Y:S01]  /*7e00*/  HMMA.16816.F32 R8, R100.reuse, R110, R8 ;  /* 0x0000006e6408723c */ /* 0x040fe20000001808 */
[----:B------:R-:W1:Y:S03]  /*7e10*/  LDSM.16.MT88.4 R108, [R197+0x3100] ;  /* 0x00310000c56c783b */ /* 0x000e660000004200 */
[----:B------:R-:W-:Y:S04]  /*7e20*/  FADD.FTZ R235, R235, R232 ;  /* 0x000000e8ebeb7221 */ /* 0x000fe80000010000 */
[C---:B------:R-:W-:Y:S04]  /*7e30*/  HMMA.16816.F32 R12, R100.reuse, R120, R12 ;  /* 0x00000078640c723c */ /* 0x040fe8000000180c */
[----:B------:R-:W-:Y:S04]  /*7e40*/  FADD.FTZ R236, R236, R235 ;  /* 0x000000ebecec7221 */ /* 0x000fe80000010000 */
[C---:B------:R-:W-:Y:S04]  /*7e50*/  HMMA.16816.F32 R16, R100.reuse, R122, R16 ;  /* 0x0000007a6410723c */ /* 0x040fe80000001810 */
[----:B------:R-:W-:Y:S04]  /*7e60*/  FADD.FTZ R213, R239, R236 ;  /* 0x000000ecefd57221 */ /* 0x000fe80000010000 */
[C---:B---3--:R-:W-:Y:S04]  /*7e70*/  HMMA.16816.F32 R20, R100.reuse, R112, R20 ;  /* 0x000000706414723c */ /* 0x048fe80000001814 */
[----:B------:R-:W-:Y:S04]  /*7e80*/  FADD.FTZ R213, R240, R213 ;  /* 0x000000d5f0d57221 */ /* 0x000fe80000010000 */
[C---:B------:R-:W-:Y:S01]  /*7e90*/  HMMA.16816.F32 R24, R100.reuse, R114, R24 ;  /* 0x000000726418723c */ /* 0x040fe20000001818 */
[----:B------:R-:W3:Y:S07]  /*7ea0*/  LDSM.16.MT88.4 R112, [R196+0x3100] ;  /* 0x00310000c470783b */ /* 0x000eee0000004200 */
[C---:B------:R-:W-:Y:S08]  /*7eb0*/  HMMA.16816.F32 R28, R100.reuse, R124, R28 ;  /* 0x0000007c641c723c */ /* 0x040ff0000000181c */
[C---:B------:R-:W-:Y:S01]  /*7ec0*/  HMMA.16816.F32 R32, R100.reuse, R126, R32 ;  /* 0x0000007e6420723c */ /* 0x040fe20000001820 */
[----:B------:R-:W-:Y:S07]  /*7ed0*/  LDSM.16.MT88.4 R124, [R203+0x1900] ;  /* 0x00190000cb7c783b */ /* 0x000fee0000004200 */
[C---:B--2---:R-:W-:Y:S08]  /*7ee0*/  HMMA.16816.F32 R36, R100.reuse, R104, R36 ;  /* 0x000000686424723c */ /* 0x044ff00000001824 */
[C---:B------:R-:W-:Y:S01]  /*7ef0*/  HMMA.16816.F32 R40, R100.reuse, R106, R40 ;  /* 0x0000006a6428723c */ /* 0x040fe20000001828 */
[----:B------:R-:W2:Y:S07]  /*7f00*/  LDSM.16.MT88.4 R104, [R203+0x5100] ;  /* 0x00510000cb68783b */ /* 0x000eae0000004200 */
[C---:B----4-:R-:W-:Y:S08]  /*7f10*/  HMMA.16816.F32 R44, R100.reuse, R116, R44 ;  /* 0x00000074642c723c */ /* 0x050ff0000000182c */
        /* <DEDUP_REMOVED lines=10> */
[----:B------:R-:W-:Y:S07]  /*7fc0*/  LDSM.16.MT88.4 R104, [R197+0x1900] ;  /* 0x00190000c568783b */ /* 0x000fee0000004200 */
[C---:B----4-:R-:W-:Y:S08]  /*7fd0*/  HMMA.16816.F32 R76, R100.reuse, R116, R76 ;  /* 0x00000074644c723c */ /* 0x050ff0000000184c */
[C---:B------:R-:W-:Y:S01]  /*7fe0*/  HMMA.16816.F32 R80, R100.reuse, R118, R80 ;  /* 0x000000766450723c */ /* 0x040fe20000001850 */
[----:B------:R-:W2:Y:S07]  /*7ff0*/  LDSM.16.MT88.4 R116, [R198+0x1900] ;  /* 0x00190000c674783b */ /* 0x000eae0000004200 */
        /* <DEDUP_REMOVED lines=25> */
[C---:B-1----:R-:W-:Y:S07]  /*8190*/  HMMA.16816.F32 R76, R136.reuse, R4, R76 ;  /* 0x00000004884c723c */ /* 0x042fee000000184c */
        /* <DEDUP_REMOVED lines=8> */
[C---:B--2---:R-:W-:Y:S03]  /*8220*/  HMMA.16816.F32 R92, R136.reuse, R12, R92 ;  /* 0x0000000c885c723c */ /* 0x044fe6000000185c */
[----:B------:R-:W-:Y:S04]  /*8230*/  FADD.FTZ R175, R175, R174 ;  /* 0x000000aeafaf7221 */ /* 0x000fe80000010000 */
[----:B------:R-:W-:Y:S01]  /*8240*/  FADD.FTZ R2, R178, R175 ;  /* 0x000000afb2027221 */ /* 0x000fe20000010000 */
[----:B------:R-:W-:Y:S04]  /*8250*/  HMMA.16816.F32 R96, R136, R14, R96 ;  /* 0x0000000e8860723c */ /* 0x000fe80000001860 */
[----:B------:R-:W-:Y:S04]  /*8260*/  FADD.FTZ R2, R179, R2 ;  /* 0x00000002b3027221 */ /* 0x000fe80000010000 */
[----:B------:R-:W-:Y:S01]  /*8270*/  FADD.FTZ R229, R229, R2 ;  /* 0x00000002e5e57221 */ /* 0x000fe20000010000 */
[----:B------:R-:W-:Y:S03]  /*8280*/  MOV R2, R132 ;  /* 0x0000008400027202 */ /* 0x000fe60000000f00 */
[----:B------:R-:W-:Y:S04]  /*8290*/  FADD.FTZ R230, R230, R229 ;  /* 0x000000e5e6e67221 */ /* 0x000fe80000010000 */
[----:B------:R-:W-:Y:S04]  /*82a0*/  FADD.FTZ R233, R233, R230 ;  /* 0x000000e6e9e97221 */ /* 0x000fe80000010000 */
[----:B------:R-:W-:Y:S04]  /*82b0*/  FADD.FTZ R234, R234, R233 ;  /* 0x000000e9eaea7221 */ /* 0x000fe80000010000 */
[----:B------:R-:W-:Y:S04]  /*82c0*/  FADD.FTZ R237, R237, R234 ;  /* 0x000000eaeded7221 */ /* 0x000fe80000010000 */
[----:B------:R-:W-:Y:S01]  /*82d0*/  FADD.FTZ R212, R238, R237 ;  /* 0x000000edeed47221 */ /* 0x000fe20000010000 */
[----:B------:R-:W-:-:S05]  /*82e0*/  @P0 BRA `(.L_x_596) ;  /* 0xffffcd3000000947 */ /* 0x000fca000383ffff */
.L_x_593:
[----:B------:R-:W-:-:S13]  /*82f0*/  ISETP.LE.AND P0, PT, RZ, UR6, PT ;  /* 0x00000006ff007c0c */ /* 0x000fda000bf03270 */
[----:B------:R-:W-:Y:S05]  /*8300*/  @!P0 BRA `(.L_x_597) ;  /* 0x00002dc000008947 */ /* 0x000fea0003800000 */
[----:B------:R-:W-:Y:S01]  /*8310*/  SHF.R.S32.HI R215, RZ, 0x1f, R182 ;  /* 0x0000001fffd77819 */ /* 0x000fe200000114b6 */
[----:B------:R-:W-:Y:S01]  /*8320*/  IMAD.MOV.U32 R135, RZ, RZ, R132 ;  /* 0x000000ffff877224 */ /* 0x000fe200078e0084 */
[C---:B------:R-:W-:Y:S01]  /*8330*/  SHF.L.U32 R216, R182.reuse, 0x1, RZ ;  /* 0x00000001b6d87819 */ /* 0x040fe200000006ff */
[----:B------:R-:W-:Y:S01]  /*8340*/  IMAD.MOV.U32 R3, RZ, RZ, R0 ;  /* 0x000000ffff037224 */ /* 0x000fe200078e0000 */
[----:B------:R-:W-:Y:S01]  /*8350*/  SHF.L.U64.HI R215, R182, 0x1, R215 ;  /* 0x00000001b6d77819 */ /* 0x000fe200000102d7 */
[C---:B------:R-:W-:Y:S01]  /*8360*/  IMAD.SHL.U32 R217, R181.reuse, 0x2, RZ ;  /* 0x00000002b5d97824 */ /* 0x040fe200078e00ff */
[----:B------:R-:W-:Y:S02]  /*8370*/  SHF.L.U64.HI R214, R181, 0x1, R214 ;  /* 0x00000001b5d67819 */ /* 0x000fe400000102d6 */
[C---:B------:R-:W-:Y:S02]  /*8380*/  SHF.L.U64.HI R218, R180.reuse, 0x1, R183 ;  /* 0x00000001b4da7819 */ /* 0x040fe400000102b7 */
[----:B------:R-:W-:Y:S01]  /*8390*/  SHF.L.U32 R219, R180, 0x1, RZ ;  /* 0x00000001b4db7819 */ /* 0x000fe200000006ff */
[----:B------:R-:W-:Y:S05]  /*83a0*/  BRA `(.L_x_598) ;  /* 0x0000032000007947 */ /* 0x000fea0003800000 */
.L_x_600:
[----:B------:R-:W-:Y:S01]  /*83b0*/  ULEA UR4, UR6, UR11, 0x6 ;  /* 0x0000000b06047291 */ /* 0x000fe2000f8e303f */
[----:B------:R-:W-:Y:S05]  /*83c0*/  IMAD.MOV.U32 R208, RZ, RZ, RZ ;  /* 0x000000ffffd07224 */ /* 0x000fea00078e00ff */
        /* <DEDUP_REMOVED lines=29> */
[CC--:B-1----:R-:W-:Y:S02]  /*85a0*/  IADD3 R10, P1, R2.reuse, R216.reuse, RZ ;  /* 0x000000d8020a7210 */ /* 0x0c2fe40007f3e0ff */
[C---:B------:R-:W-:Y:S02]  /*85b0*/  IADD3 R8, P0, R2.reuse, R217, RZ ;  /* 0x000000d902087210 */ /* 0x040fe40007f1e0ff */
[C---:B--2---:R-:W-:Y:S02]  /*85c0*/  IADD3.X R11, R7.reuse, R215, RZ, P1, !PT ;  /* 0x000000d7070b7210 */ /* 0x044fe40000ffe4ff */
[----:B------:R-:W-:Y:S01]  /*85d0*/  IADD3 R12, P1, R2, R219, RZ ;  /* 0x000000db020c7210 */ /* 0x000fe20007f3e0ff */
[C---:B------:R-:W-:Y:S01]  /*85e0*/  IMAD.X R9, R7.reuse, 0x1, R214, P0 ;  /* 0x0000000107097824 */ /* 0x040fe200000e06d6 */
[C---:B---3--:R-:W-:Y:S01]  /*85f0*/  IADD3 R6, P0, R0.reuse, R216, RZ ;  /* 0x000000d800067210 */ /* 0x048fe20007f1e0ff */
[----:B------:R1:W-:Y:S02]  /*8600*/  LDGSTS.E.BYPASS.LTC128B.128 [R207+0x6100], [R10.64], !P5 ;  /* 0x061000000acf7fae */ /* 0x0003e4000e901d4e */
[--C-:B------:R-:W-:Y:S01]  /*8610*/  IMAD.X R13, R7, 0x1, R218.reuse, P1 ;  /* 0x00000001070d7824 */ /* 0x100fe200008e06da */
        /* <DEDUP_REMOVED lines=11> */
.L_x_598:
[----:B------:R-:W-:Y:S01]  /*86d0*/  SHF.R.S32.HI R9, RZ, 0x1f, R209 ;  /* 0x0000001fff097819 */ /* 0x000fe200000114d1 */
[----:B------:R-:W-:Y:S01]  /*86e0*/  IMAD.WIDE.U32 R6, R209, c[0x0][0x208], RZ ;  /* 0x00008200d1067a25 */ /* 0x000fe200078e00ff */
[----:B------:R-:W-:Y:S01]  /*86f0*/  SHF.R.S32.HI R5, RZ, 0x1f, R208 ;  /* 0x0000001fff057819 */ /* 0x000fe200000114d0 */
[----:B------:R-:W-:Y:S04]  /*8700*/  DEPBAR.LE SB0, 0x0 ;  /* 0x000080000000791a */ /* 0x000fe80000000000 */
[----:B------:R-:W-:Y:S01]  /*8710*/  IMAD R9, R9, c[0x0][0x208], RZ ;  /* 0x0000820009097a24 */ /* 0x000fe200078e02ff */
[----:B------:R-:W-:Y:S01]  /*8720*/  BAR.SYNC.DEFER_BLOCKING 0x0 ;  /* 0x0000000000007b1d */ /* 0x000fe20000010000 */
[----:B------:R-:W-:Y:S01]  /*8730*/  IMAD R5, R5, c[0x0][0x218], RZ ;  /* 0x0000860005057a24 */ /* 0x000fe200078e02ff */
[----:B------:R-:W-:Y:S01]  /*8740*/  UISETP.GE.AND UP0, UPT, UR6, 0x1, UPT ;  /* 0x000000010600788c */ /* 0x000fe2000bf06270 */
        /* <DEDUP_REMOVED lines=23> */
[C---:B------:R-:W-:Y:S02]  /*88c0*/  IADD3 R12, P0, R20.reuse, R217, RZ ;  /* 0x000000d9140c7210 */ /* 0x040fe40007f1e0ff */
[C---:B--2---:R-:W-:Y:S02]  /*88d0*/  IADD3.X R15, R7.reuse, R215, RZ, P1, !PT ;  /* 0x000000d7070f7210 */ /* 0x044fe40000ffe4ff */
[C---:B------:R-:W-:Y:S02]  /*88e0*/  IADD3.X R13, R7.reuse, R214, RZ, P0, !PT ;  /* 0x000000d6070d7210 */ /* 0x040fe400007fe4ff */
[----:B------:R-:W-:Y:S01]  /*88f0*/  IADD3 R20, P1, R20, R219, RZ ;  /* 0x000000db14147210 */ /* 0x000fe20007f3e0ff */
[----:B------:R-:W-:Y:S01]  /*8900*/  @!PT LDS RZ, [RZ] ;  /* 0x00000000fffff984 */ /* 0x000fe20000000800 */
[----:B------:R-:W-:Y:S01]  /*8910*/  @!PT LDS RZ, [RZ] ;  /* 0x00000000fffff984 */ /* 0x000fe20000000800 */
[----:B------:R-:W-:Y:S01]  /*8920*/  @!PT LDS RZ, [RZ] ;  /* 0x00000000fffff984 */ /* 0x000fe20000000800 */
[----:B------:R5:W-:Y:S01]  /*8930*/  LDGSTS.E.BYPASS.LTC128B.128 [R211], [R14.64], !P5 ;  /* 0x000000000ed37fae */ /* 0x000be2000e901d4e */
[C---:B---3--:R-:W-:Y:S02]  /*8940*/  IADD3 R170, P0, R132.reuse, R216, RZ ;  /* 0x000000d884aa7210 */ /* 0x048fe40007f1e0ff */
[----:B------:R-:W-:Y:S02]  /*8950*/  IADD3.X R21, R7, R218, RZ, P1, !PT ;  /* 0x000000da07157210 */ /* 0x000fe40000ffe4ff */
[C---:B------:R-:W-:Y:S02]  /*8960*/  IADD3 R168, P1, R132.reuse, R217, RZ ;  /* 0x000000d984a87210 */ /* 0x040fe40007f3e0ff */
[----:B------:R5:W-:Y:S01]  /*8970*/  LDGSTS.E.BYPASS.LTC128B.128 [R211+0x2000], [R12.64], !P4 ;  /* 0x020000000cd37fae */ /* 0x000be2000e101d4e */
[C---:B----4-:R-:W-:Y:S02]  /*8980*/  IADD3.X R171, R5.reuse, R215, RZ, P0, !PT ;  /* 0x000000d705ab7210 */ /* 0x050fe400007fe4ff */
        /* <DEDUP_REMOVED lines=18> */
[----:B--2---:R-:W-:Y:S07]  /*8ab0*/  LDSM.16.M88.4 R168, [R200+0x7100] ;  /* 0x00710000c8a8783b */ /* 0x004fee0000000200 */
[----:B------:R-:W-:Y:S01]  /*8ac0*/  HMMA.16816.F32 R32, R32, R138, RZ ;  /* 0x0000008a2020723c */ /* 0x000fe200000018ff */
[----:B------:R-:W2:Y:S07]  /*8ad0*/  LDSM.16.M88.4 R136, [R200+0x6900] ;  /* 0x00690000c888783b */ /* 0x000eae0000000200 */
[C---:B------:R-:W-:Y:S01]  /*8ae0*/  HMMA.16816.F32 R4, R140.reuse, R144, R4 ;  /* 0x000000908c04723c */ /* 0x040fe20000001804 */
[----:B------:R-:W4:Y:S07]  /*8af0*/  LDSM.16.M88.4 R172, [R200+0x7900] ;  /* 0x00790000c8ac783b */ /* 0x000f2e0000000200 */
[C---:B------:R-:W-:Y:S01]  /*8b00*/  HMMA.16816.F32 R8, R140.reuse, R146, R8 ;  /* 0x000000928c08723c */ /* 0x040fe20000001808 */
[----:B------:R-:W-:Y:S07]  /*8b10*/  LDSM.16.M88.4 R176, [R199+0xc100] ;  /* 0x00c10000c7b0783b */ /* 0x000fee0000000200 */
[C---:B------:R-:W-:Y:S01]  /*8b20*/  HMMA.16816.F32 R12, R140.reuse, R148, R12 ;  /* 0x000000948c0c723c */ /* 0x040fe2000000180c */
[----:B------:R-:W5:Y:S07]  /*8b30*/  LDSM.16.M88.4 R180, [R192] ;  /* 0x00000000c0b4783b */ /* 0x000f6e0000000200 */
        /* <DEDUP_REMOVED lines=8> */
[----:B------:R-:W3:Y:S07]  /*8bc0*/  LDSM.16.M88.4 R140, [R192+0x800] ;  /* 0x00080000c08c783b */ /* 0x000eee0000000200 */
        /* <DEDUP_REMOVED lines=10> */
[C---:B----4-:R-:W-:Y:S08]  /*8c70*/  HMMA.16816.F32 R28, R160.reuse, R172, R28 ;  /* 0x000000aca01c723c */ /* 0x050ff0000000181c */
[----:B------:R-:W-:Y:S01]  /*8c80*/  HMMA.16816.F32 R32, R160, R174, R32 ;  /* 0x000000aea020723c */ /* 0x000fe20000001820 */
[----:B------:R-:W4:Y:S07]  /*8c90*/  LDSM.16.M88.4 R160, [R205+0x9100] ;  /* 0x00910000cda0783b */ /* 0x000f2e0000000200 */
[C---:B-----5:R-:W-:Y:S01]  /*8ca0*/  HMMA.16816.F32 R4, R176.reuse, R180, R4 ;  /* 0x000000b4b004723c */ /* 0x060fe20000001804 */
[----:B------:R-:W5:Y:S07]  /*8cb0*/  LDSM.16.M88.4 R172, [R191] ;  /* 0x00000000bfac783b */ /* 0x000f6e0000000200 */
        /* <DEDUP_REMOVED lines=18> */
[C---:B----4-:R-:W-:Y:S08]  /*8de0*/  HMMA.16816.F32 R20, R152.reuse, R160, R20 ;  /* 0x000000a09814723c */ /* 0x050ff00000001814 */
[C---:B------:R-:W-:Y:S01]  /*8df0*/  HMMA.16816.F32 R24, R152.reuse, R162, R24 ;  /* 0x000000a29818723c */ /* 0x040fe20000001818 */
[----:B------:R-:W-:Y:S07]  /*8e00*/  LDSM.16.M88.4 R160, [R199+0x10100] ;  /* 0x01010000c7a0783b */ /* 0x000fee0000000200 */
[C---:B------:R-:W-:Y:S08]  /*8e10*/  HMMA.16816.F32 R28, R152.reuse, R164, R28 ;  /* 0x000000a4981c723c */ /* 0x040ff0000000181c */
[----:B------:R-:W-:Y:S01]  /*8e20*/  HMMA.16816.F32 R32, R152, R166, R32 ;  /* 0x000000a69820723c */ /* 0x000fe20000001820 */
[----:B------:R-:W4:Y:S07]  /*8e30*/  LDSM.16.M88.4 R152, [R200+0x9100] ;  /* 0x00910000c898783b */ /* 0x000f2e0000000200 */
        /* <DEDUP_REMOVED lines=52> */
[----:B------:R-:W1:Y:S01]  /*9180*/  LDSM.16.M88.4 R168, [R199+0x14100] ;  /* 0x01410000c7a8783b */ /* 0x000e620000000200 */
[C---:B-----5:R-:W-:Y:S08]  /*9190*/  HMMA.16816.F32 R4, R176.reuse, R180, R4 ;  /* 0x000000b4b004723c */ /* 0x060ff00000001804 */
[C---:B------:R-:W-:Y:S08]  /*91a0*/  HMMA.16816.F32 R8, R176.reuse, R182, R8 ;  /* 0x000000b6b008723c */ /* 0x040ff00000001808 */
[C---:B---3--:R-:W-:Y:S08]  /*91b0*/  HMMA.16816.F32 R12, R176.reuse, R140, R12 ;  /* 0x0000008cb00c723c */ /* 0x048ff0000000180c */
        /* <DEDUP_REMOVED lines=10> */
[C---:B----4-:R-:W-:Y:S08]  /*9260*/  HMMA.16816.F32 R20, R160.reuse, R152, R20 ;  /* 0x00000098a014723c */ /* 0x050ff00000001814 */
        /* <DEDUP_REMOVED lines=30> */
[C---:B---3--:R-:W-:Y:S01]  /*9450*/  HMMA.16816.F32 R20, R168.reuse, R4, R20 ;  /* 0x00000004a814723c */ /* 0x048fe20000001814 */
[----:B-----5:R-:W3:Y:S01]  /*9460*/  LDSM.16.M88.4 R8, [R192+0x5800] ;  /* 0x00580000c008783b */ /* 0x020ee20000000200 */
[----:B------:R-:W-:Y:S07]  /*9470*/  DEPBAR.LE SB0, 0x0 ;  /* 0x000080000000791a */ /* 0x000fee0000000000 */
[----:B------:R-:W1:Y:S01]  /*9480*/  MUFU.TANH R164, R164 ;  /* 0x000000a400a47308 */ /* 0x000e620000002400 */
[----:B------:R-:W-:Y:S01]  /*9490*/  BAR.SYNC.DEFER_BLOCKING 0x0 ;  /* 0x0000000000007b1d */ /* 0x000fe20000010000 */
[C---:B------:R-:W-:Y:S08]  /*94a0*/  HMMA.16816.F32 R24, R168.reuse, R6, R24 ;  /* 0x00000006a818723c */ /* 0x040ff00000001818 */
[----:B------:R-:W1:Y:S05]  /*94b0*/  MUFU.TANH R230, R230 ;  /* 0x000000e600e67308 */ /* 0x000e6a0000002400 */
[----:B------:R-:W-:Y:S02]  /*94c0*/  FMUL.FTZ R220, R20, c[0x0][0x320] ;  /* 0x0000c80014dc7a20 */ /* 0x000fe40000410000 */
[----:B------:R-:W-:Y:S03]  /*94d0*/  FMUL.FTZ R21, R21, c[0x0][0x320] ;  /* 0x0000c80015157a20 */ /* 0x000fe60000410000 */
[----:B------:R-:W1:Y:S01]  /*94e0*/  MUFU.TANH R178, R178 ;  /* 0x000000b200b27308 */ /* 0x000e620000002400 */
[----:B------:R-:W-:Y:S02]  /*94f0*/  FMUL.FTZ R22, R22, c[0x0][0x320] ;  /* 0x0000c80016167a20 */ /* 0x000fe40000410000 */
[----:B------:R-:W-:Y:S03]  /*9500*/  FMUL.FTZ R23, R23, c[0x0][0x320] ;  /* 0x0000c80017177a20 */ /* 0x000fe60000410000 */
[----:B------:R-:W-:Y:S02]  /*9510*/  FMUL.FTZ R162, R24, c[0x0][0x320] ;  /* 0x0000c80018a27a20 */ /* 0x000fe40000410000 */
[----:B------:R-:W-:Y:S02]  /*9520*/  FMUL.FTZ R25, R25, c[0x0][0x320] ;  /* 0x0000c80019197a20 */ /* 0x000fe40000410000 */
[----:B------:R1:W1:Y:S01]  /*9530*/  MUFU.TANH R172, R13 ;  /* 0x0000000d00ac7308 */ /* 0x0002620000002400 */
[----:B------:R-:W-:Y:S02]  /*9540*/  FMUL.FTZ R26, R26, c[0x0][0x320] ;  /* 0x0000c8001a1a7a20 */ /* 0x000fe40000410000 */
[----:B------:R-:W-:Y:S01]  /*9550*/  FMUL.FTZ R27, R27, c[0x0][0x320] ;  /* 0x0000c8001b1b7a20 */ /* 0x000fe20000410000 */
[C---:B---3--:R-:W-:Y:S06]  /*9560*/  HMMA.16816.F32 R28, R168.reuse, R8, R28 ;  /* 0x00000008a81c723c */ /* 0x048fec000000181c */
[----:B------:R3:W1:Y:S02]  /*9570*/  MUFU.TANH R176, R14 ;  /* 0x0000000e00b07308 */ /* 0x0006640000002400 */
[----:B------:R-:W-:Y:S08]  /*9580*/  HMMA.16816.F32 R32, R168, R10, R32 ;  /* 0x0000000aa820723c */ /* 0x000ff00000001820 */
[----:B------:R3:W1:Y:S08]  /*9590*/  MUFU.TANH R174, R15 ;  /* 0x0000000f00ae7308 */ /* 0x0006700000002400 */
        /* <DEDUP_REMOVED lines=27> */
[----:B------:R3:W1:Y:S02]  /*9750*/  MUFU.TANH R133, R35 ;  /* 0x0000002300857308 */ /* 0x0006640000002400 */
[----:B-1234-:R-:W-:-:S05]  /*9760*/  @P0 BRA `(.L_x_600) ;  /* 0xffffec4000000947 */ /* 0x01efca000383ffff */
.L_x_599:
[----:B-1----:R-:W-:Y:S01]  /*9770*/  FMNMX.FTZ R11, R226, R3, !PT ;  /* 0x00000003e20b7209 */ /* 0x002fe20007810000 */
        /* <DEDUP_REMOVED lines=35> */
[----:B------:R-:W-:Y:S01]  /*99b0*/  ISETP.LT.AND P0, PT, RZ, UR6, PT ;  /* 0x00000006ff007c0c */ /* 0x000fe2000bf01270 */
[----:B------:R-:W-:Y:S01]  /*99c0*/  SHFL.BFLY PT, R11, R6, 0x2, 0x1f ;  /* 0x0c401f00060b7f89 */ /* 0x000fe200000e0000 */
[----:B------:R-:W-:Y:S07]  /*99d0*/  UIADD3 UR6, UR6, -0x1, URZ ;  /* 0xffffffff06067890 */ /* 0x000fee000fffe03f */
[----:B------:R-:W1:Y:S02]  /*99e0*/  SHFL.BFLY PT, R7, R4, 0x2, 0x1f ;  /* 0x0c401f0004077f89 */ /* 0x000e6400000e0000 */
[----:B-1----:R-:W-:Y:S02]  /*99f0*/  FMNMX.FTZ R5, R4, R7, !PT ;  /* 0x0000000704057209 */ /* 0x002fe40007810000 */
[----:B------:R-:W-:Y:S04]  /*9a00*/  FMNMX.FTZ R9, R6, R11, !PT ;  /* 0x0000000b06097209 */ /* 0x000fe80007810000 */
[----:B------:R-:W1:Y:S08]  /*9a10*/  SHFL.BFLY PT, R132, R5, 0x1, 0x1f ;  /* 0x0c201f0005847f89 */ /* 0x000e7000000e0000 */
[----:B------:R-:W2:Y:S01]  /*9a20*/  SHFL.BFLY PT, R0, R9, 0x1, 0x1f ;  /* 0x0c201f0009007f89 */ /* 0x000ea200000e0000 */
[----:B-1----:R-:W-:Y:S05]  /*9a30*/  FMNMX.FTZ R132, R132, R5, !PT ;  /* 0x0000000584847209 */ /* 0x002fea0007810000 */
[----:B------:R-:W-:Y:S01]  /*9a40*/  FMUL.FTZ R145, R132, c[0x0][0x2d0] ;  /* 0x0000b40084917a20 */ /* 0x000fe20000410000 */
[----:B--2---:R-:W-:Y:S03]  /*9a50*/  FMNMX.FTZ R0, R9, R0, !PT ;  /* 0x0000000009007209 */ /* 0x004fe60007810000 */
[--C-:B------:R-:W-:Y:S02]  /*9a60*/  FFMA.FTZ R166, R166, c[0x0][0x2d0], -R145.reuse ;  /* 0x0000b400a6a67a23 */ /* 0x100fe40000010891 */
[----:B------:R-:W-:Y:S02]  /*9a70*/  FFMA.FTZ R165, R164, c[0x0][0x2d0], -R145 ;  /* 0x0000b400a4a57a23 */ /* 0x000fe40000010891 */
[C---:B------:R-:W-:Y:S02]  /*9a80*/  FADD.FTZ R2, -R0.reuse, R3 ;  /* 0x0000000300027221 */ /* 0x040fe40000010100 */
[----:B------:R-:W-:Y:S01]  /*9a90*/  FMUL.FTZ R147, R0, c[0x0][0x2d0] ;  /* 0x0000b40000937a20 */ /* 0x000fe20000410000 */
[----:B------:R-:W-:Y:S01]  /*9aa0*/  MUFU.EX2 R166, R166 ;  /* 0x000000a600a67308 */ /* 0x000fe20000000800 */
[----:B------:R-:W-:Y:S02]  /*9ab0*/  FMUL.FTZ R3, R2, c[0x0][0x2d0] ;  /* 0x0000b40002037a20 */ /* 0x000fe40000410000 */
[----:B------:R-:W-:Y:S02]  /*9ac0*/  FADD.FTZ R2, -R132, R135 ;  /* 0x0000008784027221 */ /* 0x000fe40000010100 */
[--C-:B------:R-:W-:Y:S02]  /*9ad0*/  FFMA.FTZ R170, R226, c[0x0][0x2d0], -R147.reuse ;  /* 0x0000b400e2aa7a23 */ /* 0x100fe40000010893 */
[--C-:B------:R-:W-:Y:S02]  /*9ae0*/  FFMA.FTZ R169, R224, c[0x0][0x2d0], -R147.reuse ;  /* 0x0000b400e0a97a23 */ /* 0x100fe40000010893 */
[--C-:B------:R-:W-:Y:S01]  /*9af0*/  FFMA.FTZ R168, R230, c[0x0][0x2d0], -R147.reuse ;  /* 0x0000b400e6a87a23 */ /* 0x100fe20000010893 */
[----:B------:R-:W1:Y:S01]  /*9b00*/  MUFU.EX2 R3, R3 ;  /* 0x0000000300037308 */ /* 0x000e620000000800 */
[----:B------:R-:W-:Y:S02]  /*9b10*/  FFMA.FTZ R167, R234, c[0x0][0x2d0], -R147 ;  /* 0x0000b400eaa77a23 */ /* 0x000fe40000010893 */
[--C-:B------:R-:W-:Y:S02]  /*9b20*/  FFMA.FTZ R164, R232, c[0x0][0x2d0], -R145.reuse ;  /* 0x0000b400e8a47a23 */ /* 0x100fe40000010891 */
[----:B------:R-:W-:Y:S02]  /*9b30*/  FFMA.FTZ R135, R228, c[0x0][0x2d0], -R145 ;  /* 0x0000b400e4877a23 */ /* 0x000fe40000010891 */
[----:B------:R-:W-:Y:S02]  /*9b40*/  FMUL.FTZ R4, R2, c[0x0][0x2d0] ;  /* 0x0000b40002047a20 */ /* 0x000fe40000410000 */
[----:B------:R-:W-:Y:S01]  /*9b50*/  FFMA.FTZ R175, R142, c[0x0][0x2d0], -R147 ;  /* 0x0000b4008eaf7a23 */ /* 0x000fe20000010893 */
[----:B------:R-:W-:Y:S01]  /*9b60*/  MUFU.EX2 R170, R170 ;  /* 0x000000aa00aa7308 */ /* 0x000fe20000000800 */
[----:B------:R-:W-:Y:S02]  /*9b70*/  FFMA.FTZ R177, R138, c[0x0][0x2d0], -R145 ;  /* 0x0000b4008ab17a23 */ /* 0x000fe40000010891 */
[----:B------:R-:W-:Y:S02]  /*9b80*/  FFMA.FTZ R183, R160, c[0x0][0x2d0], -R147 ;  /* 0x0000b400a0b77a23 */ /* 0x000fe40000010893 */
[----:B------:R-:W-:Y:S02]  /*9b90*/  FFMA.FTZ R221, R158, c[0x0][0x2d0], -R145 ;  /* 0x0000b4009edd7a23 */ /* 0x000fe40000010891 */
[--C-:B------:R-:W-:Y:S02]  /*9ba0*/  FFMA.FTZ R223, R152, c[0x0][0x2d0], -R147.reuse ;  /* 0x0000b40098df7a23 */ /* 0x100fe40000010893 */
[----:B------:R-:W-:Y:S01]  /*9bb0*/  FFMA.FTZ R224, R154, c[0x0][0x2d0], -R147 ;  /* 0x0000b4009ae07a23 */ /* 0x000fe20000010893 */
[----:B------:R2:W3:Y:S01]  /*9bc0*/  MUFU.EX2 R2, R4 ;  /* 0x0000000400027308 */ /* 0x0004e20000000800 */
[----:B------:R-:W-:Y:S01]  /*9bd0*/  LDSM.16.MT88.4 R152, [R197+0x3900] ;  /* 0x00390000c598783b */ /* 0x000fe20000004200 */
[--C-:B------:R-:W-:Y:S02]  /*9be0*/  FFMA.FTZ R225, R150, c[0x0][0x2d0], -R145.reuse ;  /* 0x0000b40096e17a23 */ /* 0x100fe40000010891 */
[C---:B-1----:R-:W-:Y:S02]  /*9bf0*/  FMUL.FTZ R5, R3.reuse, R129 ;  /* 0x0000008103057220 */ /* 0x042fe40000410000 */
[C---:B------:R-:W-:Y:S02]  /*9c00*/  FMUL.FTZ R8, R3.reuse, R124 ;  /* 0x0000007c03087220 */ /* 0x040fe40000410000 */
[C---:B------:R-:W-:Y:S02]  /*9c10*/  FMUL.FTZ R9, R3.reuse, R125 ;  /* 0x0000007d03097220 */ /* 0x040fe40000410000 */
[----:B------:R-:W1:Y:S01]  /*9c20*/  MUFU.EX2 R169, R169 ;  /* 0x000000a900a97308 */ /* 0x000e620000000800 */
[C---:B------:R-:W-:Y:S02]  /*9c30*/  FMUL.FTZ R16, R3.reuse, R116 ;  /* 0x0000007403107220 */ /* 0x040fe40000410000 */
[C---:B------:R-:W-:Y:S02]  /*9c40*/  FMUL.FTZ R17, R3.reuse, R117 ;  /* 0x0000007503117220 */ /* 0x040fe40000410000 */
[C---:B------:R-:W-:Y:S02]  /*9c50*/  FMUL.FTZ R24, R3.reuse, R108 ;  /* 0x0000006c03187220 */ /* 0x040fe40000410000 */
[C---:B------:R-:W-:Y:S02]  /*9c60*/  FMUL.FTZ R25, R3.reuse, R109 ;  /* 0x0000006d03197220 */ /* 0x040fe40000410000 */
[C---:B------:R-:W-:Y:S01]  /*9c70*/  FMUL.FTZ R32, R3.reuse, R100 ;  /* 0x0000006403207220 */ /* 0x040fe20000410000 */
[----:B------:R-:W-:Y:S01]  /*9c80*/  MUFU.EX2 R168, R168 ;  /* 0x000000a800a87308 */ /* 0x000fe20000000800 */
[C---:B------:R-:W-:Y:S02]  /*9c90*/  FMUL.FTZ R33, R3.reuse, R101 ;  /* 0x0000006503217220 */ /* 0x040fe40000410000 */
[----:B------:R-:W-:Y:S02]  /*9ca0*/  FFMA.FTZ R226, R148, c[0x0][0x2d0], -R145 ;  /* 0x0000b40094e27a23 */ /* 0x000fe40000010891 */
[----:B--2---:R-:W-:Y:S01]  /*9cb0*/  FMUL.FTZ R4, R3, R128 ;  /* 0x0000008003047220 */ /* 0x004fe20000410000 */
[----:B------:R-:W-:Y:S01]  /*9cc0*/  LDSM.16.MT88.4 R148, [R198+0x3900] ;  /* 0x00390000c694783b */ /* 0x000fe20000004200 */
[C---:B---3--:R-:W-:Y:S02]  /*9cd0*/  FMUL.FTZ R6, R2.reuse, R130 ;  /* 0x0000008202067220 */ /* 0x048fe40000410000 */
[C---:B------:R-:W-:Y:S01]  /*9ce0*/  FMUL.FTZ R7, R2.reuse, R131 ;  /* 0x0000008302077220 */ /* 0x040fe20000410000 */
[----:B------:R-:W2:Y:S01]  /*9cf0*/  MUFU.EX2 R167, R167 ;  /* 0x000000a700a77308 */ /* 0x000ea20000000800 */
[C---:B------:R-:W-:Y:S02]  /*9d00*/  FMUL.FTZ R10, R2.reuse, R126 ;  /* 0x0000007e020a7220 */ /* 0x040fe40000410000 */
[C---:B------:R-:W-:Y:S01]  /*9d10*/  FMUL.FTZ R11, R2.reuse, R127 ;  /* 0x0000007f020b7220 */ /* 0x040fe20000410000 */
[----:B-1----:R-:W-:Y:S01]  /*9d20*/  F2FP.PACK_AB R128, R169, R170 ;  /* 0x000000aaa980723e */ /* 0x002fe200000000ff */
[C---:B------:R-:W-:Y:S01]  /*9d30*/  FMUL.FTZ R18, R2.reuse, R118 ;  /* 0x0000007602127220 */ /* 0x040fe20000410000 */
[----:B------:R-:W-:Y:S01]  /*9d40*/  LDSM.16.MT88.4 R124, [R203+0x2900] ;  /* 0x00290000cb7c783b */ /* 0x000fe20000004200 */
[C---:B------:R-:W-:Y:S02]  /*9d50*/  FMUL.FTZ R19, R2.reuse, R119 ;  /* 0x0000007702137220 */ /* 0x040fe40000410000 */
[C---:B------:R-:W-:Y:S01]  /*9d60*/  FMUL.FTZ R26, R2.reuse, R110 ;  /* 0x0000006e021a7220 */ /* 0x040fe20000410000 */
[----:B------:R-:W1:Y:S01]  /*9d70*/  MUFU.EX2 R165, R165 ;  /* 0x000000a500a57308 */ /* 0x000e620000000800 */
[C---:B------:R-:W-:Y:S02]  /*9d80*/  FMUL.FTZ R27, R2.reuse, R111 ;  /* 0x0000006f021b7220 */ /* 0x040fe40000410000 */
[C---:B------:R-:W-:Y:S01]  /*9d90*/  FMUL.FTZ R34, R2.reuse, R102 ;  /* 0x0000006602227220 */ /* 0x040fe20000410000 */
[----:B------:R-:W-:Y:S01]  /*9da0*/  LDSM.16.MT88.4 R108, [R196+0x2100] ;  /* 0x00210000c46c783b */ /* 0x000fe20000004200 */
[----:B------:R-:W-:Y:S02]  /*9db0*/  FMUL.FTZ R35, R2, R103 ;  /* 0x0000006702237220 */ /* 0x000fe40000410000 */
[--C-:B------:R-:W-:Y:S02]  /*9dc0*/  FFMA.FTZ R227, R146, c[0x0][0x2d0], -R147.reuse ;  /* 0x0000b40092e37a23 */ /* 0x100fe40000010893 */
[C---:B------:R-:W-:Y:S01]  /*9dd0*/  FMUL.FTZ R36, R3.reuse, R36 ;  /* 0x0000002403247220 */ /* 0x040fe20000410000 */
[----:B------:R-:W-:Y:S01]  /*9de0*/  MUFU.EX2 R164, R164 ;  /* 0x000000a400a47308 */ /* 0x000fe20000000800 */
[----:B------:R-:W-:Y:S01]  /*9df0*/  FMUL.FTZ R37, R3, R37 ;  /* 0x0000002503257220 */ /* 0x000fe20000410000 */
[----:B------:R-:W-:Y:S01]  /*9e00*/  LDSM.16.MT88.4 R100, [R197+0x2100] ;  /* 0x00210000c564783b */ /* 0x000fe20000004200 */
[C---:B------:R-:W-:Y:S01]  /*9e10*/  FMUL.FTZ R38, R2.reuse, R38 ;  /* 0x0000002602267220 */ /* 0x040fe20000410000 */
[----:B--2---:R-:W-:Y:S01]  /*9e20*/  F2FP.PACK_AB R130, R167, R168 ;  /* 0x000000a8a782723e */ /* 0x004fe200000000ff */
[C---:B------:R-:W-:Y:S02]  /*9e30*/  FMUL.FTZ R39, R2.reuse, R39 ;  /* 0x0000002702277220 */ /* 0x040fe40000410000 */
[C---:B------:R-:W-:Y:S02]  /*9e40*/  FMUL.FTZ R40, R3.reuse, R40 ;  /* 0x0000002803287220 */ /* 0x040fe40000410000 */
[----:B------:R-:W-:Y:S01]  /*9e50*/  FMUL.FTZ R41, R3, R41 ;  /* 0x0000002903297220 */ /* 0x000fe20000410000 */
[----:B------:R-:W2:Y:S01]  /*9e60*/  MUFU.EX2 R135, R135 ;  /* 0x0000008700877308 */ /* 0x000ea20000000800 */
[----:B------:R-:W-:Y:S01]  /*9e70*/  LDSM.16.MT88.4 R116, [R197+0x900] ;  /* 0x00090000c574783b */ /* 0x000fe20000004200 */
[C---:B------:R-:W-:Y:S01]  /*9e80*/  FMUL.FTZ R42, R2.reuse, R42 ;  /* 0x0000002a022a7220 */ /* 0x040fe20000410000 */
[----:B-1----:R-:W-:Y:S01]  /*9e90*/  F2FP.PACK_AB R129, R165, R166 ;  /* 0x000000a6a581723e */ /* 0x002fe200000000ff */
[C---:B------:R-:W-:Y:S02]  /*9ea0*/  FMUL.FTZ R43, R2.reuse, R43 ;  /* 0x0000002b022b7220 */ /* 0x040fe40000410000 */
[C---:B------:R-:W-:Y:S02]  /*9eb0*/  FMUL.FTZ R44, R3.reuse, R44 ;  /* 0x0000002c032c7220 */ /* 0x040fe40000410000 */
[C---:B------:R-:W-:Y:S02]  /*9ec0*/  FMUL.FTZ R45, R3.reuse, R45 ;  /* 0x0000002d032d7220 */ /* 0x040fe40000410000 */
[----:B------:R-:W-:Y:S01]  /*9ed0*/  MUFU.EX2 R175, R175 ;  /* 0x000000af00af7308 */ /* 0x000fe20000000800 */
[C---:B------:R-:W-:Y:S02]  /*9ee0*/  FMUL.FTZ R46, R2.reuse, R46 ;  /* 0x0000002e022e7220 */ /* 0x040fe40000410000 */
[C---:B------:R-:W-:Y:S02]  /*9ef0*/  FMUL.FTZ R47, R2.reuse, R47 ;  /* 0x0000002f022f7220 */ /* 0x040fe40000410000 */
[C---:B------:R-:W-:Y:S02]  /*9f00*/  FMUL.FTZ R48, R3.reuse, R48 ;  /* 0x0000003003307220 */ /* 0x040fe40000410000 */
[C---:B------:R-:W-:Y:S02]  /*9f10*/  FMUL.FTZ R49, R3.reuse, R49 ;  /* 0x0000003103317220 */ /* 0x040fe40000410000 */
[C---:B------:R-:W-:Y:S01]  /*9f20*/  FMUL.FTZ R50, R2.reuse, R50 ;  /* 0x0000003202327220 */ /* 0x040fe20000410000 */
[----:B------:R-:W-:Y:S01]  /*9f30*/  MUFU.EX2 R177, R177 ;  /* 0x000000b100b17308 */ /* 0x000fe20000000800 */
[C---:B------:R-:W-:Y:S02]  /*9f40*/  FMUL.FTZ R51, R2.reuse, R51 ;  /* 0x0000003302337220 */ /* 0x040fe40000410000 */
[----:B------:R-:W-:Y:S01]  /*9f50*/  FMUL.FTZ R52, R3, R52 ;  /* 0x0000003403347220 */ /* 0x000fe20000410000 */
[----:B--2---:R-:W-:Y:S01]  /*9f60*/  F2FP.PACK_AB R131, R135, R164 ;  /* 0x000000a48783723e */ /* 0x004fe200000000ff */
[C---:B------:R-:W-:Y:S02]  /*9f70*/  FMUL.FTZ R53, R3.reuse, R53 ;  /* 0x0000003503357220 */ /* 0x040fe40000410000 */
[C---:B------:R-:W-:Y:S02]  /*9f80*/  FMUL.FTZ R54, R2.reuse, R54 ;  /* 0x0000003602367220 */ /* 0x040fe40000410000 */
[C---:B------:R-:W-:Y:S01]  /*9f90*/  FMUL.FTZ R55, R2.reuse, R55 ;  /* 0x0000003702377220 */ /* 0x040fe20000410000 */
[----:B------:R-:W-:Y:S01]  /*9fa0*/  MUFU.EX2 R183, R183 ;  /* 0x000000b700b77308 */ /* 0x000fe20000000800 */
[C---:B------:R-:W-:Y:S05]  /*9fb0*/  HMMA.16816.F32 R4, R128.reuse, R12, R4 ;  /* 0x0000000c8004723c */ /* 0x040fea0000001804 */
        /* <DEDUP_REMOVED lines=9> */
[----:B------:R-:W1:Y:S01]  /*a050*/  LDSM.16.MT88.4 R120, [R196+0x100] ;  /* 0x00010000c478783b */ /* 0x000e620000004200 */
        /* <DEDUP_REMOVED lines=9> */
[----:B------:R-:W-:Y:S01]  /*a0f0*/  MUFU.EX2 R225, R225 ;  /* 0x000000e100e17308 */ /* 0x000fe20000000800 */
[C---:B------:R-:W-:Y:S02]  /*a100*/  FMUL.FTZ R62, R2.reuse, R62 ;  /* 0x0000003e023e7220 */ /* 0x040fe40000410000 */
[C---:B------:R-:W-:Y:S04]  /*a110*/  FMUL.FTZ R22, R2.reuse, R114 ;  /* 0x0000007202167220 */ /* 0x040fe80000410000 */
[C---:B------:R-:W-:Y:S02]  /*a120*/  FMUL.FTZ R23, R2.reuse, R115 ;  /* 0x0000007302177220 */ /* 0x040fe40000410000 */
[----:B------:R-:W2:Y:S01]  /*a130*/  LDSM.16.MT88.4 R112, [R203+0x2100] ;  /* 0x00210000cb70783b */ /* 0x000ea20000004200 */
[C---:B------:R-:W-:Y:S01]  /*a140*/  FMUL.FTZ R63, R2.reuse, R63 ;  /* 0x0000003f023f7220 */ /* 0x040fe20000410000 */
[----:B------:R-:W-:Y:S01]  /*a150*/  MUFU.EX2 R226, R226 ;  /* 0x000000e200e27308 */ /* 0x000fe20000000800 */
[C---:B------:R-:W-:Y:S02]  /*a160*/  FMUL.FTZ R64, R3.reuse, R64 ;  /* 0x0000004003407220 */ /* 0x040fe40000410000 */
        /* <DEDUP_REMOVED lines=8> */
[C---:B------:R-:W-:Y:S04]  /*a1f0*/  FMUL.FTZ R30, R2.reuse, R106 ;  /* 0x0000006a021e7220 */ /* 0x040fe80000410000 */
[C---:B------:R-:W-:Y:S02]  /*a200*/  FMUL.FTZ R31, R2.reuse, R107 ;  /* 0x0000006b021f7220 */ /* 0x040fe40000410000 */
[----:B------:R-:W3:Y:S01]  /*a210*/  LDSM.16.MT88.4 R104, [R198+0x2100] ;  /* 0x00210000c668783b */ /* 0x000ee20000004200 */
[C---:B------:R-:W-:Y:S02]  /*a220*/  FMUL.FTZ R68, R3.reuse, R68 ;  /* 0x0000004403447220 */ /* 0x040fe40000410000 */
[C---:B------:R-:W-:Y:S02]  /*a230*/  FMUL.FTZ R69, R3.reuse, R69 ;  /* 0x0000004503457220 */ /* 0x040fe40000410000 */
[C---:B-1----:R-:W-:Y:S03]  /*a240*/  HMMA.16816.F32 R28, R128.reuse, R120, R28 ;  /* 0x00000078801c723c */ /* 0x042fe6000000181c */
[C---:B------:R-:W-:Y:S02]  /*a250*/  FMUL.FTZ R70, R2.reuse, R70 ;  /* 0x0000004602467220 */ /* 0x040fe40000410000 */
[C---:B------:R-:W-:Y:S02]  /*a260*/  FMUL.FTZ R71, R2.reuse, R71 ;  /* 0x0000004702477220 */ /* 0x040fe40000410000 */
[C---:B------:R-:W-:Y:S01]  /*a270*/  FMUL.FTZ R72, R3.reuse, R72 ;  /* 0x0000004803487220 */ /* 0x040fe20000410000 */
[C---:B------:R-:W-:Y:S01]  /*a280*/  HMMA.16816.F32 R32, R128.reuse, R122, R32 ;  /* 0x0000007a8020723c */ /* 0x040fe20000001820 */
[----:B------:R-:W-:Y:S03]  /*a290*/  LDSM.16.MT88.4 R120, [R196+0x900] ;  /* 0x00090000c478783b */ /* 0x000fe60000004200 */
[C---:B------:R-:W-:Y:S02]  /*a2a0*/  FMUL.FTZ R73, R3.reuse, R73 ;  /* 0x0000004903497220 */ /* 0x040fe40000410000 */
[C---:B------:R-:W-:Y:S02]  /*a2b0*/  FMUL.FTZ R74, R2.reuse, R74 ;  /* 0x0000004a024a7220 */ /* 0x040fe40000410000 */
[C---:B--2---:R-:W-:Y:S04]  /*a2c0*/  HMMA.16816.F32 R36, R128.reuse, R112, R36 ;  /* 0x000000708024723c */ /* 0x044fe80000001824 */
[C---:B------:R-:W-:Y:S02]  /*a2d0*/  FMUL.FTZ R75, R2.reuse, R75 ;  /* 0x0000004b024b7220 */ /* 0x040fe40000410000 */
[C---:B------:R-:W-:Y:S02]  /*a2e0*/  FMUL.FTZ R84, R3.reuse, R84 ;  /* 0x0000005403547220 */ /* 0x040fe40000410000 */
[C---:B------:R-:W-:Y:S01]  /*a2f0*/  HMMA.16816.F32 R40, R128.reuse, R114, R40 ;  /* 0x000000728028723c */ /* 0x040fe20000001828 */
[----:B------:R-:W-:Y:S03]  /*a300*/  LDSM.16.MT88.4 R112, [R203+0x900] ;  /* 0x00090000cb70783b */ /* 0x000fe60000004200 */
[C---:B------:R-:W-:Y:S02]  /*a310*/  FMUL.FTZ R85, R3.reuse, R85 ;  /* 0x0000005503557220 */ /* 0x040fe40000410000 */
[C---:B------:R-:W-:Y:S02]  /*a320*/  FMUL.FTZ R86, R2.reuse, R86 ;  /* 0x0000005602567220 */ /* 0x040fe40000410000 */
[----:B------:R-:W-:Y:S01]  /*a330*/  FMUL.FTZ R87, R2, R87 ;  /* 0x0000005702577220 */ /* 0x000fe20000410000 */
[C---:B---3--:R-:W-:Y:S03]  /*a340*/  HMMA.16816.F32 R44, R128.reuse, R104, R44 ;  /* 0x00000068802c723c */ /* 0x048fe6000000182c */
[----:B------:R-:W-:Y:S02]  /*a350*/  FFMA.FTZ R171, R178, c[0x0][0x2d0], -R147 ;  /* 0x0000b400b2ab7a23 */ /* 0x000fe40000010893 */
[----:B------:R-:W-:Y:S02]  /*a360*/  FFMA.FTZ R178, R136, c[0x0][0x2d0], -R145 ;  /* 0x0000b40088b27a23 */ /* 0x000fe40000010891 */
[----:B------:R-:W-:Y:S01]  /*a370*/  LDSM.16.MT88.4 R136, [R198+0x2900] ;  /* 0x00290000c688783b */ /* 0x000fe20000004200 */
[C---:B------:R-:W-:Y:S01]  /*a380*/  HMMA.16816.F32 R48, R128.reuse, R106, R48 ;  /* 0x0000006a8030723c */ /* 0x040fe20000001830 */
[----:B------:R-:W-:Y:S03]  /*a390*/  MUFU.EX2 R171, R171 ;  /* 0x000000ab00ab7308 */ /* 0x000fe60000000800 */
[----:B------:R-:W-:Y:S02]  /*a3a0*/  FFMA.FTZ R172, R172, c[0x0][0x2d0], -R147 ;  /* 0x0000b400acac7a23 */ /* 0x000fe40000010893 */
[----:B------:R-:W-:Y:S01]  /*a3b0*/  FFMA.FTZ R173, R176, c[0x0][0x2d0], -R145 ;  /* 0x0000b400b0ad7a23 */ /* 0x000fe20000010891 */
[----:B------:R-:W1:Y:S01]  /*a3c0*/  LDSM.16.MT88.4 R104, [R203+0x4100] ;  /* 0x00410000cb68783b */ /* 0x000e620000004200 */
[C---:B------:R-:W-:Y:S03]  /*a3d0*/  HMMA.16816.F32 R52, R128.reuse, R100, R52 ;  /* 0x000000648034723c */ /* 0x040fe60000001834 */
[----:B------:R-:W2:Y:S01]  /*a3e0*/  MUFU.EX2 R172, R172 ;  /* 0x000000ac00ac7308 */ /* 0x000ea20000000800 */
[----:B------:R-:W-:Y:S02]  /*a3f0*/  FFMA.FTZ R176, R140, c[0x0][0x2d0], -R147 ;  /* 0x0000b4008cb07a23 */ /* 0x000fe40000010893 */
[----:B------:R-:W-:Y:S01]  /*a400*/  FFMA.FTZ R174, R174, c[0x0][0x2d0], -R145 ;  /* 0x0000b400aeae7a23 */ /* 0x000fe20000010891 */
[----:B------:R-:W-:Y:S01]  /*a410*/  LDSM.16.MT88.4 R140, [R197+0x2900] ;  /* 0x00290000c58c783b */ /* 0x000fe20000004200 */
[C---:B------:R-:W-:Y:S04]  /*a420*/  HMMA.16816.F32 R56, R128.reuse, R102, R56 ;  /* 0x000000668038723c */ /* 0x040fe80000001838 */
[C---:B------:R-:W-:Y:S01]  /*a430*/  FMUL.FTZ R88, R3.reuse, R88 ;  /* 0x0000005803587220 */ /* 0x040fe20000410000 */
[----:B------:R-:W-:Y:S01]  /*a440*/  MUFU.EX2 R173, R173 ;  /* 0x000000ad00ad7308 */ /* 0x000fe20000000800 */
[C---:B------:R-:W-:Y:S01]  /*a450*/  FMUL.FTZ R89, R3.reuse, R89 ;  /* 0x0000005903597220 */ /* 0x040fe20000410000 */
[----:B------:R-:W3:Y:S01]  /*a460*/  LDSM.16.MT88.4 R100, [R198+0x4100] ;  /* 0x00410000c664783b */ /* 0x000ee20000004200 */
[C---:B------:R-:W-:Y:S04]  /*a470*/  HMMA.16816.F32 R60, R128.reuse, R108, R60 ;  /* 0x0000006c803c723c */ /* 0x040fe8000000183c */
[C---:B------:R-:W-:Y:S02]  /*a480*/  FMUL.FTZ R90, R2.reuse, R90 ;  /* 0x0000005a025a7220 */ /* 0x040fe40000410000 */
[C---:B------:R-:W-:Y:S01]  /*a490*/  FMUL.FTZ R91, R2.reuse, R91 ;  /* 0x0000005b025b7220 */ /* 0x040fe20000410000 */
[----:B------:R-:W4:Y:S01]  /*a4a0*/  MUFU.EX2 R174, R174 ;  /* 0x000000ae00ae7308 */ /* 0x000f220000000800 */
[C---:B------:R-:W-:Y:S01]  /*a4b0*/  HMMA.16816.F32 R64, R128.reuse, R110, R64 ;  /* 0x0000006e8040723c */ /* 0x040fe20000001840 */
[----:B------:R-:W5:Y:S03]  /*a4c0*/  LDSM.16.MT88.4 R108, [R197+0x4100] ;  /* 0x00410000c56c783b */ /* 0x000f660000004200 */
[C---:B------:R-:W-:Y:S02]  /*a4d0*/  FMUL.FTZ R92, R3.reuse, R92 ;  /* 0x0000005c035c7220 */ /* 0x040fe40000410000 */
[C---:B------:R-:W-:Y:S02]  /*a4e0*/  FMUL.FTZ R93, R3.reuse, R93 ;  /* 0x0000005d035d7220 */ /* 0x040fe40000410000 */
[C---:B------:R-:W-:Y:S01]  /*a4f0*/  FMUL.FTZ R94, R2.reuse, R94 ;  /* 0x0000005e025e7220 */ /* 0x040fe20000410000 */
[----:B------:R-:W2:Y:S03]  /*a500*/  MUFU.EX2 R176, R176 ;  /* 0x000000b000b07308 */ /* 0x000ea60000000800 */
[C---:B------:R-:W-:Y:S02]  /*a510*/  FMUL.FTZ R95, R2.reuse, R95 ;  /* 0x0000005f025f7220 */ /* 0x040fe40000410000 */
[C---:B------:R-:W-:Y:S01]  /*a520*/  FMUL.FTZ R96, R3.reuse, R96 ;  /* 0x0000006003607220 */ /* 0x040fe20000410000 */
[C---:B-1----:R-:W-:Y:S03]  /*a530*/  HMMA.16816.F32 R68, R128.reuse, R104, R68 ;  /* 0x000000688044723c */ /* 0x042fe60000001844 */
[C---:B------:R-:W-:Y:S01]  /*a540*/  FMUL.FTZ R97, R3.reuse, R97 ;  /* 0x0000006103617220 */ /* 0x040fe20000410000 */
[----:B------:R-:W1:Y:S01]  /*a550*/  MUFU.EX2 R178, R178 ;  /* 0x000000b200b27308 */ /* 0x000e620000000800 */
[C---:B------:R-:W-:Y:S02]  /*a560*/  FMUL.FTZ R98, R2.reuse, R98 ;  /* 0x0000006202627220 */ /* 0x040fe40000410000 */
[C---:B------:R-:W-:Y:S01]  /*a570*/  FMUL.FTZ R99, R2.reuse, R99 ;  /* 0x0000006302637220 */ /* 0x040fe20000410000 */
[C---:B------:R-:W-:Y:S01]  /*a580*/  HMMA.16816.F32 R72, R128.reuse, R106, R72 ;  /* 0x0000006a8048723c */ /* 0x040fe20000001848 */
[----:B------:R-:W1:Y:S03]  /*a590*/  LDSM.16.MT88.4 R104, [R196+0x4100] ;  /* 0x00410000c468783b */ /* 0x000e660000004200 */
[C---:B------:R-:W-:Y:S02]  /*a5a0*/  FMUL.FTZ R76, R3.reuse, R76 ;  /* 0x0000004c034c7220 */ /* 0x040fe40000410000 */
[C---:B------:R-:W-:Y:S02]  /*a5b0*/  FMUL.FTZ R77, R3.reuse, R77 ;  /* 0x0000004d034d7220 */ /* 0x040fe40000410000 */
[C---:B------:R-:W-:Y:S04]  /*a5c0*/  FMUL.FTZ R78, R2.reuse, R78 ;  /* 0x0000004e024e7220 */ /* 0x040fe80000410000 */
[----:B------:R-:W-:Y:S02]  /*a5d0*/  FMUL.FTZ R79, R2, R79 ;  /* 0x0000004f024f7220 */ /* 0x000fe40000410000 */
[--C-:B------:R-:W-:Y:S02]  /*a5e0*/  FFMA.FTZ R179, R220, c[0x0][0x2d0], -R147.reuse ;  /* 0x0000b400dcb37a23 */ /* 0x100fe40000010893 */
[----:B------:R-:W-:Y:S02]  /*a5f0*/  FFMA.FTZ R220, R222, c[0x0][0x2d0], -R147 ;  /* 0x0000b400dedc7a23 */ /* 0x000fe40000010893 */
[--C-:B------:R-:W-:Y:S01]  /*a600*/  FFMA.FTZ R222, R156, c[0x0][0x2d0], -R145.reuse ;  /* 0x0000b4009cde7a23 */ /* 0x100fe20000010891 */
[C---:B---3--:R-:W-:Y:S01]  /*a610*/  HMMA.16816.F32 R76, R128.reuse, R100, R76 ;  /* 0x00000064804c723c */ /* 0x048fe2000000184c */
[----:B------:R-:W-:Y:S01]  /*a620*/  LDSM.16.MT88.4 R156, [R196+0x3900] ;  /* 0x00390000c49c783b */ /* 0x000fe20000004200 */
[----:B------:R-:W-:Y:S01]  /*a630*/  MUFU.EX2 R179, R179 ;  /* 0x000000b300b37308 */ /* 0x000fe20000000800 */
[C---:B------:R-:W-:Y:S02]  /*a640*/  FMUL.FTZ R80, R3.reuse, R80 ;  /* 0x0000005003507220 */ /* 0x040fe40000410000 */
[----:B------:R-:W-:Y:S02]  /*a650*/  FMUL.FTZ R81, R3, R81 ;  /* 0x0000005103517220 */ /* 0x000fe40000410000 */
[----:B------:R-:W-:Y:S01]  /*a660*/  FMUL.FTZ R82, R2, R82 ;  /* 0x0000005202527220 */ /* 0x000fe20000410000 */
[----:B--2---:R-:W-:Y:S01]  /*a670*/  F2FP.PACK_AB R100, R172, R171 ;  /* 0x000000abac64723e */ /* 0x004fe200000000ff */
[----:B------:R-:W-:Y:S03]  /*a680*/  FMUL.FTZ R83, R2, R83 ;  /* 0x0000005302537220 */ /* 0x000fe60000410000 */
[----:B----4-:R-:W-:Y:S01]  /*a690*/  F2FP.PACK_AB R101, R174, R173 ;  /* 0x000000adae65723e */ /* 0x010fe200000000ff */
[----:B------:R-:W-:Y:S01]  /*a6a0*/  FFMA.FTZ R181, R182, c[0x0][0x2d0], -R145 ;  /* 0x0000b400b6b57a23 */ /* 0x000fe20000010891 */
[----:B------:R-:W-:Y:S01]  /*a6b0*/  MUFU.EX2 R220, R220 ;  /* 0x000000dc00dc7308 */ /* 0x000fe20000000800 */
[--C-:B------:R-:W-:Y:S01]  /*a6c0*/  FFMA.FTZ R182, R162, c[0x0][0x2d0], -R147.reuse ;  /* 0x0000b400a2b67a23 */ /* 0x100fe20000010893 */
[C---:B------:R-:W-:Y:S01]  /*a6d0*/  HMMA.16816.F32 R80, R128.reuse, R102, R80 ;  /* 0x000000668050723c */ /* 0x040fe20000001850 */
[----:B------:R-:W-:Y:S02]  /*a6e0*/  LDSM.16.MT88.4 R160, [R203+0x5900] ;  /* 0x00590000cba0783b */ /* 0x000fe40000004200 */
[----:B------:R-:W-:Y:S02]  /*a6f0*/  FFMA.FTZ R147, R144, c[0x0][0x2d0], -R147 ;  /* 0x0000b40090937a23 */ /* 0x000fe40000010893 */
[--C-:B------:R-:W-:Y:S02]  /*a700*/  FFMA.FTZ R180, R180, c[0x0][0x2d0], -R145.reuse ;  /* 0x0000b400b4b47a23 */ /* 0x100fe40000010891 */
[----:B------:R-:W-:Y:S01]  /*a710*/  F2FP.PACK_AB R102, R176, R175 ;  /* 0x000000afb066723e */ /* 0x000fe200000000ff */
[C---:B-----5:R-:W-:Y:S01]  /*a720*/  HMMA.16816.F32 R84, R128.reuse, R108, R84 ;  /* 0x0000006c8054723c */ /* 0x060fe20000001854 */
[----:B------:R-:W2:Y:S03]  /*a730*/  MUFU.EX2 R228, R147 ;  /* 0x0000009300e47308 */ /* 0x000ea60000000800 */
[----:B-1----:R-:W-:Y:S01]  /*a740*/  F2FP.PACK_AB R103, R178, R177 ;  /* 0x000000b1b267723e */ /* 0x002fe200000000ff */
[--C-:B------:R-:W-:Y:S02]  /*a750*/  FFMA.FTZ R134, R134, c[0x0][0x2d0], -R145.reuse ;  /* 0x0000b40086867a23 */ /* 0x100fe40000010891 */
[----:B------:R-:W-:Y:S01]  /*a760*/  FFMA.FTZ R145, R133, c[0x0][0x2d0], -R145 ;  /* 0x0000b40085917a23 */ /* 0x000fe20000010891 */
[C---:B------:R-:W-:Y:S01]  /*a770*/  HMMA.16816.F32 R88, R128.reuse, R110, R88 ;  /* 0x0000006e8058723c */ /* 0x040fe20000001858 */
[----:B------:R-:W1:Y:S02]  /*a780*/  LDSM.16.MT88.4 R108, [R198+0x900] ;  /* 0x00090000c66c783b */ /* 0x000e640000004200 */
[----:B------:R3:W-:Y:S01]  /*a790*/  MUFU.EX2 R133, R145 ;  /* 0x0000009100857308 */ /* 0x0007e20000000800 */
[----:B------:R-:W-:Y:S01]  /*a7a0*/  FFMA.FTZ R170, R3, R212, R170 ;  /* 0x000000d403aa7223 */ /* 0x000fe200000100aa */
[----:B------:R-:W-:Y:S01]  /*a7b0*/  MOV R3, R0 ;  /* 0x0000000000037202 */ /* 0x000fe20000000f00 */
[----:B------:R-:W-:Y:S02]  /*a7c0*/  FFMA.FTZ R166, R2, R213, R166 ;  /* 0x000000d502a67223 */ /* 0x000fe400000100a6 */
[C---:B------:R-:W-:Y:S04]  /*a7d0*/  HMMA.16816.F32 R92, R128.reuse, R104, R92 ;  /* 0x00000068805c723c */ /* 0x040fe8000000185c */
[----:B------:R-:W-:Y:S01]  /*a7e0*/  FADD.FTZ R169, R169, R170 ;  /* 0x000000aaa9a97221 */ /* 0x000fe20000010000 */
[----:B------:R-:W-:Y:S01]  /*a7f0*/  MUFU.EX2 R181, R181 ;  /* 0x000000b500b57308 */ /* 0x000fe20000000800 */
[----:B------:R-:W-:Y:S02]  /*a800*/  FADD.FTZ R165, R165, R166 ;  /* 0x000000a6a5a57221 */ /* 0x000fe40000010000 */
[----:B------:R-:W-:Y:S01]  /*a810*/  HMMA.16816.F32 R96, R128, R106, R96 ;  /* 0x0000006a8060723c */ /* 0x000fe20000001860 */
[----:B------:R-:W4:Y:S03]  /*a820*/  LDSM.16.MT88.4 R104, [R196+0x2900] ;  /* 0x00290000c468783b */ /* 0x000f260000004200 */
[----:B------:R-:W-:Y:S03]  /*a830*/  FADD.FTZ R2, R168, R169 ;  /* 0x000000a9a8027221 */ /* 0x000fe60000010000 */
[----:B------:R-:W-:Y:S01]  /*a840*/  MUFU.EX2 R180, R180 ;  /* 0x000000b400b47308 */ /* 0x000fe20000000800 */
[C---:B------:R-:W-:Y:S01]  /*a850*/  HMMA.16816.F32 R4, R100.reuse, R112, R4 ;  /* 0x000000706404723c */ /* 0x040fe20000001804 */
[----:B---3--:R-:W-:Y:S04]  /*a860*/  LDSM.16.MT88.4 R144, [R203+0x3900] ;  /* 0x00390000cb90783b */ /* 0x008fe80000004200 */
[----:B------:R-:W-:Y:S03]  /*a870*/  FADD.FTZ R2, R167, R2 ;  /* 0x00000002a7027221 */ /* 0x000fe60000010000 */
[C---:B------:R-:W-:Y:S01]  /*a880*/  HMMA.16816.F32 R8, R100.reuse, R114, R8 ;  /* 0x000000726408723c */ /* 0x040fe20000001808 */
[----:B------:R-:W-:Y:S01]  /*a890*/  MUFU.EX2 R182, R182 ;  /* 0x000000b600b67308 */ /* 0x000fe20000000800 */
[----:B------:R-:W-:Y:S02]  /*a8a0*/  LDSM.16.MT88.4 R112, [R198+0x4900] ;  /* 0x00490000c670783b */ /* 0x000fe40000004200 */
[----:B------:R-:W-:Y:S04]  /*a8b0*/  FADD.FTZ R171, R171, R2 ;  /* 0x00000002abab7221 */ /* 0x000fe80000010000 */
[----:B------:R-:W-:Y:S01]  /*a8c0*/  FADD.FTZ R172, R172, R171 ;  /* 0x000000abacac7221 */ /* 0x000fe20000010000 */
[C---:B-1----:R-:W-:Y:S02]  /*a8d0*/  HMMA.16816.F32 R12, R100.reuse, R108, R12 ;  /* 0x0000006c640c723c */ /* 0x042fe4000000180c */
[----:B------:R-:W-:Y:S01]  /*a8e0*/  MUFU.EX2 R222, R222 ;  /* 0x000000de00de7308 */ /* 0x000fe20000000800 */
[----:B------:R-:W-:Y:S04]  /*a8f0*/  FADD.FTZ R175, R175, R172 ;  /* 0x000000acafaf7221 */ /* 0x000fe80000010000 */
[----:B------:R-:W-:Y:S01]  /*a900*/  FADD.FTZ R176, R176, R175 ;  /* 0x000000afb0b07221 */ /* 0x000fe20000010000 */
[C---:B------:R-:W-:Y:S01]  /*a910*/  HMMA.16816.F32 R16, R100.reuse, R110, R16 ;  /* 0x0000006e6410723c */ /* 0x040fe20000001810 */
[----:B------:R-:W1:Y:S03]  /*a920*/  LDSM.16.MT88.4 R108, [R203+0x4900] ;  /* 0x00490000cb6c783b */ /* 0x000e660000004200 */
[----:B------:R-:W3:Y:S04]  /*a930*/  MUFU.EX2 R134, R134 ;  /* 0x0000008600867308 */ /* 0x000ee80000000800 */
        /* <DEDUP_REMOVED lines=9> */
[C---:B------:R-:W-:Y:S07]  /*a9d0*/  HMMA.16816.F32 R44, R100.reuse, R136, R44 ;  /* 0x00000088642c723c */ /* 0x040fee000000182c */
[----:B------:R-:W-:Y:S01]  /*a9e0*/  F2FP.PACK_AB R136, R224, R223 ;  /* 0x000000dfe088723e */ /* 0x000fe200000000ff */
[C---:B------:R-:W-:Y:S04]  /*a9f0*/  HMMA.16816.F32 R48, R100.reuse, R138, R48 ;  /* 0x0000008a6430723c */ /* 0x040fe80000001830 */
[----:B------:R-:W-:Y:S03]  /*aa00*/  F2FP.PACK_AB R137, R226, R225 ;  /* 0x000000e1e289723e */ /* 0x000fe600000000ff */
[----:B--2---:R-:W-:Y:S01]  /*aa10*/  F2FP.PACK_AB R138, R228, R227 ;  /* 0x000000e3e48a723e */ /* 0x004fe200000000ff */
[C---:B------:R-:W-:Y:S04]  /*aa20*/  HMMA.16816.F32 R52, R100.reuse, R140, R52 ;  /* 0x0000008c6434723c */ /* 0x040fe80000001834 */
[----:B---3--:R-:W-:Y:S04]  /*aa30*/  F2FP.PACK_AB R139, R133, R134 ;  /* 0x00000086858b723e */ /* 0x008fe800000000ff */
[C---:B------:R-:W-:Y:S01]  /*aa40*/  HMMA.16816.F32 R56, R100.reuse, R142, R56 ;  /* 0x0000008e6438723c */ /* 0x040fe20000001838 */
[----:B------:R-:W-:Y:S07]  /*aa50*/  LDSM.16.MT88.4 R140, [R196+0x1900] ;  /* 0x00190000c48c783b */ /* 0x000fee0000004200 */
[C---:B----4-:R-:W-:Y:S08]  /*aa60*/  HMMA.16816.F32 R60, R100.reuse, R104, R60 ;  /* 0x00000068643c723c */ /* 0x050ff0000000183c */
        /* <DEDUP_REMOVED lines=16> */
[----:B------:R-:W-:Y:S02]  /*ab70*/  F2FP.PACK_AB R102, R183, R182 ;  /* 0x000000b6b766723e */ /* 0x000fe400000000ff */
[----:B------:R-:W-:Y:S07]  /*ab80*/  F2FP.PACK_AB R103, R222, R221 ;  /* 0x000000ddde67723e */ /* 0x000fee00000000ff */
[C---:B-1----:R-:W-:Y:S08]  /*ab90*/  HMMA.16816.F32 R4, R100.reuse, R108, R4 ;  /* 0x0000006c6404723c */ /* 0x042ff00000001804 */
[C---:B------:R-:W-:Y:S01]  /*aba0*/  HMMA.16816.F32 R8, R100.reuse, R110, R8 ;  /* 0x0000006e6408723c */ /* 0x040fe20000001808 */
[----:B------:R-:W1:Y:S07]  /*abb0*/  LDSM.16.MT88.4 R108, [R197+0x3100] ;  /* 0x00310000c56c783b */ /* 0x000e6e0000004200 */
[C---:B------:R-:W-:Y:S08]  /*abc0*/  HMMA.16816.F32 R12, R100.reuse, R120, R12 ;  /* 0x00000078640c723c */ /* 0x040ff0000000180c */
[C---:B------:R-:W-:Y:S08]  /*abd0*/  HMMA.16816.F32 R16, R100.reuse, R122, R16 ;  /* 0x0000007a6410723c */ /* 0x040ff00000001810 */
[C---:B---3--:R-:W-:Y:S08]  /*abe0*/  HMMA.16816.F32 R20, R100.reuse, R112, R20 ;  /* 0x000000706414723c */ /* 0x048ff00000001814 */
        /* <DEDUP_REMOVED lines=51> */
[----:B------:R-:W-:Y:S01]  /*af20*/  FADD.FTZ R4, R135, R4 ;  /* 0x0000000487047221 */ /* 0x000fe20000010000 */
[----:B------:R-:W-:Y:S01]  /*af30*/  MOV R135, R132 ;  /* 0x0000008400877202 */ /* 0x000fe20000000f00 */
[----:B------:R-:W-:Y:S02]  /*af40*/  FADD.FTZ R5, R179, R176 ;  /* 0x000000b0b3057221 */ /* 0x000fe40000010000 */
[----:B------:R-:W-:Y:S01]  /*af50*/  FADD.FTZ R173, R173, R4 ;  /* 0x00000004adad7221 */ /* 0x000fe20000010000 */
[C---:B---3--:R-:W-:Y:S03]  /*af60*/  HMMA.16816.F32 R84, R136.reuse, R8, R84 ;  /* 0x000000088854723c */ /* 0x048fe60000001854 */
[----:B------:R-:W-:Y:S02]  /*af70*/  FADD.FTZ R174, R174, R173 ;  /* 0x000000adaeae7221 */ /* 0x000fe40000010000 */
[----:B------:R-:W-:Y:S02]  /*af80*/  FADD.FTZ R5, R220, R5 ;  /* 0x00000005dc057221 */ /* 0x000fe40000010000 */
[----:B------:R-:W-:Y:S01]  /*af90*/  FADD.FTZ R177, R177, R174 ;  /* 0x000000aeb1b17221 */ /* 0x000fe20000010000 */
[C---:B------:R-:W-:Y:S04]  /*afa0*/  HMMA.16816.F32 R88, R136.reuse, R10, R88 ;  /* 0x0000000a8858723c */ /* 0x040fe80000001858 */
[----:B------:R-:W-:Y:S02]  /*afb0*/  FADD.FTZ R178, R178, R177 ;  /* 0x000000b1b2b27221 */ /* 0x000fe40000010000 */
[----:B------:R-:W-:Y:S02]  /*afc0*/  FADD.FTZ R2, R182, R5 ;  /* 0x00000005b6027221 */ /* 0x000fe40000010000 */
[----:B------:R-:W-:Y:S01]  /*afd0*/  FADD.FTZ R181, R181, R178 ;  /* 0x000000b2b5b57221 */ /* 0x000fe20000010000 */
[C---:B--2---:R-:W-:Y:S03]  /*afe0*/  HMMA.16816.F32 R92, R136.reuse, R12, R92 ;  /* 0x0000000c885c723c */ /* 0x044fe6000000185c */
[----:B------:R-:W-:Y:S02]  /*aff0*/  FADD.FTZ R180, R180, R181 ;  /* 0x000000b5b4b47221 */ /* 0x000fe40000010000 */
[----:B------:R-:W-:Y:S02]  /*b000*/  FADD.FTZ R2, R183, R2 ;  /* 0x00000002b7027221 */ /* 0x000fe40000010000 */
[----:B------:R-:W-:Y:S01]  /*b010*/  FADD.FTZ R221, R221, R180 ;  /* 0x000000b4dddd7221 */ /* 0x000fe20000010000 */
[----:B------:R-:W-:Y:S04]  /*b020*/  HMMA.16816.F32 R96, R136, R14, R96 ;  /* 0x0000000e8860723c */ /* 0x000fe80000001860 */
[----:B------:R-:W-:Y:S02]  /*b030*/  FADD.FTZ R222, R222, R221 ;  /* 0x000000dddede7221 */ /* 0x000fe40000010000 */
[----:B------:R-:W-:Y:S02]  /*b040*/  FADD.FTZ R223, R223, R2 ;  /* 0x00000002dfdf7221 */ /* 0x000fe40000010000 */
[----:B------:R-:W-:Y:S04]  /*b050*/  FADD.FTZ R225, R225, R222 ;  /* 0x000000dee1e17221 */ /* 0x000fe80000010000 */
[----:B------:R-:W-:Y:S02]  /*b060*/  FADD.FTZ R224, R224, R223 ;  /* 0x000000dfe0e07221 */ /* 0x000fe40000010000 */
[----:B------:R-:W-:Y:S02]  /*b070*/  FADD.FTZ R225, R226, R225 ;  /* 0x000000e1e2e17221 */ /* 0x000fe40000010000 */
[----:B------:R-:W-:Y:S02]  /*b080*/  FADD.FTZ R227, R227, R224 ;  /* 0x000000e0e3e37221 */ /* 0x000fe40000010000 */
[----:B------:R-:W-:Y:S02]  /*b090*/  FADD.FTZ R134, R134, R225 ;  /* 0x000000e186867221 */ /* 0x000fe40000010000 */
[----:B------:R-:W-:Y:S02]  /*b0a0*/  FADD.FTZ R212, R228, R227 ;  /* 0x000000e3e4d47221 */ /* 0x000fe40000010000 */
[----:B------:R-:W-:Y:S01]  /*b0b0*/  FADD.FTZ R213, R133, R134 ;  /* 0x0000008685d57221 */ /* 0x000fe20000010000 */
[----:B------:R-:W-:-:S05]  /*b0c0*/  @P0 BRA `(.L_x_598) ;  /* 0xffffd60000000947 */ /* 0x000fca000383ffff */
.L_x_597:
        /* <DEDUP_REMOVED lines=123> */
.L_x_585:
        /* <DEDUP_REMOVED lines=165> */
.L_x_602:
        /* <DEDUP_REMOVED lines=146> */
.L_x_604:
[----:B--2---:R-:W-:Y:S05]  /*cbf0*/  BSYNC B0 ;  /* 0x0000000000007941 */ /* 0x004fea0003800000 */
.L_x_603:
        /* <DEDUP_REMOVED lines=23> */
.L_x_606:
[----:B------:R-:W-:Y:S05]  /*cd70*/  BSYNC B0 ;  /* 0x0000000000007941 */ /* 0x000fea0003800000 */
.L_x_605:
        /* <DEDUP_REMOVED lines=23> */
.L_x_608:
[----:B------:R-:W-:Y:S05]  /*cef0*/  BSYNC B0 ;  /* 0x0000000000007941 */ /* 0x000fea0003800000 */
.L_x_607:
        /* <DEDUP_REMOVED lines=24> */
.L_x_601:
        /* <DEDUP_REMOVED lines=31> */
.L_x_609:
        /* <DEDUP_REMOVED lines=43> */
.L_x_611:
[----:B------:R-:W-:Y:S05]  /*d520*/  BSYNC B0 ;  /* 0x0000000000007941 */ /* 0x000fea0003800000 */
.L_x_610:
[----:B-1----:R-:W1:Y:S01]  /*d530*/  S2R R5, SR_CTAID.X ;  /* 0x0000000000057919 */ /* 0x002e620000002500 */
        /* <DEDUP_REMOVED lines=69> */
.L_x_613:
[----:B------:R-:W-:Y:S05]  /*d990*/  BSYNC B0 ;  /* 0x0000000000007941 */ /* 0x000fea0003800000 */
.L_x_612:
        /* <DEDUP_REMOVED lines=21> */
.L_x_615:
[----:B------:R-:W-:Y:S05]  /*daf0*/  BSYNC B0 ;  /* 0x0000000000007941 */ /* 0x000fea0003800000 */
.L_x_614:
        /* <DEDUP_REMOVED lines=21> */
.L_x_617:
[----:B------:R-:W-:Y:S05]  /*dc50*/  BSYNC B0 ;  /* 0x0000000000007941 */ /* 0x000fea0003800000 */
.L_x_616:
        /* <DEDUP_REMOVED lines=22> */
.L_x_618:
        /* <DEDUP_REMOVED lines=12> */
.L_x_1503:


//--------------------- .text._ZN7cutlass13device_kernelIN5flash19enable_sm80_to_sm89INS1_16FlashAttnFwdSm80INS1_25CollectiveMainloopFwdSm80ILi8ELi1ELb0EN4cute5tupleIJNS5_1CILi128EEENS7_ILi64EEENS7_ILi192EEEEEELi192ENS_6half_tEfNS_4arch4Sm80ELb1ELb0ELb1ELb1ELb1ELb1ELb1ELb0EEENS1_21CollectiveEpilogueFwdINS6_IJS8_SA_S9_EEENS6_IJNS7_ILi1EEESI_SI_EEESC_SE_Li256ELb1ELb1ELb0ELb0EEENS1_19SingleTileSchedulerILb1ELb0ELb1ELi128EEEEEEEEEvNT_6ParamsE --------------------------
	.section	.text._ZN7cutlass13device_kernelIN5flash19enable_sm80_to_sm89INS1_16FlashAttnFwdSm80INS1_25CollectiveMainloopFwdSm80ILi8ELi1ELb0EN4cute5tupleIJNS5_1CILi128EEENS7_ILi64EEENS7_ILi192EEEEEELi192ENS_6half_tEfNS_4arch4Sm80ELb1ELb0ELb1ELb1ELb1ELb1ELb1ELb0EEENS1_21CollectiveEpilogueFwdINS6_IJS8_SA_S9_EEENS6_IJNS7_ILi1EEESI_SI_EEESC_SE_Li256ELb1ELb1ELb0ELb0EEENS1_19SingleTileSchedulerILb1ELb0ELb1ELi128EEEEEEEEEvNT_6ParamsE,"ax",@progbits
	.sectioninfo	@"SHI_REGISTERS=244"
	.align	128
.text._ZN7cutlass13device_kernelIN5flash19enable_sm80_to_sm89INS1_16FlashAttnFwdSm80INS1_25CollectiveMainloopFwdSm80ILi8ELi1ELb0EN4cute5tupleIJNS5_1CILi128EEENS7_ILi64EEENS7_ILi192EEEEEELi192ENS_6half_tEfNS_4arch4Sm80ELb1ELb0ELb1ELb1ELb1ELb1ELb1ELb0EEENS1_21CollectiveEpilogueFwdINS6_IJS8_SA_S9_EEENS6_IJNS7_ILi1EEESI_SI_EEESC_SE_Li256ELb1ELb1ELb0ELb0EEENS1_19SingleTileSchedulerILb1ELb0ELb1ELi128EEEEEEEEEvNT_6ParamsE:
        .type           _ZN7cutlass13device_kernelIN5flash19enable_sm80_to_sm89INS1_16FlashAttnFwdSm80INS1_25CollectiveMainloopFwdSm80ILi8ELi1ELb0EN4cute5tupleIJNS5_1CILi128EEENS7_ILi64EEENS7_ILi192EEEEEELi192ENS_6half_tEfNS_4arch4Sm80ELb1ELb0ELb1ELb1ELb1ELb1ELb1ELb0EEENS1_21CollectiveEpilogueFwdINS6_IJS8_SA_S9_EEENS6_IJNS7_ILi1EEESI_SI_EEESC_SE_Li256ELb1ELb1ELb0ELb0EEENS1_19SingleTileSchedulerILb1ELb0ELb1ELi128EEEEEEEEEvNT_6ParamsE,@function
        .size           _ZN7cutlass13device_kernelIN5flash19enable_sm80_to_sm89INS1_16FlashAttnFwdSm80INS1_25CollectiveMainloopFwdSm80ILi8ELi1ELb0EN4cute5tupleIJNS5_1CILi128EEENS7_ILi64EEENS7_ILi192EEEEEELi192ENS_6half_tEfNS_4arch4Sm80ELb1ELb0ELb1ELb1ELb1ELb1ELb1ELb0EEENS1_21CollectiveEpilogueFwdINS6_IJS8_SA_S9_EEENS6_IJNS7_ILi1EEESI_SI_EEESC_SE_Li256ELb1ELb1ELb0ELb0EEENS1_19SingleTileSchedulerILb1ELb0ELb1ELi128EEEEEEEEEvNT_6ParamsE,(.L_x_1504 - _ZN7cutlass13device_kernelIN5flash19enable_sm80_to_sm89INS1_16FlashAttnFwdSm80INS1_25CollectiveMainloopFwdSm80ILi8ELi1ELb0EN4cute5tupleIJNS5_1CILi128EEENS7_ILi64EEENS7_ILi192EEEEEELi192ENS_6half_tEfNS_4arch4Sm80ELb1ELb0ELb1ELb1ELb1ELb1ELb1ELb0EEENS1_21CollectiveEpilogueFwdINS6_IJS8_SA_S9_EEENS6_IJNS7_ILi1EEESI_SI_EEESC_SE_Li256ELb1ELb1ELb0ELb0EEENS1_19SingleTileSchedulerILb1ELb0ELb1ELi128EEEEEEEEEvNT_6ParamsE)
        .other          _ZN7cutlass13device_kernelIN5flash19enable_sm80_to_sm89INS1_16FlashAttnFwdSm80INS1_25CollectiveMainloopFwdSm80ILi8ELi1ELb0EN4cute5tupleIJNS5_1CILi128EEENS7_ILi64EEENS7_ILi192EEEEEELi192ENS_6half_tEfNS_4arch4Sm80ELb1ELb0ELb1ELb1ELb1ELb1ELb1ELb0EEENS1_21CollectiveEpilogueFwdINS6_IJS8_SA_S9_EEENS6_IJNS7_ILi1EEESI_SI_EEESC_SE_Li256ELb1ELb1ELb0ELb0EEENS1_19SingleTileSchedulerILb1ELb0ELb1ELi128EEEEEEEEEvNT_6ParamsE,@"STO_CUDA_ENTRY STV_DEFAULT"
_ZN7cutlass13device_kernelIN5flash19enable_sm80_to_sm89INS1_16FlashAttnFwdSm80INS1_25CollectiveMainloopFwdSm80ILi8ELi1ELb0EN4cute5tupleIJNS5_1CILi128EEENS7_ILi64EEENS7_ILi192EEEEEELi192ENS_6half_tEfNS_4arch4Sm80ELb1ELb0ELb1ELb1ELb1ELb1ELb1ELb0EEENS1_21CollectiveEpilogueFwdINS6_IJS8_SA_S9_EEENS6_IJNS7_ILi1EEESI_SI_EEESC_SE_Li256ELb1ELb1ELb0ELb0EEENS1_19SingleTileSchedulerILb1ELb0ELb1ELi128EEEEEEEEEvNT_6ParamsE:
        /* <DEDUP_REMOVED lines=20> */
.L_x_620:
        /* <DEDUP_REMOVED lines=13> */
.L_x_622:
[----:B------:R-:W-:Y:S02]  /*0210*/  ULDC UR5, c[0x0][0x54c] ;  /* 0x0001530000057ab9 */ /* 0x000fe40000000800 */
.L_x_621:
[----:B------:R-:W-:Y:S02]  /*0220*/  ULDC UR4, c[0x0][0x548] ;  /* 0x0001520000047ab9 */ /* 0x000fe40000000800 */
[----:B------:R-:W-:-:S02]  /*0230*/  USHF.L.U32 UR12, UR12, 0x7, URZ ;  /* 0x000000070c0c7899 */ /* 0x000fc4000800063f */
[----:B------:R-:W-:-:S04]  /*0240*/  UIMAD UR4, UR5, UR4, URZ ;  /* 0x00000004050472a4 */ /* 0x000fc8000f8e023f */
[----:B------:R-:W-:-:S04]  /*0250*/  UISETP.GE.AND UP0, UPT, UR12, UR4, UPT ;  /* 0x000000040c00728c */ /* 0x000fc8000bf06270 */
[----:B------:R-:W-:Y:S01]  /*0260*/  USEL UR18, UR18, 0xffffffff, !UP0 ;  /* 0xffffffff12127887 */ /* 0x000fe2000c000000 */
[----:B------:R-:W-:Y:S05]  /*0270*/  BRA `(.L_x_623) ;  /* 0x000001b000007947 */ /* 0x000fea0003800000 */
.L_x_619:
        /* <DEDUP_REMOVED lines=8> */
.L_x_624:
        /* <DEDUP_REMOVED lines=13> */
.L_x_626:
[----:B------:R-:W-:Y:S02]  /*03d0*/  ULDC UR5, c[0x0][0x54c] ;  /* 0x0001530000057ab9 */ /* 0x000fe40000000800 */
.L_x_625:
[----:B------:R-:W-:Y:S02]  /*03e0*/  ULDC UR4, c[0x0][0x548] ;  /* 0x0001520000047ab9 */ /* 0x000fe40000000800 */
[----:B------:R-:W-:-:S02]  /*03f0*/  USHF.L.U32 UR12, UR12, 0x7, URZ ;  /* 0x000000070c0c7899 */ /* 0x000fc4000800063f */
[----:B------:R-:W-:-:S04]  /*0400*/  UIMAD UR4, UR5, UR4, URZ ;  /* 0x00000004050472a4 */ /* 0x000fc8000f8e023f */
[----:B------:R-:W-:-:S04]  /*0410*/  UISETP.GE.AND UP0, UPT, UR12, UR4, UPT ;  /* 0x000000040c00728c */ /* 0x000fc8000bf06270 */
[----:B------:R-:W-:-:S06]  /*0420*/  USEL UR18, UR18, 0xffffffff, !UP0 ;  /* 0xffffffff12127887 */ /* 0x000fcc000c000000 */
.L_x_623:
        /* <DEDUP_REMOVED lines=10> */
[----:B------:R-:W-:Y:S01]  /*04d0*/  UISETP.NE.AND.EX UP1, UPT, URZ, UR7, UPT, UP1 ;  /* 0x000000073f00728c */ /* 0x000fe2000bf25310 */
[----:B------:R-:W-:Y:S01]  /*04e0*/  PLOP3.LUT P1, PT, PT, PT, UP0, 0x80, 0x0 ;  /* 0x000000000000781c */ /* 0x000fe20003f2f008 */
[----:B------:R-:W-:Y:S02]  /*04f0*/  ULDC.64 UR8, c[0x0][0x370] ;  /* 0x0000dc0000087ab9 */ /* 0x000fe40000000a00 */
[----:B------:R-:W-:Y:S02]  /*0500*/  ULDC.64 UR6, c[0x0][0x348] ;  /* 0x0000d20000067ab9 */ /* 0x000fe40000000a00 */
[----:B------:R-:W-:Y:S01]  /*0510*/  @UP0 UIMAD.WIDE UR4, UR18, UR19, UR4 ;  /* 0x00000013120402a5 */ /* 0x000fe2000f8e0204 */
[----:B------:R-:W-:Y:S01]  /*0520*/  PLOP3.LUT P2, PT, PT, PT, UP1, 0x80, 0x0 ;  /* 0x000000000000781c */ /* 0x000fe20003f4f018 */
[----:B------:R-:W-:Y:S01]  /*0530*/  UIMAD.WIDE UR6, UR18, UR19, UR6 ;  /* 0x00000013120672a5 */ /* 0x000fe2000f8e0206 */
[----:B------:R-:W-:Y:S02]  /*0540*/  ISETP.NE.U32.AND P4, PT, RZ, c[0x0][0x350], PT ;  /* 0x0000d400ff007a0c */ /* 0x000fe40003f85070 */
[----:B------:R-:W-:Y:S01]  /*0550*/  @UP1 UIMAD.WIDE UR8, UR18, UR19, UR8 ;  /* 0x00000013120812a5 */ /* 0x000fe2000f8e0208 */
[----:B------:R-:W-:Y:S01]  /*0560*/  IMAD.U32 R4, RZ, RZ, UR4 ;  /* 0x00000004ff047e24 */ /* 0x000fe2000f8e00ff */
[----:B------:R-:W-:Y:S01]  /*0570*/  MOV R5, UR5 ;  /* 0x0000000500057c02 */ /* 0x000fe20008000f00 */
[----:B------:R-:W-:Y:S01]  /*0580*/  ULDC.64 UR4, c[0x0][0x358] ;  /* 0x0000d60000047ab9 */ /* 0x000fe20000000a00 */
[----:B------:R-:W-:Y:S01]  /*0590*/  IMAD.U32 R8, RZ, RZ, UR6 ;  /* 0x00000006ff087e24 */ /* 0x000fe2000f8e00ff */
[----:B------:R-:W-:Y:S01]  /*05a0*/  UISETP.NE.U32.AND UP3, UPT, URZ, UR4, UPT ;  /* 0x000000043f00728c */ /* 0x000fe2000bf65070 */
[----:B------:R-:W-:Y:S01]  /*05b0*/  IMAD.U32 R9, RZ, RZ, UR7 ;  /* 0x00000007ff097e24 */ /* 0x000fe2000f8e00ff */
[----:B------:R-:W-:Y:S01]  /*05c0*/  ISETP.NE.AND.EX P4, PT, RZ, c[0x0][0x354], PT, P4 ;  /* 0x0000d500ff007a0c */ /* 0x000fe20003f85340 */
[----:B------:R-:W-:Y:S01]  /*05d0*/  IMAD.U32 R6, RZ, RZ, UR8 ;  /* 0x00000008ff067e24 */ /* 0x000fe2000f8e00ff */
[----:B------:R-:W-:Y:S01]  /*05e0*/  UISETP.NE.AND.EX UP3, UPT, URZ, UR5, UPT, UP3 ;  /* 0x000000053f00728c */ /* 0x000fe2000bf65330 */
[----:B------:R-:W-:Y:S01]  /*05f0*/  IMAD.U32 R7, RZ, RZ, UR9 ;  /* 0x00000009ff077e24 */ /* 0x000fe2000f8e00ff */
[----:B------:R-:W-:Y:S01]  /*0600*/  ULDC.64 UR6, c[0x0][0x350] ;  /* 0x0000d40000067ab9 */ /* 0x000fe20000000a00 */
[----:B------:R1:W2:Y:S01]  /*0610*/  @P1 LDG.E R0, [R4.64] ;  /* 0x0000001404001981 */ /* 0x0002a2000c1e1900 */
[----:B------:R-:W-:-:S02]  /*0620*/  ULDC.64 UR4, c[0x0][0x358] ;  /* 0x0000d60000047ab9 */ /* 0x000fc40000000a00 */
[----:B------:R-:W-:Y:S01]  /*0630*/  PLOP3.LUT P0, PT, PT, PT, UP3, 0x80, 0x0 ;  /* 0x000000000000781c */ /* 0x000fe20003f0f038 */
[----:B------:R-:W-:Y:S01]  /*0640*/  UIMAD.WIDE UR6, UR18, UR19, UR6 ;  /* 0x00000013120672a5 */ /* 0x000fe2000f8e0206 */
[----:B------:R3:W4:Y:S01]  /*0650*/  @P2 LDG.E R3, [R6.64] ;  /* 0x0000001406032981 */ /* 0x000722000c1e1900 */
[----:B------:R-:W-:Y:S01]  /*0660*/  UIMAD.WIDE UR4, UR18, UR19, UR4 ;  /* 0x00000013120472a5 */ /* 0x000fe2000f8e0204 */
[----:B------:R-:W-:Y:S01]  /*0670*/  MOV R83, RZ ;  /* 0x000000ff00537202 */ /* 0x000fe20000000f00 */
[----:B------:R-:W-:Y:S01]  /*0680*/  IMAD.MOV.U32 R153, RZ, RZ, RZ ;  /* 0x000000ffff997224 */ /* 0x000fe200078e00ff */
[----:B------:R-:W4:Y:S03]  /*0690*/  @P3 LDG.E R2, [R8.64] ;  /* 0x0000001408023981 */ /* 0x000f26000c1e1900 */
[----:B-1----:R-:W-:Y:S01]  /*06a0*/  IMAD.U32 R4, RZ, RZ, UR4 ;  /* 0x00000004ff047e24 */ /* 0x002fe2000f8e00ff */
[----:B------:R-:W-:Y:S01]  /*06b0*/  MOV R5, UR5 ;  /* 0x0000000500057c02 */ /* 0x000fe20008000f00 */
[----:B---3--:R-:W-:Y:S01]  /*06c0*/  IMAD.U32 R6, RZ, RZ, UR6 ;  /* 0x00000006ff067e24 */ /* 0x008fe2000f8e00ff */
[----:B------:R-:W-:-:S03]  /*06d0*/  MOV R7, UR7 ;  /* 0x0000000700077c02 */ /* 0x000fc60008000f00 */
[----:B------:R1:W5:Y:S04]  /*06e0*/  @P0 LDG.E R153, [R4.64] ;  /* 0x0000001404990981 */ /* 0x000368000c1e1900 */
[----:B------:R1:W5:Y:S01]  /*06f0*/  @P4 LDG.E R83, [R6.64] ;  /* 0x0000001406534981 */ /* 0x000362000c1e1900 */
[----:B------:R-:W3:Y:S01]  /*0700*/  S2UR UR11, SR_CTAID.Y ;  /* 0x00000000000b79c3 */ /* 0x000ee20000002600 */
[----:B------:R-:W-:Y:S02]  /*0710*/  UMOV UR13, URZ ;  /* 0x0000003f000d7c82 */ /* 0x000fe40008000000 */
[----:B------:R-:W-:Y:S02]  /*0720*/  ULDC UR17, c[0x0][0x168] ;  /* 0x00005a0000117ab9 */ /* 0x000fe40000000800 */
[----:B------:R-:W-:-:S02]  /*0730*/  UMOV UR14, URZ ;  /* 0x0000003f000e7c82 */ /* 0x000fc40008000000 */
[----:B------:R-:W-:Y:S02]  /*0740*/  ULDC UR4, c[0x0][0x2ac] ;  /* 0x0000ab0000047ab9 */ /* 0x000fe40000000800 */
[----:B------:R-:W-:Y:S02]  /*0750*/  ULDC UR16, c[0x0][0x1d0] ;  /* 0x0000740000107ab9 */ /* 0x000fe40000000800 */
[----:B------:R-:W-:Y:S02]  /*0760*/  UIMAD UR16, UR4, UR16, URZ ;  /* 0x00000010041072a4 */ /* 0x000fe4000f8e023f */
[----:B------:R-:W-:Y:S02]  /*0770*/  ULDC UR15, c[0x0][0x228] ;  /* 0x00008a00000f7ab9 */ /* 0x000fe40000000800 */
[----:B---3--:R-:W-:Y:S01]  /*0780*/  USHF.R.S32.HI UR10, URZ, 0x1f, UR11 ;  /* 0x0000001f3f0a7899 */ /* 0x008fe2000801140b */
[----:B--2---:R1:W2:Y:S08]  /*0790*/  @P1 R2UR UR17, R0 ;  /* 0x00000000001113c2 */ /* 0x0042b000000e0000 */
[----:B----4-:R1:W3:Y:S08]  /*07a0*/  @P2 R2UR UR13, R3 ;  /* 0x00000000030d23c2 */ /* 0x0102f000000e0000 */
[----:B------:R1:W4:Y:S01]  /*07b0*/  @P3 R2UR UR14, R2 ;  /* 0x00000000020e33c2 */ /* 0x00032200000e0000 */
[----:B------:R-:W-:Y:S05]  /*07c0*/  @P1 BRA `(.L_x_627) ;  /* 0x0000006000001947 */ /* 0x000fea0003800000 */
[----:B------:R-:W-:Y:S05]  /*07d0*/  @!P3 BRA `(.L_x_627) ;  /* 0x000000500000b947 */ /* 0x000fea0003800000 */
[----:B-1--4-:R-:W4:Y:S04]  /*07e0*/  LDG.E R0, [R8.64] ;  /* 0x0000001408007981 */ /* 0x012f28000c1e1900 */
[----:B---3--:R-:W3:Y:S01]  /*07f0*/  LDG.E R2, [R8.64+0x4] ;  /* 0x0000041408027981 */ /* 0x008ee2000c1e1900 */
[----:B--2-4-:R-:W1:Y:S08]  /*0800*/  R2UR UR17, R0 ;  /* 0x00000000001173c2 */ /* 0x014e7000000e0000 */
[----:B---3--:R-:W1:Y:S02]  /*0810*/  R2UR UR4, R2 ;  /* 0x00000000020473c2 */ /* 0x008e6400000e0000 */
[----:B-1----:R-:W-:-:S06]  /*0820*/  UIADD3 UR17, -UR17, UR4, URZ ;  /* 0x0000000411117290 */ /* 0x002fcc000fffe13f */
.L_x_627:
[----:B------:R-:W-:-:S04]  /*0830*/  ISETP.NE.U32.AND P1, PT, RZ, c[0x0][0x368], PT ;  /* 0x0000da00ff007a0c */ /* 0x000fc80003f25070 */
[----:B------:R-:W-:-:S13]  /*0840*/  ISETP.NE.AND.EX P1, PT, RZ, c[0x0][0x36c], PT, P1 ;  /* 0x0000db00ff007a0c */ /* 0x000fda0003f25310 */
[----:B------:R-:W-:Y:S05]  /*0850*/  @!P1 BRA `(.L_x_628) ;  /* 0x0000007000009947 */ /* 0x000fea0003800000 */
[----:B------:R-:W-:Y:S02]  /*0860*/  ULDC.64 UR4, c[0x0][0x368] ;  /* 0x0000da0000047ab9 */ /* 0x000fe40000000a00 */
[----:B------:R-:W-:-:S06]  /*0870*/  UIMAD.WIDE UR4, UR18, UR19, UR4 ;  /* 0x00000013120472a5 */ /* 0x000fcc000f8e0204 */
[----:B-1----:R-:W-:Y:S02]  /*0880*/  MOV R2, UR4 ;  /* 0x0000000400027c02 */ /* 0x002fe40008000f00 */
[----:B------:R-:W-:-:S05]  /*0890*/  MOV R3, UR5 ;  /* 0x0000000500037c02 */ /* 0x000fca0008000f00 */
[----:B----4-:R-:W4:Y:S02]  /*08a0*/  LDG.E R0, [R2.64] ;  /* 0x0000001402007981 */ /* 0x010f24000c1e1900 */
[----:B----4-:R1:W4:Y:S02]  /*08b0*/  R2UR UR16, R0 ;  /* 0x00000000001073c2 */ /* 0x01032400000e0000 */
[----:B-1--4-:R-:W-:Y:S05]  /*08c0*/  BRA `(.L_x_629) ;  /* 0x0000006000007947 */ /* 0x012fea0003800000 */
.L_x_628:
[----:B------:R-:W-:Y:S05]  /*08d0*/  @!P4 BRA `(.L_x_629) ;  /* 0x000000500000c947 */ /* 0x000fea0003800000 */
[----:B-1--4-:R-:W4:Y:S04]  /*08e0*/  LDG.E R0, [R6.64] ;  /* 0x0000001406007981 */ /* 0x012f28000c1e1900 */
[----:B---3--:R-:W3:Y:S01]  /*08f0*/  LDG.E R2, [R6.64+0x4] ;  /* 0x0000041406027981 */ /* 0x008ee2000c1e1900 */
[----:B----4-:R-:W1:Y:S08]  /*0900*/  R2UR UR16, R0 ;  /* 0x00000000001073c2 */ /* 0x010e7000000e0000 */
[----:B---3--:R-:W1:Y:S02]  /*0910*/  R2UR UR4, R2 ;  /* 0x00000000020473c2 */ /* 0x008e6400000e0000 */
[----:B-1----:R-:W-:-:S06]  /*0920*/  UIADD3 UR16, -UR16, UR4, URZ ;  /* 0x0000000410107290 */ /* 0x002fcc000fffe13f */
.L_x_629:
[----:B-1--4-:R-:W4:Y:S01]  /*0930*/  @P0 LDG.E R0, [R4.64] ;  /* 0x0000001404000981 */ /* 0x012f22000c1e1900 */
[----:B------:R-:W-:-:S03]  /*0940*/  ULDC.64 UR4, c[0x0][0x378] ;  /* 0x0000de0000047ab9 */ /* 0x000fc60000000a00 */
[----:B---3--:R-:W3:Y:S01]  /*0950*/  @P0 LDG.E R2, [R4.64+0x4] ;  /* 0x0000041404020981 */ /* 0x008ee2000c1e1900 */
[----:B------:R-:W-:Y:S01]  /*0960*/  UISETP.NE.U32.AND UP0, UPT, URZ, UR4, UPT ;  /* 0x000000043f00728c */ /* 0x000fe2000bf05070 */
[----:B------:R-:W-:-:S03]  /*0970*/  IMAD.U32 R76, RZ, RZ, UR16 ;  /* 0x00000010ff4c7e24 */ /* 0x000fc6000f8e00ff */
[----:B------:R-:W-:-:S03]  /*0980*/  UISETP.NE.AND.EX UP0, UPT, URZ, UR5, UPT, UP0 ;  /* 0x000000053f00728c */ /* 0x000fc6000bf05300 */
[----:B------:R-:W-:-:S03]  /*0990*/  ULDC.64 UR4, c[0x0][0x378] ;  /* 0x0000de0000047ab9 */ /* 0x000fc60000000a00 */
[----:B------:R-:W-:-:S05]  /*09a0*/  PLOP3.LUT P1, PT, PT, PT, UP0, 0x80, 0x0 ;  /* 0x000000000000781c */ /* 0x000fca0003f2f008 */
[----:B------:R-:W-:-:S06]  /*09b0*/  @UP0 UIMAD.WIDE UR4, UR18, UR19, UR4 ;  /* 0x00000013120402a5 */ /* 0x000fcc000f8e0204 */
[----:B------:R-:W-:Y:S01]  /*09c0*/  MOV R6, UR4 ;  /* 0x0000000400067c02 */ /* 0x000fe20008000f00 */
[----:B------:R-:W-:-:S05]  /*09d0*/  IMAD.U32 R7, RZ, RZ, UR5 ;  /* 0x00000005ff077e24 */ /* 0x000fca000f8e00ff */
[----:B------:R1:W5:Y:S01]  /*09e0*/  @P1 LDG.E R76, [R6.64] ;  /* 0x00000014064c1981 */ /* 0x000362000c1e1900 */
[----:B------:R-:W-:Y:S02]  /*09f0*/  ULDC UR6, c[0x0][0x2c4] ;  /* 0x0000b10000067ab9 */ /* 0x000fe40000000800 */
[----:B------:R-:W-:Y:S02]  /*0a00*/  UISETP.NE.AND UP2, UPT, UR6, 0x1, UPT ;  /* 0x000000010600788c */ /* 0x000fe4000bf45270 */
[----:B------:R-:W-:-:S09]  /*0a10*/  UIADD3 UR6, -UR13, UR16, URZ ;  /* 0x000000100d067290 */ /* 0x000fd2000fffe13f */
[----:B------:R-:W-:Y:S01]  /*0a20*/  @UP2 UIADD3 UR22, UR12, 0x7f, URZ ;  /* 0x0000007f0c162890 */ /* 0x000fe2000fffe03f */
[----:B----4-:R-:W4:Y:S08]  /*0a30*/  @P0 R2UR UR4, R0 ;  /* 0x00000000000403c2 */ /* 0x010f3000000e0000 */
[----:B---3--:R-:W4:Y:S02]  /*0a40*/  @P0 R2UR UR5, R2 ;  /* 0x00000000020503c2 */ /* 0x008f2400000e0000 */
[----:B----4-:R-:W-:-:S03]  /*0a50*/  @UP3 UIADD3 UR15, -UR4, UR5, URZ ;  /* 0x00000005040f3290 */ /* 0x010fc6000fffe13f */
[----:B------:R-:W-:Y:S02]  /*0a60*/  ULDC.64 UR4, c[0x0][0x2c8] ;  /* 0x0000b20000047ab9 */ /* 0x000fe40000000a00 */
[----:B------:R-:W-:Y:S02]  /*0a70*/  UIMAD.WIDE.U32 UR22, UR22, UR4, URZ ;  /* 0x00000004161672a5 */ /* 0x000fe4000f8e003f */
[----:B------:R-:W-:Y:S02]  /*0a80*/  UIADD3 UR9, UR6, UR15, URZ ;  /* 0x0000000f06097290 */ /* 0x000fe4000fffe03f */
[----:B------:R-:W-:Y:S02]  /*0a90*/  UIADD3 UR4, UR12, 0x7f, URZ ;  /* 0x0000007f0c047890 */ /* 0x000fe4000fffe03f */
[----:B--2---:R-:W-:Y:S02]  /*0aa0*/  UIADD3 UR7, UR9, 0x40, -UR17 ;  /* 0x0000004009077890 */ /* 0x004fe4000fffe811 */
[----:B------:R-:W-:-:S02]  /*0ab0*/  @UP2 USHF.R.U32.HI UR4, URZ, UR5, UR23 ;  /* 0x000000053f042299 */ /* 0x000fc40008011617 */
[----:B------:R-:W-:Y:S02]  /*0ac0*/  UIADD3 UR22, UR9, 0x3f, URZ ;  /* 0x0000003f09167890 */ /* 0x000fe4000fffe03f */
[----:B------:R-:W-:Y:S02]  /*0ad0*/  UIADD3 UR5, UR7, UR4, URZ ;  /* 0x0000000407057290 */ /* 0x000fe4000fffe03f */
[----:B------:R-:W-:Y:S02]  /*0ae0*/  USHF.R.S32.HI UR8, URZ, 0x1f, UR22 ;  /* 0x0000001f3f087899 */ /* 0x000fe40008011416 */
[----:B------:R-:W-:Y:S02]  /*0af0*/  USHF.R.S32.HI UR4, URZ, 0x1f, UR5 ;  /* 0x0000001f3f047899 */ /* 0x000fe40008011405 */
[----:B------:R-:W-:Y:S02]  /*0b00*/  ULEA.HI UR8, UR8, UR22, URZ, 0x6 ;  /* 0x0000001608087291 */ /* 0x000fe4000f8f303f */
[----:B------:R-:W-:-:S02]  /*0b10*/  ULEA.HI UR4, UR4, UR5, URZ, 0x6 ;  /* 0x0000000504047291 */ /* 0x000fc4000f8f303f */
[----:B------:R-:W-:Y:S02]  /*0b20*/  USHF.R.S32.HI UR8, URZ, 0x6, UR8 ;  /* 0x000000063f087899 */ /* 0x000fe40008011408 */
[----:B------:R-:W-:-:S04]  /*0b30*/  USHF.R.S32.HI UR4, URZ, 0x6, UR4 ;  /* 0x000000063f047899 */ /* 0x000fc80008011404 */
[----:B------:R-:W-:-:S04]  /*0b40*/  UISETP.LT.AND UP0, UPT, UR8, UR4, UPT ;  /* 0x000000040800728c */ /* 0x000fc8000bf01270 */
[----:B------:R-:W-:Y:S02]  /*0b50*/  USEL UR5, UR8, UR4, UP0 ;  /* 0x0000000408057287 */ /* 0x000fe40008000000 */
[----:B------:R-:W-:Y:S02]  /*0b60*/  UIADD3 UR4, -UR6, URZ, URZ ;  /* 0x0000003f06047290 */ /* 0x000fe4000fffe13f */
        /* <DEDUP_REMOVED lines=15> */
[----:B-1----:R-:W-:Y:S02]  /*0c60*/  ULDC.64 UR4, c[0x0][0x340] ;  /* 0x0000d00000047ab9 */ /* 0x002fe40000000a00 */
        /* <DEDUP_REMOVED lines=8> */
[----:B------:R-:W-:-:S03]  /*0cf0*/  ULDC.64 UR4, c[0x0][0x260] ;  /* 0x0000980000047ab9 */ /* 0x000fc60000000a00 */
[-C--:B------:R-:W-:Y:S01]  /*0d00*/  LEA.HI R10, R0, R71.reuse, RZ, 0x3 ;  /* 0x00000047000a7211 */ /* 0x080fe200078f18ff */
[----:B------:R1:W2:Y:S01]  /*0d10*/  @P2 LDG.E R5, [R4.64] ;  /* 0x0000001404052981 */ /* 0x0002a2000c1e1900 */
[----:B-----5:R-:W-:Y:S01]  /*0d20*/  SHF.R.S32.HI R3, RZ, 0x1f, R153 ;  /* 0x0000001fff037819 */ /* 0x020fe20000011499 */
[----:B------:R-:W-:Y:S01]  /*0d30*/  IMAD.U32 R21, RZ, RZ, UR11 ;  /* 0x0000000bff157e24 */ /* 0x000fe2000f8e00ff */
[----:B------:R-:W-:Y:S01]  /*0d40*/  LOP3.LUT R2, R10, 0x1ffffff8, RZ, 0xc0, !PT ;  /* 0x1ffffff80a027812 */ /* 0x000fe200078ec0ff */
[----:B------:R-:W-:Y:S01]  /*0d50*/  UIMAD UR4, UR10, UR4, URZ ;  /* 0x000000040a0472a4 */ /* 0x000fe2000f8e023f */
[----:B------:R-:W-:Y:S01]  /*0d60*/  SHF.R.S32.HI R10, RZ, 0x3, R10 ;  /* 0x00000003ff0a7819 */ /* 0x000fe2000001140a */
[----:B------:R-:W-:Y:S01]  /*0d70*/  UIADD3 UR19, UR22, -0x1, URZ ;  /* 0xffffffff16137890 */ /* 0x000fe2000fffe03f */
[----:B------:R-:W-:Y:S01]  /*0d80*/  LEA.HI R6, R0, R71, RZ, 0x6 ;  /* 0x0000004700067211 */ /* 0x000fe200078f30ff */
[----:B------:R-:W-:Y:S01]  /*0d90*/  IMAD.IADD R2, R71, 0x1, -R2 ;  /* 0x0000000147027824 */ /* 0x000fe200078e0a02 */
[C---:B------:R-:W-:Y:S01]  /*0da0*/  IADD3 R152, P0, R10.reuse, R153, RZ ;  /* 0x000000990a987210 */ /* 0x040fe20007f1e0ff */
[C---:B------:R-:W-:Y:S01]  /*0db0*/  IMAD.SHL.U32 R7, R10.reuse, 0x40, RZ ;  /* 0x000000400a077824 */ /* 0x040fe200078e00ff */
[----:B------:R-:W-:Y:S01]  /*0dc0*/  IADD3 R91, -R10, UR15, RZ ;  /* 0x0000000f0a5b7c10 */ /* 0x000fe2000fffe1ff */
[----:B------:R-:W-:Y:S01]  /*0dd0*/  IMAD.SHL.U32 R2, R2, 0x8, RZ ;  /* 0x0000000802027824 */ /* 0x000fe200078e00ff */
[----:B------:R-:W-:Y:S01]  /*0de0*/  LEA.HI.X.SX32 R153, R10, R3, 0x1, P0 ;  /* 0x000000030a997211 */ /* 0x000fe200000f0eff */
[----:B------:R-:W-:Y:S01]  /*0df0*/  IMAD.SHL.U32 R128, R6, 0x8, RZ ;  /* 0x0000000806807824 */ /* 0x000fe200078e00ff */
[----:B------:R-:W-:Y:S01]  /*0e00*/  LOP3.LUT R7, R7, 0x1c0, RZ, 0xc0, !PT ;  /* 0x000001c007077812 */ /* 0x000fe200078ec0ff */
[----:B------:R-:W-:Y:S01]  /*0e10*/  UIMAD UR22, UR11, UR5, UR4 ;  /* 0x000000050b1672a4 */ /* 0x000fe2000f8e0204 */
[----:B------:R-:W-:Y:S01]  /*0e20*/  IADD3 R3, R2, 0x80, RZ ;  /* 0x0000008002037810 */ /* 0x000fe20007ffe0ff */
[----:B------:R-:W-:Y:S01]  /*0e30*/  USEL UR24, UR18, URZ, !UP3 ;  /* 0x0000003f12187287 */ /* 0x000fe2000d800000 */
[--C-:B------:R-:W-:Y:S01]  /*0e40*/  LOP3.LUT R8, R7, 0x38, R2.reuse, 0xf8, !PT ;  /* 0x0000003807087812 */ /* 0x100fe200078ef802 */
[----:B------:R-:W-:Y:S01]  /*0e50*/  ULDC.64 UR4, c[0x0][0x240] ;  /* 0x0000900000047ab9 */ /* 0x000fe20000000a00 */
[----:B------:R-:W-:Y:S01]  /*0e60*/  SHF.R.U32.HI R7, RZ, 0x3, R7 ;  /* 0x00000003ff077819 */ /* 0x000fe20000011607 */
[----:B------:R-:W-:Y:S01]  /*0e70*/  UIMAD UR4, UR10, UR4, URZ ;  /* 0x000000040a0472a4 */ /* 0x000fe2000f8e023f */
[----:B------:R-:W-:Y:S01]  /*0e80*/  ISETP.GE.AND P5, PT, R3, c[0x0][0x1d4], PT ;  /* 0x0000750003007a0c */ /* 0x000fe20003fa6270 */
[----:B------:R-:W-:Y:S01]  /*0e90*/  IMAD.MOV.U32 R105, RZ, RZ, c[0x0][0x238] ;  /* 0x00008e00ff697624 */ /* 0x000fe200078e00ff */
[----:B------:R-:W-:Y:S01]  /*0ea0*/  LOP3.LUT R7, R8, R7, RZ, 0x3c, !PT ;  /* 0x0000000708077212 */ /* 0x000fe200078e3cff */
[----:B------:R-:W-:Y:S01]  /*0eb0*/  UIMAD UR25, UR11, UR5, UR4 ;  /* 0x000000050b1972a4 */ /* 0x000fe2000f8e0204 */
[----:B------:R-:W-:Y:S01]  /*0ec0*/  SHF.R.S32.HI R3, RZ, 0x1f, R2 ;  /* 0x0000001fff037819 */ /* 0x000fe20000011402 */
[----:B-1----:R-:W-:Y:S01]  /*0ed0*/  IMAD.U32 R4, RZ, RZ, UR19 ;  /* 0x00000013ff047e24 */ /* 0x002fe2000f8e00ff */
[----:B------:R-:W-:Y:S01]  /*0ee0*/  LOP3.LUT R128, R7, 0xfffffe00, R128, 0xf8, !PT ;  /* 0xfffffe0007807812 */ /* 0x000fe200078ef880 */
[----:B------:R-:W-:Y:S01]  /*0ef0*/  IMAD R7, R153, c[0x0][0x238], RZ ;  /* 0x00008e0099077a24 */ /* 0x000fe200078e02ff */
[C---:B------:R-:W-:Y:S01]  /*0f00*/  IADD3 R6, R2.reuse, 0x40, RZ ;  /* 0x0000004002067810 */ /* 0x040fe20007ffe0ff */
[----:B------:R-:W-:Y:S01]  /*0f10*/  IMAD.WIDE.U32 R20, R21, c[0x0][0x260], R2 ;  /* 0x0000980015147a25 */ /* 0x000fe200078e0002 */
[----:B------:R-:W-:Y:S01]  /*0f20*/  ISETP.GE.AND P3, PT, R2, c[0x0][0x1d4], PT ;  /* 0x0000750002007a0c */ /* 0x000fe20003f66270 */
[----:B------:R-:W-:Y:S01]  /*0f30*/  ULDC.64 UR4, c[0x0][0x248] ;  /* 0x0000920000047ab9 */ /* 0x000fe20000000a00 */
[----:B------:R-:W-:Y:S01]  /*0f40*/  LEA.HI R10, R0, R71, RZ, 0x2 ;  /* 0x00000047000a7211 */ /* 0x000fe200078f10ff */
[----:B------:R-:W-:Y:S01]  /*0f50*/  IMAD R8, R152, c[0x0][0x23c], R7 ;  /* 0x00008f0098087a24 */ /* 0x000fe200078e0207 */
[----:B------:R-:W-:Y:S01]  /*0f60*/  ISETP.GE.AND P6, PT, R6, c[0x0][0x1d4], PT ;  /* 0x0000750006007a0c */ /* 0x000fe20003fc6270 */
[----:B------:R-:W-:Y:S01]  /*0f70*/  IMAD.WIDE.U32 R2, R152, c[0x0][0x238], R2 ;  /* 0x00008e0098027a25 */ /* 0x000fe200078e0002 */
[----:B------:R-:W-:-:S02]  /*0f80*/  LOP3.LUT R6, R10, 0xfffffffc, RZ, 0xc0, !PT ;  /* 0xfffffffc0a067812 */ /* 0x000fc400078ec0ff */
[----:B------:R-:W-:Y:S01]  /*0f90*/  IADD3 R21, R21, UR22, RZ ;  /* 0x0000001615157c10 */ /* 0x000fe2000fffe0ff */
[----:B------:R-:W-:Y:S01]  /*0fa0*/  IMAD.IADD R9, R3, 0x1, R8 ;  /* 0x0000000103097824 */ /* 0x000fe200078e0208 */
[----:B------:R-:W-:Y:S01]  /*0fb0*/  USHF.R.S32.HI UR22, URZ, 0x1f, UR18 ;  /* 0x0000001f3f167899 */ /* 0x000fe20008011412 */
[----:B------:R-:W-:Y:S01]  /*0fc0*/  IMAD.MOV.U32 R8, RZ, RZ, R2 ;  /* 0x000000ffff087224 */ /* 0x000fe200078e0002 */
[----:B------:R-:W-:Y:S01]  /*0fd0*/  SHF.R.S32.HI R135, RZ, 0x2, R10 ;  /* 0x00000002ff877819 */ /* 0x000fe2000001140a */
[----:B------:R-:W-:Y:S01]  /*0fe0*/  IMAD.U32 R2, RZ, RZ, UR11 ;  /* 0x0000000bff027e24 */ /* 0x000fe2000f8e00ff */
[----:B------:R-:W-:Y:S01]  /*0ff0*/  USEL UR23, UR22, URZ, !UP3 ;  /* 0x0000003f16177287 */ /* 0x000fe2000d800000 */
[----:B------:R-:W-:Y:S01]  /*1000*/  IMAD.IADD R6, R71, 0x1, -R6 ;  /* 0x0000000147067824 */ /* 0x000fe200078e0a06 */
[----:B------:R-:W-:Y:S01]  /*1010*/  SHF.R.S32.HI R140, RZ, 0x1f, R135 ;  /* 0x0000001fff8c7819 */ /* 0x000fe20000011487 */
[----:B------:R-:W-:Y:S01]  /*1020*/  IMAD.WIDE.U32 R150, R2, c[0x0][0x240], R8 ;  /* 0x0000900002967a25 */ /* 0x000fe200078e0008 */
[----:B------:R-:W-:Y:S01]  /*1030*/  UIMAD UR4, UR23, UR4, URZ ;  /* 0x00000004170472a4 */ /* 0x000fe2000f8e023f */
[----:B------:R-:W-:-:S02]  /*1040*/  SHF.R.S32.HI R10, RZ, 0x1f, R10 ;  /* 0x0000001fff0a7819 */ /* 0x000fc4000001140a */
[C---:B------:R-:W-:Y:S01]  /*1050*/  IMAD.SHL.U32 R18, R6.reuse, 0x4, RZ ;  /* 0x0000000406127824 */ /* 0x040fe200078e00ff */
[----:B------:R-:W-:Y:S01]  /*1060*/  IADD3 R151, R151, UR25, RZ ;  /* 0x0000001997977c10 */ /* 0x000fe2000fffe0ff */
[----:B------:R-:W-:Y:S01]  /*1070*/  IMAD.SHL.U32 R16, R6, 0x8, RZ ;  /* 0x0000000806107824 */ /* 0x000fe200078e00ff */
[----:B------:R-:W-:Y:S01]  /*1080*/  UIMAD UR4, UR24, UR5, UR4 ;  /* 0x00000005180472a4 */ /* 0x000fe2000f8e0204 */
[----:B------:R-:W-:Y:S01]  /*1090*/  IMAD.MOV.U32 R96, RZ, RZ, 0x6 ;  /* 0x00000006ff607424 */ /* 0x000fe200078e00ff */
[----:B------:R-:W-:Y:S01]  /*10a0*/  SHF.R.S32.HI R19, RZ, 0x1f, R18 ;  /* 0x0000001fff137819 */ /* 0x000fe20000011412 */
[----:B------:R-:W-:Y:S01]  /*10b0*/  IMAD.U32 R148, RZ, RZ, UR24 ;  /* 0x00000018ff947e24 */ /* 0x000fe2000f8e00ff */
[----:B------:R-:W-:Y:S01]  /*10c0*/  SHF.R.S32.HI R17, RZ, 0x1f, R16 ;  /* 0x0000001fff117819 */ /* 0x000fe20000011410 */
[----:B------:R-:W-:Y:S01]  /*10d0*/  IMAD R4, R4, -0x40, R91 ;  /* 0xffffffc004047824 */ /* 0x000fe200078e025b */
[----:B------:R-:W-:Y:S01]  /*10e0*/  ISETP.GE.AND P4, PT, R16, c[0x0][0x27c], PT ;  /* 0x00009f0010007a0c */ /* 0x000fe20003f86270 */
[----:B------:R-:W-:Y:S01]  /*10f0*/  IMAD R142, R140, c[0x0][0x280], RZ ;  /* 0x0000a0008c8e7a24 */ /* 0x000fe200078e02ff */
[----:B------:R-:W-:Y:S01]  /*1100*/  SHF.L.U64.HI R92, R105, R96, c[0x0][0x23c] ;  /* 0x00008f00695c7619 */ /* 0x000fe20000010260 */
[----:B------:R-:W-:Y:S01]  /*1110*/  IMAD.WIDE.U32 R150, R148, c[0x0][0x248], R150 ;  /* 0x0000920094967a25 */ /* 0x000fe200078e0096 */
[C---:B------:R-:W-:Y:S01]  /*1120*/  ISETP.GE.AND P1, PT, R4.reuse, 0x1, PT ;  /* 0x000000010400780c */ /* 0x040fe20003f26270 */
[----:B------:R-:W-:Y:S01]  /*1130*/  USHF.R.S32.HI UR5, URZ, 0x1f, UR19 ;  /* 0x0000001f3f057899 */ /* 0x000fe20008011413 */
[----:B------:R-:W-:Y:S01]  /*1140*/  SEL R3, RZ, c[0x0][0x27c], !P4 ;  /* 0x00009f00ff037a07 */ /* 0x000fe20006000000 */
[C---:B------:R-:W-:Y:S01]  /*1150*/  IMAD R142, R135.reuse, c[0x0][0x284], R142 ;  /* 0x0000a100878e7a24 */ /* 0x040fe200078e028e */
[----:B------:R-:W-:Y:S01]  /*1160*/  ISETP.GT.AND P0, PT, R4, 0x20, PT ;  /* 0x000000200400780c */ /* 0x000fe20003f04270 */
[----:B------:R-:W-:Y:S01]  /*1170*/  IMAD.WIDE.U32 R146, R135, c[0x0][0x280], R18 ;  /* 0x0000a00087927a25 */ /* 0x000fe200078e0012 */
[----:B------:R-:W-:-:S02]  /*1180*/  IADD3 R155, R151, UR4, RZ ;  /* 0x00000004979b7c10 */ /* 0x000fc4000fffe0ff */
[C---:B------:R-:W-:Y:S01]  /*1190*/  IADD3 R15, R18.reuse, 0x20, RZ ;  /* 0x00000020120f7810 */ /* 0x040fe20007ffe0ff */
[----:B------:R-:W-:Y:S01]  /*11a0*/  IMAD.WIDE.U32 R8, R135, c[0x0][0x280], R16 ;  /* 0x0000a00087087a25 */ /* 0x000fe200078e0010 */
[----:B------:R-:W-:Y:S02]  /*11b0*/  P2R R137, PR, RZ, 0x10 ;  /* 0x00000010ff897803 */ /* 0x000fe40000000000 */
[----:B------:R-:W-:Y:S01]  /*11c0*/  IADD3 R14, R18, 0x40, RZ ;  /* 0x00000040120e7810 */ /* 0x000fe20007ffe0ff */
[----:B------:R-:W-:Y:S01]  /*11d0*/  IMAD.SHL.U32 R93, R105, 0x40, RZ ;  /* 0x00000040695d7824 */ /* 0x000fe200078e00ff */
[----:B------:R-:W-:Y:S01]  /*11e0*/  LEA.HI R115, R0, R71, RZ, 0x5 ;  /* 0x0000004700737211 */ /* 0x000fe200078f28ff */
[----:B------:R-:W-:Y:S01]  /*11f0*/  IMAD R4, R92, UR19, RZ ;  /* 0x000000135c047c24 */ /* 0x000fe2000f8e02ff */
[C---:B------:R-:W-:Y:S01]  /*1200*/  IADD3 R133, R16.reuse, 0x60, RZ ;  /* 0x0000006010857810 */ /* 0x040fe20007ffe0ff */
[----:B------:R-:W-:Y:S01]  /*1210*/  IMAD.MOV.U32 R154, RZ, RZ, R150 ;  /* 0x000000ffff9a7224 */ /* 0x000fe200078e0096 */
[C---:B------:R-:W-:Y:S01]  /*1220*/  IADD3 R132, R16.reuse, 0x80, RZ ;  /* 0x0000008010847810 */ /* 0x040fe20007ffe0ff */
[----:B------:R-:W-:Y:S01]  /*1230*/  IMAD.IADD R147, R147, 0x1, R142 ;  /* 0x0000000193937824 */ /* 0x000fe200078e028e */
[----:B------:R-:W-:Y:S01]  /*1240*/  IADD3 R130, R16, 0xa0, RZ ;  /* 0x000000a010827810 */ /* 0x000fe20007ffe0ff */
[----:B------:R-:W-:Y:S01]  /*1250*/  IMAD.IADD R143, R142, 0x1, R9 ;  /* 0x000000018e8f7824 */ /* 0x000fe200078e0209 */
[----:B------:R-:W-:Y:S01]  /*1260*/  P2R R138, PR, RZ, 0x8 ;  /* 0x00000008ff8a7803 */ /* 0x000fe20000000000 */
[----:B------:R-:W-:Y:S01]  /*1270*/  IMAD.IADD R2, R16, 0x1, R3 ;  /* 0x0000000110027824 */ /* 0x000fe200078e0203 */
[----:B------:R-:W-:Y:S01]  /*1280*/  SHF.R.S32.HI R117, RZ, 0x1f, R130 ;  /* 0x0000001fff757819 */ /* 0x000fe20000011482 */
[----:B------:R-:W-:Y:S01]  /*1290*/  IMAD.MOV.U32 R142, RZ, RZ, R8 ;  /* 0x000000ffff8e7224 */ /* 0x000fe200078e0008 */
[----:B------:R-:W-:Y:S01]  /*12a0*/  IADD3 R83, R83, UR16, RZ ;  /* 0x0000001053537c10 */ /* 0x000fe2000fffe0ff */
[----:B------:R-:W-:Y:S01]  /*12b0*/  IMAD R140, R140, c[0x0][0x290], RZ ;  /* 0x0000a4008c8c7a24 */ /* 0x000fe200078e02ff */
[----:B------:R-:W-:Y:S01]  /*12c0*/  SHF.R.S32.HI R113, RZ, 0x1f, R2 ;  /* 0x0000001fff717819 */ /* 0x000fe20000011402 */
[C---:B------:R-:W-:Y:S01]  /*12d0*/  IMAD R3, R93.reuse, UR5, R4 ;  /* 0x000000055d037c24 */ /* 0x040fe2000f8e0204 */
[----:B------:R-:W-:Y:S01]  /*12e0*/  ULDC.64 UR4, c[0x0][0x1e8] ;  /* 0x00007a0000047ab9 */ /* 0x000fe20000000a00 */
[----:B------:R-:W-:Y:S01]  /*12f0*/  IMAD.WIDE.U32 R8, R93, UR19, R154 ;  /* 0x000000135d087c25 */ /* 0x000fe2000f8e009a */
[CC--:B------:R-:W-:Y:S01]  /*1300*/  LEA.HI R4, R113.reuse, R2.reuse, RZ, 0x3 ;  /* 0x0000000271047211 */ /* 0x0c0fe200078f18ff */
[----:B------:R-:W-:Y:S01]  /*1310*/  UIMAD UR25, UR10, UR4, URZ ;  /* 0x000000040a1972a4 */ /* 0x000fe2000f8e023f */
[----:B------:R-:W-:Y:S01]  /*1320*/  LEA.HI R113, R113, R2, RZ, 0x6 ;  /* 0x0000000271717211 */ /* 0x000fe200078f30ff */
[C---:B------:R-:W-:Y:S01]  /*1330*/  IMAD R140, R135.reuse, c[0x0][0x294], R140 ;  /* 0x0000a500878c7a24 */ /* 0x040fe200078e028c */
[----:B------:R-:W-:Y:S01]  /*1340*/  UIMAD.WIDE.U32 UR28, UR11, UR4, URZ ;  /* 0x000000040b1c72a5 */ /* 0x000fe2000f8e003f */
[----:B------:R-:W-:Y:S01]  /*1350*/  IMAD.WIDE.U32 R12, R135, c[0x0][0x290], R16 ;  /* 0x0000a400870c7a25 */ /* 0x000fe200078e0010 */
[----:B------:R-:W-:Y:S01]  /*1360*/  UIMAD UR25, UR11, UR5, UR25 ;  /* 0x000000050b1972a4 */ /* 0x000fe2000f8e0219 */
[----:B------:R-:W-:-:S02]  /*1370*/  LOP3.LUT R99, R4, 0xfffffff8, RZ, 0xc0, !PT ;  /* 0xfffffff804637812 */ /* 0x000fc400078ec0ff */
[----:B------:R-:W-:Y:S01]  /*1380*/  IMAD.IADD R3, R9, 0x1, R3 ;  /* 0x0000000109037824 */ /* 0x000fe200078e0203 */
[----:B------:R-:W-:Y:S01]  /*1390*/  ULDC.64 UR4, c[0x0][0x210] ;  /* 0x0000840000047ab9 */ /* 0x000fe20000000a00 */
[----:B------:R-:W-:Y:S01]  /*13a0*/  IMAD.MOV.U32 R104, RZ, RZ, 0x5 ;  /* 0x00000005ff687424 */ /* 0x000fe200078e00ff */
[----:B------:R-:W-:Y:S01]  /*13b0*/  UIMAD UR27, UR10, UR4, URZ ;  /* 0x000000040a1b72a4 */ /* 0x000fe2000f8e023f */
[----:B------:R-:W-:Y:S01]  /*13c0*/  IMAD.IADD R141, R140, 0x1, R13 ;  /* 0x000000018c8d7824 */ /* 0x000fe200078e020d */
[----:B------:R-:W-:Y:S01]  /*13d0*/  UIMAD.WIDE.U32 UR30, UR11, UR4, URZ ;  /* 0x000000040b1e72a5 */ /* 0x000fe2000f8e003f */
[----:B------:R-:W-:Y:S01]  /*13e0*/  IMAD.IADD R13, R18, 0x1, R15 ;  /* 0x00000001120d7824 */ /* 0x000fe200078e020f */
[C---:B------:R-:W-:Y:S01]  /*13f0*/  SHF.L.U64.HI R104, R105.reuse, R104, c[0x0][0x23c] ;  /* 0x00008f0069687619 */ /* 0x040fe20000010268 */
[----:B------:R-:W-:Y:S01]  /*1400*/  IMAD.SHL.U32 R128, R128, 0x2, RZ ;  /* 0x0000000280807824 */ /* 0x000fe200078e00ff */
[----:B------:R-:W-:Y:S01]  /*1410*/  UIMAD UR27, UR11, UR5, UR27 ;  /* 0x000000050b1b72a4 */ /* 0x000fe2000f8e021b */
[----:B------:R-:W-:Y:S01]  /*1420*/  IMAD.SHL.U32 R105, R105, 0x20, RZ ;  /* 0x0000002069697824 */ /* 0x000fe200078e00ff */
[----:B------:R-:W-:Y:S01]  /*1430*/  ISETP.GE.AND P4, PT, R13, c[0x0][0x27c], PT ;  /* 0x00009f000d007a0c */ /* 0x000fe20003f86270 */
[----:B------:R-:W-:Y:S01]  /*1440*/  IMAD.WIDE.U32 R148, R148, c[0x0][0x268], R20 ;  /* 0x00009a0094947a25 */ /* 0x000fe200078e0014 */
[----:B------:R-:W-:Y:S01]  /*1450*/  ULDC.64 UR4, c[0x0][0x268] ;  /* 0x00009a0000047ab9 */ /* 0x000fe20000000a00 */
[----:B------:R-:W-:Y:S01]  /*1460*/  LEA.HI R117, R117, R130, RZ, 0x3 ;  /* 0x0000008275757211 */ /* 0x000fe200078f18ff */
[----:B------:R-:W-:Y:S01]  /*1470*/  UIMAD UR4, UR23, UR4, URZ ;  /* 0x00000004170472a4 */ /* 0x000fe2000f8e023f */
[----:B------:R-:W-:Y:S01]  /*1480*/  IMAD.WIDE.U32 R144, R135, c[0x0][0x290], R18 ;  /* 0x0000a40087907a25 */ /* 0x000fe200078e0012 */
[----:B------:R-:W-:Y:S01]  /*1490*/  SHF.R.S32.HI R98, RZ, 0x1f, R99 ;  /* 0x0000001fff627819 */ /* 0x000fe20000011463 */
[----:B------:R-:W-:Y:S01]  /*14a0*/  UIADD3 UR25, UR29, UR25, URZ ;  /* 0x000000191d197290 */ /* 0x000fe2000fffe03f */
[----:B------:R-:W-:Y:S01]  /*14b0*/  LOP3.LUT R117, R117, 0xfffffff8, RZ, 0xc0, !PT ;  /* 0xfffffff875757812 */ /* 0x000fe200078ec0ff */
[----:B------:R-:W-:Y:S01]  /*14c0*/  IMAD.IADD R145, R145, 0x1, R140 ;  /* 0x0000000191917824 */ /* 0x000fe200078e028c */
[----:B------:R-:W-:Y:S01]  /*14d0*/  UIMAD UR24, UR24, UR5, UR4 ;  /* 0x00000005181872a4 */ /* 0x000fe2000f8e0204 */
[----:B------:R-:W-:Y:S01]  /*14e0*/  IMAD.MOV.U32 R140, RZ, RZ, R12 ;  /* 0x000000ffff8c7224 */ /* 0x000fe200078e000c */
[----:B------:R-:W-:Y:S01]  /*14f0*/  SHF.L.U64.HI R98, R99, 0x1, R98 ;  /* 0x0000000163627819 */ /* 0x000fe20000010262 */
[C---:B------:R-:W-:Y:S01]  /*1500*/  IMAD.IADD R12, R18.reuse, 0x1, R14 ;  /* 0x00000001120c7824 */ /* 0x040fe200078e020e */
[----:B------:R-:W-:Y:S01]  /*1510*/  ULDC.64 UR4, c[0x0][0x2b0] ;  /* 0x0000ac0000047ab9 */ /* 0x000fe20000000a00 */
[----:B------:R-:W-:Y:S01]  /*1520*/  IMAD.SHL.U32 R115, R115, 0x10, RZ ;  /* 0x0000001073737824 */ /* 0x000fe200078e00ff */
[----:B------:R-:W-:Y:S01]  /*1530*/  P2R R136, PR, RZ, 0x10 ;  /* 0x00000010ff887803 */ /* 0x000fe20000000000 */
[----:B------:R-:W-:Y:S01]  /*1540*/  IMAD.SHL.U32 R113, R113, 0x40, RZ ;  /* 0x0000004071717824 */ /* 0x000fe200078e00ff */
[----:B------:R-:W-:Y:S01]  /*1550*/  IADD3 R11, R18, 0x30, RZ ;  /* 0x00000030120b7810 */ /* 0x000fe20007ffe0ff */
[----:B------:R-:W-:Y:S01]  /*1560*/  IMAD R127, R6, 0x40, R135 ;  /* 0x00000040067f7824 */ /* 0x000fe200078e0287 */
[----:B------:R-:W-:Y:S01]  /*1570*/  LOP3.LUT R115, R115, 0xfffffe00, RZ, 0xc0, !PT ;  /* 0xfffffe0073737812 */ /* 0x000fe200078ec0ff */
[----:B------:R-:W-:Y:S01]  /*1580*/  IMAD.MOV.U32 R77, RZ, RZ, c[0x0][0x27c] ;  /* 0x00009f00ff4d7624 */ /* 0x000fe200078e00ff */
[----:B------:R-:W-:Y:S01]  /*1590*/  LOP3.LUT R113, R113, 0x7ffff000, RZ, 0xc0, !PT ;  /* 0x7ffff00071717812 */ /* 0x000fe200078ec0ff */
[----:B------:R-:W-:Y:S01]  /*15a0*/  IMAD.MOV.U32 R90, RZ, RZ, c[0x0][0x2b8] ;  /* 0x0000ae00ff5a7624 */ /* 0x000fe200078e00ff */
[----:B------:R-:W-:Y:S01]  /*15b0*/  SHF.R.S32.HI R6, RZ, 0x1f, R133 ;  /* 0x0000001fff067819 */ /* 0x000fe20000011485 */
[----:B------:R-:W-:Y:S01]  /*15c0*/  IMAD.MOV.U32 R95, RZ, RZ, c[0x0][0x280] ;  /* 0x0000a000ff5f7624 */ /* 0x000fe200078e00ff */
[----:B------:R-:W-:Y:S01]  /*15d0*/  IADD3 R9, R18, 0x10, RZ ;  /* 0x0000001012097810 */ /* 0x000fe20007ffe0ff */
[----:B------:R-:W-:Y:S01]  /*15e0*/  IMAD.MOV.U32 R97, RZ, RZ, c[0x0][0x290] ;  /* 0x0000a400ff617624 */ /* 0x000fe200078e00ff */
[----:B------:R-:W-:Y:S01]  /*15f0*/  LEA.HI R123, R6, R133, RZ, 0x3 ;  /* 0x00000085067b7211 */ /* 0x000fe200078f18ff */
[----:B------:R-:W-:Y:S01]  /*1600*/  IMAD.WIDE.U32 R146, R76, c[0x0][0x280], R146 ;  /* 0x0000a0004c927a25 */ /* 0x000fe200078e0092 */
[----:B------:R-:W-:Y:S01]  /*1610*/  SHF.R.S32.HI R6, RZ, 0x1f, R13 ;  /* 0x0000001fff067819 */ /* 0x000fe2000001140d */
[----:B------:R-:W-:Y:S01]  /*1620*/  UIADD3 UR27, UR31, UR27, URZ ;  /* 0x0000001b1f1b7290 */ /* 0x000fe2000fffe03f */
[----:B------:R-:W-:Y:S01]  /*1630*/  LOP3.LUT R123, R123, 0xfffffff8, RZ, 0xc0, !PT ;  /* 0xfffffff87b7b7812 */ /* 0x000fe200078ec0ff */
[----:B------:R-:W-:Y:S01]  /*1640*/  IMAD.MOV.U32 R114, RZ, RZ, c[0x0][0x27c] ;  /* 0x00009f00ff727624 */ /* 0x000fe200078e00ff */
[----:B------:R-:W-:Y:S01]  /*1650*/  LEA.HI R125, R6, R13, RZ, 0x3 ;  /* 0x0000000d067d7211 */ /* 0x000fe200078f18ff */
[----:B------:R-:W-:Y:S01]  /*1660*/  IMAD.WIDE.U32 R144, R76, c[0x0][0x290], R144 ;  /* 0x0000a4004c907a25 */ /* 0x000fe200078e0090 */
[----:B------:R-:W-:-:S02]  /*1670*/  SHF.L.U64.HI R94, R95, R96, c[0x0][0x284] ;  /* 0x0000a1005f5e7619 */ /* 0x000fc40000010260 */
[----:B------:R-:W-:Y:S01]  /*1680*/  LOP3.LUT R125, R125, 0xfffffff8, RZ, 0xc0, !PT ;  /* 0xfffffff87d7d7812 */ /* 0x000fe200078ec0ff */
[C---:B------:R-:W-:Y:S01]  /*1690*/  IMAD.WIDE.U32 R142, R76.reuse, c[0x0][0x280], R142 ;  /* 0x0000a0004c8e7a25 */ /* 0x040fe200078e008e */
[----:B------:R-:W-:Y:S02]  /*16a0*/  SHF.L.U64.HI R96, R97, R96, c[0x0][0x294] ;  /* 0x0000a50061607619 */ /* 0x000fe40000010260 */
[----:B------:R-:W-:Y:S01]  /*16b0*/  SHF.R.S32.HI R108, RZ, 0x1f, R123 ;  /* 0x0000001fff6c7819 */ /* 0x000fe2000001147b */
[----:B------:R-:W-:Y:S01]  /*16c0*/  IMAD.WIDE.U32 R140, R76, c[0x0][0x290], R140 ;  /* 0x0000a4004c8c7a25 */ /* 0x000fe200078e008c */
[----:B------:R-:W-:Y:S02]  /*16d0*/  SHF.R.S32.HI R106, RZ, 0x1f, R117 ;  /* 0x0000001fff6a7819 */ /* 0x000fe40000011475 */
[----:B------:R-:W-:Y:S01]  /*16e0*/  SHF.R.S32.HI R124, RZ, 0x3, R4 ;  /* 0x00000003ff7c7819 */ /* 0x000fe20000011404 */
[----:B------:R-:W-:Y:S01]  /*16f0*/  IMAD.SHL.U32 R95, R95, 0x40, RZ ;  /* 0x000000405f5f7824 */ /* 0x000fe200078e00ff */
[----:B------:R-:W-:Y:S01]  /*1700*/  SHF.R.S32.HI R110, RZ, 0x1f, R125 ;  /* 0x0000001fff6e7819 */ /* 0x000fe2000001147d */
[----:B------:R-:W-:Y:S01]  /*1710*/  IMAD.SHL.U32 R97, R97, 0x40, RZ ;  /* 0x0000004061617824 */ /* 0x000fe200078e00ff */
[----:B------:R-:W-:Y:S01]  /*1720*/  IADD3 R89, R149, UR24, RZ ;  /* 0x0000001895597c10 */ /* 0x000fe2000fffe0ff */
[----:B------:R-:W-:-:S02]  /*1730*/  IMAD.SHL.U32 R114, R114, 0x2, RZ ;  /* 0x0000000272727824 */ /* 0x000fc400078e00ff */
[----:B------:R-:W-:Y:S02]  /*1740*/  IMAD.U32 R129, RZ, RZ, UR19 ;  /* 0x00000013ff817e24 */ /* 0x000fe4000f8e00ff */
[----:B------:R-:W-:Y:S01]  /*1750*/  IMAD.SHL.U32 R99, R99, 0x2, RZ ;  /* 0x0000000263637824 */ /* 0x000fe200078e00ff */
[----:B--2---:R1:W2:Y:S01]  /*1760*/  @P2 R2UR UR26, R5 ;  /* 0x00000000051a23c2 */ /* 0x0042a200000e0000 */
[----:B------:R-:W-:-:S04]  /*1770*/  @P1 LEA R22, P2, R8, c[0x0][0x220], 0x1 ;  /* 0x0000880008161a11 */ /* 0x000fc800078408ff */
[----:B------:R-:W-:-:S05]  /*1780*/  @P1 LEA.HI.X R23, R8, c[0x0][0x224], R3, 0x1, P2 ;  /* 0x0000890008171a11 */ /* 0x000fca00010f0c03 */
[----:B------:R-:W-:Y:S01]  /*1790*/  @!PT LDS RZ, [RZ] ;  /* 0x00000000fffff984 */ /* 0x000fe20000000800 */
[----:B------:R-:W-:Y:S01]  /*17a0*/  @!PT LDS RZ, [RZ] ;  /* 0x00000000fffff984 */ /* 0x000fe20000000800 */
[----:B------:R-:W-:Y:S01]  /*17b0*/  @!PT LDS RZ, [RZ] ;  /* 0x00000000fffff984 */ /* 0x000fe20000000800 */
[----:B------:R3:W-:Y:S04]  /*17c0*/  @P1 LDGSTS.E.BYPASS.LTC128B.128 [R128+0x6100], [R22.64], !P3 ;  /* 0x0610000016801fae */ /* 0x0007e8000d901d54 */
[----:B------:R3:W-:Y:S04]  /*17d0*/  @P1 LDGSTS.E.BYPASS.LTC128B.128 [R128+0x8100], [R22.64+0x80], !P6 ;  /* 0x0810008016801fae */ /* 0x0007e8000f101d54 */
[----:B------:R3:W-:Y:S01]  /*17e0*/  @P1 LDGSTS.E.BYPASS.LTC128B.128 [R128+0xa100], [R22.64+0x100], !P5 ;  /* 0x0a10010016801fae */ /* 0x0007e2000e901d54 */
[----:B-1----:R-:W-:Y:S01]  /*17f0*/  @P0 IADD3 R5, P1, R105, R8, RZ ;  /* 0x0000000869050210 */ /* 0x002fe20007f3e0ff */
[----:B--2---:R-:W-:Y:S01]  /*1800*/  @UP0 USHF.R.S32.HI UR33, URZ, 0x1f, UR26 ;  /* 0x0000001f3f210899 */ /* 0x004fe2000801141a */
[----:B------:R-:W-:Y:S01]  /*1810*/  SEL R8, RZ, c[0x0][0x27c], !P4 ;  /* 0x00009f00ff087a07 */ /* 0x000fe20006000000 */
[----:B------:R-:W-:-:S02]  /*1820*/  @UP0 UMOV UR32, UR26 ;  /* 0x0000001a00200c82 */ /* 0x000fc40008000000 */
[----:B------:R-:W-:Y:S01]  /*1830*/  @P0 IMAD.X R2, R104, 0x1, R3, P1 ;  /* 0x0000000168020824 */ /* 0x000fe200008e0603 */
[C---:B------:R-:W-:Y:S01]  /*1840*/  @P0 LEA R20, P1, R5.reuse, c[0x0][0x220], 0x1 ;  /* 0x0000880005140a11 */ /* 0x040fe200078208ff */
[----:B------:R-:W-:Y:S01]  /*1850*/  IMAD.IADD R8, R8, 0x1, R13 ;  /* 0x0000000108087824 */ /* 0x000fe200078e020d */
[----:B------:R-:W-:Y:S02]  /*1860*/  @!UP0 UMOV UR33, UR22 ;  /* 0x0000001600218c82 */ /* 0x000fe40008000000 */
[----:B------:R-:W-:Y:S01]  /*1870*/  @P0 LEA.HI.X R21, R5, c[0x0][0x224], R2, 0x1, P1 ;  /* 0x0000890005150a11 */ /* 0x000fe200008f0c02 */
[----:B------:R-:W-:Y:S01]  /*1880*/  UIMAD UR22, UR33, UR4, URZ ;  /* 0x00000004211672a4 */ /* 0x000fe2000f8e023f */
[----:B------:R-:W-:Y:S01]  /*1890*/  SHF.R.S32.HI R3, RZ, 0x1f, R8 ;  /* 0x0000001fff037819 */ /* 0x000fe20000011408 */
[----:B------:R-:W-:Y:S01]  /*18a0*/  @!UP0 UMOV UR32, UR18 ;  /* 0x0000001200208c82 */ /* 0x000fe20008000000 */
[----:B------:R-:W-:Y:S01]  /*18b0*/  LEA.HI R5, R10, R135, RZ, 0x3 ;  /* 0x000000870a057211 */ /* 0x000fe200078f18ff */
[----:B------:R3:W-:Y:S01]  /*18c0*/  @P0 LDGSTS.E.BYPASS.LTC128B.128 [R128+0x7100], [R20.64], !P3 ;  /* 0x0710000014800fae */ /* 0x0007e2000d901d54 */
[CC--:B------:R-:W-:Y:S01]  /*18d0*/  LEA.HI R2, R3.reuse, R8.reuse, RZ, 0x3 ;  /* 0x0000000803027211 */ /* 0x0c0fe200078f18ff */
[----:B------:R-:W-:Y:S01]  /*18e0*/  UIMAD.WIDE.U32 UR34, UR32, UR4, URZ ;  /* 0x00000004202272a5 */ /* 0x000fe2000f8e003f */
[----:B------:R-:W-:Y:S01]  /*18f0*/  LEA.HI R3, R3, R8, RZ, 0x6 ;  /* 0x0000000803037211 */ /* 0x000fe200078f30ff */
[----:B------:R3:W-:Y:S01]  /*1900*/  @P0 LDGSTS.E.BYPASS.LTC128B.128 [R128+0x9100], [R20.64+0x80], !P6 ;  /* 0x0910008014800fae */ /* 0x0007e2000f101d54 */
[----:B------:R-:W-:Y:S01]  /*1910*/  LOP3.LUT R8, R5, 0xfffffff8, RZ, 0xc0, !PT ;  /* 0xfffffff805087812 */ /* 0x000fe200078ec0ff */
[----:B------:R-:W-:Y:S01]  /*1920*/  UIMAD UR5, UR32, UR5, UR22 ;  /* 0x00000005200572a4 */ /* 0x000fe2000f8e0216 */
[----:B------:R-:W-:Y:S01]  /*1930*/  ISETP.GE.AND P1, PT, R12, c[0x0][0x27c], PT ;  /* 0x00009f000c007a0c */ /* 0x000fe20003f26270 */
[----:B------:R3:W-:Y:S01]  /*1940*/  @P0 LDGSTS.E.BYPASS.LTC128B.128 [R128+0xb100], [R20.64+0x100], !P5 ;  /* 0x0b10010014800fae */ /* 0x0007e2000e901d54 */
[----:B------:R-:W-:Y:S01]  /*1950*/  IMAD.SHL.U32 R3, R3, 0x40, RZ ;  /* 0x0000004003037824 */ /* 0x000fe200078e00ff */
[----:B------:R-:W-:Y:S01]  /*1960*/  LOP3.LUT R101, R2, 0xfffffff8, RZ, 0xc0, !PT ;  /* 0xfffffff802657812 */ /* 0x000fe200078ec0ff */
[----:B------:R-:W-:Y:S01]  /*1970*/  IMAD.IADD R131, R135, 0x1, -R8 ;  /* 0x0000000187837824 */ /* 0x000fe200078e0a08 */
[----:B------:R-:W-:Y:S01]  /*1980*/  SEL R5, RZ, c[0x0][0x27c], !P1 ;  /* 0x00009f00ff057a07 */ /* 0x000fe20004800000 */
[----:B------:R-:W0:Y:S01]  /*1990*/  LDGDEPBAR ;  /* 0x00000000000079af */ /* 0x000e220000000000 */
[----:B------:R-:W-:Y:S01]  /*19a0*/  LOP3.LUT R3, R3, 0x7ffff000, RZ, 0xc0, !PT ;  /* 0x7ffff00003037812 */ /* 0x000fe200078ec0ff */
[----:B------:R-:W-:-:S02]  /*19b0*/  UIADD3 UR5, UR35, UR5, URZ ;  /* 0x0000000523057290 */ /* 0x000fc4000fffe03f */
[----:B------:R-:W-:Y:S01]  /*19c0*/  BAR.SYNC.DEFER_BLOCKING 0x0 ;  /* 0x0000000000007b1d */ /* 0x000fe20000010000 */
[C---:B------:R-:W-:Y:S01]  /*19d0*/  LOP3.LUT P0, RZ, R131.reuse, 0x4, RZ, 0xc0, !PT ;  /* 0x0000000483ff7812 */ /* 0x040fe2000780c0ff */
[----:B------:R-:W-:Y:S01]  /*19e0*/  IMAD.SHL.U32 R131, R131, 0x40, RZ ;  /* 0x0000004083837824 */ /* 0x000fe200078e00ff */
[----:B------:R-:W-:Y:S01]  /*19f0*/  P2R R134, PR, RZ, 0x2 ;  /* 0x00000002ff867803 */ /* 0x000fe20000000000 */
[----:B------:R-:W-:Y:S01]  /*1a00*/  IMAD.IADD R10, R5, 0x1, R12 ;  /* 0x00000001050a7824 */ /* 0x000fe200078e020c */
[----:B------:R-:W-:Y:S01]  /*1a10*/  SHF.R.S32.HI R100, RZ, 0x1f, R101 ;  /* 0x0000001fff647819 */ /* 0x000fe20000011465 */
[----:B------:R-:W-:Y:S01]  /*1a20*/  ULDC.U8 UR4, c[0x0][0x298] ;  /* 0x0000a60000047ab9 */ /* 0x000fe20000000000 */
[----:B------:R-:W-:Y:S02]  /*1a30*/  LOP3.LUT R131, R131, 0x1c0, RZ, 0xc0, !PT ;  /* 0x000001c083837812 */ /* 0x000fe400078ec0ff */
[----:B------:R-:W-:Y:S02]  /*1a40*/  SHF.R.S32.HI R111, RZ, 0x1f, R10 ;  /* 0x0000001fff6f7819 */ /* 0x000fe4000001140a */
[----:B------:R-:W-:-:S02]  /*1a50*/  SHF.R.U32.HI R116, RZ, 0x3, R131 ;  /* 0x00000003ff747819 */ /* 0x000fc40000011683 */
[----:B------:R-:W-:Y:S02]  /*1a60*/  LOP3.LUT R5, R131, 0x38, R4, 0xf8, !PT ;  /* 0x0000003883057812 */ /* 0x000fe400078ef804 */
[----:B------:R-:W-:Y:S02]  /*1a70*/  LEA.HI R0, R111, R10, RZ, 0x3 ;  /* 0x0000000a6f007211 */ /* 0x000fe400078f18ff */
[-C--:B------:R-:W-:Y:S02]  /*1a80*/  LOP3.LUT R8, R5, R116.reuse, RZ, 0x3c, !PT ;  /* 0x0000007405087212 */ /* 0x080fe400078e3cff */
[----:B------:R-:W-:Y:S02]  /*1a90*/  LOP3.LUT R5, R131, 0x38, R0, 0xf8, !PT ;  /* 0x0000003883057812 */ /* 0x000fe400078ef800 */
[----:B------:R-:W-:Y:S02]  /*1aa0*/  IADD3 R113, R8, R113, R115 ;  /* 0x0000007108717210 */ /* 0x000fe40007ffe073 */
[----:B------:R-:W-:-:S02]  /*1ab0*/  LOP3.LUT R8, R5, R116, RZ, 0x3c, !PT ;  /* 0x0000007405087212 */ /* 0x000fc400078e3cff */
[----:B------:R-:W-:Y:S01]  /*1ac0*/  SHF.R.S32.HI R5, RZ, 0x1f, R12 ;  /* 0x0000001fff057819 */ /* 0x000fe2000001140c */
[----:B------:R-:W-:Y:S01]  /*1ad0*/  IMAD.SHL.U32 R113, R113, 0x2, RZ ;  /* 0x0000000271717824 */ /* 0x000fe200078e00ff */
[----:B------:R-:W-:Y:S02]  /*1ae0*/  LOP3.LUT R7, R131, 0x38, R2, 0xf8, !PT ;  /* 0x0000003883077812 */ /* 0x000fe400078ef802 */
[----:B------:R-:W-:Y:S02]  /*1af0*/  LEA.HI R126, R5, R12, RZ, 0x3 ;  /* 0x0000000c057e7211 */ /* 0x000fe400078f18ff */
[----:B------:R-:W-:Y:S02]  /*1b00*/  LOP3.LUT R5, R131, 0x18, R16, 0xf8, !PT ;  /* 0x0000001883057812 */ /* 0x000fe400078ef810 */
[----:B------:R-:W-:Y:S02]  /*1b10*/  LEA.HI R111, R111, R10, RZ, 0x6 ;  /* 0x0000000a6f6f7211 */ /* 0x000fe400078f30ff */
[----:B------:R-:W-:-:S02]  /*1b20*/  LOP3.LUT R122, R5, R116, RZ, 0x3c, !PT ;  /* 0x00000074057a7212 */ /* 0x000fc400078e3cff */
[----:B------:R-:W-:Y:S01]  /*1b30*/  LOP3.LUT R112, R7, R116, RZ, 0x3c, !PT ;  /* 0x0000007407707212 */ /* 0x000fe200078e3cff */
[----:B------:R-:W-:Y:S01]  /*1b40*/  IMAD.SHL.U32 R111, R111, 0x40, RZ ;  /* 0x000000406f6f7824 */ /* 0x000fe200078e00ff */
[----:B------:R-:W-:Y:S01]  /*1b50*/  SHF.R.S32.HI R7, RZ, 0x1f, R132 ;  /* 0x0000001fff077819 */ /* 0x000fe20000011484 */
[--C-:B------:R-:W-:Y:S01]  /*1b60*/  IMAD.IADD R122, R122, 0x1, R115.reuse ;  /* 0x000000017a7a7824 */ /* 0x100fe200078e0273 */
[----:B------:R-:W-:Y:S02]  /*1b70*/  IADD3 R112, R112, R3, R115 ;  /* 0x0000000370707210 */ /* 0x000fe40007ffe073 */
[----:B------:R-:W-:Y:S02]  /*1b80*/  SHF.R.S32.HI R3, RZ, 0x1f, R76 ;  /* 0x0000001fff037819 */ /* 0x000fe4000001144c */
[----:B------:R-:W-:Y:S01]  /*1b90*/  LEA R122, R122, 0x100, 0x1 ;  /* 0x000001007a7a7811 */ /* 0x000fe200078e08ff */
[----:B------:R-:W-:Y:S01]  /*1ba0*/  IMAD.SHL.U32 R112, R112, 0x2, RZ ;  /* 0x0000000270707824 */ /* 0x000fe200078e00ff */
[----:B------:R-:W-:Y:S01]  /*1bb0*/  LOP3.LUT R111, R111, 0x7ffff000, RZ, 0xc0, !PT ;  /* 0x7ffff0006f6f7812 */ /* 0x000fe200078ec0ff */
[C---:B------:R-:W-:Y:S01]  /*1bc0*/  IMAD R85, R3.reuse, c[0x0][0x280], RZ ;  /* 0x0000a00003557a24 */ /* 0x040fe200078e02ff */
[----:B------:R-:W-:Y:S01]  /*1bd0*/  LOP3.LUT R103, R0, 0xfffffff8, RZ, 0xc0, !PT ;  /* 0xfffffff800677812 */ /* 0x000fe200078ec0ff */
[----:B------:R-:W-:Y:S01]  /*1be0*/  IMAD R3, R3, c[0x0][0x290], RZ ;  /* 0x0000a40003037a24 */ /* 0x000fe200078e02ff */
[----:B------:R-:W-:Y:S01]  /*1bf0*/  LEA.HI R120, R7, R132, RZ, 0x3 ;  /* 0x0000008407787211 */ /* 0x000fe200078f18ff */
[----:B------:R-:W-:Y:S01]  /*1c00*/  IMAD R85, R76, c[0x0][0x284], R85 ;  /* 0x0000a1004c557a24 */ /* 0x000fe200078e0255 */
[----:B------:R-:W-:Y:S01]  /*1c10*/  IADD3 R121, R122, 0x40, RZ ;  /* 0x000000407a797810 */ /* 0x000fe20007ffe0ff */
[----:B------:R-:W-:Y:S01]  /*1c20*/  IMAD R3, R76, c[0x0][0x294], R3 ;  /* 0x0000a5004c037a24 */ /* 0x000fe200078e0203 */
[----:B------:R-:W-:Y:S01]  /*1c30*/  @P0 IADD3 R121, R122, -0x40, RZ ;  /* 0xffffffc07a790810 */ /* 0x000fe20007ffe0ff */
[----:B------:R-:W-:Y:S01]  /*1c40*/  IMAD.IADD R87, R147, 0x1, R85 ;  /* 0x0000000193577824 */ /* 0x000fe200078e0255 */
[----:B------:R-:W-:Y:S01]  /*1c50*/  IADD3 R111, R8, R111, R115 ;  /* 0x0000006f086f7210 */ /* 0x000fe20007ffe073 */
[----:B------:R-:W-:Y:S01]  /*1c60*/  IMAD.IADD R85, R85, 0x1, R143 ;  /* 0x0000000155557824 */ /* 0x000fe200078e028f */
[----:B------:R-:W-:Y:S01]  /*1c70*/  SHF.R.S32.HI R102, RZ, 0x1f, R103 ;  /* 0x0000001fff667819 */ /* 0x000fe20000011467 */
[----:B------:R-:W-:Y:S01]  /*1c80*/  IMAD.IADD R86, R145, 0x1, R3 ;  /* 0x0000000191567824 */ /* 0x000fe200078e0203 */
[----:B------:R-:W-:Y:S01]  /*1c90*/  ISETP.GE.AND P0, PT, R77, 0x1, PT ;  /* 0x000000014d00780c */ /* 0x000fe20003f06270 */
[----:B------:R-:W-:Y:S01]  /*1ca0*/  IMAD.IADD R84, R3, 0x1, R141 ;  /* 0x0000000103547824 */ /* 0x000fe200078e028d */
[----:B------:R-:W-:Y:S01]  /*1cb0*/  LOP3.LUT R120, R120, 0xfffffff8, RZ, 0xc0, !PT ;  /* 0xfffffff878787812 */ /* 0x000fe200078ec0ff */
[----:B------:R-:W-:Y:S01]  /*1cc0*/  IMAD.SHL.U32 R111, R111, 0x2, RZ ;  /* 0x000000026f6f7824 */ /* 0x000fe200078e00ff */
[----:B------:R-:W-:-:S02]  /*1cd0*/  LOP3.LUT R126, R126, 0xfffffff8, RZ, 0xc0, !PT ;  /* 0xfffffff87e7e7812 */ /* 0x000fc400078ec0ff */
[----:B------:R-:W-:Y:S02]  /*1ce0*/  ISETP.NE.AND P1, PT, R90, 0x1, PT ;  /* 0x000000015a00780c */ /* 0x000fe40003f25270 */
[----:B------:R-:W-:Y:S02]  /*1cf0*/  SHF.R.S32.HI R118, RZ, 0x3, R0 ;  /* 0x00000003ff767819 */ /* 0x000fe40000011400 */
[C---:B------:R-:W-:Y:S01]  /*1d00*/  SHF.L.U64.HI R100, R101.reuse, 0x1, R100 ;  /* 0x0000000165647819 */ /* 0x040fe20000010264 */
[----:B------:R-:W-:Y:S01]  /*1d10*/  IMAD.SHL.U32 R101, R101, 0x2, RZ ;  /* 0x0000000265657824 */ /* 0x000fe200078e00ff */
[C---:B------:R-:W-:Y:S01]  /*1d20*/  SHF.L.U64.HI R102, R103.reuse, 0x1, R102 ;  /* 0x0000000167667819 */ /* 0x040fe20000010266 */
[----:B------:R-:W-:Y:S01]  /*1d30*/  IMAD.SHL.U32 R103, R103, 0x2, RZ ;  /* 0x0000000267677824 */ /* 0x000fe200078e00ff */
[----:B------:R-:W-:Y:S02]  /*1d40*/  P2R R0, PR, RZ, 0x1 ;  /* 0x00000001ff007803 */ /* 0x000fe40000000000 */
[----:B------:R-:W-:-:S02]  /*1d50*/  IADD3 R10, R18, 0x50, RZ ;  /* 0x00000050120a7810 */ /* 0x000fc40007ffe0ff */
[----:B------:R-:W-:Y:S02]  /*1d60*/  SHF.R.S32.HI R107, RZ, 0x1f, R120 ;  /* 0x0000001fff6b7819 */ /* 0x000fe40000011478 */
[----:B------:R-:W-:Y:S02]  /*1d70*/  SHF.R.S32.HI R109, RZ, 0x1f, R126 ;  /* 0x0000001fff6d7819 */ /* 0x000fe4000001147e */
[----:B------:R-:W-:Y:S02]  /*1d80*/  SHF.R.S32.HI R119, RZ, 0x3, R2 ;  /* 0x00000003ff777819 */ /* 0x000fe40000011402 */
[----:B---3--:R-:W-:Y:S02]  /*1d90*/  P2R R0, PR, RZ, 0x2 ;  /* 0x00000002ff007803 */ /* 0x008fe40000000000 */
.L_x_655:
[----:B------:R-:W-:Y:S01]  /*1da0*/  IMAD.SHL.U32 R82, R129, 0x40, RZ ;  /* 0x0000004081527824 */ /* 0x000fe200078e00ff */
[----:B------:R-:W-:Y:S04]  /*1db0*/  DEPBAR.LE SB0, 0x0 ;  /* 0x000080000000791a */ /* 0x000fe80000000000 */
[----:B------:R-:W-:Y:S01]  /*1dc0*/  IMAD.IADD R0, R127, 0x1, R82 ;  /* 0x000000017f007824 */ /* 0x000fe200078e0252 */
[----:B------:R-:W-:Y:S01]  /*1dd0*/  ISETP.NE.AND P1, PT, R90, 0x1, PT ;  /* 0x000000015a00780c */ /* 0x000fe20003f25270 */
[----:B------:R-:W-:Y:S01]  /*1de0*/  IMAD.MOV.U32 R88, RZ, RZ, RZ ;  /* 0x000000ffff587224 */ /* 0x000fe200078e00ff */
[----:B------:R-:W-:Y:S01]  /*1df0*/  ISETP.GE.AND P2, PT, R77, 0x1, PT ;  /* 0x000000014d00780c */ /* 0x000fe20003f46270 */
[----:B------:R-:W-:Y:S01]  /*1e00*/  IMAD.IADD R81, R83, 0x1, R0 ;  /* 0x0000000153517824 */ /* 0x000fe200078e0200 */
[----:B------:R-:W-:Y:S01]  /*1e10*/  ISETP.GE.AND P0, PT, R0, UR15, PT ;  /* 0x0000000f00007c0c */ /* 0x000fe2000bf06270 */
[----:B------:R-:W-:Y:S02]  /*1e20*/  BSSY B1, `(.L_x_631) ;  /* 0x00003d7000017945 */ /* 0x000fe40003800000 */
[--C-:B------:R-:W-:Y:S01]  /*1e30*/  IMAD.MOV.U32 R0, RZ, RZ, R81.reuse ;  /* 0x000000ffff007224 */ /* 0x100fe200078e0051 */
[----:B------:R-:W-:Y:S05]  /*1e40*/  ISETP.GT.OR P0, PT, R127, 0x3f, P0 ;  /* 0x0000003f7f00780c */ /* 0x000fea0000704670 */
[----:B-1----:R-:W-:Y:S05]  /*1e50*/  @P1 IMAD.HI.U32 R2, R81, c[0x0][0x2bc], RZ ;  /* 0x0000af0051021a27 */ /* 0x002fea00078e00ff */
[----:B------:R-:W-:Y:S04]  /*1e60*/  @P1 SHF.R.U32.HI R0, RZ, c[0x0][0x2c0], R2 ;  /* 0x0000b000ff001a19 */ /* 0x000fe80000011602 */
        /* <DEDUP_REMOVED lines=21> */
[----:B----4-:R-:W-:-:S05]  /*1fc0*/  @!P2 BRA `(.L_x_632) ;  /* 0x000039600000a947 */ /* 0x010fca0003800000 */
[-C--:B------:R-:W-:Y:S01]  /*1fd0*/  IMAD R5, R94, R129.reuse, RZ ;  /* 0x000000815e057224 */ /* 0x080fe200078e02ff */
[----:B------:R-:W-:Y:S01]  /*1fe0*/  ISETP.NE.AND P0, PT, RZ, UR4, PT ;  /* 0x00000004ff007c0c */ /* 0x000fe2000bf05270 */
[-C--:B------:R-:W-:Y:S01]  /*1ff0*/  IMAD R3, R96, R129.reuse, RZ ;  /* 0x0000008160037224 */ /* 0x080fe200078e02ff */
[----:B------:R-:W-:Y:S01]  /*2000*/  SHF.R.S32.HI R2, RZ, 0x1f, R129 ;  /* 0x0000001fff027819 */ /* 0x000fe20000011481 */
[----:B------:R-:W-:Y:S01]  /*2010*/  IMAD.WIDE.U32 R40, R95, R129, RZ ;  /* 0x000000815f287225 */ /* 0x000fe200078e00ff */
[----:B------:R-:W-:Y:S03]  /*2020*/  IADD3 R78, -R82, UR15, RZ ;  /* 0x0000000f524e7c10 */ /* 0x000fe6000fffe1ff */
[----:B------:R-:W-:Y:S01]  /*2030*/  IMAD R5, R2, R95, R5 ;  /* 0x0000005f02057224 */ /* 0x000fe200078e0205 */
        /* <DEDUP_REMOVED lines=65> */
.L_x_635:
[----:B------:R-:W-:Y:S05]  /*2450*/  BSYNC B0 ;  /* 0x0000000000007941 */ /* 0x000fea0003800000 */
.L_x_634:
        /* <DEDUP_REMOVED lines=93> */
.L_x_638:
[----:B------:R-:W-:Y:S05]  /*2a30*/  BSYNC B0 ;  /* 0x0000000000007941 */ /* 0x000fea0003800000 */
.L_x_637:
        /* <DEDUP_REMOVED lines=58> */
.L_x_640:
[----:B------:R-:W-:Y:S05]  /*2de0*/  BSYNC B0 ;  /* 0x0000000000007941 */ /* 0x000fea0003800000 */
.L_x_639:
        /* <DEDUP_REMOVED lines=58> */
.L_x_642:
[----:B------:R-:W-:Y:S05]  /*3190*/  BSYNC B0 ;  /* 0x0000000000007941 */ /* 0x000fea0003800000 */
.L_x_641:
        /* <DEDUP_REMOVED lines=58> */
.L_x_644:
[----:B------:R-:W-:Y:S05]  /*3540*/  BSYNC B0 ;  /* 0x0000000000007941 */ /* 0x000fea0003800000 */
.L_x_643:
        /* <DEDUP_REMOVED lines=58> */
.L_x_646:
[----:B------:R-:W-:Y:S05]  /*38f0*/  BSYNC B0 ;  /* 0x0000000000007941 */ /* 0x000fea0003800000 */
.L_x_645:
        /* <DEDUP_REMOVED lines=58> */
.L_x_633:
        /* <DEDUP_REMOVED lines=47> */
.L_x_648:
[----:B------:R-:W-:Y:S05]  /*3f90*/  BSYNC B0 ;  /* 0x0000000000007941 */ /* 0x000fea0003800000 */
.L_x_647:
        /* <DEDUP_REMOVED lines=46> */
[--C-:B------:R-:W-:Y:S01]  /*4280*/  @!P0 SHF.R.U64 R57, R48, 0x10, R49.reuse ;  /* 0x0000001030398819 */ /* 0x100fe20000001231 */
[----:B------:R-:W-:Y:S01]  /*4290*/  @!P0 HADD2.F32 R48, -RZ, R47.H0_H0 ;  /* 0x2000002fff308230 */ /* 0x000fe20000004100 */
[----:B------:R-:W-:Y:S01]  /*42a0*/  SHF.R.S32.HI R161, RZ, 0x1f, R160 ;  /* 0x0000001fffa17819 */ /* 0x000fe200000114a0 */
[----:B------:R-:W-:Y:S01]  /*42b0*/  @!P0 HADD2.F32 R55, -RZ, R55.H0_H0 ;  /* 0x20000037ff378230 */ /* 0x000fe20000004100 */
[----:B------:R-:W-:Y:S02]  /*42c0*/  SHF.L.U32 R158, R160, 0x3, RZ ;  /* 0x00000003a09e7819 */ /* 0x000fe400000006ff */
[----:B------:R-:W-:Y:S02]  /*42d0*/  LEA.HI R161, R161, R160, RZ, 0x3 ;  /* 0x000000a0a1a17211 */ /* 0x000fe400078f18ff */
[----:B------:R-:W-:Y:S02]  /*42e0*/  LOP3.LUT R163, R131, 0x38, R158, 0xf8, !PT ;  /* 0x0000003883a37812 */ /* 0x000fe400078ef89e */
[----:B------:R-:W-:Y:S01]  /*42f0*/  @!P0 SHF.R.U32.HI R53, RZ, 0x10, R49 ;  /* 0x00000010ff358819 */ /* 0x000fe20000011631 */
[----:B------:R-:W-:Y:S01]  /*4300*/  IMAD.SHL.U32 R161, R161, 0x200, RZ ;  /* 0x00000200a1a17824 */ /* 0x000fe200078e00ff */
[----:B------:R-:W-:Y:S02]  /*4310*/  LOP3.LUT R160, R163, R116, RZ, 0x3c, !PT ;  /* 0x00000074a3a07212 */ /* 0x000fe400078e3cff */
[----:B------:R-:W-:Y:S02]  /*4320*/  @!P0 SHF.R.U64 R42, R36, 0x10, R37 ;  /* 0x00000010242a8819 */ /* 0x000fe40000001225 */
[----:B------:R-:W-:Y:S02]  /*4330*/  LOP3.LUT R161, R161, 0x7ffff000, RZ, 0xc0, !PT ;  /* 0x7ffff000a1a17812 */ /* 0x000fe400078ec0ff */
[----:B------:R-:W-:Y:S01]  /*4340*/  @!P0 SHF.R.U64 R54, R50, 0x10, R51 ;  /* 0x0000001032368819 */ /* 0x000fe20000001233 */
[----:B------:R-:W-:Y:S01]  /*4350*/  @!P0 HADD2.F32 R45, -RZ, R42.H0_H0 ;  /* 0x2000002aff2d8230 */ /* 0x000fe20000004100 */
[----:B------:R-:W-:Y:S02]  /*4360*/  IADD3 R160, R160, R161, R115 ;  /* 0x000000a1a0a07210 */ /* 0x000fe40007ffe073 */
[----:B------:R-:W-:Y:S01]  /*4370*/  @!P0 SHF.R.U32.HI R59, RZ, 0x10, R51 ;  /* 0x00000010ff3b8819 */ /* 0x000fe20000011633 */
[----:B-1----:R-:W-:Y:S01]  /*4380*/  @!P0 IMAD.MOV.U32 R46, RZ, RZ, R24 ;  /* 0x000000ffff2e8224 */ /* 0x002fe200078e0018 */
[----:B------:R-:W-:Y:S01]  /*4390*/  SHF.L.U32 R159, R160, 0x1, RZ ;  /* 0x00000001a09f7819 */ /* 0x000fe200000006ff */
[----:B------:R-:W-:Y:S01]  /*43a0*/  @!P0 HADD2.F32 R51, -RZ, R57.H0_H0 ;  /* 0x20000039ff338230 */ /* 0x000fe20000004100 */
[----:B------:R-:W-:Y:S01]  /*43b0*/  @!P0 SHF.R.U32.HI R43, RZ, 0x10, R37 ;  /* 0x00000010ff2b8819 */ /* 0x000fe20000011625 */
[----:B------:R-:W-:Y:S01]  /*43c0*/  IMAD.MOV.U32 R37, RZ, RZ, R38 ;  /* 0x000000ffff257224 */ /* 0x000fe200078e0026 */
[--C-:B------:R-:W-:Y:S01]  /*43d0*/  @!P0 HADD2.F32 R41, -RZ, R46.reuse.H0_H0 ;  /* 0x2000002eff298230 */ /* 0x100fe20000004100 */
[----:B------:R-:W1:Y:S01]  /*43e0*/  LDS.128 R72, [R159+0x6100] ;  /* 0x006100009f487984 */ /* 0x000e620000000c00 */
[----:B------:R-:W-:Y:S01]  /*43f0*/  @!P0 HADD2.F32 R42, -RZ, R46.H1_H1 ;  /* 0x3000002eff2a8230 */ /* 0x000fe20000004100 */
[--C-:B------:R-:W-:Y:S01]  /*4400*/  @!P0 SHF.R.U64 R38, R38, 0x10, R39.reuse ;  /* 0x0000001026268819 */ /* 0x100fe20000001227 */
[----:B------:R-:W-:Y:S01]  /*4410*/  @!P0 HADD2.F32 R43, -RZ, R43.H0_H0 ;  /* 0x2000002bff2b8230 */ /* 0x000fe20000004100 */
[----:B------:R-:W-:Y:S01]  /*4420*/  @!P0 FMUL.FTZ R0, R41, R44 ;  /* 0x0000002c29008220 */ /* 0x000fe20000410000 */
[----:B------:R-:W-:Y:S01]  /*4430*/  @!P0 HADD2.F32 R54, -RZ, R54.H0_H0 ;  /* 0x20000036ff368230 */ /* 0x000fe20000004100 */
[C---:B------:R-:W-:Y:S01]  /*4440*/  @!P0 FMUL.FTZ R2, R42.reuse, R45 ;  /* 0x0000002d2a028220 */ /* 0x040fe20000410000 */
[----:B------:R-:W-:Y:S01]  /*4450*/  @!P0 HADD2.F32 R38, -RZ, R38.H0_H0 ;  /* 0x20000026ff268230 */ /* 0x000fe20000004100 */
[----:B------:R-:W-:Y:S01]  /*4460*/  MOV R36, R39 ;  /* 0x0000002700247202 */ /* 0x000fe20000000f00 */
[----:B------:R-:W-:Y:S01]  /*4470*/  @!P0 HADD2.F32 R59, -RZ, R59.H0_H0 ;  /* 0x2000003bff3b8230 */ /* 0x000fe20000004100 */
[----:B------:R-:W-:Y:S05]  /*4480*/  @!P0 SHF.R.U32.HI R39, RZ, 0x10, R39 ;  /* 0x00000010ff278819 */ /* 0x000fea0000011627 */
        /* <DEDUP_REMOVED lines=79> */
.L_x_650:
[----:B------:R-:W-:Y:S05]  /*4980*/  BSYNC B0 ;  /* 0x0000000000007941 */ /* 0x000fea0003800000 */
.L_x_649:
        /* <DEDUP_REMOVED lines=14> */
[--C-:B------:R-:W-:Y:S01]  /*4a70*/  @!P0 SHF.R.U32.HI R28, RZ, 0x10, R31.reuse ;  /* 0x00000010ff1c8819 */ /* 0x100fe2000001161f */
        /* <DEDUP_REMOVED lines=108> */
.L_x_652:
[----:B------:R-:W-:Y:S05]  /*5140*/  BSYNC B0 ;  /* 0x0000000000007941 */ /* 0x000fea0003800000 */
.L_x_651:
        /* <DEDUP_REMOVED lines=126> */
.L_x_632:
[----:B------:R1:W2:Y:S01]  /*5930*/  SHFL.IDX PT, R3, R4, RZ, 0x1c1f ;  /* 0x001c1fff04037589 */ /* 0x0002a200000e0000 */
[----:B------:R-:W-:Y:S03]  /*5940*/  IADD3 R78, -R82, UR15, RZ ;  /* 0x0000000f524e7c10 */ /* 0x000fe6000fffe1ff */
[----:B------:R-:W3:Y:S01]  /*5950*/  SHFL.IDX PT, R0, R0, RZ, 0x1c1f ;  /* 0x001c1fff00007589 */ /* 0x000ee200000e0000 */
        /* <DEDUP_REMOVED lines=9> */
[CC--:B---3--:R-:W-:Y:S04]  /*59f0*/  @!P2 LEA R24, P0, R16.reuse, R0.reuse, 0x1 ;  /* 0x000000001018a211 */ /* 0x0c8fe800078008ff */
[-C--:B--2---:R-:W-:Y:S02]  /*5a00*/  @!P2 LEA.HI.X R25, R16, R3.reuse, R17, 0x1, P0 ;  /* 0x000000031019a211 */ /* 0x084fe400000f0c11 */
[CC--:B------:R-:W-:Y:S04]  /*5a10*/  @!P1 LEA R38, P0, R125.reuse, R0.reuse, 0x1 ;  /* 0x000000007d269211 */ /* 0x0c0fe800078008ff */
[-C--:B------:R-:W-:Y:S02]  /*5a20*/  @!P1 LEA.HI.X R39, R125, R3.reuse, R110, 0x1, P0 ;  /* 0x000000037d279211 */ /* 0x080fe400000f0c6e */
[CC--:B------:R-:W-:Y:S04]  /*5a30*/  @!P4 LEA R36, P0, R126.reuse, R0.reuse, 0x1 ;  /* 0x000000007e24c211 */ /* 0x0c0fe800078008ff */
[-C--:B------:R-:W-:Y:S02]  /*5a40*/  @!P4 LEA.HI.X R37, R126, R3.reuse, R109, 0x1, P0 ;  /* 0x000000037e25c211 */ /* 0x080fe400000f0c6d */
[CC--:B------:R-:W-:Y:S04]  /*5a50*/  @!P3 LEA R34, P0, R123.reuse, R0.reuse, 0x1 ;  /* 0x000000007b22b211 */ /* 0x0c0fe800078008ff */
[-C--:B------:R-:W-:Y:S01]  /*5a60*/  @!P3 LEA.HI.X R35, R123, R3.reuse, R108, 0x1, P0 ;  /* 0x000000037b23b211 */ /* 0x080fe200000f0c6c */
[----:B----4-:R-:W-:Y:S04]  /*5a70*/  @!P2 ST.E.128 [R24.64], R20 ;  /* 0x000000141800a985 */ /* 0x010fe8000c101d14 */
[----:B-1----:R-:W1:Y:S04]  /*5a80*/  @!P1 LDS.128 R4, [R121+0x6000] ;  /* 0x0060000079049984 */ /* 0x002e680000000c00 */
[----:B-1----:R-:W-:Y:S01]  /*5a90*/  @!P1 ST.E.128 [R38.64], R4 ;  /* 0x0000000426009985 */ /* 0x002fe2000c101d14 */
[----:B------:R-:W-:Y:S03]  /*5aa0*/  ISETP.GE.AND P1, PT, R132, c[0x0][0x1d4], PT ;  /* 0x0000750084007a0c */ /* 0x000fe60003f26270 */
[----:B------:R-:W1:Y:S10]  /*5ab0*/  @!P4 LDS.128 R28, [R122+0x8000] ;  /* 0x008000007a1cc984 */ /* 0x000e740000000c00 */
[CC--:B------:R-:W-:Y:S04]  /*5ac0*/  @!P1 LEA R32, P0, R120.reuse, R0.reuse, 0x1 ;  /* 0x0000000078209211 */ /* 0x0c0fe800078008ff */
[-C--:B------:R-:W-:Y:S02]  /*5ad0*/  @!P1 LEA.HI.X R33, R120, R3.reuse, R107, 0x1, P0 ;  /* 0x0000000378219211 */ /* 0x080fe400000f0c6b */
        /* <DEDUP_REMOVED lines=11> */
.L_x_636:
[----:B------:R-:W-:Y:S05]  /*5b90*/  BSYNC B1 ;  /* 0x0000000000017941 */ /* 0x000fea0003800000 */
.L_x_631:
[----:B------:R-:W-:Y:S01]  /*5ba0*/  IMAD.IADD R82, R91, 0x1, -R82 ;  /* 0x000000015b527824 */ /* 0x000fe200078e0a52 */
[----:B-1----:R-:W-:Y:S01]  /*5bb0*/  LEA R6, P0, R129, R152, 0x6 ;  /* 0x0000009881067211 */ /* 0x002fe200078030ff */
[----:B------:R-:W-:Y:S01]  /*5bc0*/  IMAD R80, R80, c[0x0][0x208], RZ ;  /* 0x0000820050507a24 */ /* 0x000fe200078e02ff */
[----:B------:R-:W-:Y:S01]  /*5bd0*/  ISETP.NE.AND P3, PT, R138, RZ, PT ;  /* 0x000000ff8a00720c */ /* 0x000fe20003f65270 */
[----:B--2---:R-:W-:Y:S01]  /*5be0*/  IMAD.WIDE.U32 R4, R81, c[0x0][0x208], RZ ;  /* 0x0000820051047a25 */ /* 0x004fe200078e00ff */
[----:B------:R-:W-:Y:S01]  /*5bf0*/  LEA.HI.X.SX32 R7, R129, R153, 0x6, P0 ;  /* 0x0000009981077211 */ /* 0x000fe200000f36ff */
[----:B------:R-:W-:Y:S01]  /*5c00*/  BSSY B0, `(.L_x_653) ;  /* 0x000004c000007945 */ /* 0x000fe20003800000 */
[----:B------:R-:W-:Y:S01]  /*5c10*/  ISETP.GE.AND P0, PT, R82, 0x21, PT ;  /* 0x000000215200780c */ /* 0x000fe20003f06270 */
[----:B------:R-:W-:Y:S02]  /*5c20*/  IMAD R80, R81, c[0x0][0x20c], R80 ;  /* 0x0000830051507a24 */ /* 0x000fe400078e0250 */
[----:B------:R-:W-:Y:S03]  /*5c30*/  IMAD R79, R79, c[0x0][0x218], RZ ;  /* 0x000086004f4f7a24 */ /* 0x000fe600078e02ff */
[----:B------:R-:W-:Y:S01]  /*5c40*/  IADD3 R5, R5, R80, RZ ;  /* 0x0000005005057210 */ /* 0x000fe20007ffe0ff */
[C---:B------:R-:W-:Y:S04]  /*5c50*/  IMAD R79, R88.reuse, c[0x0][0x21c], R79 ;  /* 0x00008700584f7a24 */ /* 0x040fe800078e024f */
[----:B------:R-:W-:Y:S02]  /*5c60*/  IMAD.WIDE.U32 R4, R88, c[0x0][0x218], R4 ;  /* 0x0000860058047a25 */ /* 0x000fe400078e0004 */
[----:B------:R-:W-:Y:S05]  /*5c70*/  @P0 IADD3 R3, P1, R6, 0x20, RZ ;  /* 0x0000002006030810 */ /* 0x000fea0007f3e0ff */
[----:B---3--:R-:W-:Y:S01]  /*5c80*/  @P0 IMAD.X R0, RZ, RZ, R7, P1 ;  /* 0x000000ffff000224 */ /* 0x008fe200008e0607 */
[----:B------:R-:W-:Y:S03]  /*5c90*/  IADD3 R2, P1, R4, UR30, RZ ;  /* 0x0000001e04027c10 */ /* 0x000fe6000ff3e0ff */
[----:B------:R-:W-:Y:S01]  /*5ca0*/  @P0 IMAD R0, R0, c[0x0][0x258], RZ ;  /* 0x0000960000000a24 */ /* 0x000fe200078e02ff */
[----:B------:R-:W-:Y:S02]  /*5cb0*/  IADD3.X R79, R5, UR27, R79, P1, !PT ;  /* 0x0000001b054f7c10 */ /* 0x000fe40008ffe44f */
[----:B------:R-:W-:Y:S01]  /*5cc0*/  ISETP.GE.AND P1, PT, R82, 0x1, PT ;  /* 0x000000015200780c */ /* 0x000fe20003f26270 */
[----:B------:R-:W-:Y:S11]  /*5cd0*/  @P0 IMAD R0, R3, c[0x0][0x25c], R0 ;  /* 0x0000970003000a24 */ /* 0x000ff600078e0200 */
[----:B------:R-:W-:Y:S01]  /*5ce0*/  @!UPT UIADD3 URZ, URZ, URZ, URZ ;  /* 0x0000003f3f3ff290 */ /* 0x000fe2000fffe03f */
[----:B------:R-:W-:Y:S02]  /*5cf0*/  @P1 IMAD R4, R7, c[0x0][0x258], RZ ;  /* 0x0000960007041a24 */ /* 0x000fe400078e02ff */
[----:B------:R-:W-:Y:S02]  /*5d00*/  @P1 IMAD.MOV.U32 R88, RZ, RZ, R148 ;  /* 0x000000ffff581224 */ /* 0x000fe400078e0094 */
[C---:B------:R-:W-:Y:S02]  /*5d10*/  @P1 IMAD R4, R6.reuse, c[0x0][0x25c], R4 ;  /* 0x0000970006041a24 */ /* 0x040fe400078e0204 */
[----:B-----5:R-:W-:Y:S04]  /*5d20*/  @P1 IMAD.WIDE.U32 R20, R6, c[0x0][0x258], R88 ;  /* 0x0000960006141a25 */ /* 0x020fe800078e0058 */
[----:B------:R-:W-:Y:S01]  /*5d30*/  @P0 IMAD.MOV.U32 R88, RZ, RZ, R148 ;  /* 0x000000ffff580224 */ /* 0x000fe200078e0094 */
[C---:B------:R-:W-:Y:S02]  /*5d40*/  @P1 LEA R6, P2, R20.reuse, c[0x0][0x250], 0x1 ;  /* 0x0000940014061a11 */ /* 0x040fe400078408ff */
[----:B------:R-:W-:Y:S04]  /*5d50*/  @P1 IADD3 R4, R21, R4, RZ ;  /* 0x0000000415041210 */ /* 0x000fe80007ffe0ff */
[----:B------:R-:W-:Y:S01]  /*5d60*/  @P1 LEA.HI.X R7, R20, c[0x0][0x254], R4, 0x1, P2 ;  /* 0x0000950014071a11 */ /* 0x000fe200010f0c04 */
[----:B------:R-:W-:Y:S01]  /*5d70*/  @P0 IMAD.WIDE.U32 R20, R3, c[0x0][0x258], R88 ;  /* 0x0000960003140a25 */ /* 0x000fe200078e0058 */
[C---:B------:R-:W-:Y:S03]  /*5d80*/  LEA R4, P2, R2.reuse, c[0x0][0x1f8], 0x1 ;  /* 0x00007e0002047a11 */ /* 0x040fe600078408ff */
[----:B------:R-:W-:Y:S01]  /*5d90*/  @!PT LDS RZ, [RZ] ;  /* 0x00000000fffff984 */ /* 0x000fe20000000800 */
[----:B------:R-:W-:Y:S01]  /*5da0*/  @!PT LDS RZ, [RZ] ;  /* 0x00000000fffff984 */ /* 0x000fe20000000800 */
[----:B------:R-:W-:Y:S01]  /*5db0*/  @!PT LDS RZ, [RZ] ;  /* 0x00000000fffff984 */ /* 0x000fe20000000800 */
[----:B------:R1:W-:Y:S01]  /*5dc0*/  @P1 LDGSTS.E.BYPASS.LTC128B.128 [R128+0x100], [R6.64], !P3 ;  /* 0x0010000006801fae */ /* 0x0003e2000d901d54 */
[----:B------:R-:W-:Y:S02]  /*5dd0*/  LEA.HI.X R79, R2, c[0x0][0x1fc], R79, 0x1, P2 ;  /* 0x00007f00024f7a11 */ /* 0x000fe400010f0c4f */
[C---:B------:R-:W-:Y:S01]  /*5de0*/  @P0 LEA R22, P2, R20.reuse, c[0x0][0x250], 0x1 ;  /* 0x0000940014160a11 */ /* 0x040fe200078408ff */
[----:B------:R1:W-:Y:S01]  /*5df0*/  @P1 LDGSTS.E.BYPASS.LTC128B.128 [R128+0x2100], [R6.64+0x80], !P6 ;  /* 0x0210008006801fae */ /* 0x0003e2000f101d54 */
[----:B------:R-:W-:Y:S03]  /*5e00*/  @P0 IADD3 R0, R21, R0, RZ ;  /* 0x0000000015000210 */ /* 0x000fe60007ffe0ff */
        /* <DEDUP_REMOVED lines=8> */
[----:B------:R1:W3:Y:S01]  /*5e90*/  SHFL.IDX PT, R3, R79, RZ, 0x1c1f ;  /* 0x001c1fff4f037589 */ /* 0x0002e200000e0000 */
        /* <DEDUP_REMOVED lines=8> */
[CC--:B------:R-:W-:Y:S04]  /*5f20*/  @!P2 LEA R24, P0, R16.reuse, R0.reuse, 0x1 ;  /* 0x000000001018a211 */ /* 0x0c0fe800078008ff */
[-C--:B------:R-:W-:Y:S02]  /*5f30*/  @!P2 LEA.HI.X R25, R16, R3.reuse, R17, 0x1, P0 ;  /* 0x000000031019a211 */ /* 0x080fe400000f0c11 */
[CC--:B------:R-:W-:Y:S04]  /*5f40*/  @!P1 LEA R38, P0, R125.reuse, R0.reuse, 0x1 ;  /* 0x000000007d269211 */ /* 0x0c0fe800078008ff */
[-C--:B------:R-:W-:Y:S02]  /*5f50*/  @!P1 LEA.HI.X R39, R125, R3.reuse, R110, 0x1, P0 ;  /* 0x000000037d279211 */ /* 0x080fe400000f0c6e */
[CC--:B------:R-:W-:Y:S04]  /*5f60*/  @!P4 LEA R36, P0, R126.reuse, R0.reuse, 0x1 ;  /* 0x000000007e24c211 */ /* 0x0c0fe800078008ff */
[-C--:B------:R-:W-:Y:S02]  /*5f70*/  @!P4 LEA.HI.X R37, R126, R3.reuse, R109, 0x1, P0 ;  /* 0x000000037e25c211 */ /* 0x080fe400000f0c6d */
[CC--:B------:R-:W-:Y:S04]  /*5f80*/  @!P3 LEA R34, P0, R123.reuse, R0.reuse, 0x1 ;  /* 0x000000007b22b211 */ /* 0x0c0fe800078008ff */
[-C--:B------:R-:W-:Y:S01]  /*5f90*/  @!P3 LEA.HI.X R35, R123, R3.reuse, R108, 0x1, P0 ;  /* 0x000000037b23b211 */ /* 0x080fe200000f0c6c */
[----:B-1----:R-:W-:Y:S04]  /*5fa0*/  @!P2 ST.E.128 [R24.64], R20 ;  /* 0x000000141800a985 */ /* 0x002fe8000c101d14 */
[----:B------:R-:W1:Y:S04]  /*5fb0*/  @!P1 LDS.128 R4, [R121] ;  /* 0x0000000079049984 */ /* 0x000e680000000c00 */
        /* <DEDUP_REMOVED lines=16> */
.L_x_654:
[----:B-123--:R-:W-:Y:S05]  /*60c0*/  BSYNC B0 ;  /* 0x0000000000007941 */ /* 0x00efea0003800000 */
.L_x_653:
[C---:B------:R-:W-:Y:S02]  /*60d0*/  ISETP.GT.AND P0, PT, R129.reuse, UR6, PT ;  /* 0x0000000681007c0c */ /* 0x040fe4000bf04270 */
[----:B------:R-:W-:Y:S02]  /*60e0*/  IADD3 R129, R129, -0x1, RZ ;  /* 0xffffffff81817810 */ /* 0x000fe40007ffe0ff */
[----:B------:R-:W-:Y:S09]  /*60f0*/  ISETP.NE.AND P2, PT, R138, RZ, PT ;  /* 0x000000ff8a00720c */ /* 0x000ff20003f45270 */
[----:B------:R-:W-:Y:S01]  /*6100*/  @P0 SHF.R.S32.HI R2, RZ, 0x1f, R129 ;  /* 0x0000001fff020819 */ /* 0x000fe20000011481 */
[----:B------:R-:W-:Y:S02]  /*6110*/  @P0 IMAD R0, R92, R129, RZ ;  /* 0x000000815c000224 */ /* 0x000fe400078e02ff */
[----:B------:R-:W-:Y:S02]  /*6120*/  @P0 IMAD.MOV.U32 R4, RZ, RZ, R150 ;  /* 0x000000ffff040224 */ /* 0x000fe400078e0096 */
[----:B------:R-:W-:Y:S02]  /*6130*/  @P0 IMAD.MOV.U32 R5, RZ, RZ, R155 ;  /* 0x000000ffff050224 */ /* 0x000fe400078e009b */
[-C--:B------:R-:W-:Y:S02]  /*6140*/  @P0 IMAD R0, R2, R93.reuse, R0 ;  /* 0x0000005d02000224 */ /* 0x080fe400078e0200 */
[----:B------:R-:W-:Y:S04]  /*6150*/  @P0 IMAD.WIDE.U32 R4, R129, R93, R4 ;  /* 0x0000005d81040225 */ /* 0x000fe800078e0004 */
[----:B------:R-:W-:Y:S01]  /*6160*/  @P0 IMAD.IADD R0, R5, 0x1, R0 ;  /* 0x0000000105000824 */ /* 0x000fe200078e0200 */
[C---:B------:R-:W-:Y:S04]  /*6170*/  @P0 LEA R6, P1, R4.reuse, c[0x0][0x220], 0x1 ;  /* 0x0000880004060a11 */ /* 0x040fe800078208ff */
        /* <DEDUP_REMOVED lines=15> */
.L_x_630:
[----:B-1----:R-:W-:Y:S01]  /*6270*/  UIADD3 UR6, UR12, 0x7f, URZ ;  /* 0x0000007f0c067890 */ /* 0x002fe2000fffe03f */
[----:B------:R-:W-:Y:S01]  /*6280*/  PLOP3.LUT P2, PT, PT, PT, PT, 0x80, 0x0 ;  /* 0x000000000000781c */ /* 0x000fe20003f4f070 */
[----:B------:R-:W-:Y:S01]  /*6290*/  ULDC.64 UR4, c[0x0][0x2c8] ;  /* 0x0000b20000047ab9 */ /* 0x000fe20000000a00 */
[----:B------:R-:W-:Y:S01]  /*62a0*/  IMAD.MOV.U32 R3, RZ, RZ, RZ ;  /* 0x000000ffff037224 */ /* 0x000fe200078e00ff */
[----:B------:R-:W-:Y:S01]  /*62b0*/  UIMAD.WIDE.U32 UR22, UR6, UR4, URZ ;  /* 0x00000004061672a5 */ /* 0x000fe2000f8e003f */
[----:B------:R-:W-:Y:S01]  /*62c0*/  IMAD.MOV.U32 R98, RZ, RZ, RZ ;  /* 0x000000ffff627224 */ /* 0x000fe200078e00ff */
[----:B------:R-:W-:Y:S01]  /*62d0*/  CS2R R96, SRZ ;  /* 0x0000000000607805 */ /* 0x000fe2000001ff00 */
[----:B------:R-:W-:Y:S01]  /*62e0*/  CS2R R94, SRZ ;  /* 0x00000000005e7805 */ /* 0x000fe2000001ff00 */
[----:B------:R-:W-:Y:S01]  /*62f0*/  @UP2 USHF.R.U32.HI UR6, URZ, UR5, UR23 ;  /* 0x000000053f062299 */ /* 0x000fe20008011617 */
[----:B------:R-:W-:Y:S01]  /*6300*/  CS2R R92, SRZ ;  /* 0x00000000005c7805 */ /* 0x000fe2000001ff00 */
[----:B------:R-:W-:Y:S01]  /*6310*/  CS2R R90, SRZ ;  /* 0x00000000005a7805 */ /* 0x000fe2000001ff00 */
[----:B------:R-:W-:Y:S01]  /*6320*/  CS2R R88, SRZ ;  /* 0x0000000000587805 */ /* 0x000fe2000001ff00 */
[----:B------:R-:W-:Y:S01]  /*6330*/  UIADD3 UR6, UR7, UR6, URZ ;  /* 0x0000000607067290 */ /* 0x000fe2000fffe03f */
[----:B------:R-:W-:Y:S01]  /*6340*/  CS2R R86, SRZ ;  /* 0x0000000000567805 */ /* 0x000fe2000001ff00 */
[----:B------:R-:W-:Y:S01]  /*6350*/  CS2R R84, SRZ ;  /* 0x0000000000547805 */ /* 0x000fe2000001ff00 */
[----:B-----5:R-:W-:Y:S01]  /*6360*/  CS2R R82, SRZ ;  /* 0x0000000000527805 */ /* 0x020fe2000001ff00 */
[----:B------:R-:W-:Y:S01]  /*6370*/  USHF.R.S32.HI UR4, URZ, 0x1f, UR6 ;  /* 0x0000001f3f047899 */ /* 0x000fe20008011406 */
[----:B------:R-:W-:Y:S01]  /*6380*/  CS2R R80, SRZ ;  /* 0x0000000000507805 */ /* 0x000fe2000001ff00 */
[----:B------:R-:W-:Y:S01]  /*6390*/  CS2R R78, SRZ ;  /* 0x00000000004e7805 */ /* 0x000fe2000001ff00 */
[----:B------:R-:W-:Y:S01]  /*63a0*/  MOV R77, RZ ;  /* 0x000000ff004d7202 */ /* 0x000fe20000000f00 */
[----:B------:R-:W-:Y:S01]  /*63b0*/  ULEA.HI UR4, UR4, UR6, URZ, 0x6 ;  /* 0x0000000604047291 */ /* 0x000fe2000f8f303f */
[----:B------:R-:W-:Y:S01]  /*63c0*/  CS2R R6, SRZ ;  /* 0x0000000000067805 */ /* 0x000fe2000001ff00 */
[----:B------:R-:W-:Y:S01]  /*63d0*/  CS2R R74, SRZ ;  /* 0x00000000004a7805 */ /* 0x000fe2000001ff00 */
[----:B------:R-:W-:Y:S01]  /*63e0*/  CS2R R72, SRZ ;  /* 0x0000000000487805 */ /* 0x000fe2000001ff00 */
[----:B------:R-:W-:Y:S01]  /*63f0*/  USHF.R.S32.HI UR4, URZ, 0x6, UR4 ;  /* 0x000000063f047899 */ /* 0x000fe20008011404 */
[----:B------:R-:W-:Y:S01]  /*6400*/  IMAD.MOV.U32 R70, RZ, RZ, RZ ;  /* 0x000000ffff467224 */ /* 0x000fe200078e00ff */
[----:B------:R-:W-:Y:S01]  /*6410*/  CS2R R68, SRZ ;  /* 0x0000000000447805 */ /* 0x000fe2000001ff00 */
[----:B------:R-:W-:Y:S01]  /*6420*/  CS2R R66, SRZ ;  /* 0x0000000000427805 */ /* 0x000fe2000001ff00 */
[----:B------:R-:W-:Y:S01]  /*6430*/  UISETP.LT.AND UP0, UPT, UR8, UR4, UPT ;  /* 0x000000040800728c */ /* 0x000fe2000bf01270 */
[----:B----4-:R-:W-:Y:S01]  /*6440*/  CS2R R64, SRZ ;  /* 0x0000000000407805 */ /* 0x010fe2000001ff00 */
        /* <DEDUP_REMOVED lines=33> */
[----:B------:R-:W-:Y:S01]  /*6660*/  MOV R8, RZ ;  /* 0x000000ff00087202 */ /* 0x000fe20000000f00 */
        /* <DEDUP_REMOVED lines=28> */
[C---:B------:R-:W-:Y:S01]  /*6830*/  IMAD R210, R39.reuse, 0x20, R50 ;  /* 0x0000002027d27824 */ /* 0x040fe200078e0232 */
        /* <DEDUP_REMOVED lines=8> */
[C---:B------:R-:W-:Y:S01]  /*68c0*/  IADD3 R37, R89.reuse, 0x80, RZ ;  /* 0x0000008059257810 */ /* 0x040fe20007ffe0ff */
[----:B------:R-:W-:Y:S01]  /*68d0*/  UIMAD UR6, UR11, UR5, UR6 ;  /* 0x000000050b0672a4 */ /* 0x000fe2000f8e0206 */
[----:B-1----:R-:W-:Y:S01]  /*68e0*/  @P1 IMAD.HI.U32 R2, R0, c[0x0][0x2c8], RZ ;  /* 0x0000b20000021a27 */ /* 0x002fe200078e00ff */
[----:B------:R-:W-:Y:S01]  /*68f0*/  UIMAD.WIDE.U32 UR22, UR11, UR4, UR22 ;  /* 0x000000040b1672a5 */ /* 0x000fe2000f8e0016 */
[C---:B------:R-:W-:Y:S01]  /*6900*/  IADD3 R38, R89.reuse, 0x40, RZ ;  /* 0x0000004059267810 */ /* 0x040fe20007ffe0ff */
[----:B------:R-:W-:Y:S01]  /*6910*/  USEL UR14, UR18, URZ, !UP0 ;  /* 0x0000003f120e7287 */ /* 0x000fe2000c000000 */
[----:B------:R-:W-:Y:S01]  /*6920*/  IMAD.MOV.U32 R7, RZ, RZ, R0 ;  /* 0x000000ffff077224 */ /* 0x000fe200078e0000 */
        /* <DEDUP_REMOVED lines=11> */
[----:B------:R-:W-:Y:S01]  /*69e0*/  ULDC UR7, c[0x0][0x2c4] ;  /* 0x0000b10000077ab9 */ /* 0x000fe20000000800 */
[----:B------:R-:W-:Y:S01]  /*69f0*/  IMAD R5, R5, c[0x0][0x2c4], R0 ;  /* 0x0000b10005057a24 */ /* 0x000fe200078e0200 */
[----:B------:R-:W-:Y:S01]  /*6a00*/  UIADD3 UR5, UR15, UR5, URZ ;  /* 0x000000050f057290 */ /* 0x000fe2000fffe03f */
[----:B------:R-:W-:Y:S01]  /*6a10*/  IMAD.U32 R9, RZ, RZ, UR15 ;  /* 0x0000000fff097e24 */ /* 0x000fe2000f8e00ff */
[----:B------:R-:W-:Y:S01]  /*6a20*/  UIMAD UR7, UR17, UR7, URZ ;  /* 0x00000007110772a4 */ /* 0x000fe2000f8e023f */
[----:B------:R-:W-:Y:S01]  /*6a30*/  IMAD.U32 R8, RZ, RZ, UR14 ;  /* 0x0000000eff087e24 */ /* 0x000fe2000f8e00ff */
[----:B------:R-:W-:Y:S01]  /*6a40*/  SHF.R.S32.HI R0, RZ, 0x1f, R5 ;  /* 0x0000001fff007819 */ /* 0x000fe20000011405 */
[----:B------:R-:W-:Y:S01]  /*6a50*/  IMAD R2, R7, c[0x0][0x1b4], R2 ;  /* 0x00006d0007027a24 */ /* 0x000fe200078e0202 */
[----:B------:R-:W-:Y:S01]  /*6a60*/  ISETP.GE.AND P3, PT, R38, c[0x0][0x198], PT ;  /* 0x0000660026007a0c */ /* 0x000fe20003f66270 */
[----:B------:R-:W-:-:S02]  /*6a70*/  IMAD.U32 R9, RZ, RZ, UR5 ;  /* 0x00000005ff097e24 */ /* 0x000fc4000f8e00ff */
[----:B------:R-:W-:Y:S02]  /*6a80*/  IMAD R0, R0, c[0x0][0x1a8], RZ ;  /* 0x00006a0000007a24 */ /* 0x000fe400078e02ff */
[----:B------:R-:W-:-:S04]  /*6a90*/  IMAD.WIDE.U32 R8, R7, c[0x0][0x1b0], R8 ;  /* 0x00006c0007087a25 */ /* 0x000fc800078e0008 */
[----:B------:R-:W-:Y:S01]  /*6aa0*/  IMAD.IADD R9, R9, 0x1, R2 ;  /* 0x0000000109097824 */ /* 0x000fe200078e0202 */
[----:B------:R-:W-:Y:S01]  /*6ab0*/  LOP3.LUT R2, R53, 0xfffffff0, RZ, 0xc0, !PT ;  /* 0xfffffff035027812 */ /* 0x000fe200078ec0ff */
[C---:B------:R-:W-:Y:S02]  /*6ac0*/  IMAD R7, R5.reuse, c[0x0][0x1ac], R0 ;  /* 0x00006b0005077a24 */ /* 0x040fe400078e0200 */
[----:B------:R-:W-:-:S04]  /*6ad0*/  IMAD.WIDE.U32 R4, R5, c[0x0][0x1a8], R8 ;  /* 0x00006a0005047a25 */ /* 0x000fc800078e0008 */
[----:B------:R-:W-:Y:S01]  /*6ae0*/  IMAD.IADD R2, R71, 0x1, -R2 ;  /* 0x0000000147027824 */ /* 0x000fe200078e0a02 */
[----:B------:R-:W-:Y:S01]  /*6af0*/  LEA R9, P0, R4, c[0x0][0x160], 0x1 ;  /* 0x0000580004097a11 */ /* 0x000fe200078008ff */
[----:B------:R-:W-:Y:S02]  /*6b00*/  IMAD.IADD R5, R5, 0x1, R7 ;  /* 0x0000000105057824 */ /* 0x000fe400078e0207 */
[----:B------:R-:W-:Y:S01]  /*6b10*/  IMAD.SHL.U32 R0, R50, 0x40, RZ ;  /* 0x0000004032007824 */ /* 0x000fe200078e00ff */
[----:B------:R-:W-:Y:S01]  /*6b20*/  SHF.R.S32.HI R7, RZ, 0x1f, R2 ;  /* 0x0000001fff077819 */ /* 0x000fe20000011402 */
[----:B------:R1:W3:Y:S01]  /*6b30*/  SHFL.IDX PT, R10, R9, RZ, 0x181f ;  /* 0x00181fff090a7589 */ /* 0x0002e200000e0000 */
[----:B------:R-:W-:Y:S02]  /*6b40*/  LEA.HI.X R5, R4, c[0x0][0x164], R5, 0x1, P0 ;  /* 0x0000590004057a11 */ /* 0x000fe400000f0c05 */
[----:B------:R-:W-:Y:S02]  /*6b50*/  LOP3.LUT R0, R0, 0x1c0, RZ, 0xc0, !PT ;  /* 0x000001c000007812 */ /* 0x000fe400078ec0ff */
[----:B------:R-:W-:Y:S01]  /*6b60*/  LEA.HI R48, R7, R2, RZ, 0x3 ;  /* 0x0000000207307211 */ /* 0x000fe200078f18ff */
[----:B------:R1:W4:Y:S01]  /*6b70*/  SHFL.IDX PT, R11, R5, RZ, 0x181f ;  /* 0x00181fff050b7589 */ /* 0x00032200000e0000 */
[----:B------:R-:W-:-:S02]  /*6b80*/  IADD3 R4, R50, UR12, RZ ;  /* 0x0000000c32047c10 */ /* 0x000fc4000fffe0ff */
[----:B------:R-:W-:Y:S02]  /*6b90*/  SHF.R.U32.HI R7, RZ, 0x3, R0 ;  /* 0x00000003ff077819 */ /* 0x000fe40000011600 */
[----:B------:R-:W-:Y:S02]  /*6ba0*/  LOP3.LUT R0, R0, 0x38, R89, 0xf8, !PT ;  /* 0x0000003800007812 */ /* 0x000fe400078ef859 */
[----:B------:R-:W-:Y:S02]  /*6bb0*/  LOP3.LUT R49, R48, 0xfffffff8, RZ, 0xc0, !PT ;  /* 0xfffffff830317812 */ /* 0x000fe400078ec0ff */
[----:B------:R-:W-:Y:S02]  /*6bc0*/  ISETP.GE.AND P0, PT, R4, UR7, PT ;  /* 0x0000000704007c0c */ /* 0x000fe4000bf06270 */
[----:B------:R-:W-:Y:S01]  /*6bd0*/  LOP3.LUT R7, R0, R7, RZ, 0x3c, !PT ;  /* 0x0000000700077212 */ /* 0x000fe200078e3cff */
[----:B------:R-:W-:Y:S01]  /*6be0*/  IMAD.IADD R49, R2, 0x1, -R49 ;  /* 0x0000000102317824 */ /* 0x000fe200078e0a31 */
[----:B------:R-:W-:Y:S01]  /*6bf0*/  LEA.HI R0, R70, R71, RZ, 0x6 ;  /* 0x0000004746007211 */ /* 0x000fe200078f30ff */
[----:B------:R-:W-:-:S04]  /*6c00*/  IMAD.MOV.U32 R2, RZ, RZ, 0x10 ;  /* 0x00000010ff027424 */ /* 0x000fc800078e00ff */
[----:B------:R-:W-:-:S05]  /*6c10*/  IMAD.SHL.U32 R0, R0, 0x8, RZ ;  /* 0x0000000800007824 */ /* 0x000fca00078e00ff */
[----:B------:R-:W-:Y:S01]  /*6c20*/  LOP3.LUT R0, R7, 0xfffffe00, R0, 0xf8, !PT ;  /* 0xfffffe0007007812 */ /* 0x000fe200078ef800 */
[----:B--2---:R2:W5:Y:S01]  /*6c30*/  @P2 R2UR UR16, R3 ;  /* 0x00000000031023c2 */ /* 0x00456200000e0000 */
        /* <DEDUP_REMOVED lines=20> */
.L_x_658:
[----:B-1-34-:R-:W-:Y:S05]  /*6d80*/  BSYNC B0 ;  /* 0x0000000000007941 */ /* 0x01afea0003800000 */
.L_x_657:
        /* <DEDUP_REMOVED lines=8> */
[----:B------:R-:W-:Y:S01]  /*6e10*/  SHF.R.S32.HI R6, RZ, 0x1f, R37 ;  /* 0x0000001fff067819 */ /* 0x000fe20000011425 */
[----:B--23--:R-:W-:Y:S01]  /*6e20*/  IMAD.WIDE R12, R89, 0x2, R10 ;  /* 0x00000002590c7825 */ /* 0x00cfe200078e020a */
        /* <DEDUP_REMOVED lines=10> */
.L_x_660:
[----:B------:R-:W-:Y:S05]  /*6ed0*/  BSYNC B0 ;  /* 0x0000000000007941 */ /* 0x000fea0003800000 */
.L_x_659:
        /* <DEDUP_REMOVED lines=8> */
[----:B------:R-:W-:Y:S01]  /*6f60*/  SHF.R.S32.HI R6, RZ, 0x1f, R37 ;  /* 0x0000001fff067819 */ /* 0x000fe20000011425 */
[----:B---34-:R-:W-:Y:S01]  /*6f70*/  IMAD.WIDE R12, R89, 0x2, R10 ;  /* 0x00000002590c7825 */ /* 0x018fe200078e020a */
        /* <DEDUP_REMOVED lines=10> */
.L_x_662:
[----:B------:R-:W-:Y:S05]  /*7020*/  BSYNC B0 ;  /* 0x0000000000007941 */ /* 0x000fea0003800000 */
.L_x_661:
[----:B---3--:R-:W-:Y:S01]  /*7030*/  IADD3 R6, R4, 0x60, RZ ;  /* 0x0000006004067810 */ /* 0x008fe20007ffe0ff */
[----:B------:R-:W-:Y:S01]  /*7040*/  SHFL.IDX PT, R10, R9, 0x3, 0x181f ;  /* 0x00781f00090a7f89 */ /* 0x000fe200000e0000 */
[----:B------:R-:W-:Y:S01]  /*7050*/  IMAD.MOV.U32 R207, RZ, RZ, c[0x0][0x2b8] ;  /* 0x0000ae00ffcf7624 */ /* 0x000fe200078e00ff */
[----:B------:R-:W-:Y:S01]  /*7060*/  USHF.R.S32.HI UR6, URZ, 0x1f, UR16 ;  /* 0x0000001f3f067899 */ /* 0x000fe20008011410 */
[----:B------:R-:W-:Y:S01]  /*7070*/  ISETP.GE.AND P0, PT, R6, UR7, PT ;  /* 0x0000000706007c0c */ /* 0x000fe2000bf06270 */
[----:B------:R-:W-:Y:S01]  /*7080*/  IMAD.U32 R7, RZ, RZ, UR8 ;  /* 0x00000008ff077e24 */ /* 0x000fe2000f8e00ff */
[----:B----4-:R3:W4:Y:S01]  /*7090*/  SHFL.IDX PT, R11, R5, 0x3, 0x181f ;  /* 0x00781f00050b7f89 */ /* 0x01072200000e0000 */
[----:B------:R-:W-:Y:S01]  /*70a0*/  ISETP.NE.AND P2, PT, R207, 0x1, PT ;  /* 0x00000001cf00780c */ /* 0x000fe20003f45270 */
[----:B------:R-:W-:Y:S01]  /*70b0*/  ULDC.64 UR4, c[0x0][0x2b0] ;  /* 0x0000ac0000047ab9 */ /* 0x000fe20000000a00 */
[----:B------:R-:W-:Y:S01]  /*70c0*/  IMAD R7, R7, 0x40, R210 ;  /* 0x0000004007077824 */ /* 0x000fe200078e02d2 */
[----:B------:R-:W-:Y:S01]  /*70d0*/  UIMAD UR6, UR6, UR4, URZ ;  /* 0x00000004060672a4 */ /* 0x000fe2000f8e023f */
[----:B------:R-:W-:Y:S01]  /*70e0*/  IMAD.MOV.U32 R208, RZ, RZ, RZ ;  /* 0x000000ffffd07224 */ /* 0x000fe200078e00ff */
[----:B------:R-:W-:-:S02]  /*70f0*/  UIMAD.WIDE.U32 UR14, UR16, UR4, URZ ;  /* 0x00000004100e72a5 */ /* 0x000fc4000f8e003f */
[----:B------:R-:W-:Y:S01]  /*7100*/  IADD3 R4, R7, -0x40, RZ ;  /* 0xffffffc007047810 */ /* 0x000fe20007ffe0ff */
[----:B------:R-:W-:Y:S02]  /*7110*/  UIMAD UR6, UR16, UR5, UR6 ;  /* 0x00000005100672a4 */ /* 0x000fe4000f8e0206 */
[----:B------:R-:W-:Y:S01]  /*7120*/  @!P0 SHF.R.S32.HI R7, RZ, 0x1f, R38 ;  /* 0x0000001fff078819 */ /* 0x000fe20000011426 */
[----:B------:R-:W-:Y:S01]  /*7130*/  ULDC.64 UR4, c[0x0][0x1e8] ;  /* 0x00007a0000047ab9 */ /* 0x000fe20000000a00 */
[C---:B------:R-:W-:Y:S01]  /*7140*/  IADD3 R209, R4.reuse, UR13, RZ ;  /* 0x0000000d04d17c10 */ /* 0x040fe2000fffe0ff */
[----:B------:R-:W-:Y:S01]  /*7150*/  UIADD3 UR6, UR15, UR6, URZ ;  /* 0x000000060f067290 */ /* 0x000fe2000fffe03f */
[----:B------:R-:W-:Y:S02]  /*7160*/  @!P0 SHF.R.S32.HI R6, RZ, 0x1f, R37 ;  /* 0x0000001fff068819 */ /* 0x000fe40000011425 */
[----:B------:R-:W-:Y:S02]  /*7170*/  @!P0 LEA.HI R7, R7, R38, RZ, 0x3 ;  /* 0x0000002607078211 */ /* 0x000fe400078f18ff */
[----:B------:R-:W-:Y:S01]  /*7180*/  ISETP.GE.AND P1, PT, R4, UR9, PT ;  /* 0x0000000904007c0c */ /* 0x000fe2000bf26270 */
[----:B------:R-:W-:Y:S01]  /*7190*/  @P2 IMAD.HI.U32 R4, R209, c[0x0][0x2bc], RZ ;  /* 0x0000af00d1042a27 */ /* 0x000fe200078e00ff */
[----:B------:R-:W-:-:S02]  /*71a0*/  @!P0 LEA.HI R6, R6, R37, RZ, 0x3 ;  /* 0x0000002506068211 */ /* 0x000fc400078f18ff */
[----:B-123--:R-:W-:Y:S01]  /*71b0*/  LOP3.LUT R5, R5, 0xfffffffd, RZ, 0xc0, !PT ;  /* 0xfffffffd05057812 */ /* 0x00efe200078ec0ff */
[----:B----4-:R-:W-:Y:S01]  /*71c0*/  @!P0 IMAD.WIDE R12, R89, 0x2, R10 ;  /* 0x00000002590c8825 */ /* 0x010fe200078e020a */
[----:B------:R-:W-:Y:S02]  /*71d0*/  @!P0 LOP3.LUT R7, R7, 0xfffffff8, RZ, 0xc0, !PT ;  /* 0xfffffff807078812 */ /* 0x000fe400078ec0ff */
[----:B------:R-:W-:Y:S01]  /*71e0*/  @P2 LOP3.LUT R5, R5, 0x2, RZ, 0xfc, !PT ;  /* 0x0000000205052812 */ /* 0x000fe200078efcff */
[----:B------:R-:W-:Y:S01]  /*71f0*/  IMAD.MOV.U32 R5, RZ, RZ, R209 ;  /* 0x000000ffff057224 */ /* 0x000fe200078e00d1 */
[----:B------:R-:W-:Y:S01]  /*7200*/  @!P0 LOP3.LUT R6, R6, 0xfffffff8, RZ, 0xc0, !PT ;  /* 0xfffffff806068812 */ /* 0x000fe200078ec0ff */
[----:B------:R-:W-:Y:S01]  /*7210*/  @!P0 IMAD.WIDE R16, R7, 0x2, R10 ;  /* 0x0000000207108825 */ /* 0x000fe200078e020a */
[----:B------:R-:W-:Y:S02]  /*7220*/  @P2 SHF.R.U32.HI R5, RZ, c[0x0][0x2c0], R4 ;  /* 0x0000b000ff052a19 */ /* 0x000fe40000011604 */
[----:B------:R-:W-:Y:S01]  /*7230*/  ISETP.GT.OR P1, PT, R210, 0x3f, P1 ;  /* 0x0000003fd200780c */ /* 0x000fe20000f24670 */
[----:B------:R-:W-:-:S02]  /*7240*/  @!P0 IMAD.SHL.U32 R4, R0, 0x2, RZ ;  /* 0x0000000200048824 */ /* 0x000fc400078e00ff */
[----:B------:R-:W-:-:S03]  /*7250*/  @!P0 IMAD.WIDE R10, R6, 0x2, R10 ;  /* 0x00000002060a8825 */ /* 0x000fc600078e020a */
[----:B------:R-:W-:Y:S01]  /*7260*/  @!PT LDS RZ, [RZ] ;  /* 0x00000000fffff984 */ /* 0x000fe20000000800 */
[----:B------:R1:W-:Y:S04]  /*7270*/  @!P0 LDGSTS.E.BYPASS.LTC128B.128 [R4+0xf100], [R12.64], !P5 ;  /* 0x0f1000000c048fae */ /* 0x0003e8000e901d54 */
        /* <DEDUP_REMOVED lines=8> */
[----:B------:R2:W3:Y:S01]  /*7300*/  @!P1 LDG.E R208, [R14.64] ;  /* 0x000000140ed09981 */ /* 0x0004e2000c1e1900 */
[----:B------:R-:W-:Y:S01]  /*7310*/  IMAD.MOV R6, RZ, RZ, -R5 ;  /* 0x000000ffff067224 */ /* 0x000fe200078e0a05 */
[----:B------:R-:W-:Y:S01]  /*7320*/  UIMAD UR16, UR10, UR4, URZ ;  /* 0x000000040a1072a4 */ /* 0x000fe2000f8e023f */
[----:B------:R-:W-:Y:S01]  /*7330*/  ISETP.GE.AND P4, PT, R89, c[0x0][0x1d4], PT ;  /* 0x0000750059007a0c */ /* 0x000fe20003f86270 */
[----:B------:R-:W-:Y:S01]  /*7340*/  UIMAD.WIDE.U32 UR22, UR11, UR4, URZ ;  /* 0x000000040b1672a5 */ /* 0x000fe2000f8e003f */
[----:B------:R-:W-:Y:S01]  /*7350*/  IMAD R209, R6, c[0x0][0x2b8], R209 ;  /* 0x0000ae0006d17a24 */ /* 0x000fe200078e02d1 */
[----:B------:R-:W-:Y:S01]  /*7360*/  UIMAD UR16, UR11, UR5, UR16 ;  /* 0x000000050b1072a4 */ /* 0x000fe2000f8e0210 */
[----:B------:R-:W-:Y:S01]  /*7370*/  ISETP.GE.AND P6, PT, R38, c[0x0][0x1d4], PT ;  /* 0x0000750026007a0c */ /* 0x000fe20003fc6270 */
[----:B------:R-:W-:Y:S01]  /*7380*/  ULEA UR19, UR8, 0xffffffc0, 0x6 ;  /* 0xffffffc008137891 */ /* 0x000fe2000f8e303f */
[----:B------:R-:W-:Y:S01]  /*7390*/  IMAD.WIDE.U32 R6, R209, c[0x0][0x1e0], RZ ;  /* 0x00007800d1067a25 */ /* 0x000fe200078e00ff */
[----:B------:R-:W-:Y:S01]  /*73a0*/  SHF.R.S32.HI R52, RZ, 0x1f, R209 ;  /* 0x0000001fff347819 */ /* 0x000fe200000114d1 */
[----:B------:R-:W-:Y:S01]  /*73b0*/  UIADD3 UR16, UR23, UR16, URZ ;  /* 0x0000001017107290 */ /* 0x000fe2000fffe03f */
[----:B------:R-:W-:Y:S01]  /*73c0*/  ISETP.GE.AND P5, PT, R37, c[0x0][0x1d4], PT ;  /* 0x0000750025007a0c */ /* 0x000fe20003fa6270 */
[----:B-1----:R-:W-:Y:S01]  /*73d0*/  IMAD.MOV.U32 R4, RZ, RZ, R6 ;  /* 0x000000ffff047224 */ /* 0x002fe200078e0006 */
[----:B------:R-:W-:Y:S01]  /*73e0*/  UIADD3 UR19, UR9, -UR19, URZ ;  /* 0x8000001309137290 */ /* 0x000fe2000fffe03f */
[----:B------:R-:W-:Y:S01]  /*73f0*/  IMAD R8, R52, c[0x0][0x1e0], RZ ;  /* 0x0000780034087a24 */ /* 0x000fe200078e02ff */
[----:B------:R-:W-:Y:S01]  /*7400*/  ULDC.64 UR4, c[0x0][0x210] ;  /* 0x0000840000047ab9 */ /* 0x000fe20000000a00 */
[----:B------:R-:W-:Y:S01]  /*7410*/  LEA.HI R68, R70, R71, RZ, 0x5 ;  /* 0x0000004746447211 */ /* 0x000fe200078f28ff */
[----:B------:R-:W-:Y:S01]  /*7420*/  UIMAD UR10, UR10, UR4, URZ ;  /* 0x000000040a0a72a4 */ /* 0x000fe2000f8e023f */
[----:B------:R-:W-:Y:S01]  /*7430*/  IMAD R5, R209, c[0x0][0x1e4], R8 ;  /* 0x00007900d1057a24 */ /* 0x000fe200078e0208 */
[----:B------:R-:W-:Y:S01]  /*7440*/  IADD3 R36, -R50, UR19, RZ ;  /* 0x0000001332247c10 */ /* 0x000fe2000fffe1ff */
[----:B------:R-:W-:Y:S01]  /*7450*/  UIMAD.WIDE.U32 UR24, UR11, UR4, URZ ;  /* 0x000000040b1872a5 */ /* 0x000fe2000f8e003f */
[----:B------:R-:W-:Y:S01]  /*7460*/  ISETP.GT.AND P3, PT, R210, 0x3f, PT ;  /* 0x0000003fd200780c */ /* 0x000fe20003f64270 */
[----:B------:R-:W-:Y:S01]  /*7470*/  IMAD.IADD R5, R7, 0x1, R5 ;  /* 0x0000000107057824 */ /* 0x000fe200078e0205 */
[----:B------:R-:W-:Y:S01]  /*7480*/  ISETP.GE.AND P1, PT, R36, 0x1, PT ;  /* 0x000000012400780c */ /* 0x000fe20003f26270 */
[----:B------:R-:W-:Y:S01]  /*7490*/  UIMAD UR10, UR11, UR5, UR10 ;  /* 0x000000050b0a72a4 */ /* 0x000fe2000f8e020a */
[----:B------:R-:W-:-:S02]  /*74a0*/  SEL R88, RZ, 0x10, P5 ;  /* 0x00000010ff587807 */ /* 0x000fc40002800000 */
[----:B------:R-:W-:Y:S01]  /*74b0*/  SHF.R.S32.HI R69, RZ, 0x5, R68 ;  /* 0x00000005ff457819 */ /* 0x000fe20000011444 */
[----:B------:R-:W-:-:S08]  /*74c0*/  UIADD3 UR10, UR25, UR10, URZ ;  /* 0x0000000a190a7290 */ /* 0x000fd0000fffe03f */
[----:B------:R-:W-:Y:S01]  /*74d0*/  @P1 SHF.R.S32.HI R7, RZ, 0x1f, R38 ;  /* 0x0000001fff071819 */ /* 0x000fe20000011426 */
[----:B------:R-:W-:Y:S01]  /*74e0*/  @P1 IMAD.SHL.U32 R9, R0, 0x2, RZ ;  /* 0x0000000200091824 */ /* 0x000fe200078e00ff */
[----:B--2---:R-:W-:Y:S02]  /*74f0*/  @P1 SHF.R.S32.HI R14, RZ, 0x1f, R37 ;  /* 0x0000001fff0e1819 */ /* 0x004fe40000011425 */
[----:B---3--:R-:W-:Y:S01]  /*7500*/  SHF.R.S32.HI R51, RZ, 0x1f, R208 ;  /* 0x0000001fff337819 */ /* 0x008fe200000114d0 */
[----:B------:R-:W-:-:S04]  /*7510*/  IMAD.WIDE.U32 R4, R208, c[0x0][0x1f0], R4 ;  /* 0x00007c00d0047a25 */ /* 0x000fc800078e0004 */
[----:B------:R-:W-:Y:S01]  /*7520*/  IMAD R15, R51, c[0x0][0x1f0], RZ ;  /* 0x00007c00330f7a24 */ /* 0x000fe200078e02ff */
[----:B------:R-:W-:-:S03]  /*7530*/  IADD3 R4, P0, R4, UR22, RZ ;  /* 0x0000001604047c10 */ /* 0x000fc6000ff1e0ff */
[----:B------:R-:W-:-:S05]  /*7540*/  IMAD R15, R208, c[0x0][0x1f4], R15 ;  /* 0x00007d00d00f7a24 */ /* 0x000fca00078e020f */
[----:B------:R-:W-:Y:S02]  /*7550*/  IADD3.X R15, R5, UR16, R15, P0, !PT ;  /* 0x00000010050f7c10 */ /* 0x000fe400087fe40f */
[----:B------:R-:W-:-:S04]  /*7560*/  LEA R8, P0, R4, c[0x0][0x1c8], 0x1 ;  /* 0x0000720004087a11 */ /* 0x000fc800078008ff */
[----:B------:R-:W-:Y:S01]  /*7570*/  LEA.HI.X R15, R4, c[0x0][0x1cc], R15, 0x1, P0 ;  /* 0x00007300040f7a11 */ /* 0x000fe200000f0c0f */
[----:B------:R-:W-:Y:S01]  /*7580*/  SHFL.IDX PT, R12, R8, RZ, 0x181f ;  /* 0x00181fff080c7589 */ /* 0x000fe200000e0000 */
[----:B------:R-:W-:-:S03]  /*7590*/  ISETP.GE.AND P0, PT, R36, 0x21, PT ;  /* 0x000000212400780c */ /* 0x000fc60003f06270 */
[----:B------:R-:W-:Y:S04]  /*75a0*/  SHFL.IDX PT, R13, R15, RZ, 0x181f ;  /* 0x00181fff0f0d7589 */ /* 0x000fe800000e0000 */
[----:B------:R1:W-:Y:S04]  /*75b0*/  SHFL.IDX PT, R10, R8, 0x1, 0x181f ;  /* 0x00381f00080a7f89 */ /* 0x0003e800000e0000 */
[----:B------:R-:W2:Y:S02]  /*75c0*/  SHFL.IDX PT, R11, R15, 0x1, 0x181f ;  /* 0x00381f000f0b7f89 */ /* 0x000ea400000e0000 */
[----:B------:R-:W-:Y:S01]  /*75d0*/  @P0 SHF.R.S32.HI R5, RZ, 0x1f, R38 ;  /* 0x0000001fff050819 */ /* 0x000fe20000011426 */
[----:B------:R-:W-:Y:S01]  /*75e0*/  @P0 IMAD.SHL.U32 R6, R0, 0x2, RZ ;  /* 0x0000000200060824 */ /* 0x000fe200078e00ff */
[----:B------:R-:W-:-:S02]  /*75f0*/  @P0 SHF.R.S32.HI R4, RZ, 0x1f, R37 ;  /* 0x0000001fff040819 */ /* 0x000fc40000011425 */
[-C--:B------:R-:W-:Y:S02]  /*7600*/  @P0 LEA.HI R5, R5, R38.reuse, RZ, 0x3 ;  /* 0x0000002605050211 */ /* 0x080fe400078f18ff */
[-C--:B------:R-:W-:Y:S02]  /*7610*/  @P0 LEA.HI R4, R4, R37.reuse, RZ, 0x3 ;  /* 0x0000002504040211 */ /* 0x080fe400078f18ff */
[----:B------:R-:W-:Y:S02]  /*7620*/  @P0 LOP3.LUT R5, R5, 0xfffffff8, RZ, 0xc0, !PT ;  /* 0xfffffff805050812 */ /* 0x000fe400078ec0ff */
[----:B------:R-:W-:Y:S02]  /*7630*/  @P0 LOP3.LUT R4, R4, 0xfffffff8, RZ, 0xc0, !PT ;  /* 0xfffffff804040812 */ /* 0x000fe400078ec0ff */
[----:B-1----:R-:W-:Y:S02]  /*7640*/  @P1 LEA.HI R8, R7, R38, RZ, 0x3 ;  /* 0x0000002607081211 */ /* 0x002fe400078f18ff */
[----:B------:R-:W-:-:S02]  /*7650*/  @P1 LEA.HI R7, R14, R37, RZ, 0x3 ;  /* 0x000000250e071211 */ /* 0x000fc400078f18ff */
[----:B------:R-:W-:Y:S01]  /*7660*/  @P1 LOP3.LUT R8, R8, 0xfffffff8, RZ, 0xc0, !PT ;  /* 0xfffffff808081812 */ /* 0x000fe200078ec0ff */
[----:B--2---:R-:W-:Y:S01]  /*7670*/  @P0 IMAD.WIDE R20, R89, 0x2, R10 ;  /* 0x0000000259140825 */ /* 0x004fe200078e020a */
[----:B------:R-:W-:-:S03]  /*7680*/  @P1 LOP3.LUT R7, R7, 0xfffffff8, RZ, 0xc0, !PT ;  /* 0xfffffff807071812 */ /* 0x000fc600078ec0ff */
[----:B------:R-:W-:-:S04]  /*7690*/  @P1 IMAD.WIDE R14, R8, 0x2, R12 ;  /* 0x00000002080e1825 */ /* 0x000fc800078e020c */
        /* <DEDUP_REMOVED lines=15> */
.L_x_663:
[----:B------:R-:W-:Y:S01]  /*7790*/  ULDC.U8 UR4, c[0x0][0x298] ;  /* 0x0000a60000047ab9 */ /* 0x000fe20000000000 */
[----:B------:R-:W-:Y:S01]  /*77a0*/  SHF.R.S32.HI R11, RZ, 0x1f, R76 ;  /* 0x0000001fff0b7819 */ /* 0x000fe2000001144c */
[----:B-1----:R-:W-:Y:S01]  /*77b0*/  IMAD.WIDE.U32 R6, R76, c[0x0][0x280], RZ ;  /* 0x0000a0004c067a25 */ /* 0x002fe200078e00ff */
        /* <DEDUP_REMOVED lines=51> */
[----:B------:R-:W-:Y:S01]  /*7af0*/  LEA.HI.X R12, R12, c[0x0][0x28c], R9, 0x1, P0 ;  /* 0x0000a3000c0c7a11 */ /* 0x000fe200000f0c09 */
[----:B------:R-:W-:Y:S01]  /*7b00*/  CS2R R14, SRZ ;  /* 0x00000000000e7805 */ /* 0x000fe2000001ff00 */
[----:B------:R-:W-:Y:S01]  /*7b10*/  ISETP.GE.AND P0, PT, R5, UR7, PT ;  /* 0x0000000705007c0c */ /* 0x000fe2000bf06270 */
[----:B------:R1:W4:Y:S04]  /*7b20*/  SHFL.IDX PT, R19, R13, RZ, 0x1c1f ;  /* 0x001c1fff0d137589 */ /* 0x00032800000e0000 */
        /* <DEDUP_REMOVED lines=11> */
[----:B-1-3--:R-:W-:Y:S01]  /*7be0*/  @!P0 IMAD.WIDE R24, R90, 0x2, R16 ;  /* 0x000000025a188825 */ /* 0x00afe200078e0210 */
[----:B------:R1:W5:Y:S01]  /*7bf0*/  @!P0 LD.E.64 R94, [R26.64] ;  /* 0x000000141a5e8980 */ /* 0x000362000c101b00 */
[----:B------:R-:W-:Y:S02]  /*7c00*/  @!P2 LEA.HI R7, R4, R7, RZ, 0x2 ;  /* 0x000000070407a211 */ /* 0x000fe400078f10ff */
[----:B------:R-:W-:Y:S01]  /*7c10*/  IADD3 R4, R90, 0x30, RZ ;  /* 0x000000305a047810 */ /* 0x000fe20007ffe0ff */
[----:B------:R2:W5:Y:S01]  /*7c20*/  @!P0 LD.E.64 R92, [R24.64] ;  /* 0x00000014185c8980 */ /* 0x000562000c101b00 */
[----:B------:R-:W-:-:S02]  /*7c30*/  @!P2 LOP3.LUT R7, R7, 0xfffffffc, RZ, 0xc0, !PT ;  /* 0xfffffffc0707a812 */ /* 0x000fc400078ec0ff */
[----:B------:R-:W-:-:S03]  /*7c40*/  ISETP.GE.AND P0, PT, R4, c[0x0][0x27c], PT ;  /* 0x00009f0004007a0c */ /* 0x000fc60003f06270 */
[----:B------:R-:W-:-:S04]  /*7c50*/  @!P2 IMAD.WIDE R20, R7, 0x2, R18 ;  /* 0x000000020714a825 */ /* 0x000fc800078e0212 */
[----:B------:R-:W-:Y:S01]  /*7c60*/  @!P2 IMAD.WIDE R22, R7, 0x2, R16 ;  /* 0x000000020716a825 */ /* 0x000fe200078e0210 */
[----:B------:R-:W-:-:S04]  /*7c70*/  @!P1 SHF.R.S32.HI R7, RZ, 0x1f, R6 ;  /* 0x0000001fff079819 */ /* 0x000fc80000011406 */
[----:B------:R-:W-:-:S04]  /*7c80*/  @!P1 LEA.HI R7, R7, R6, RZ, 0x2 ;  /* 0x0000000607079211 */ /* 0x000fc800078f10ff */
[----:B------:R-:W-:Y:S02]  /*7c90*/  @!P1 LOP3.LUT R9, R7, 0xfffffffc, RZ, 0xc0, !PT ;  /* 0xfffffffc07099812 */ /* 0x000fe400078ec0ff */
[----:B------:R-:W-:Y:S01]  /*7ca0*/  @!P0 SHF.R.S32.HI R7, RZ, 0x1f, R4 ;  /* 0x0000001fff078819 */ /* 0x000fe20000011404 */
[----:B------:R-:W-:Y:S01]  /*7cb0*/  CS2R R108, SRZ ;  /* 0x00000000006c7805 */ /* 0x000fe2000001ff00 */
[----:B------:R-:W-:Y:S02]  /*7cc0*/  CS2R R106, SRZ ;  /* 0x00000000006a7805 */ /* 0x000fe4000001ff00 */
[----:B------:R-:W-:Y:S01]  /*7cd0*/  @!P0 LEA.HI R7, R7, R4, RZ, 0x2 ;  /* 0x0000000407078211 */ /* 0x000fe200078f10ff */
[----:B------:R-:W-:Y:S01]  /*7ce0*/  CS2R R98, SRZ ;  /* 0x0000000000627805 */ /* 0x000fe2000001ff00 */
[----:B------:R-:W-:Y:S01]  /*7cf0*/  CS2R R96, SRZ ;  /* 0x0000000000607805 */ /* 0x000fe2000001ff00 */
[----:B------:R3:W5:Y:S01]  /*7d00*/  @!P2 LD.E.64 R108, [R20.64] ;  /* 0x00000014146ca980 */ /* 0x000762000c101b00 */
[----:B------:R-:W-:Y:S01]  /*7d10*/  @!P0 LOP3.LUT R7, R7, 0xfffffffc, RZ, 0xc0, !PT ;  /* 0xfffffffc07078812 */ /* 0x000fe200078ec0ff */
[----:B-1----:R-:W-:Y:S01]  /*7d20*/  @!P1 IMAD.WIDE R26, R9, 0x2, R18 ;  /* 0x00000002091a9825 */ /* 0x002fe200078e0212 */
[----:B------:R-:W-:Y:S01]  /*7d30*/  CS2R R82, SRZ ;  /* 0x0000000000527805 */ /* 0x000fe2000001ff00 */
[----:B------:R1:W5:Y:S01]  /*7d40*/  @!P2 LD.E.64 R106, [R22.64] ;  /* 0x00000014166aa980 */ /* 0x000362000c101b00 */
[----:B------:R-:W-:Y:S01]  /*7d50*/  CS2R R80, SRZ ;  /* 0x0000000000507805 */ /* 0x000fe2000001ff00 */
[----:B--2---:R-:W-:Y:S01]  /*7d60*/  @!P0 IMAD.WIDE R24, R7, 0x2, R16 ;  /* 0x0000000207188825 */ /* 0x004fe200078e0210 */
[C---:B------:R-:W-:Y:S01]  /*7d70*/  IADD3 R6, R90.reuse, 0x40, RZ ;  /* 0x000000405a067810 */ /* 0x040fe20007ffe0ff */
[----:B------:R2:W5:Y:S01]  /*7d80*/  @!P1 LD.E.64 R98, [R26.64] ;  /* 0x000000141a629980 */ /* 0x000562000c101b00 */
[----:B------:R-:W-:-:S03]  /*7d90*/  IADD3 R4, R90, 0x50, RZ ;  /* 0x000000505a047810 */ /* 0x000fc60007ffe0ff */
[----:B------:R2:W5:Y:S01]  /*7da0*/  @!P0 LD.E.64 R80, [R24.64] ;  /* 0x0000001418508980 */ /* 0x000562000c101b00 */
[----:B---3--:R-:W-:-:S04]  /*7db0*/  @!P1 IMAD.WIDE R20, R9, 0x2, R16 ;  /* 0x0000000209149825 */ /* 0x008fc800078e0210 */
[----:B-1----:R-:W-:Y:S01]  /*7dc0*/  @!P0 IMAD.WIDE R22, R7, 0x2, R18 ;  /* 0x0000000207168825 */ /* 0x002fe200078e0212 */
[----:B------:R1:W5:Y:S01]  /*7dd0*/  @!P1 LD.E.64 R96, [R20.64] ;  /* 0x0000001414609980 */ /* 0x000362000c101b00 */
[----:B------:R-:W-:-:S03]  /*7de0*/  ISETP.GE.AND P1, PT, R6, c[0x0][0x27c], PT ;  /* 0x00009f0006007a0c */ /* 0x000fc60003f26270 */
[----:B------:R3:W5:Y:S01]  /*7df0*/  @!P0 LD.E.64 R82, [R22.64] ;  /* 0x0000001416528980 */ /* 0x000762000c101b00 */
[----:B------:R-:W-:-:S09]  /*7e00*/  ISETP.GE.AND P0, PT, R4, c[0x0][0x27c], PT ;  /* 0x00009f0004007a0c */ /* 0x000fd20003f06270 */
[----:B------:R-:W-:-:S04]  /*7e10*/  @!P1 SHF.R.S32.HI R9, RZ, 0x1f, R6 ;  /* 0x0000001fff099819 */ /* 0x000fc80000011406 */
[----:B------:R-:W-:Y:S02]  /*7e20*/  @!P0 SHF.R.S32.HI R7, RZ, 0x1f, R4 ;  /* 0x0000001fff078819 */ /* 0x000fe40000011404 */
[----:B------:R-:W-:Y:S02]  /*7e30*/  @!P1 LEA.HI R9, R9, R6, RZ, 0x2 ;  /* 0x0000000609099211 */ /* 0x000fe400078f10ff */
[----:B------:R-:W-:Y:S02]  /*7e40*/  @!P0 LEA.HI R7, R7, R4, RZ, 0x2 ;  /* 0x0000000407078211 */ /* 0x000fe400078f10ff */
[----:B------:R-:W-:Y:S02]  /*7e50*/  @!P1 LOP3.LUT R9, R9, 0xfffffffc, RZ, 0xc0, !PT ;  /* 0xfffffffc09099812 */ /* 0x000fe400078ec0ff */
[----:B------:R-:W-:Y:S01]  /*7e60*/  @!P0 LOP3.LUT R7, R7, 0xfffffffc, RZ, 0xc0, !PT ;  /* 0xfffffffc07078812 */ /* 0x000fe200078ec0ff */
[----:B------:R-:W-:Y:S01]  /*7e70*/  CS2R R76, SRZ ;  /* 0x00000000004c7805 */ /* 0x000fe2000001ff00 */
[----:B------:R-:W-:Y:S01]  /*7e80*/  CS2R R64, SRZ ;  /* 0x0000000000407805 */ /* 0x000fe2000001ff00 */
[----:B-1----:R-:W-:Y:S01]  /*7e90*/  @!P1 IMAD.WIDE R20, R9, 0x2, R18 ;  /* 0x0000000209149825 */ /* 0x002fe200078e0212 */
[----:B------:R-:W-:Y:S01]  /*7ea0*/  CS2R R72, SRZ ;  /* 0x0000000000487805 */ /* 0x000fe2000001ff00 */
[----:B------:R-:W-:-:S02]  /*7eb0*/  CS2R R62, SRZ ;  /* 0x00000000003e7805 */ /* 0x000fc4000001ff00 */
[----:B---3--:R-:W-:Y:S01]  /*7ec0*/  @!P1 IMAD.WIDE R22, R9, 0x2, R16 ;  /* 0x0000000209169825 */ /* 0x008fe200078e0210 */
[----:B------:R2:W5:Y:S03]  /*7ed0*/  @!P1 LD.E.64 R76, [R20.64] ;  /* 0x00000014144c9980 */ /* 0x000566000c101b00 */
[C---:B------:R-:W-:Y:S01]  /*7ee0*/  @!P0 IMAD.WIDE R18, R7.reuse, 0x2, R18 ;  /* 0x0000000207128825 */ /* 0x040fe200078e0212 */
[----:B------:R2:W5:Y:S03]  /*7ef0*/  @!P1 LD.E.64 R72, [R22.64] ;  /* 0x0000001416489980 */ /* 0x000566000c101b00 */
[----:B------:R-:W-:Y:S01]  /*7f00*/  @!P0 IMAD.WIDE R16, R7, 0x2, R16 ;  /* 0x0000000207108825 */ /* 0x000fe200078e0210 */
[----:B------:R2:W5:Y:S04]  /*7f10*/  @!P0 LD.E.64 R64, [R18.64] ;  /* 0x0000001412408980 */ /* 0x000568000c101b00 */
[----:B------:R2:W5:Y:S02]  /*7f20*/  @!P0 LD.E.64 R62, [R16.64] ;  /* 0x00000014103e8980 */ /* 0x000564000c101b00 */
.L_x_667:
[----:B------:R-:W-:Y:S05]  /*7f30*/  BSYNC B0 ;  /* 0x0000000000007941 */ /* 0x000fea0003800000 */
.L_x_666:
[----:B------:R-:W-:Y:S01]  /*7f40*/  IADD3 R5, R5, 0x40, RZ ;  /* 0x0000004005057810 */ /* 0x000fe20007ffe0ff */
[----:B-----5:R-:W-:Y:S01]  /*7f50*/  IMAD.MOV.U32 R4, RZ, RZ, R64 ;  /* 0x000000ffff047224 */ /* 0x020fe200078e0040 */
[----:B------:R-:W4:Y:S01]  /*7f60*/  SHFL.IDX PT, R11, R13, 0x1, 0x1c1f ;  /* 0x003c1f000d0b7f89 */ /* 0x000f2200000e0000 */
[----:B------:R-:W-:Y:S01]  /*7f70*/  IMAD.MOV.U32 R7, RZ, RZ, R65 ;  /* 0x000000ffff077224 */ /* 0x000fe200078e0041 */
[----:B------:R-:W-:Y:S01]  /*7f80*/  ISETP.GE.AND P0, PT, R5, UR7, PT ;  /* 0x0000000705007c0c */ /* 0x000fe2000bf06270 */
[----:B------:R-:W-:Y:S01]  /*7f90*/  IMAD.MOV.U32 R6, RZ, RZ, R76 ;  /* 0x000000ffff067224 */ /* 0x000fe200078e004c */
[----:B-1----:R-:W1:Y:S01]  /*7fa0*/  SHFL.IDX PT, R10, R10, 0x1, 0x1c1f ;  /* 0x003c1f000a0a7f89 */ /* 0x002e6200000e0000 */
        /* <DEDUP_REMOVED lines=10> */
[----:B------:R-:W1:Y:S01]  /*8050*/  SHFL.IDX PT, R8, R8, 0x1, 0x1c1f ;  /* 0x003c1f0008087f89 */ /* 0x000e6200000e0000 */
        /* <DEDUP_REMOVED lines=15> */
[----:B--2---:R-:W-:Y:S01]  /*8150*/  CS2R R20, SRZ ;  /* 0x0000000000147805 */ /* 0x004fe2000001ff00 */
        /* <DEDUP_REMOVED lines=16> */
[----:B---3--:R-:W-:Y:S01]  /*8260*/  CS2R R12, SRZ ;  /* 0x00000000000c7805 */ /* 0x008fe2000001ff00 */
[----:B----4-:R-:W-:Y:S01]  /*8270*/  CS2R R18, SRZ ;  /* 0x0000000000127805 */ /* 0x010fe2000001ff00 */
[----:B------:R-:W-:Y:S01]  /*8280*/  PRMT R75, R6, 0x5410, R7 ;  /* 0x00005410064b7816 */ /* 0x000fe20000000007 */
[----:B------:R-:W-:Y:S01]  /*8290*/  CS2R R24, SRZ ;  /* 0x0000000000187805 */ /* 0x000fe2000001ff00 */
[----:B------:R-:W-:Y:S01]  /*82a0*/  PRMT R79, R4, 0x5410, R5 ;  /* 0x00005410044f7816 */ /* 0x000fe20000000005 */
[----:B------:R-:W-:Y:S01]  /*82b0*/  CS2R R30, SRZ ;  /* 0x00000000001e7805 */ /* 0x000fe2000001ff00 */
[----:B------:R-:W-:Y:S01]  /*82c0*/  CS2R R42, SRZ ;  /* 0x00000000002a7805 */ /* 0x000fe2000001ff00 */
[----:B------:R-:W-:Y:S01]  /*82d0*/  CS2R R54, SRZ ;  /* 0x0000000000367805 */ /* 0x000fe2000001ff00 */
[----:B------:R-:W-:Y:S05]  /*82e0*/  @P0 BRA `(.L_x_669) ;  /* 0x000003e000000947 */ /* 0x000fea0003800000 */
[C---:B-1----:R-:W-:Y:S01]  /*82f0*/  IADD3 R4, R90.reuse, 0x10, RZ ;  /* 0x000000105a047810 */ /* 0x042fe20007ffe0ff */
        /* <DEDUP_REMOVED lines=8> */
[----:B------:R-:W-:Y:S01]  /*8380*/  ISETP.GE.AND P1, PT, R5, c[0x0][0x27c], PT ;  /* 0x00009f0005007a0c */ /* 0x000fe20003f26270 */
[----:B------:R1:W5:Y:S01]  /*8390*/  @!P0 LD.E.64 R56, [R18.64] ;  /* 0x0000001412388980 */ /* 0x000362000c101b00 */
[----:B------:R-:W-:-:S03]  /*83a0*/  @!P2 LEA.HI R7, R7, R4, RZ, 0x2 ;  /* 0x000000040707a211 */ /* 0x000fc600078f10ff */
[----:B------:R2:W5:Y:S01]  /*83b0*/  @!P0 LD.E.64 R54, [R16.64] ;  /* 0x0000001410368980 */ /* 0x000562000c101b00 */
[----:B------:R-:W-:-:S05]  /*83c0*/  @!P2 LOP3.LUT R7, R7, 0xfffffffc, RZ, 0xc0, !PT ;  /* 0xfffffffc0707a812 */ /* 0x000fca00078ec0ff */
[----:B------:R-:W-:-:S04]  /*83d0*/  @!P2 IMAD.WIDE R12, R7, 0x2, R10 ;  /* 0x00000002070ca825 */ /* 0x000fc800078e020a */
[----:B------:R-:W-:Y:S01]  /*83e0*/  @!P2 IMAD.WIDE R14, R7, 0x2, R8 ;  /* 0x00000002070ea825 */ /* 0x000fe200078e0208 */
[----:B------:R-:W-:-:S04]  /*83f0*/  IADD3 R7, R90, 0x30, RZ ;  /* 0x000000305a077810 */ /* 0x000fc80007ffe0ff */
[----:B------:R-:W-:Y:S02]  /*8400*/  ISETP.GE.AND P0, PT, R7, c[0x0][0x27c], PT ;  /* 0x00009f0007007a0c */ /* 0x000fe40003f06270 */
[----:B------:R-:W-:-:S04]  /*8410*/  @!P1 SHF.R.S32.HI R4, RZ, 0x1f, R5 ;  /* 0x0000001fff049819 */ /* 0x000fc80000011405 */
[----:B------:R-:W-:Y:S01]  /*8420*/  @!P1 LEA.HI R5, R4, R5, RZ, 0x2 ;  /* 0x0000000504059211 */ /* 0x000fe200078f10ff */
[----:B------:R-:W-:-:S06]  /*8430*/  CS2R R44, SRZ ;  /* 0x00000000002c7805 */ /* 0x000fcc000001ff00 */
[----:B------:R-:W-:Y:S01]  /*8440*/  @!P0 SHF.R.S32.HI R4, RZ, 0x1f, R7 ;  /* 0x0000001fff048819 */ /* 0x000fe20000011407 */
[----:B------:R-:W-:Y:S01]  /*8450*/  CS2R R42, SRZ ;  /* 0x00000000002a7805 */ /* 0x000fe2000001ff00 */
[----:B------:R-:W-:Y:S01]  /*8460*/  @!P1 LOP3.LUT R5, R5, 0xfffffffc, RZ, 0xc0, !PT ;  /* 0xfffffffc05059812 */ /* 0x000fe200078ec0ff */
[----:B------:R-:W-:Y:S01]  /*8470*/  CS2R R34, SRZ ;  /* 0x0000000000227805 */ /* 0x000fe2000001ff00 */
[----:B------:R-:W-:Y:S01]  /*8480*/  @!P0 LEA.HI R4, R4, R7, RZ, 0x2 ;  /* 0x0000000704048211 */ /* 0x000fe200078f10ff */
[----:B------:R-:W-:Y:S01]  /*8490*/  CS2R R30, SRZ ;  /* 0x00000000001e7805 */ /* 0x000fe2000001ff00 */
[----:B------:R3:W5:Y:S02]  /*84a0*/  @!P2 LD.E.64 R44, [R12.64] ;  /* 0x000000140c2ca980 */ /* 0x000764000c101b00 */
[----:B------:R-:W-:Y:S01]  /*84b0*/  @!P0 LOP3.LUT R4, R4, 0xfffffffc, RZ, 0xc0, !PT ;  /* 0xfffffffc04048812 */ /* 0x000fe200078ec0ff */
[C---:B-1----:R-:W-:Y:S01]  /*84c0*/  @!P1 IMAD.WIDE R18, R5.reuse, 0x2, R10 ;  /* 0x0000000205129825 */ /* 0x042fe200078e020a */
[----:B------:R1:W5:Y:S01]  /*84d0*/  @!P2 LD.E.64 R42, [R14.64] ;  /* 0x000000140e2aa980 */ /* 0x000362000c101b00 */
[----:B------:R-:W-:Y:S01]  /*84e0*/  CS2R R26, SRZ ;  /* 0x00000000001a7805 */ /* 0x000fe2000001ff00 */
[----:B------:R-:W-:Y:S01]  /*84f0*/  CS2R R24, SRZ ;  /* 0x0000000000187805 */ /* 0x000fe2000001ff00 */
[----:B--2---:R-:W-:Y:S01]  /*8500*/  @!P1 IMAD.WIDE R16, R5, 0x2, R8 ;  /* 0x0000000205109825 */ /* 0x004fe200078e0208 */
[C---:B------:R-:W-:Y:S01]  /*8510*/  IADD3 R7, R90.reuse, 0x40, RZ ;  /* 0x000000405a077810 */ /* 0x040fe20007ffe0ff */
[----:B------:R2:W5:Y:S01]  /*8520*/  @!P1 LD.E.64 R34, [R18.64] ;  /* 0x0000001412229980 */ /* 0x000562000c101b00 */
[----:B------:R-:W-:-:S03]  /*8530*/  IADD3 R5, R90, 0x50, RZ ;  /* 0x000000505a057810 */ /* 0x000fc60007ffe0ff */
        /* <DEDUP_REMOVED lines=9> */
[----:B------:R-:W-:-:S04]  /*85d0*/  @!P0 SHF.R.S32.HI R4, RZ, 0x1f, R5 ;  /* 0x0000001fff048819 */ /* 0x000fc80000011405 */
[----:B------:R-:W-:Y:S02]  /*85e0*/  @!P0 LEA.HI R4, R4, R5, RZ, 0x2 ;  /* 0x0000000504048211 */ /* 0x000fe400078f10ff */
[----:B------:R-:W-:Y:S02]  /*85f0*/  @!P1 LOP3.LUT R6, R6, 0xfffffffc, RZ, 0xc0, !PT ;  /* 0xfffffffc06069812 */ /* 0x000fe400078ec0ff */
[----:B------:R-:W-:Y:S01]  /*8600*/  @!P0 LOP3.LUT R4, R4, 0xfffffffc, RZ, 0xc0, !PT ;  /* 0xfffffffc04048812 */ /* 0x000fe200078ec0ff */
[----:B------:R-:W-:Y:S01]  /*8610*/  CS2R R20, SRZ ;  /* 0x0000000000147805 */ /* 0x000fe2000001ff00 */
[----:B--2---:R-:W-:Y:S01]  /*8620*/  CS2R R18, SRZ ;  /* 0x0000000000127805 */ /* 0x004fe2000001ff00 */
[--C-:B----4-:R-:W-:Y:S01]  /*8630*/  @!P1 IMAD.WIDE R16, R6, 0x2, R10.reuse ;  /* 0x0000000206109825 */ /* 0x110fe200078e020a */
[----:B---3--:R-:W-:Y:S01]  /*8640*/  CS2R R14, SRZ ;  /* 0x00000000000e7805 */ /* 0x008fe2000001ff00 */
[----:B-1----:R-:W-:Y:S02]  /*8650*/  CS2R R12, SRZ ;  /* 0x00000000000c7805 */ /* 0x002fe4000001ff00 */
[----:B------:R-:W-:Y:S01]  /*8660*/  @!P0 IMAD.WIDE R10, R4, 0x2, R10 ;  /* 0x00000002040a8825 */ /* 0x000fe200078e020a */
[----:B------:R1:W5:Y:S03]  /*8670*/  @!P1 LD.E.64 R20, [R16.64] ;  /* 0x0000001410149980 */ /* 0x000366000c101b00 */
[--C-:B------:R-:W-:Y:S01]  /*8680*/  @!P1 IMAD.WIDE R6, R6, 0x2, R8.reuse ;  /* 0x0000000206069825 */ /* 0x100fe200078e0208 */
[----:B------:R1:W5:Y:S03]  /*8690*/  @!P0 LD.E.64 R14, [R10.64] ;  /* 0x000000140a0e8980 */ /* 0x000366000c101b00 */
[----:B------:R-:W-:Y:S01]  /*86a0*/  @!P0 IMAD.WIDE R4, R4, 0x2, R8 ;  /* 0x0000000204048825 */ /* 0x000fe200078e0208 */
[----:B------:R1:W5:Y:S04]  /*86b0*/  @!P1 LD.E.64 R18, [R6.64] ;  /* 0x0000001406129980 */ /* 0x000368000c101b00 */
[----:B------:R1:W5:Y:S02]  /*86c0*/  @!P0 LD.E.64 R12, [R4.64] ;  /* 0x00000014040c8980 */ /* 0x000364000c101b00 */
.L_x_669:
[----:B-1----:R-:W-:Y:S05]  /*86d0*/  BSYNC B0 ;  /* 0x0000000000007941 */ /* 0x002fea0003800000 */
.L_x_668:
[----:B-----5:R-:W-:Y:S01]  /*86e0*/  IMAD.MOV.U32 R6, RZ, RZ, R14 ;  /* 0x000000ffff067224 */ /* 0x020fe200078e000e */
[----:B------:R-:W-:Y:S01]  /*86f0*/  UIADD3 UR4, -UR12, UR7, URZ ;  /* 0x000000070c047290 */ /* 0x000fe2000fffe13f */
[----:B------:R-:W-:Y:S01]  /*8700*/  IMAD.MOV.U32 R4, RZ, RZ, R15 ;  /* 0x000000ffff047224 */ /* 0x000fe200078e000f */
[----:B------:R-:W-:-:S04]  /*8710*/  DEPBAR.LE SB0, 0x1 ;  /* 0x000080400000791a */ /* 0x000fc80000000000 */
[----:B------:R-:W-:Y:S01]  /*8720*/  PRMT R9, R4, 0x5410, R6 ;  /* 0x0000541004097816 */ /* 0x000fe20000000006 */
[----:B------:R-:W-:Y:S01]  /*8730*/  IMAD.MOV.U32 R5, RZ, RZ, R20 ;  /* 0x000000ffff057224 */ /* 0x000fe200078e0014 */
[----:B------:R-:W-:Y:S01]  /*8740*/  UISETP.LT.AND UP0, UPT, UR4, 0x80, UPT ;  /* 0x000000800400788c */ /* 0x000fe2000bf01270 */
[----:B------:R-:W-:Y:S01]  /*8750*/  IMAD.MOV.U32 R6, RZ, RZ, R21 ;  /* 0x000000ffff067224 */ /* 0x000fe200078e0015 */
[----:B------:R-:W-:Y:S01]  /*8760*/  BSSY B1, `(.L_x_670) ;  /* 0x000014e000017945 */ /* 0x000fe20003800000 */
[----:B------:R-:W-:Y:S01]  /*8770*/  IMAD.MOV.U32 R4, RZ, RZ, R26 ;  /* 0x000000ffff047224 */ /* 0x000fe200078e001a */
[----:B------:R-:W-:Y:S01]  /*8780*/  USEL UR4, UR4, 0x80, UP0 ;  /* 0x0000008004047887 */ /* 0x000fe20008000000 */
[----:B------:R-:W-:Y:S01]  /*8790*/  IMAD.MOV.U32 R7, RZ, RZ, R13 ;  /* 0x000000ffff077224 */ /* 0x000fe200078e000d */
[----:B------:R-:W-:Y:S01]  /*87a0*/  PRMT R17, R6, 0x5410, R5 ;  /* 0x0000541006117816 */ /* 0x000fe20000000005 */
[----:B------:R-:W-:Y:S02]  /*87b0*/  IMAD.MOV.U32 R5, RZ, RZ, R27 ;  /* 0x000000ffff057224 */ /* 0x000fe400078e001b */
[----:B------:R-:W-:Y:S01]  /*87c0*/  IMAD.MOV.U32 R6, RZ, RZ, R35 ;  /* 0x000000ffff067224 */ /* 0x000fe200078e0023 */
[----:B------:R-:W-:Y:S01]  /*87d0*/  BAR.SYNC.DEFER_BLOCKING 0x0 ;  /* 0x0000000000007b1d */ /* 0x000fe20000010000 */
[----:B------:R-:W-:-:S02]  /*87e0*/  ISETP.GE.AND P0, PT, R87, UR4, PT ;  /* 0x0000000457007c0c */ /* 0x000fc4000bf06270 */
        /* <DEDUP_REMOVED lines=36> */
[----:B------:R-:W-:Y:S02]  /*8a30*/  IMAD.MOV.U32 R5, RZ, RZ, R54 ;  /* 0x000000ffff057224 */ /* 0x000fe400078e0036 */
[----:B------:R-:W-:-:S02]  /*8a40*/  IMAD R11, R69, 0x200, R6 ;  /* 0x00000200450b7824 */ /* 0x000fc400078e0206 */
[----:B------:R-:W-:Y:S01]  /*8a50*/  IMAD.MOV.U32 R6, RZ, RZ, R43 ;  /* 0x000000ffff067224 */ /* 0x000fe200078e002b */
[----:B------:R-:W-:Y:S02]  /*8a60*/  PRMT R41, R4, 0x5410, R5 ;  /* 0x0000541004297816 */ /* 0x000fe40000000005 */
[C---:B------:R-:W-:Y:S02]  /*8a70*/  IADD3 R10, R11.reuse, 0x20, RZ ;  /* 0x000000200b0a7810 */ /* 0x040fe40007ffe0ff */
[C---:B------:R-:W-:Y:S02]  /*8a80*/  @P1 IADD3 R10, R11.reuse, -0x20, RZ ;  /* 0xffffffe00b0a1810 */ /* 0x040fe40007ffe0ff */
[----:B------:R-:W-:Y:S02]  /*8a90*/  PRMT R33, R6, 0x7610, R33 ;  /* 0x0000761006217816 */ /* 0x000fe40000000021 */
[----:B------:R-:W-:Y:S02]  /*8aa0*/  LEA R11, R11, 0xc100, 0x1 ;  /* 0x0000c1000b0b7811 */ /* 0x000fe400078e08ff */
[----:B------:R-:W-:Y:S01]  /*8ab0*/  LEA R10, R10, 0xc100, 0x1 ;  /* 0x0000c1000a0a7811 */ /* 0x000fe200078e08ff */
[----:B------:R-:W-:Y:S05]  /*8ac0*/  @P0 BRA `(.L_x_671) ;  /* 0x0000117000000947 */ /* 0x000fea0003800000 */
[----:B------:R-:W-:Y:S01]  /*8ad0*/  ISETP.GE.AND P0, PT, R90, c[0x0][0x27c], PT ;  /* 0x00009f005a007a0c */ /* 0x000fe20003f06270 */
[----:B------:R-:W-:-:S12]  /*8ae0*/  BSSY B0, `(.L_x_672) ;  /* 0x000002c000007945 */ /* 0x000fd80003800000 */
[----:B------:R-:W-:Y:S05]  /*8af0*/  @P0 BRA `(.L_x_673) ;  /* 0x000002a000000947 */ /* 0x000fea0003800000 */
[----:B------:R-:W1:Y:S01]  /*8b00*/  LDS.128 R4, [R11] ;  /* 0x000000000b047984 */ /* 0x000e620000000c00 */
[--C-:B------:R-:W-:Y:S01]  /*8b10*/  SHF.R.U32.HI R91, RZ, 0x10, R93.reuse ;  /* 0x00000010ff5b7819 */ /* 0x100fe2000001165d */
[--C-:B------:R-:W-:Y:S01]  /*8b20*/  HADD2.F32 R100, -RZ, R79.reuse.H1_H1 ;  /* 0x3000004fff647230 */ /* 0x100fe20000004100 */
[----:B------:R-:W-:Y:S01]  /*8b30*/  SHF.R.U64 R86, R92, 0x10, R93 ;  /* 0x000000105c567819 */ /* 0x000fe2000000125d */
[----:B------:R-:W-:Y:S01]  /*8b40*/  HADD2.F32 R79, -RZ, R79.H0_H0 ;  /* 0x2000004fff4f7230 */ /* 0x000fe20000004100 */
[--C-:B------:R-:W-:Y:S01]  /*8b50*/  SHF.R.U32.HI R85, RZ, 0x10, R95.reuse ;  /* 0x00000010ff557819 */ /* 0x100fe2000001165f */
[----:B------:R-:W-:Y:S01]  /*8b60*/  HADD2.F32 R91, -RZ, R91.H0_H0 ;  /* 0x2000005bff5b7230 */ /* 0x000fe20000004100 */
[----:B------:R-:W-:Y:S01]  /*8b70*/  SHF.R.U64 R58, R94, 0x10, R95 ;  /* 0x000000105e3a7819 */ /* 0x000fe2000000125f */
[----:B------:R-:W-:Y:S02]  /*8b80*/  HADD2.F32 R86, -RZ, R86.H0_H0 ;  /* 0x20000056ff567230 */ /* 0x000fe40000004100 */
[----:B------:R-:W-:-:S02]  /*8b90*/  HADD2.F32 R102, -RZ, R85.H0_H0 ;  /* 0x20000055ff667230 */ /* 0x000fc40000004100 */
[----:B------:R-:W-:Y:S02]  /*8ba0*/  HADD2.F32 R101, -RZ, R84.H1_H1 ;  /* 0x30000054ff657230 */ /* 0x000fe40000004100 */
        /* <DEDUP_REMOVED lines=16> */
[----:B------:R-:W-:-:S02]  /*8cb0*/  FMUL.FTZ R58, R6, R79 ;  /* 0x0000004f063a7220 */ /* 0x000fc40000410000 */
[-C--:B------:R-:W-:Y:S02]  /*8cc0*/  FMUL.FTZ R91, R5, R86.reuse ;  /* 0x00000056055b7220 */ /* 0x080fe40000410000 */
[----:B------:R-:W-:Y:S02]  /*8cd0*/  FMUL.FTZ R79, R4, R79 ;  /* 0x0000004f044f7220 */ /* 0x000fe40000410000 */
[----:B------:R-:W-:Y:S02]  /*8ce0*/  FMUL.FTZ R86, R95, R86 ;  /* 0x000000565f567220 */ /* 0x000fe40000410000 */
[-C--:B------:R-:W-:Y:S02]  /*8cf0*/  FFMA.FTZ R104, R93, R101.reuse, -R104 ;  /* 0x000000655d687223 */ /* 0x080fe40000010868 */
[----:B------:R-:W-:Y:S02]  /*8d00*/  FFMA.FTZ R101, R94, R101, R100 ;  /* 0x000000655e657223 */ /* 0x000fe40000010064 */
[----:B------:R-:W-:-:S02]  /*8d10*/  FFMA.FTZ R58, R4, R7, -R58 ;  /* 0x00000007043a7223 */ /* 0x000fc4000001083a */
[----:B------:R-:W-:Y:S01]  /*8d20*/  FFMA.FTZ R79, R6, R7, R79 ;  /* 0x00000007064f7223 */ /* 0x000fe2000001004f */
[----:B------:R-:W-:Y:S01]  /*8d30*/  F2FP.PACK_AB R7, R102, R85 ;  /* 0x000000556607723e */ /* 0x000fe200000000ff */
[----:B------:R-:W-:Y:S01]  /*8d40*/  FFMA.FTZ R91, R95, R84, -R91 ;  /* 0x000000545f5b7223 */ /* 0x000fe2000001085b */
[----:B------:R-:W-:Y:S01]  /*8d50*/  F2FP.PACK_AB R4, R101, R104 ;  /* 0x000000686504723e */ /* 0x000fe200000000ff */
[----:B------:R-:W-:Y:S01]  /*8d60*/  FFMA.FTZ R86, R5, R84, R86 ;  /* 0x0000005405567223 */ /* 0x000fe20000010056 */
[----:B------:R-:W-:-:S04]  /*8d70*/  F2FP.PACK_AB R6, R79, R58 ;  /* 0x0000003a4f06723e */ /* 0x000fc800000000ff */
[----:B------:R-:W-:-:S05]  /*8d80*/  F2FP.PACK_AB R5, R86, R91 ;  /* 0x0000005b5605723e */ /* 0x000fca00000000ff */
[----:B------:R1:W-:Y:S02]  /*8d90*/  STS.128 [R11], R4 ;  /* 0x000000040b007388 */ /* 0x0003e40000000c00 */
.L_x_673:
[----:B------:R-:W-:Y:S05]  /*8da0*/  BSYNC B0 ;  /* 0x0000000000007941 */ /* 0x000fea0003800000 */
.L_x_672:
        /* <DEDUP_REMOVED lines=45> */
[----:B------:R1:W-:Y:S02]  /*9080*/  STS.128 [R10], R4 ;  /* 0x000000040a007388 */ /* 0x0003e40000000c00 */
.L_x_675:
[----:B------:R-:W-:Y:S05]  /*9090*/  BSYNC B0 ;  /* 0x0000000000007941 */ /* 0x000fea0003800000 */
.L_x_674:
        /* <DEDUP_REMOVED lines=46> */
.L_x_677:
[----:B------:R-:W-:Y:S05]  /*9380*/  BSYNC B0 ;  /* 0x0000000000007941 */ /* 0x000fea0003800000 */
.L_x_676:
        /* <DEDUP_REMOVED lines=46> */
.L_x_679:
[----:B------:R-:W-:Y:S05]  /*9670*/  BSYNC B0 ;  /* 0x0000000000007941 */ /* 0x000fea0003800000 */
.L_x_678:
        /* <DEDUP_REMOVED lines=45> */
[----:B------:R1:W-:Y:S02]  /*9950*/  STS.128 [R11+0x8000], R4 ;  /* 0x008000040b007388 */ /* 0x0003e40000000c00 */
.L_x_681:
[----:B------:R-:W-:Y:S05]  /*9960*/  BSYNC B0 ;  /* 0x0000000000007941 */ /* 0x000fea0003800000 */
.L_x_680:
        /* <DEDUP_REMOVED lines=45> */
.L_x_671:
[----:B------:R-:W-:Y:S05]  /*9c40*/  BSYNC B1 ;  /* 0x0000000000017941 */ /* 0x000fea0003800000 */
.L_x_670:
[----:B------:R-:W-:-:S04]  /*9c50*/  IADD3 R87, R87, 0x40, RZ ;  /* 0x0000004057577810 */ /* 0x000fc80007ffe0ff */
[----:B------:R-:W-:-:S13]  /*9c60*/  ISETP.GE.AND P0, PT, R87, UR4, PT ;  /* 0x0000000457007c0c */ /* 0x000fda000bf06270 */
[----:B------:R-:W-:Y:S05]  /*9c70*/  @P0 BRA `(.L_x_682) ;  /* 0x000049b000000947 */ /* 0x000fea0003800000 */
[----:B------:R-:W-:Y:S01]  /*9c80*/  ISETP.GE.AND P0, PT, R90, c[0x0][0x27c], PT ;  /* 0x00009f005a007a0c */ /* 0x000fe20003f06270 */
[----:B------:R-:W-:-:S12]  /*9c90*/  BSSY B0, `(.L_x_683) ;  /* 0x000002c000007945 */ /* 0x000fd80003800000 */
[----:B------:R-:W-:Y:S05]  /*9ca0*/  @P0 BRA `(.L_x_684) ;  /* 0x000002a000000947 */ /* 0x000fea0003800000 */
[----:B-1----:R-:W1:Y:S01]  /*9cb0*/  LDS.128 R4, [R11+0x2000] ;  /* 0x002000000b047984 */ /* 0x002e620000000c00 */
        /* <DEDUP_REMOVED lines=41> */
.L_x_684:
[----:B------:R-:W-:Y:S05]  /*9f50*/  BSYNC B0 ;  /* 0x0000000000007941 */ /* 0x000fea0003800000 */
.L_x_683:
        /* <DEDUP_REMOVED lines=46> */
.L_x_686:
[----:B------:R-:W-:Y:S05]  /*a240*/  BSYNC B0 ;  /* 0x0000000000007941 */ /* 0x000fea0003800000 */
.L_x_685:
        /* <DEDUP_REMOVED lines=46> */
.L_x_688:
[----:B------:R-:W-:Y:S05]  /*a530*/  BSYNC B0 ;  /* 0x0000000000007941 */ /* 0x000fea0003800000 */
.L_x_687:
        /* <DEDUP_REMOVED lines=46> */
.L_x_690:
[----:B------:R-:W-:Y:S05]  /*a820*/  BSYNC B0 ;  /* 0x0000000000007941 */ /* 0x000fea0003800000 */
.L_x_689:
        /* <DEDUP_REMOVED lines=46> */
.L_x_692:
[----:B------:R-:W-:Y:S05]  /*ab10*/  BSYNC B0 ;  /* 0x0000000000007941 */ /* 0x000fea0003800000 */
.L_x_691:
[----:B------:R-:W-:-:S04]  /*ab20*/  IADD3 R90, R90, 0x50, RZ ;  /* 0x000000505a5a7810 */ /* 0x000fc80007ffe0ff */
[----:B------:R-:W-:-:S13]  /*ab30*/  ISETP.GE.AND P0, PT, R90, c[0x0][0x27c], PT ;  /* 0x00009f005a007a0c */ /* 0x000fda0003f06270 */
[----:B------:R-:W-:Y:S05]  /*ab40*/  @P0 BRA `(.L_x_682) ;  /* 0x00003ae000000947 */ /* 0x000fea0003800000 */
[----:B-1----:R-:W1:Y:S01]  /*ab50*/  LDS.128 R4, [R10+0xa000] ;  /* 0x00a000000a047984 */ /* 0x002e620000000c00 */
        /* <DEDUP_REMOVED lines=42> */
.L_x_665:
[----:B------:R-:W-:Y:S01]  /*ae00*/  PLOP3.LUT P1, PT, PT, PT, UP2, 0x80, 0x0 ;  /* 0x000000000000781c */ /* 0x000fe20003f2f028 */
[----:B------:R-:W-:Y:S01]  /*ae10*/  IMAD.MOV.U32 R14, RZ, RZ, R6 ;  /* 0x000000ffff0e7224 */ /* 0x000fe200078e0006 */
[----:B------:R-:W-:Y:S01]  /*ae20*/  PLOP3.LUT P0, PT, PT, PT, UP2, 0x80, 0x0 ;  /* 0x000000000000781c */ /* 0x000fe20003f0f028 */
[----:B------:R-:W-:Y:S01]  /*ae30*/  IMAD.MOV.U32 R15, RZ, RZ, R13 ;  /* 0x000000ffff0f7224 */ /* 0x000fe200078e000d */
[----:B------:R-:W-:Y:S01]  /*ae40*/  MOV R6, R76 ;  /* 0x0000004c00067202 */ /* 0x000fe20000000f00 */
[----:B------:R-:W-:Y:S01]  /*ae50*/  IMAD.MOV.U32 R7, RZ, RZ, R11 ;  /* 0x000000ffff077224 */ /* 0x000fe200078e000b */
[----:B------:R-:W-:Y:S01]  /*ae60*/  BSSY B0, `(.L_x_693) ;  /* 0x0000046000007945 */ /* 0x000fe20003800000 */
        /* <DEDUP_REMOVED lines=13> */
[----:B------:R-:W-:Y:S01]  /*af40*/  CS2R R78, SRZ ;  /* 0x00000000004e7805 */ /* 0x000fe2000001ff00 */
[----:B------:R-:W-:Y:S01]  /*af50*/  CS2R R76, SRZ ;  /* 0x00000000004c7805 */ /* 0x000fe2000001ff00 */
[----:B------:R-:W-:Y:S01]  /*af60*/  SHF.R.S32.HI R4, RZ, 0x1f, R9 ;  /* 0x0000001fff047819 */ /* 0x000fe20000011409 */
[----:B------:R-:W-:-:S04]  /*af70*/  IMAD.WIDE.U32 R14, R9, c[0x0][0x280], R14 ;  /* 0x0000a000090e7a25 */ /* 0x000fc800078e000e */
[----:B------:R-:W-:Y:S01]  /*af80*/  IMAD R8, R4, c[0x0][0x280], RZ ;  /* 0x0000a00004087a24 */ /* 0x000fe200078e02ff */
[----:B------:R-:W-:Y:S01]  /*af90*/  LEA R10, P1, R14, c[0x0][0x270], 0x1 ;  /* 0x00009c000e0a7a11 */ /* 0x000fe200078208ff */
[----:B------:R-:W-:Y:S02]  /*afa0*/  IMAD R4, R4, c[0x0][0x290], RZ ;  /* 0x0000a40004047a24 */ /* 0x000fe400078e02ff */
[----:B------:R-:W-:-:S04]  /*afb0*/  IMAD.WIDE.U32 R6, R9, c[0x0][0x290], R6 ;  /* 0x0000a40009067a25 */ /* 0x000fc800078e0006 */
[C---:B------:R-:W-:Y:S01]  /*afc0*/  IMAD R13, R9.reuse, c[0x0][0x284], R8 ;  /* 0x0000a100090d7a24 */ /* 0x040fe200078e0208 */
[----:B------:R-:W-:Y:S01]  /*afd0*/  LEA R8, P0, R6, c[0x0][0x288], 0x1 ;  /* 0x0000a20006087a11 */ /* 0x000fe200078008ff */
[----:B------:R-:W-:-:S03]  /*afe0*/  IMAD R9, R9, c[0x0][0x294], R4 ;  /* 0x0000a50009097a24 */ /* 0x000fc600078e0204 */
[----:B------:R-:W-:Y:S01]  /*aff0*/  IADD3 R13, R15, R13, RZ ;  /* 0x0000000d0f0d7210 */ /* 0x000fe20007ffe0ff */
[----:B------:R-:W-:-:S03]  /*b000*/  IMAD.IADD R12, R7, 0x1, R9 ;  /* 0x00000001070c7824 */ /* 0x000fc600078e0209 */
[----:B------:R-:W-:Y:S02]  /*b010*/  LEA.HI.X R13, R14, c[0x0][0x274], R13, 0x1, P1 ;  /* 0x00009d000e0d7a11 */ /* 0x000fe400008f0c0d */
[----:B------:R-:W-:Y:S01]  /*b020*/  LEA.HI.X R12, R6, c[0x0][0x28c], R12, 0x1, P0 ;  /* 0x0000a300060c7a11 */ /* 0x000fe200000f0c0c */
[----:B------:R1:W2:Y:S01]  /*b030*/  SHFL.IDX PT, R14, R10, RZ, 0x1c1f ;  /* 0x001c1fff0a0e7589 */ /* 0x0002a200000e0000 */
[----:B------:R-:W-:-:S03]  /*b040*/  ISETP.GE.AND P0, PT, R5, UR7, PT ;  /* 0x0000000705007c0c */ /* 0x000fc6000bf06270 */
[----:B------:R1:W3:Y:S04]  /*b050*/  SHFL.IDX PT, R6, R8, RZ, 0x1c1f ;  /* 0x001c1fff08067589 */ /* 0x0002e800000e0000 */
[----:B------:R1:W4:Y:S04]  /*b060*/  SHFL.IDX PT, R15, R13, RZ, 0x1c1f ;  /* 0x001c1fff0d0f7589 */ /* 0x00032800000e0000 */
[----:B------:R1:W1:Y:S02]  /*b070*/  SHFL.IDX PT, R7, R12, RZ, 0x1c1f ;  /* 0x001c1fff0c077589 */ /* 0x00026400000e0000 */
        /* <DEDUP_REMOVED lines=8> */
[----:B--2-4-:R-:W-:-:S04]  /*b100*/  @!P0 IMAD.WIDE R20, R58, 0x2, R14 ;  /* 0x000000023a148825 */ /* 0x014fc800078e020e */
[----:B-1-3--:R-:W-:Y:S01]  /*b110*/  @!P0 IMAD.WIDE R18, R58, 0x2, R6 ;  /* 0x000000023a128825 */ /* 0x00afe200078e0206 */
[----:B------:R1:W5:Y:S01]  /*b120*/  @!P0 LD.E.128 R80, [R20.64] ;  /* 0x0000001414508980 */ /* 0x000362000c101d00 */
[----:B------:R-:W-:-:S03]  /*b130*/  ISETP.GE.AND P1, PT, R16, c[0x0][0x27c], PT ;  /* 0x00009f0010007a0c */ /* 0x000fc60003f26270 */
[----:B------:R2:W5:Y:S01]  /*b140*/  @!P0 LD.E.128 R76, [R18.64] ;  /* 0x00000014124c8980 */ /* 0x000562000c101d00 */
[----:B------:R-:W-:Y:S01]  /*b150*/  ISETP.GE.AND P0, PT, R9, c[0x0][0x27c], PT ;  /* 0x00009f0009007a0c */ /* 0x000fe20003f06270 */
        /* <DEDUP_REMOVED lines=8> */
[----:B------:R-:W-:-:S04]  /*b1e0*/  @!P1 SHF.R.S32.HI R11, RZ, 0x1f, R16 ;  /* 0x0000001fff0b9819 */ /* 0x000fc80000011410 */
[----:B------:R-:W-:Y:S02]  /*b1f0*/  @!P0 SHF.R.S32.HI R4, RZ, 0x1f, R9 ;  /* 0x0000001fff048819 */ /* 0x000fe40000011409 */
[----:B------:R-:W-:Y:S02]  /*b200*/  @!P1 LEA.HI R11, R11, R16, RZ, 0x3 ;  /* 0x000000100b0b9211 */ /* 0x000fe400078f18ff */
[----:B------:R-:W-:Y:S02]  /*b210*/  @!P0 LEA.HI R9, R4, R9, RZ, 0x3 ;  /* 0x0000000904098211 */ /* 0x000fe400078f18ff */
[----:B------:R-:W-:Y:S02]  /*b220*/  @!P1 LOP3.LUT R11, R11, 0xfffffff8, RZ, 0xc0, !PT ;  /* 0xfffffff80b0b9812 */ /* 0x000fe400078ec0ff */
[----:B------:R-:W-:-:S03]  /*b230*/  @!P0 LOP3.LUT R9, R9, 0xfffffff8, RZ, 0xc0, !PT ;  /* 0xfffffff809098812 */ /* 0x000fc600078ec0ff */
[----:B------:R-:W-:-:S04]  /*b240*/  @!P1 IMAD.WIDE R16, R11, 0x2, R14 ;  /* 0x000000020b109825 */ /* 0x000fc800078e020e */
[----:B--2---:R-:W-:Y:S01]  /*b250*/  @!P1 IMAD.WIDE R18, R11, 0x2, R6 ;  /* 0x000000020b129825 */ /* 0x004fe200078e0206 */
[----:B------:R1:W5:Y:S03]  /*b260*/  @!P1 LD.E.128 R64, [R16.64] ;  /* 0x0000001410409980 */ /* 0x000366000c101d00 */
[C---:B------:R-:W-:Y:S01]  /*b270*/  @!P0 IMAD.WIDE R14, R9.reuse, 0x2, R14 ;  /* 0x00000002090e8825 */ /* 0x040fe200078e020e */
[----:B------:R1:W5:Y:S03]  /*b280*/  @!P1 LD.E.128 R60, [R18.64] ;  /* 0x00000014123c9980 */ /* 0x000366000c101d00 */
[----:B------:R-:W-:Y:S01]  /*b290*/  @!P0 IMAD.WIDE R6, R9, 0x2, R6 ;  /* 0x0000000209068825 */ /* 0x000fe200078e0206 */
[----:B------:R1:W5:Y:S04]  /*b2a0*/  @!P0 LD.E.128 R44, [R14.64] ;  /* 0x000000140e2c8980 */ /* 0x000368000c101d00 */
[----:B------:R1:W5:Y:S02]  /*b2b0*/  @!P0 LD.E.128 R40, [R6.64] ;  /* 0x0000001406288980 */ /* 0x000364000c101d00 */
.L_x_694:
[----:B------:R-:W-:Y:S05]  /*b2c0*/  BSYNC B0 ;  /* 0x0000000000007941 */ /* 0x000fea0003800000 */
.L_x_693:
[----:B------:R-:W-:Y:S01]  /*b2d0*/  IADD3 R5, R5, 0x40, RZ ;  /* 0x0000004005057810 */ /* 0x000fe20007ffe0ff */
[----:B-----5:R-:W-:Y:S01]  /*b2e0*/  IMAD.MOV.U32 R4, RZ, RZ, R46 ;  /* 0x000000ffff047224 */ /* 0x020fe200078e002e */
[----:B------:R-:W4:Y:S01]  /*b2f0*/  SHFL.IDX PT, R11, R13, 0x1, 0x1c1f ;  /* 0x003c1f000d0b7f89 */ /* 0x000f2200000e0000 */
[----:B-1----:R-:W-:Y:S01]  /*b300*/  IMAD.MOV.U32 R7, RZ, RZ, R47 ;  /* 0x000000ffff077224 */ /* 0x002fe200078e002f */
[----:B------:R-:W-:Y:S01]  /*b310*/  ISETP.GE.AND P0, PT, R5, UR7, PT ;  /* 0x0000000705007c0c */ /* 0x000fe2000bf06270 */
[----:B---3--:R-:W-:Y:S01]  /*b320*/  IMAD.MOV.U32 R6, RZ, RZ, R44 ;  /* 0x000000ffff067224 */ /* 0x008fe200078e002c */
[----:B------:R-:W1:Y:S01]  /*b330*/  SHFL.IDX PT, R10, R10, 0x1, 0x1c1f ;  /* 0x003c1f000a0a7f89 */ /* 0x000e6200000e0000 */
        /* <DEDUP_REMOVED lines=49> */
[----:B--2-4-:R-:W-:Y:S01]  /*b650*/  CS2R R14, SRZ ;  /* 0x00000000000e7805 */ /* 0x014fe2000001ff00 */
[----:B---3--:R-:W-:Y:S01]  /*b660*/  CS2R R12, SRZ ;  /* 0x00000000000c7805 */ /* 0x008fe2000001ff00 */
[----:B------:R-:W-:Y:S05]  /*b670*/  @P0 BRA `(.L_x_696) ;  /* 0x0000023000000947 */ /* 0x000fea0003800000 */
[C---:B-1----:R-:W-:Y:S01]  /*b680*/  ISETP.GE.AND P0, PT, R58.reuse, c[0x0][0x27c], PT ;  /* 0x00009f003a007a0c */ /* 0x042fe20003f06270 */
        /* <DEDUP_REMOVED lines=17> */
[----:B------:R-:W-:-:S03]  /*b7a0*/  CS2R R20, SRZ ;  /* 0x0000000000147805 */ /* 0x000fc6000001ff00 */
        /* <DEDUP_REMOVED lines=9> */
[----:B------:R-:W-:Y:S01]  /*b840*/  @!P0 IMAD.WIDE R10, R4, 0x2, R10 ;  /* 0x00000002040a8825 */ /* 0x000fe200078e020a */
[----:B------:R1:W5:Y:S03]  /*b850*/  @!P1 LD.E.128 R28, [R54.64] ;  /* 0x00000014361c9980 */ /* 0x000366000c101d00 */
[--C-:B------:R-:W-:Y:S01]  /*b860*/  @!P1 IMAD.WIDE R6, R6, 0x2, R8.reuse ;  /* 0x0000000206069825 */ /* 0x100fe200078e0208 */
[----:B------:R1:W5:Y:S03]  /*b870*/  @!P0 LD.E.128 R32, [R10.64] ;  /* 0x000000140a208980 */ /* 0x000366000c101d00 */
[----:B------:R-:W-:Y:S01]  /*b880*/  @!P0 IMAD.WIDE R4, R4, 0x2, R8 ;  /* 0x0000000204048825 */ /* 0x000fe200078e0208 */
[----:B------:R1:W5:Y:S04]  /*b890*/  @!P1 LD.E.128 R16, [R6.64] ;  /* 0x0000001406109980 */ /* 0x000368000c101d00 */
[----:B------:R1:W5:Y:S02]  /*b8a0*/  @!P0 LD.E.128 R20, [R4.64] ;  /* 0x0000001404148980 */ /* 0x000364000c101d00 */
.L_x_696:
[----:B-1----:R-:W-:Y:S05]  /*b8b0*/  BSYNC B0 ;  /* 0x0000000000007941 */ /* 0x002fea0003800000 */
.L_x_695:
[----:B-----5:R-:W-:Y:S01]  /*b8c0*/  IMAD.MOV.U32 R4, RZ, RZ, R34 ;  /* 0x000000ffff047224 */ /* 0x020fe200078e0022 */
[----:B------:R-:W-:Y:S01]  /*b8d0*/  UIADD3 UR4, -UR12, UR7, URZ ;  /* 0x000000070c047290 */ /* 0x000fe2000fffe13f */
[----:B------:R-:W-:Y:S01]  /*b8e0*/  IMAD.MOV.U32 R7, RZ, RZ, R35 ;  /* 0x000000ffff077224 */ /* 0x000fe200078e0023 */
[----:B------:R-:W-:-:S04]  /*b8f0*/  DEPBAR.LE SB0, 0x1 ;  /* 0x000080400000791a */ /* 0x000fc80000000000 */
[----:B------:R-:W-:Y:S01]  /*b900*/  IMAD.MOV.U32 R6, RZ, RZ, R32 ;  /* 0x000000ffff067224 */ /* 0x000fe200078e0020 */
[----:B------:R-:W-:Y:S01]  /*b910*/  PRMT R57, R7, 0x5410, R4 ;  /* 0x0000541007397816 */ /* 0x000fe20000000004 */
[----:B------:R-:W-:Y:S01]  /*b920*/  IMAD.MOV.U32 R5, RZ, RZ, R33 ;  /* 0x000000ffff057224 */ /* 0x000fe200078e0021 */
[----:B------:R-:W-:Y:S01]  /*b930*/  MOV R4, R30 ;  /* 0x0000001e00047202 */ /* 0x000fe20000000f00 */
[----:B------:R-:W-:Y:S01]  /*b940*/  UISETP.LT.AND UP0, UPT, UR4, 0x80, UPT ;  /* 0x000000800400788c */ /* 0x000fe2000bf01270 */
[----:B------:R-:W-:Y:S01]  /*b950*/  IMAD.MOV.U32 R7, RZ, RZ, R31 ;  /* 0x000000ffff077224 */ /* 0x000fe200078e001f */
[----:B------:R-:W-:Y:S01]  /*b960*/  BSSY B1, `(.L_x_697) ;  /* 0x0000174000017945 */ /* 0x000fe20003800000 */
[----:B------:R-:W-:Y:S01]  /*b970*/  PRMT R56, R5, 0x5410, R6 ;  /* 0x0000541005387816 */ /* 0x000fe20000000006 */
[----:B------:R-:W-:Y:S01]  /*b980*/  IMAD.MOV.U32 R6, RZ, RZ, R28 ;  /* 0x000000ffff067224 */ /* 0x000fe200078e001c */
[----:B------:R-:W-:Y:S01]  /*b990*/  PRMT R74, R74, 0x5410, R4 ;  /* 0x000054104a4a7816 */ /* 0x000fe20000000004 */
[----:B------:R-:W-:Y:S01]  /*b9a0*/  IMAD.MOV.U32 R5, RZ, RZ, R29 ;  /* 0x000000ffff057224 */ /* 0x000fe200078e001d */
[----:B------:R-:W-:Y:S01]  /*b9b0*/  USEL UR4, UR4, 0x80, UP0 ;  /* 0x0000008004047887 */ /* 0x000fe20008000000 */
[----:B------:R-:W-:Y:S01]  /*b9c0*/  IMAD.MOV.U32 R4, RZ, RZ, R26 ;  /* 0x000000ffff047224 */ /* 0x000fe200078e001a */
[----:B------:R-:W-:-:S02]  /*b9d0*/  PRMT R74, R7, 0x7610, R74 ;  /* 0x00007610074a7816 */ /* 0x000fc4000000004a */
[----:B------:R-:W-:Y:S01]  /*b9e0*/  PRMT R73, R5, 0x5410, R6 ;  /* 0x0000541005497816 */ /* 0x000fe20000000006 */
[----:B------:R-:W-:Y:S01]  /*b9f0*/  IMAD.MOV.U32 R6, RZ, RZ, R24 ;  /* 0x000000ffff067224 */ /* 0x000fe200078e0018 */
[----:B------:R-:W-:Y:S01]  /*ba00*/  PRMT R86, R86, 0x5410, R4 ;  /* 0x0000541056567816 */ /* 0x000fe20000000004 */
[----:B------:R-:W-:Y:S01]  /*ba10*/  IMAD.MOV.U32 R5, RZ, RZ, R25 ;  /* 0x000000ffff057224 */ /* 0x000fe200078e0019 */
[----:B------:R-:W-:Y:S01]  /*ba20*/  MOV R7, R27 ;  /* 0x0000001b00077202 */ /* 0x000fe20000000f00 */
[----:B------:R-:W-:Y:S01]  /*ba30*/  IMAD.MOV.U32 R4, RZ, RZ, R22 ;  /* 0x000000ffff047224 */ /* 0x000fe200078e0016 */
[----:B------:R-:W-:Y:S01]  /*ba40*/  BAR.SYNC.DEFER_BLOCKING 0x0 ;  /* 0x0000000000007b1d */ /* 0x000fe20000010000 */
[----:B------:R-:W-:Y:S02]  /*ba50*/  ISETP.GE.AND P0, PT, R87, UR4, PT ;  /* 0x0000000457007c0c */ /* 0x000fe4000bf06270 */
        /* <DEDUP_REMOVED lines=29> */
[----:B------:R-:W-:Y:S02]  /*bc30*/  LEA.HI R8, R5, R90, RZ, 0x1d ;  /* 0x0000005a05087211 */ /* 0x000fe400078fe8ff */
[----:B------:R-:W-:Y:S02]  /*bc40*/  LOP3.LUT R9, R9, 0x1c0, RZ, 0xc0, !PT ;  /* 0x000001c009097812 */ /* 0x000fe400078ec0ff */
[----:B------:R-:W-:Y:S02]  /*bc50*/  SHF.R.S32.HI R5, RZ, 0x1f, R8 ;  /* 0x0000001fff057819 */ /* 0x000fe40000011408 */
[----:B------:R-:W-:-:S02]  /*bc60*/  SHF.L.U32 R4, R8, 0x3, RZ ;  /* 0x0000000308047819 */ /* 0x000fc400000006ff */
[----:B------:R-:W-:Y:S02]  /*bc70*/  LEA.HI R5, R5, R8, RZ, 0x3 ;  /* 0x0000000805057211 */ /* 0x000fe400078f18ff */
[----:B------:R-:W-:Y:S02]  /*bc80*/  SHF.R.U32.HI R7, RZ, 0x3, R9 ;  /* 0x00000003ff077819 */ /* 0x000fe40000011609 */
[----:B------:R-:W-:Y:S02]  /*bc90*/  LOP3.LUT R4, R9, 0x38, R4, 0xf8, !PT ;  /* 0x0000003809047812 */ /* 0x000fe400078ef804 */
[----:B------:R-:W-:Y:S02]  /*bca0*/  SHF.L.U32 R5, R5, 0xa, RZ ;  /* 0x0000000a05057819 */ /* 0x000fe400000006ff */
[----:B------:R-:W-:Y:S02]  /*bcb0*/  SHF.L.U32 R6, R69, 0x9, RZ ;  /* 0x0000000945067819 */ /* 0x000fe400000006ff */
[----:B------:R-:W-:-:S02]  /*bcc0*/  LOP3.LUT R100, R9, 0x38, R58, 0xf8, !PT ;  /* 0x0000003809647812 */ /* 0x000fc400078ef83a */
[----:B------:R-:W-:Y:S02]  /*bcd0*/  LOP3.LUT R4, R4, R7, RZ, 0x3c, !PT ;  /* 0x0000000704047212 */ /* 0x000fe400078e3cff */
[----:B------:R-:W-:Y:S02]  /*bce0*/  LOP3.LUT R5, R5, 0x7fffe000, RZ, 0xc0, !PT ;  /* 0x7fffe00005057812 */ /* 0x000fe400078ec0ff */
[----:B------:R-:W-:Y:S02]  /*bcf0*/  LOP3.LUT R100, R6, R100, R7, 0xf6, !PT ;  /* 0x0000006406647212 */ /* 0x000fe400078ef607 */
[----:B------:R-:W-:Y:S02]  /*bd00*/  IADD3 R4, R4, R5, R6 ;  /* 0x0000000504047210 */ /* 0x000fe40007ffe006 */
[----:B------:R-:W-:Y:S02]  /*bd10*/  SHF.L.U32 R100, R100, 0x1, RZ ;  /* 0x0000000164647819 */ /* 0x000fe400000006ff */
[----:B------:R-:W-:-:S02]  /*bd20*/  SHF.L.U32 R99, R4, 0x1, RZ ;  /* 0x0000000104637819 */ /* 0x000fc400000006ff */
[--C-:B------:R-:W-:Y:S01]  /*bd30*/  SHF.R.U32.HI R105, RZ, 0x10, R79.reuse ;  /* 0x00000010ff697819 */ /* 0x100fe2000001164f */
[----:B------:R-:W1:Y:S01]  /*bd40*/  LDS.128 R8, [R100+0xc100] ;  /* 0x00c1000064087984 */ /* 0x000e620000000c00 */
[----:B------:R-:W-:Y:S02]  /*bd50*/  SHF.R.U64 R78, R78, 0x10, R79 ;  /* 0x000000104e4e7819 */ /* 0x000fe4000000124f */
[----:B------:R-:W-:Y:S01]  /*bd60*/  SHF.R.U64 R79, R80, 0x10, R81 ;  /* 0x00000010504f7819 */ /* 0x000fe20000001251 */
[----:B------:R-:W2:Y:S01]  /*bd70*/  LDS.128 R4, [R99+0xc100] ;  /* 0x00c1000063047984 */ /* 0x000ea20000000c00 */
[----:B------:R-:W-:Y:S01]  /*bd80*/  SHF.R.U64 R82, R82, 0x10, R83 ;  /* 0x0000001052527819 */ /* 0x000fe20000001253 */
[----:B------:R-:W-:Y:S01]  /*bd90*/  HADD2.F32 R118, -RZ, R105.H0_H0 ;  /* 0x20000069ff767230 */ /* 0x000fe20000004100 */
[----:B------:R-:W-:Y:S01]  /*bda0*/  SHF.R.U32.HI R80, RZ, 0x10, R81 ;  /* 0x00000010ff507819 */ /* 0x000fe20000011651 */
[--C-:B------:R-:W-:Y:S01]  /*bdb0*/  HADD2.F32 R105, -RZ, R101.reuse.H0_H0 ;  /* 0x20000065ff697230 */ /* 0x100fe20000004100 */
[----:B------:R-:W-:Y:S01]  /*bdc0*/  SHF.R.U32.HI R83, RZ, 0x10, R83 ;  /* 0x00000010ff537819 */ /* 0x000fe20000011653 */
[----:B------:R-:W-:Y:S01]  /*bdd0*/  HADD2.F32 R101, -RZ, R101.H1_H1 ;  /* 0x30000065ff657230 */ /* 0x000fe20000004100 */
[--C-:B------:R-:W-:Y:S01]  /*bde0*/  SHF.R.U64 R76, R76, 0x10, R77.reuse ;  /* 0x000000104c4c7819 */ /* 0x100fe2000000124d */
[----:B------:R-:W-:Y:S01]  /*bdf0*/  HADD2.F32 R126, -RZ, R80.H0_H0 ;  /* 0x20000050ff7e7230 */ /* 0x000fe20000004100 */
[----:B------:R-:W-:Y:S01]  /*be00*/  SHF.R.U32.HI R77, RZ, 0x10, R77 ;  /* 0x00000010ff4d7819 */ /* 0x000fe2000001164d */
[----:B------:R-:W-:-:S02]  /*be10*/  HADD2.F32 R122, -RZ, R83.H0_H0 ;  /* 0x20000053ff7a7230 */ /* 0x000fc40000004100 */
[--C-:B------:R-:W-:Y:S02]  /*be20*/  HADD2.F32 R83, -RZ, R103.reuse.H0_H0 ;  /* 0x20000067ff537230 */ /* 0x100fe40000004100 */
[----:B------:R-:W-:Y:S02]  /*be30*/  HADD2.F32 R103, -RZ, R103.H1_H1 ;  /* 0x30000067ff677230 */ /* 0x000fe40000004100 */
[----:B------:R-:W-:Y:S02]  /*be40*/  HADD2.F32 R115, -RZ, R82.H0_H0 ;  /* 0x20000052ff737230 */ /* 0x000fe40000004100 */
[--C-:B-1----:R-:W-:Y:S02]  /*be50*/  HADD2.F32 R81, -RZ, R11.reuse.H0_H0 ;  /* 0x2000000bff517230 */ /* 0x102fe40000004100 */
[----:B------:R-:W-:Y:S02]  /*be60*/  HADD2.F32 R11, -RZ, R11.H1_H1 ;  /* 0x3000000bff0b7230 */ /* 0x000fe40000004100 */
[--C-:B--2---:R-:W-:Y:S01]  /*be70*/  HADD2.F32 R109, -RZ, R7.reuse.H0_H0 ;  /* 0x20000007ff6d7230 */ /* 0x104fe20000004100 */
[----:B------:R-:W-:Y:S01]  /*be80*/  FMUL.FTZ R114, R81, R110 ;  /* 0x0000006e51727220 */ /* 0x000fe20000410000 */
[----:B------:R-:W-:Y:S01]  /*be90*/  HADD2.F32 R7, -RZ, R7.H1_H1 ;  /* 0x30000007ff077230 */ /* 0x000fe20000004100 */
[----:B------:R-:W-:Y:S01]  /*bea0*/  FMUL.FTZ R120, R11, R118 ;  /* 0x000000760b787220 */ /* 0x000fe20000410000 */
[--C-:B------:R-:W-:Y:S01]  /*beb0*/  HADD2.F32 R106, -RZ, R9.reuse.H0_H0 ;  /* 0x20000009ff6a7230 */ /* 0x100fe20000004100 */
[----:B------:R-:W-:Y:S01]  /*bec0*/  FMUL.FTZ R110, R109, R110 ;  /* 0x0000006e6d6e7220 */ /* 0x000fe20000410000 */
[----:B------:R-:W-:Y:S01]  /*bed0*/  HADD2.F32 R9, -RZ, R9.H1_H1 ;  /* 0x30000009ff097230 */ /* 0x000fe20000004100 */
[C---:B------:R-:W-:Y:S01]  /*bee0*/  FMUL.FTZ R118, R7.reuse, R118 ;  /* 0x0000007607767220 */ /* 0x040fe20000410000 */
[----:B------:R-:W-:Y:S01]  /*bef0*/  HADD2.F32 R111, -RZ, R5.H0_H0 ;  /* 0x20000005ff6f7230 */ /* 0x000fe20000004100 */
[----:B------:R-:W-:Y:S01]  /*bf00*/  FFMA.FTZ R7, R7, R122, R120 ;  /* 0x0000007a07077223 */ /* 0x000fe20000010078 */
[----:B------:R-:W-:Y:S01]  /*bf10*/  HADD2.F32 R120, -RZ, R77.H0_H0 ;  /* 0x2000004dff787230 */ /* 0x000fe20000004100 */
[----:B------:R-:W-:Y:S01]  /*bf20*/  FFMA.FTZ R114, R109, R116, R114 ;  /* 0x000000746d727223 */ /* 0x000fe20000010072 */
[----:B------:R-:W-:Y:S01]  /*bf30*/  HADD2.F32 R5, -RZ, R5.H1_H1 ;  /* 0x30000005ff057230 */ /* 0x000fe20000004100 */
[----:B------:R-:W-:Y:S01]  /*bf40*/  FMUL.FTZ R124, R106, R105 ;  /* 0x000000696a7c7220 */ /* 0x000fe20000410000 */
[----:B------:R-:W-:Y:S01]  /*bf50*/  HADD2.F32 R107, -RZ, R8.H0_H0 ;  /* 0x20000008ff6b7230 */ /* 0x000fe20000004100 */
[-C--:B------:R-:W-:Y:S01]  /*bf60*/  FMUL.FTZ R80, R9, R120.reuse ;  /* 0x0000007809507220 */ /* 0x080fe20000410000 */
[----:B------:R-:W-:Y:S01]  /*bf70*/  HADD2.F32 R112, -RZ, R4.H0_H0 ;  /* 0x20000004ff707230 */ /* 0x000fe20000004100 */
[C---:B------:R-:W-:Y:S01]  /*bf80*/  FMUL.FTZ R120, R5.reuse, R120 ;  /* 0x0000007805787220 */ /* 0x040fe20000410000 */
[----:B------:R-:W-:Y:S01]  /*bf90*/  HADD2.F32 R108, -RZ, R8.H1_H1 ;  /* 0x30000008ff6c7230 */ /* 0x000fe20000004100 */
[----:B------:R-:W-:Y:S01]  /*bfa0*/  FFMA.FTZ R5, R5, R126, R80 ;  /* 0x0000007e05057223 */ /* 0x000fe20000010050 */
[----:B------:R-:W-:Y:S01]  /*bfb0*/  HADD2.F32 R8, -RZ, R10.H0_H0 ;  /* 0x2000000aff087230 */ /* 0x000fe20000004100 */
[-C--:B------:R-:W-:Y:S01]  /*bfc0*/  FMUL.FTZ R77, R107, R101.reuse ;  /* 0x000000656b4d7220 */ /* 0x080fe20000410000 */
[----:B------:R-:W-:Y:S01]  /*bfd0*/  HADD2.F32 R109, -RZ, R102.H1_H1 ;  /* 0x30000066ff6d7230 */ /* 0x000fe20000004100 */
[----:B------:R-:W-:Y:S01]  /*bfe0*/  FMUL.FTZ R80, R112, R101 ;  /* 0x0000006570507220 */ /* 0x000fe20000410000 */
[----:B------:R-:W-:Y:S01]  /*bff0*/  HADD2.F32 R113, -RZ, R4.H1_H1 ;  /* 0x30000004ff717230 */ /* 0x000fe20000004100 */
[C---:B------:R-:W-:Y:S01]  /*c000*/  FMUL.FTZ R105, R111.reuse, R105 ;  /* 0x000000696f697220 */ /* 0x040fe20000410000 */
[----:B------:R-:W-:Y:S01]  /*c010*/  HADD2.F32 R4, -RZ, R6.H0_H0 ;  /* 0x20000006ff047230 */ /* 0x000fe20000004100 */
[----:B------:R-:W-:Y:S01]  /*c020*/  FFMA.FTZ R124, R111, R83, R124 ;  /* 0x000000536f7c7223 */ /* 0x000fe2000001007c */
[----:B------:R-:W-:Y:S01]  /*c030*/  HADD2.F32 R101, -RZ, R104.H1_H1 ;  /* 0x30000068ff657230 */ /* 0x000fe20000004100 */
[-C--:B------:R-:W-:Y:S01]  /*c040*/  FMUL.FTZ R102, R8, R109.reuse ;  /* 0x0000006d08667220 */ /* 0x080fe20000410000 */
[----:B------:R-:W-:Y:S01]  /*c050*/  HADD2.F32 R10, -RZ, R10.H1_H1 ;  /* 0x3000000aff0a7230 */ /* 0x000fe20000004100 */
[C---:B------:R-:W-:Y:S01]  /*c060*/  FMUL.FTZ R109, R4.reuse, R109 ;  /* 0x0000006d046d7220 */ /* 0x040fe20000410000 */
[----:B------:R-:W-:Y:S01]  /*c070*/  HADD2.F32 R111, -RZ, R78.H0_H0 ;  /* 0x2000004eff6f7230 */ /* 0x000fe20000004100 */
[----:B------:R-:W-:Y:S01]  /*c080*/  FFMA.FTZ R110, R81, R116, -R110 ;  /* 0x00000074516e7223 */ /* 0x000fe2000001086e */
[----:B------:R-:W-:Y:S01]  /*c090*/  HADD2.F32 R6, -RZ, R6.H1_H1 ;  /* 0x30000006ff067230 */ /* 0x000fe20000004100 */
[----:B------:R-:W-:Y:S01]  /*c0a0*/  FFMA.FTZ R11, R11, R122, -R118 ;  /* 0x0000007a0b0b7223 */ /* 0x000fe20000010876 */
[----:B------:R-:W-:Y:S01]  /*c0b0*/  HADD2.F32 R104, -RZ, R76.H0_H0 ;  /* 0x2000004cff687230 */ /* 0x000fe20000004100 */
[----:B------:R-:W-:Y:S01]  /*c0c0*/  FFMA.FTZ R76, R4, R101, R102 ;  /* 0x00000065044c7223 */ /* 0x000fe20000010066 */
[----:B------:R-:W-:Y:S01]  /*c0d0*/  HADD2.F32 R4, -RZ, R79.H0_H0 ;  /* 0x2000004fff047230 */ /* 0x000fe20000004100 */
[-C--:B------:R-:W-:Y:S01]  /*c0e0*/  FMUL.FTZ R79, R10, R111.reuse ;  /* 0x0000006f0a4f7220 */ /* 0x080fe20000410000 */
[----:B------:R-:W-:Y:S01]  /*c0f0*/  F2FP.PACK_AB R11, R11, R110 ;  /* 0x0000006e0b0b723e */ /* 0x000fe200000000ff */
[----:B------:R-:W-:Y:S01]  /*c100*/  FMUL.FTZ R117, R113, R104 ;  /* 0x0000006871757220 */ /* 0x000fe20000410000 */
[----:B------:R-:W-:Y:S01]  /*c110*/  F2FP.PACK_AB R7, R7, R114 ;  /* 0x000000720707723e */ /* 0x000fe200000000ff */
[----:B------:R-:W-:Y:S01]  /*c120*/  FMUL.FTZ R111, R6, R111 ;  /* 0x0000006f066f7220 */ /* 0x000fe20000410000 */
[----:B------:R-:W-:Y:S01]  /*c130*/  F2FP.PACK_AB R5, R5, R124 ;  /* 0x0000007c0505723e */ /* 0x000fe200000000ff */
[----:B------:R-:W-:-:S02]  /*c140*/  FMUL.FTZ R78, R108, R104 ;  /* 0x000000686c4e7220 */ /* 0x000fc40000410000 */
[----:B------:R-:W-:Y:S02]  /*c150*/  FFMA.FTZ R105, R106, R83, -R105 ;  /* 0x000000536a697223 */ /* 0x000fe40000010869 */
[----:B------:R-:W-:Y:S02]  /*c160*/  FFMA.FTZ R120, R9, R126, -R120 ;  /* 0x0000007e09787223 */ /* 0x000fe40000010878 */
[----:B------:R-:W-:Y:S02]  /*c170*/  FFMA.FTZ R80, R107, R103, -R80 ;  /* 0x000000676b507223 */ /* 0x000fe40000010850 */
[----:B------:R-:W-:Y:S01]  /*c180*/  FFMA.FTZ R109, R8, R101, -R109 ;  /* 0x00000065086d7223 */ /* 0x000fe2000001086d */
[----:B------:R-:W-:Y:S01]  /*c190*/  F2FP.PACK_AB R9, R120, R105 ;  /* 0x000000697809723e */ /* 0x000fe200000000ff */
[----:B------:R-:W-:Y:S02]  /*c1a0*/  FFMA.FTZ R117, R108, R4, -R117 ;  /* 0x000000046c757223 */ /* 0x000fe40000010875 */
[----:B------:R-:W-:-:S02]  /*c1b0*/  FFMA.FTZ R10, R10, R115, -R111 ;  /* 0x000000730a0a7223 */ /* 0x000fc4000001086f */
[----:B------:R-:W-:Y:S01]  /*c1c0*/  FFMA.FTZ R77, R112, R103, R77 ;  /* 0x00000067704d7223 */ /* 0x000fe2000001004d */
[----:B------:R-:W-:Y:S01]  /*c1d0*/  F2FP.PACK_AB R8, R117, R80 ;  /* 0x000000507508723e */ /* 0x000fe200000000ff */
[----:B------:R-:W-:Y:S01]  /*c1e0*/  FFMA.FTZ R78, R113, R4, R78 ;  /* 0x00000004714e7223 */ /* 0x000fe2000001004e */
[----:B------:R-:W-:Y:S01]  /*c1f0*/  F2FP.PACK_AB R10, R10, R109 ;  /* 0x0000006d0a0a723e */ /* 0x000fe200000000ff */
[----:B------:R-:W-:-:S03]  /*c200*/  FFMA.FTZ R79, R6, R115, R79 ;  /* 0x00000073064f7223 */ /* 0x000fc6000001004f */
[----:B------:R-:W-:Y:S01]  /*c210*/  F2FP.PACK_AB R4, R78, R77 ;  /* 0x0000004d4e04723e */ /* 0x000fe200000000ff */
[----:B------:R1:W-:Y:S01]  /*c220*/  STS.128 [R100+0xc100], R8 ;  /* 0x00c1000864007388 */ /* 0x0003e20000000c00 */
[----:B------:R-:W-:-:S05]  /*c230*/  F2FP.PACK_AB R6, R79, R76 ;  /* 0x0000004c4f06723e */ /* 0x000fca00000000ff */
[----:B------:R1:W-:Y:S02]  /*c240*/  STS.128 [R99+0xc100], R4 ;  /* 0x00c1000463007388 */ /* 0x0003e40000000c00 */
.L_x_700:
[----:B------:R-:W-:Y:S05]  /*c250*/  BSYNC B0 ;  /* 0x0000000000007941 */ /* 0x000fea0003800000 */
.L_x_699:
        /* <DEDUP_REMOVED lines=18> */
[----:B------:R-:W-:-:S02]  /*c380*/  LOP3.LUT R5, R5, 0x1c0, RZ, 0xc0, !PT ;  /* 0x000001c005057812 */ /* 0x000fc400078ec0ff */
[----:B------:R-:W-:Y:S02]  /*c390*/  SHF.R.S32.HI R9, RZ, 0x1f, R4 ;  /* 0x0000001fff097819 */ /* 0x000fe40000011404 */
[----:B------:R-:W-:Y:S02]  /*c3a0*/  LOP3.LUT R11, R5, 0x38, R6, 0xf8, !PT ;  /* 0x00000038050b7812 */ /* 0x000fe400078ef806 */
[----:B------:R-:W-:Y:S01]  /*c3b0*/  LEA.HI R9, R9, R4, RZ, 0x3 ;  /* 0x0000000409097211 */ /* 0x000fe200078f18ff */
[----:B------:R-:W-:Y:S01]  /*c3c0*/  IMAD.SHL.U32 R4, R4, 0x8, RZ ;  /* 0x0000000804047824 */ /* 0x000fe200078e00ff */
[----:B------:R-:W-:Y:S02]  /*c3d0*/  SHF.R.U32.HI R6, RZ, 0x3, R5 ;  /* 0x00000003ff067819 */ /* 0x000fe40000011605 */
[----:B------:R-:W-:Y:S02]  /*c3e0*/  SHF.L.U32 R9, R9, 0xa, RZ ;  /* 0x0000000a09097819 */ /* 0x000fe400000006ff */
[----:B------:R-:W-:-:S02]  /*c3f0*/  LOP3.LUT R8, R7, 0x7fffe000, RZ, 0xc0, !PT ;  /* 0x7fffe00007087812 */ /* 0x000fc400078ec0ff */
[----:B------:R-:W-:Y:S02]  /*c400*/  LOP3.LUT R5, R5, 0x38, R4, 0xf8, !PT ;  /* 0x0000003805057812 */ /* 0x000fe400078ef804 */
[----:B------:R-:W-:Y:S02]  /*c410*/  LOP3.LUT R10, R9, 0x7fffe000, RZ, 0xc0, !PT ;  /* 0x7fffe000090a7812 */ /* 0x000fe400078ec0ff */
[----:B------:R-:W-:Y:S02]  /*c420*/  LOP3.LUT R11, R11, R6, RZ, 0x3c, !PT ;  /* 0x000000060b0b7212 */ /* 0x000fe400078e3cff */
[----:B------:R-:W-:Y:S02]  /*c430*/  LEA R8, R69, R8, 0x9 ;  /* 0x0000000845087211 */ /* 0x000fe400078e48ff */
[----:B------:R-:W-:Y:S01]  /*c440*/  LOP3.LUT R4, R5, R6, RZ, 0x3c, !PT ;  /* 0x0000000605047212 */ /* 0x000fe200078e3cff */
[----:B------:R-:W-:Y:S01]  /*c450*/  IMAD R5, R69, 0x200, R10 ;  /* 0x0000020045057824 */ /* 0x000fe200078e020a */
[----:B------:R-:W-:Y:S01]  /*c460*/  SHF.R.U32.HI R78, RZ, 0x10, R61 ;  /* 0x00000010ff4e7819 */ /* 0x000fe2000001163d */
[----:B------:R-:W-:Y:S01]  /*c470*/  IMAD.IADD R8, R8, 0x1, R11 ;  /* 0x0000000108087824 */ /* 0x000fe200078e020b */
[----:B------:R-:W-:-:S02]  /*c480*/  SHF.R.U64 R64, R64, 0x10, R65 ;  /* 0x0000001040407819 */ /* 0x000fc40000001241 */
        /* <DEDUP_REMOVED lines=32> */
[-C--:B------:R-:W-:Y:S01]  /*c690*/  FMUL.FTZ R5, R80, R95.reuse ;  /* 0x0000005f50057220 */ /* 0x080fe20000410000 */
[----:B------:R-:W-:Y:S01]  /*c6a0*/  HADD2.F32 R81, -RZ, R8.H1_H1 ;  /* 0x30000008ff517230 */ /* 0x000fe20000004100 */
[-C--:B------:R-:W-:Y:S01]  /*c6b0*/  FMUL.FTZ R66, R11, R108.reuse ;  /* 0x0000006c0b427220 */ /* 0x080fe20000410000 */
[----:B------:R-:W-:Y:S01]  /*c6c0*/  HADD2.F32 R7, -RZ, R7.H1_H1 ;  /* 0x30000007ff077230 */ /* 0x000fe20000004100 */
[C---:B------:R-:W-:Y:S01]  /*c6d0*/  FMUL.FTZ R95, R100.reuse, R95 ;  /* 0x0000005f645f7220 */ /* 0x040fe20000410000 */
[----:B------:R-:W-:Y:S01]  /*c6e0*/  HADD2.F32 R8, -RZ, R10.H0_H0 ;  /* 0x2000000aff087230 */ /* 0x000fe20000004100 */
[----:B------:R-:W-:Y:S01]  /*c6f0*/  FFMA.FTZ R100, R100, R97, R5 ;  /* 0x0000006164647223 */ /* 0x000fe20000010005 */
[----:B------:R-:W-:Y:S01]  /*c700*/  HADD2.F32 R63, -RZ, R96.H1_H1 ;  /* 0x30000060ff3f7230 */ /* 0x000fe20000004100 */
[----:B------:R-:W-:Y:S01]  /*c710*/  FMUL.FTZ R108, R7, R108 ;  /* 0x0000006c076c7220 */ /* 0x000fe20000410000 */
[----:B------:R-:W-:Y:S01]  /*c720*/  HADD2.F32 R101, -RZ, R4.H1_H1 ;  /* 0x30000004ff657230 */ /* 0x000fe20000004100 */
[C---:B------:R-:W-:Y:S01]  /*c730*/  FMUL.FTZ R82, R83.reuse, R82 ;  /* 0x0000005253527220 */ /* 0x040fe20000410000 */
[----:B------:R-:W-:Y:S01]  /*c740*/  HADD2.F32 R4, -RZ, R6.H0_H0 ;  /* 0x20000006ff047230 */ /* 0x000fe20000004100 */
[----:B------:R-:W-:Y:S01]  /*c750*/  FFMA.FTZ R102, R83, R104, R102 ;  /* 0x0000006853667223 */ /* 0x000fe20000010066 */
[----:B------:R-:W-:Y:S01]  /*c760*/  HADD2.F32 R5, -RZ, R98.H1_H1 ;  /* 0x30000062ff057230 */ /* 0x000fe20000004100 */
[----:B------:R-:W-:Y:S01]  /*c770*/  FFMA.FTZ R7, R7, R116, R66 ;  /* 0x0000007407077223 */ /* 0x000fe20000010042 */
[----:B------:R-:W-:Y:S01]  /*c780*/  HADD2.F32 R10, -RZ, R10.H1_H1 ;  /* 0x3000000aff0a7230 */ /* 0x000fe20000004100 */
[-C--:B------:R-:W-:Y:S01]  /*c790*/  FMUL.FTZ R65, R8, R63.reuse ;  /* 0x0000003f08417220 */ /* 0x080fe20000410000 */
[----:B------:R-:W-:Y:S01]  /*c7a0*/  HADD2.F32 R66, -RZ, R60.H0_H0 ;  /* 0x2000003cff427230 */ /* 0x000fe20000004100 */
[C---:B------:R-:W-:Y:S01]  /*c7b0*/  FMUL.FTZ R63, R4.reuse, R63 ;  /* 0x0000003f043f7220 */ /* 0x040fe20000410000 */
[----:B------:R-:W-:Y:S01]  /*c7c0*/  HADD2.F32 R83, -RZ, R62.H0_H0 ;  /* 0x2000003eff537230 */ /* 0x000fe20000004100 */
[----:B------:R-:W-:Y:S01]  /*c7d0*/  FFMA.FTZ R60, R4, R5, R65 ;  /* 0x00000005043c7223 */ /* 0x000fe20000010041 */
[----:B------:R-:W-:Y:S01]  /*c7e0*/  HADD2.F32 R6, -RZ, R6.H1_H1 ;  /* 0x30000006ff067230 */ /* 0x000fe20000004100 */
[----:B------:R-:W-:Y:S01]  /*c7f0*/  FMUL.FTZ R4, R81, R66 ;  /* 0x0000004251047220 */ /* 0x000fe20000410000 */
[----:B------:R-:W-:Y:S01]  /*c800*/  HADD2.F32 R65, -RZ, R61.H0_H0 ;  /* 0x2000003dff417230 */ /* 0x000fe20000004100 */
[----:B------:R-:W-:Y:S01]  /*c810*/  FMUL.FTZ R61, R10, R83 ;  /* 0x000000530a3d7220 */ /* 0x000fe20000410000 */
[----:B------:R-:W-:Y:S01]  /*c820*/  F2FP.PACK_AB R7, R7, R112 ;  /* 0x000000700707723e */ /* 0x000fe200000000ff */
[----:B------:R-:W-:-:S02]  /*c830*/  FMUL.FTZ R66, R101, R66 ;  /* 0x0000004265427220 */ /* 0x000fc40000410000 */
[----:B------:R-:W-:Y:S02]  /*c840*/  FMUL.FTZ R83, R6, R83 ;  /* 0x0000005306537220 */ /* 0x000fe40000410000 */
[----:B------:R-:W-:Y:S01]  /*c850*/  FFMA.FTZ R63, R8, R5, -R63 ;  /* 0x00000005083f7223 */ /* 0x000fe2000001083f */
[----:B------:R-:W-:Y:S01]  /*c860*/  F2FP.PACK_AB R5, R99, R102 ;  /* 0x000000666305723e */ /* 0x000fe200000000ff */
        /* <DEDUP_REMOVED lines=17> */
.L_x_702:
[----:B------:R-:W-:Y:S05]  /*c980*/  BSYNC B0 ;  /* 0x0000000000007941 */ /* 0x000fea0003800000 */
.L_x_701:
[----:B-1----:R-:W-:-:S04]  /*c990*/  IADD3 R8, R58, 0x40, RZ ;  /* 0x000000403a087810 */ /* 0x002fc80007ffe0ff */
[----:B------:R-:W-:-:S13]  /*c9a0*/  ISETP.GE.AND P0, PT, R8, c[0x0][0x27c], PT ;  /* 0x00009f0008007a0c */ /* 0x000fda0003f06270 */
[----:B------:R-:W-:Y:S05]  /*c9b0*/  @P0 BRA `(.L_x_698) ;  /* 0x000006e000000947 */ /* 0x000fea0003800000 */
[----:B------:R-:W-:Y:S01]  /*c9c0*/  SHF.R.S32.HI R7, RZ, 0x1f, R8 ;  /* 0x0000001fff077819 */ /* 0x000fe20000011408 */
[----:B------:R-:W-:Y:S01]  /*c9d0*/  HADD2.F32 R96, -RZ, R92.H0_H0 ;  /* 0x2000005cff607230 */ /* 0x000fe20000004100 */
[----:B------:R-:W-:Y:S01]  /*c9e0*/  MOV R4, c[0x0][0x27c] ;  /* 0x00009f0000047a02 */ /* 0x000fe20000000f00 */
[----:B------:R-:W-:Y:S01]  /*c9f0*/  HADD2.F32 R102, -RZ, R94.H0_H0 ;  /* 0x2000005eff667230 */ /* 0x000fe20000004100 */
[CC--:B------:R-:W-:Y:S01]  /*ca00*/  LEA.HI R6, R7.reuse, R8.reuse, RZ, 0x3 ;  /* 0x0000000807067211 */ /* 0x0c0fe200078f18ff */
[--C-:B------:R-:W-:Y:S01]  /*ca10*/  HADD2.F32 R66, -RZ, R91.reuse.H0_H0 ;  /* 0x2000005bff427230 */ /* 0x100fe20000004100 */
        /* <DEDUP_REMOVED lines=37> */
[--C-:B------:R-:W-:Y:S01]  /*cc70*/  SHF.R.U64 R42, R42, 0x10, R43.reuse ;  /* 0x000000102a2a7819 */ /* 0x100fe2000000122b */
[----:B------:R-:W-:Y:S01]  /*cc80*/  HADD2.F32 R79, -RZ, R41.H0_H0 ;  /* 0x20000029ff4f7230 */ /* 0x000fe20000004100 */
[----:B------:R-:W-:Y:S01]  /*cc90*/  SHF.R.U32.HI R43, RZ, 0x10, R43 ;  /* 0x00000010ff2b7819 */ /* 0x000fe2000001162b */
[----:B------:R-:W-:-:S02]  /*cca0*/  HADD2.F32 R104, -RZ, R46.H0_H0 ;  /* 0x2000002eff687230 */ /* 0x000fc40000004100 */
        /* <DEDUP_REMOVED lines=16> */
[----:B------:R-:W-:Y:S01]  /*cdb0*/  HADD2.F32 R7, -RZ, R7.H1_H1 ;  /* 0x30000007ff077230 */ /* 0x000fe20000004100 */
[----:B------:R-:W-:Y:S01]  /*cdc0*/  FMUL.FTZ R66, R67, R66 ;  /* 0x0000004243427220 */ /* 0x000fe20000410000 */
[----:B------:R-:W-:Y:S01]  /*cdd0*/  HADD2.F32 R77, -RZ, R4.H0_H0 ;  /* 0x20000004ff4d7230 */ /* 0x000fe20000004100 */
[-C--:B------:R-:W-:Y:S01]  /*cde0*/  FMUL.FTZ R46, R11, R76.reuse ;  /* 0x0000004c0b2e7220 */ /* 0x080fe20000410000 */
[----:B------:R-:W-:Y:S01]  /*cdf0*/  HADD2.F32 R5, -RZ, R92.H1_H1 ;  /* 0x3000005cff057230 */ /* 0x000fe20000004100 */
[-C--:B------:R-:W-:Y:S01]  /*ce00*/  FMUL.FTZ R92, R64, R91.reuse ;  /* 0x0000005b405c7220 */ /* 0x080fe20000410000 */
[----:B------:R-:W-:Y:S01]  /*ce10*/  HADD2.F32 R65, -RZ, R8.H1_H1 ;  /* 0x30000008ff417230 */ /* 0x000fe20000004100 */
[----:B------:R-:W-:Y:S01]  /*ce20*/  FMUL.FTZ R76, R7, R76 ;  /* 0x0000004c074c7220 */ /* 0x000fe20000410000 */
[----:B------:R-:W-:Y:S01]  /*ce30*/  HADD2.F32 R8, -RZ, R10.H0_H0 ;  /* 0x2000000aff087230 */ /* 0x000fe20000004100 */
[C---:B------:R-:W-:Y:S01]  /*ce40*/  FMUL.FTZ R91, R77.reuse, R91 ;  /* 0x0000005b4d5b7220 */ /* 0x040fe20000410000 */
[----:B------:R-:W-:Y:S01]  /*ce50*/  HADD2.F32 R78, -RZ, R4.H1_H1 ;  /* 0x30000004ff4e7230 */ /* 0x000fe20000004100 */
[----:B------:R-:W-:Y:S01]  /*ce60*/  FFMA.FTZ R92, R77, R93, R92 ;  /* 0x0000005d4d5c7223 */ /* 0x000fe2000001005c */
[----:B------:R-:W-:Y:S01]  /*ce70*/  HADD2.F32 R10, -RZ, R10.H1_H1 ;  /* 0x3000000aff0a7230 */ /* 0x000fe20000004100 */
[----:B------:R-:W-:Y:S01]  /*ce80*/  FFMA.FTZ R80, R67, R82, R80 ;  /* 0x0000005243507223 */ /* 0x000fe20000010050 */
[----:B------:R-:W-:Y:S01]  /*ce90*/  HADD2.F32 R4, -RZ, R6.H0_H0 ;  /* 0x20000006ff047230 */ /* 0x000fe20000004100 */
[----:B------:R-:W-:Y:S01]  /*cea0*/  FFMA.FTZ R7, R7, R104, R46 ;  /* 0x0000006807077223 */ /* 0x000fe2000001002e */
[----:B------:R-:W-:Y:S01]  /*ceb0*/  HADD2.F32 R43, -RZ, R94.H1_H1 ;  /* 0x3000005eff2b7230 */ /* 0x000fe20000004100 */
[-C--:B------:R-:W-:Y:S01]  /*cec0*/  FMUL.FTZ R46, R8, R5.reuse ;  /* 0x00000005082e7220 */ /* 0x080fe20000410000 */
[----:B------:R-:W-:Y:S01]  /*ced0*/  HADD2.F32 R77, -RZ, R42.H0_H0 ;  /* 0x2000002aff4d7230 */ /* 0x000fe20000004100 */
[C---:B------:R-:W-:Y:S01]  /*cee0*/  FMUL.FTZ R5, R4.reuse, R5 ;  /* 0x0000000504057220 */ /* 0x040fe20000410000 */
[----:B------:R-:W-:Y:S01]  /*cef0*/  HADD2.F32 R6, -RZ, R6.H1_H1 ;  /* 0x30000006ff067230 */ /* 0x000fe20000004100 */
[----:B------:R-:W-:Y:S01]  /*cf00*/  FFMA.FTZ R66, R47, R82, -R66 ;  /* 0x000000522f427223 */ /* 0x000fe20000010842 */
[----:B------:R-:W-:Y:S01]  /*cf10*/  HADD2.F32 R67, -RZ, R40.H0_H0 ;  /* 0x20000028ff437230 */ /* 0x000fe20000004100 */
[----:B------:R-:W-:Y:S01]  /*cf20*/  FFMA.FTZ R40, R4, R43, R46 ;  /* 0x0000002b04287223 */ /* 0x000fe2000001002e */
[----:B------:R-:W-:Y:S01]  /*cf30*/  F2FP.PACK_AB R7, R7, R100 ;  /* 0x000000640707723e */ /* 0x000fe200000000ff */
[----:B------:R-:W-:-:S02]  /*cf40*/  FMUL.FTZ R41, R10, R77 ;  /* 0x0000004d0a297220 */ /* 0x000fc40000410000 */
[----:B------:R-:W-:Y:S02]  /*cf50*/  FMUL.FTZ R4, R78, R67 ;  /* 0x000000434e047220 */ /* 0x000fe40000410000 */
[----:B------:R-:W-:Y:S02]  /*cf60*/  FMUL.FTZ R77, R6, R77 ;  /* 0x0000004d064d7220 */ /* 0x000fe40000410000 */
[----:B------:R-:W-:Y:S02]  /*cf70*/  FMUL.FTZ R81, R65, R67 ;  /* 0x0000004341517220 */ /* 0x000fe40000410000 */
[----:B------:R-:W-:Y:S01]  /*cf80*/  FFMA.FTZ R43, R8, R43, -R5 ;  /* 0x0000002b082b7223 */ /* 0x000fe20000010805 */
[----:B------:R-:W-:Y:S01]  /*cf90*/  F2FP.PACK_AB R5, R45, R80 ;  /* 0x000000502d05723e */ /* 0x000fe200000000ff */
[----:B------:R-:W-:Y:S02]  /*cfa0*/  FFMA.FTZ R63, R63, R98, -R62 ;  /* 0x000000623f3f7223 */ /* 0x000fe4000001083e */
[----:B------:R-:W-:-:S02]  /*cfb0*/  FFMA.FTZ R96, R9, R102, -R96 ;  /* 0x0000006609607223 */ /* 0x000fc40000010860 */
        /* <DEDUP_REMOVED lines=12> */
[----:B------:R1:W-:Y:S04]  /*d080*/  STS.128 [R61+0xc100], R8 ;  /* 0x00c100083d007388 */ /* 0x0003e80000000c00 */
[----:B------:R1:W-:Y:S02]  /*d090*/  STS.128 [R60+0xc100], R4 ;  /* 0x00c100043c007388 */ /* 0x0003e40000000c00 */
.L_x_698:
[----:B------:R-:W-:Y:S05]  /*d0a0*/  BSYNC B1 ;  /* 0x0000000000017941 */ /* 0x000fea0003800000 */
.L_x_697:
[----:B------:R-:W-:-:S04]  /*d0b0*/  IADD3 R87, R87, 0x40, RZ ;  /* 0x0000004057577810 */ /* 0x000fc80007ffe0ff */
[----:B------:R-:W-:-:S13]  /*d0c0*/  ISETP.GE.AND P0, PT, R87, UR4, PT ;  /* 0x0000000457007c0c */ /* 0x000fda000bf06270 */
        /* <DEDUP_REMOVED lines=18> */
[----:B------:R-:W-:-:S02]  /*d1f0*/  LOP3.LUT R5, R5, 0x1c0, RZ, 0xc0, !PT ;  /* 0x000001c005057812 */ /* 0x000fc400078ec0ff */
[----:B------:R-:W-:Y:S01]  /*d200*/  SHF.L.U32 R8, R7, 0x3, RZ ;  /* 0x0000000307087819 */ /* 0x000fe200000006ff */
[----:B------:R-:W-:Y:S01]  /*d210*/  IMAD.SHL.U32 R6, R6, 0x400, RZ ;  /* 0x0000040006067824 */ /* 0x000fe200078e00ff */
[C---:B------:R-:W-:Y:S02]  /*d220*/  LOP3.LUT R10, R5.reuse, 0x38, R58, 0xf8, !PT ;  /* 0x00000038050a7812 */ /* 0x040fe400078ef83a */
[----:B------:R-:W-:Y:S02]  /*d230*/  SHF.R.U32.HI R9, RZ, 0x3, R5 ;  /* 0x00000003ff097819 */ /* 0x000fe40000011605 */
[----:B------:R-:W-:Y:S02]  /*d240*/  LOP3.LUT R4, R4, 0xfffffe00, RZ, 0xc0, !PT ;  /* 0xfffffe0004047812 */ /* 0x000fe400078ec0ff */
[----:B------:R-:W-:Y:S02]  /*d250*/  LOP3.LUT R8, R5, 0x38, R8, 0xf8, !PT ;  /* 0x0000003805087812 */ /* 0x000fe400078ef808 */
[----:B------:R-:W-:-:S02]  /*d260*/  LOP3.LUT R10, R4, R10, R9, 0xf6, !PT ;  /* 0x0000000a040a7212 */ /* 0x000fc400078ef609 */
[----:B------:R-:W-:Y:S02]  /*d270*/  LOP3.LUT R9, R8, R9, RZ, 0x3c, !PT ;  /* 0x0000000908097212 */ /* 0x000fe400078e3cff */
[----:B------:R-:W-:Y:S02]  /*d280*/  LOP3.LUT R6, R6, 0x7fffe000, RZ, 0xc0, !PT ;  /* 0x7fffe00006067812 */ /* 0x000fe400078ec0ff */
[----:B------:R-:W-:Y:S02]  /*d290*/  SHF.L.U32 R41, R10, 0x1, RZ ;  /* 0x000000010a297819 */ /* 0x000fe400000006ff */
[----:B------:R-:W-:Y:S02]  /*d2a0*/  IADD3 R40, R9, R6, R4 ;  /* 0x0000000609287210 */ /* 0x000fe40007ffe004 */
[----:B------:R-:W-:Y:S01]  /*d2b0*/  SHF.R.U32.HI R42, RZ, 0x10, R15 ;  /* 0x00000010ff2a7819 */ /* 0x000fe2000001160f */
[----:B------:R-:W1:Y:S01]  /*d2c0*/  LDS.128 R8, [R41+0xc100] ;  /* 0x00c1000029087984 */ /* 0x000e620000000c00 */
[----:B------:R-:W-:-:S02]  /*d2d0*/  SHF.L.U32 R40, R40, 0x1, RZ ;  /* 0x0000000128287819 */ /* 0x000fc400000006ff */
[----:B------:R-:W-:Y:S01]  /*d2e0*/  SHF.R.U64 R14, R14, 0x10, R15 ;  /* 0x000000100e0e7819 */ /* 0x000fe2000000120f */
[----:B------:R-:W-:Y:S01]  /*d2f0*/  HADD2.F32 R42, -RZ, R42.H0_H0 ;  /* 0x2000002aff2a7230 */ /* 0x000fe20000004100 */
[----:B------:R-:W-:Y:S01]  /*d300*/  SHF.R.U64 R15, R24, 0x10, R25 ;  /* 0x00000010180f7819 */ /* 0x000fe20000001219 */
[----:B------:R-:W2:Y:S01]  /*d310*/  LDS.128 R4, [R40+0xc100] ;  /* 0x00c1000028047984 */ /* 0x000ea20000000c00 */
[----:B------:R-:W-:Y:S01]  /*d320*/  SHF.R.U64 R26, R26, 0x10, R27 ;  /* 0x000000101a1a7819 */ /* 0x000fe2000000121b */
[----:B------:R-:W-:Y:S01]  /*d330*/  HADD2.F32 R65, -RZ, R14.H0_H0 ;  /* 0x2000000eff417230 */ /* 0x000fe20000004100 */
[----:B------:R-:W-:Y:S02]  /*d340*/  SHF.R.U32.HI R24, RZ, 0x10, R25 ;  /* 0x00000010ff187819 */ /* 0x000fe40000011619 */
[----:B------:R-:W-:Y:S01]  /*d350*/  SHF.R.U32.HI R27, RZ, 0x10, R27 ;  /* 0x00000010ff1b7819 */ /* 0x000fe2000001161b */
[----:B------:R-:W-:Y:S01]  /*d360*/  HADD2.F32 R67, -RZ, R26.H0_H0 ;  /* 0x2000001aff437230 */ /* 0x000fe20000004100 */
[----:B------:R-:W-:-:S02]  /*d370*/  SHF.R.U64 R12, R12, 0x10, R13 ;  /* 0x000000100c0c7819 */ /* 0x000fc4000000120d */
        /* <DEDUP_REMOVED lines=14> */
[----:B------:R-:W-:Y:S01]  /*d460*/  HADD2.F32 R44, -RZ, R8.H0_H0 ;  /* 0x20000008ff2c7230 */ /* 0x000fe20000004100 */
        /* <DEDUP_REMOVED lines=8> */
[-C--:B------:R-:W-:Y:S01]  /*d4f0*/  FMUL.FTZ R82, R44, R75.reuse ;  /* 0x0000004b2c527220 */ /* 0x080fe20000410000 */
[----:B------:R-:W-:Y:S01]  /*d500*/  HADD2.F32 R8, -RZ, R10.H0_H0 ;  /* 0x2000000aff087230 */ /* 0x000fe20000004100 */
[C---:B------:R-:W-:Y:S01]  /*d510*/  FMUL.FTZ R76, R5.reuse, R76 ;  /* 0x0000004c054c7220 */ /* 0x040fe20000410000 */
[----:B------:R-:W-:Y:S01]  /*d520*/  HADD2.F32 R61, -RZ, R4.H0_H0 ;  /* 0x20000004ff3d7230 */ /* 0x000fe20000004100 */
[----:B------:R-:W-:Y:S01]  /*d530*/  FFMA.FTZ R24, R5, R60, R24 ;  /* 0x0000003c05187223 */ /* 0x000fe20000010018 */
[----:B------:R-:W-:Y:S01]  /*d540*/  HADD2.F32 R13, -RZ, R84.H1_H1 ;  /* 0x30000054ff0d7230 */ /* 0x000fe20000004100 */
[----:B------:R-:W-:Y:S01]  /*d550*/  FFMA.FTZ R64, R47, R66, R64 ;  /* 0x000000422f407223 */ /* 0x000fe20000010040 */
        /* <DEDUP_REMOVED lines=9> */
[-C--:B------:R-:W-:Y:S01]  /*d5f0*/  FFMA.FTZ R12, R4, R5.reuse, R47 ;  /* 0x00000005040c7223 */ /* 0x080fe2000001002f */
[----:B------:R-:W-:Y:S01]  /*d600*/  HADD2.F32 R6, -RZ, R6.H1_H1 ;  /* 0x30000006ff067230 */ /* 0x000fe20000004100 */
[----:B------:R-:W-:Y:S01]  /*d610*/  FFMA.FTZ R13, R8, R5, -R13 ;  /* 0x00000005080d7223 */ /* 0x000fe2000001080d */
[----:B------:R-:W-:Y:S01]  /*d620*/  HADD2.F32 R4, -RZ, R15.H0_H0 ;  /* 0x2000000fff047230 */ /* 0x000fe20000004100 */
[----:B------:R-:W-:Y:S01]  /*d630*/  FMUL.FTZ R47, R45, R61 ;  /* 0x0000003d2d2f7220 */ /* 0x000fe20000410000 */
[----:B------:R-:W-:Y:S01]  /*d640*/  F2FP.PACK_AB R7, R7, R64 ;  /* 0x000000400707723e */ /* 0x000fe200000000ff */
[----:B------:R-:W-:Y:S01]  /*d650*/  FMUL.FTZ R15, R10, R65 ;  /* 0x000000410a0f7220 */ /* 0x000fe20000410000 */
[----:B------:R-:W-:Y:S01]  /*d660*/  F2FP.PACK_AB R5, R24, R27 ;  /* 0x0000001b1805723e */ /* 0x000fe200000000ff */
[----:B------:R-:W-:-:S02]  /*d670*/  FMUL.FTZ R61, R62, R61 ;  /* 0x0000003d3e3d7220 */ /* 0x000fc40000410000 */
[----:B------:R-:W-:Y:S02]  /*d680*/  FMUL.FTZ R65, R6, R65 ;  /* 0x0000004106417220 */ /* 0x000fe40000410000 */
[----:B------:R-:W-:Y:S02]  /*d690*/  FFMA.FTZ R46, R25, R66, -R46 ;  /* 0x00000042192e7223 */ /* 0x000fe4000001082e */
[----:B------:R-:W-:Y:S02]  /*d6a0*/  FFMA.FTZ R11, R11, R78, -R42 ;  /* 0x0000004e0b0b7223 */ /* 0x000fe4000001082a */
[----:B------:R-:W-:Y:S02]  /*d6b0*/  FFMA.FTZ R63, R43, R80, -R63 ;  /* 0x000000502b3f7223 */ /* 0x000fe4000001083f */
[----:B------:R-:W-:Y:S01]  /*d6c0*/  FFMA.FTZ R76, R9, R60, -R76 ;  /* 0x0000003c094c7223 */ /* 0x000fe2000001084c */
[----:B------:R-:W-:Y:S01]  /*d6d0*/  F2FP.PACK_AB R11, R11, R46 ;  /* 0x0000002e0b0b723e */ /* 0x000fe200000000ff */
[----:B------:R-:W-:-:S02]  /*d6e0*/  FFMA.FTZ R75, R44, R85, -R75 ;  /* 0x000000552c4b7223 */ /* 0x000fc4000001084b */
[-C--:B------:R-:W-:Y:S01]  /*d6f0*/  FFMA.FTZ R8, R45, R4.reuse, -R61 ;  /* 0x000000042d087223 */ /* 0x080fe2000001083d */
        /* <DEDUP_REMOVED lines=10> */
.L_x_704:
[----:B------:R-:W-:Y:S05]  /*d7a0*/  BSYNC B0 ;  /* 0x0000000000007941 */ /* 0x000fea0003800000 */
.L_x_703:
        /* <DEDUP_REMOVED lines=15> */
[----:B------:R-:W-:Y:S01]  /*d8a0*/  HADD2.F32 R73, -RZ, R73.H1_H1 ;  /* 0x30000049ff497230 */ /* 0x000fe20000004100 */
[----:B------:R-:W-:-:S02]  /*d8b0*/  LEA.HI R9, R9, R6, RZ, 0x1d ;  /* 0x0000000609097211 */ /* 0x000fc400078fe8ff */
[----:B------:R-:W-:Y:S01]  /*d8c0*/  LOP3.LUT R10, R10, 0x1c0, RZ, 0xc0, !PT ;  /* 0x000001c00a0a7812 */ /* 0x000fe200078ec0ff */
[----:B------:R-:W-:Y:S01]  /*d8d0*/  IMAD.SHL.U32 R5, R5, 0x40, RZ ;  /* 0x0000004005057824 */ /* 0x000fe200078e00ff */
[----:B------:R-:W-:Y:S01]  /*d8e0*/  SHF.R.S32.HI R4, RZ, 0x1f, R9 ;  /* 0x0000001fff047819 */ /* 0x000fe20000011409 */
[----:B------:R-:W-:Y:S01]  /*d8f0*/  IMAD.SHL.U32 R7, R9, 0x8, RZ ;  /* 0x0000000809077824 */ /* 0x000fe200078e00ff */
[----:B------:R-:W-:Y:S02]  /*d900*/  SHF.L.U32 R8, R8, 0x7, RZ ;  /* 0x0000000708087819 */ /* 0x000fe400000006ff */
[----:B------:R-:W-:Y:S02]  /*d910*/  LOP3.LUT R11, R10, 0x38, R11, 0xf8, !PT ;  /* 0x000000380a0b7812 */ /* 0x000fe400078ef80b */
[----:B------:R-:W-:Y:S02]  /*d920*/  SHF.R.U32.HI R6, RZ, 0x3, R10 ;  /* 0x00000003ff067819 */ /* 0x000fe4000001160a */
        /* <DEDUP_REMOVED lines=10> */
[----:B------:R-:W-:Y:S02]  /*d9d0*/  SHF.R.U64 R14, R28, 0x10, R29 ;  /* 0x000000101c0e7819 */ /* 0x000fe4000000121d */
[----:B------:R-:W-:Y:S02]  /*d9e0*/  IADD3 R4, R6, R4, R5 ;  /* 0x0000000406047210 */ /* 0x000fe40007ffe005 */
[----:B------:R-:W1:Y:S01]  /*d9f0*/  LDS.128 R8, [R13+0xc100] ;  /* 0x00c100000d087984 */ /* 0x000e620000000c00 */
[----:B------:R-:W-:Y:S01]  /*da00*/  SHF.R.U32.HI R28, RZ, 0x10, R29 ;  /* 0x00000010ff1c7819 */ /* 0x000fe2000001161d */
[--C-:B------:R-:W-:Y:S01]  /*da10*/  HADD2.F32 R29, -RZ, R59.reuse.H0_H0 ;  /* 0x2000003bff1d7230 */ /* 0x100fe20000004100 */
[----:B------:R-:W-:Y:S01]  /*da20*/  SHF.L.U32 R12, R4, 0x1, RZ ;  /* 0x00000001040c7819 */ /* 0x000fe200000006ff */
[----:B------:R-:W-:Y:S01]  /*da30*/  HADD2.F32 R59, -RZ, R59.H1_H1 ;  /* 0x3000003bff3b7230 */ /* 0x000fe20000004100 */
[----:B------:R-:W-:Y:S01]  /*da40*/  SHF.R.U64 R15, R16, 0x10, R17 ;  /* 0x00000010100f7819 */ /* 0x000fe20000001211 */
[----:B------:R-:W-:Y:S01]  /*da50*/  HADD2.F32 R14, -RZ, R14.H0_H0 ;  /* 0x2000000eff0e7230 */ /* 0x000fe20000004100 */
[----:B------:R-:W-:Y:S01]  /*da60*/  SHF.R.U64 R18, R18, 0x10, R19 ;  /* 0x0000001012127819 */ /* 0x000fe20000001213 */
[----:B------:R-:W2:Y:S01]  /*da70*/  LDS.128 R4, [R12+0xc100] ;  /* 0x00c100000c047984 */ /* 0x000ea20000000c00 */
[----:B------:R-:W-:-:S02]  /*da80*/  SHF.R.U32.HI R17, RZ, 0x10, R17 ;  /* 0x00000010ff117819 */ /* 0x000fc40000011611 */
[----:B------:R-:W-:Y:S02]  /*da90*/  SHF.R.U32.HI R19, RZ, 0x10, R19 ;  /* 0x00000010ff137819 */ /* 0x000fe40000011613 */
[--C-:B------:R-:W-:Y:S01]  /*daa0*/  SHF.R.U64 R16, R30, 0x10, R31.reuse ;  /* 0x000000101e107819 */ /* 0x100fe2000000121f */
[----:B------:R-:W-:Y:S01]  /*dab0*/  HADD2.F32 R44, -RZ, R17.H0_H0 ;  /* 0x20000011ff2c7230 */ /* 0x000fe20000004100 */
[----:B------:R-:W-:Y:S01]  /*dac0*/  SHF.R.U32.HI R30, RZ, 0x10, R31 ;  /* 0x00000010ff1e7819 */ /* 0x000fe2000001161f */
[----:B------:R-:W-:Y:S02]  /*dad0*/  HADD2.F32 R64, -RZ, R19.H0_H0 ;  /* 0x20000013ff407230 */ /* 0x000fe40000004100 */
[----:B------:R-:W-:Y:S02]  /*dae0*/  HADD2.F32 R17, -RZ, R74.H1_H1 ;  /* 0x3000004aff117230 */ /* 0x000fe40000004100 */
[----:B------:R-:W-:Y:S02]  /*daf0*/  HADD2.F32 R66, -RZ, R30.H0_H0 ;  /* 0x2000001eff427230 */ /* 0x000fe40000004100 */
[----:B-1----:R-:W-:-:S02]  /*db00*/  HADD2.F32 R24, -RZ, R9.H0_H0 ;  /* 0x20000009ff187230 */ /* 0x002fc40000004100 */
[----:B------:R-:W-:Y:S02]  /*db10*/  HADD2.F32 R25, -RZ, R9.H1_H1 ;  /* 0x30000009ff197230 */ /* 0x000fe40000004100 */
[--C-:B------:R-:W-:Y:S01]  /*db20*/  HADD2.F32 R9, -RZ, R11.reuse.H0_H0 ;  /* 0x2000000bff097230 */ /* 0x100fe20000004100 */
[-C--:B------:R-:W-:Y:S01]  /*db30*/  FMUL.FTZ R43, R24, R29.reuse ;  /* 0x0000001d182b7220 */ /* 0x080fe20000410000 */
[----:B------:R-:W-:Y:S02]  /*db40*/  HADD2.F32 R11, -RZ, R11.H1_H1 ;  /* 0x3000000bff0b7230 */ /* 0x000fe40000004100 */
[--C-:B--2---:R-:W-:Y:S01]  /*db50*/  HADD2.F32 R40, -RZ, R5.reuse.H0_H0 ;  /* 0x20000005ff287230 */ /* 0x104fe20000004100 */
[----:B------:R-:W-:Y:S01]  /*db60*/  FMUL.FTZ R60, R9, R46 ;  /* 0x0000002e093c7220 */ /* 0x000fe20000410000 */
[----:B------:R-:W-:Y:S01]  /*db70*/  HADD2.F32 R31, -RZ, R5.H1_H1 ;  /* 0x30000005ff1f7230 */ /* 0x000fe20000004100 */
[----:B------:R-:W-:Y:S01]  /*db80*/  FMUL.FTZ R30, R11, R64 ;  /* 0x000000400b1e7220 */ /* 0x000fe20000410000 */
[--C-:B------:R-:W-:Y:S01]  /*db90*/  HADD2.F32 R5, -RZ, R7.reuse.H0_H0 ;  /* 0x20000007ff057230 */ /* 0x100fe20000004100 */
[C---:B------:R-:W-:Y:S01]  /*dba0*/  FMUL.FTZ R29, R40.reuse, R29 ;  /* 0x0000001d281d7220 */ /* 0x040fe20000410000 */
[----:B------:R-:W-:Y:S01]  /*dbb0*/  HADD2.F32 R7, -RZ, R7.H1_H1 ;  /* 0x30000007ff077230 */ /* 0x000fe20000004100 */
[----:B------:R-:W-:Y:S01]  /*dbc0*/  FFMA.FTZ R43, R40, R45, R43 ;  /* 0x0000002d282b7223 */ /* 0x000fe2000001002b */
[--C-:B------:R-:W-:Y:S01]  /*dbd0*/  HADD2.F32 R26, -RZ, R8.reuse.H0_H0 ;  /* 0x20000008ff1a7230 */ /* 0x100fe20000004100 */
[C---:B------:R-:W-:Y:S01]  /*dbe0*/  FMUL.FTZ R46, R5.reuse, R46 ;  /* 0x0000002e052e7220 */ /* 0x040fe20000410000 */
[----:B------:R-:W-:Y:S01]  /*dbf0*/  HADD2.F32 R27, -RZ, R8.H1_H1 ;  /* 0x30000008ff1b7230 */ /* 0x000fe20000004100 */
[----:B------:R-:W-:Y:S01]  /*dc00*/  FFMA.FTZ R60, R5, R62, R60 ;  /* 0x0000003e053c7223 */ /* 0x000fe2000001003c */
[----:B------:R-:W-:Y:S01]  /*dc10*/  HADD2.F32 R40, -RZ, R28.H0_H0 ;  /* 0x2000001cff287230 */ /* 0x000fe20000004100 */
[----:B------:R-:W-:Y:S01]  /*dc20*/  FMUL.FTZ R28, R25, R44 ;  /* 0x0000002c191c7220 */ /* 0x000fe20000410000 */
[----:B------:R-:W-:Y:S01]  /*dc30*/  HADD2.F32 R8, -RZ, R10.H0_H0 ;  /* 0x2000000aff087230 */ /* 0x000fe20000004100 */
[----:B------:R-:W-:Y:S01]  /*dc40*/  FMUL.FTZ R64, R7, R64 ;  /* 0x0000004007407220 */ /* 0x000fe20000410000 */
[----:B------:R-:W-:Y:S01]  /*dc50*/  HADD2.F32 R5, -RZ, R72.H1_H1 ;  /* 0x30000048ff057230 */ /* 0x000fe20000004100 */
[C---:B------:R-:W-:Y:S01]  /*dc60*/  FMUL.FTZ R44, R31.reuse, R44 ;  /* 0x0000002c1f2c7220 */ /* 0x040fe20000410000 */
[--C-:B------:R-:W-:Y:S01]  /*dc70*/  HADD2.F32 R41, -RZ, R4.reuse.H0_H0 ;  /* 0x20000004ff297230 */ /* 0x100fe20000004100 */
[----:B------:R-:W-:Y:S01]  /*dc80*/  FFMA.FTZ R28, R31, R40, R28 ;  /* 0x000000281f1c7223 */ /* 0x000fe2000001001c */
        /* <DEDUP_REMOVED lines=14> */
[----:B------:R-:W-:Y:S01]  /*dd70*/  F2FP.PACK_AB R7, R7, R60 ;  /* 0x0000003c0707723e */ /* 0x000fe200000000ff */
[----:B------:R-:W-:-:S02]  /*dd80*/  FMUL.FTZ R19, R27, R30 ;  /* 0x0000001e1b137220 */ /* 0x000fc40000410000 */
[-C--:B------:R-:W-:Y:S02]  /*dd90*/  FMUL.FTZ R4, R10, R31.reuse ;  /* 0x0000001f0a047220 */ /* 0x080fe40000410000 */
[----:B------:R-:W-:Y:S02]  /*dda0*/  FMUL.FTZ R30, R42, R30 ;  /* 0x0000001e2a1e7220 */ /* 0x000fe40000410000 */
[----:B------:R-:W-:Y:S02]  /*ddb0*/  FMUL.FTZ R31, R6, R31 ;  /* 0x0000001f061f7220 */ /* 0x000fe40000410000 */
[----:B------:R-:W-:Y:S01]  /*ddc0*/  FFMA.FTZ R17, R8, R17, -R5 ;  /* 0x0000001108117223 */ /* 0x000fe20000010805 */
[----:B------:R-:W-:Y:S01]  /*ddd0*/  F2FP.PACK_AB R5, R28, R43 ;  /* 0x0000002b1c05723e */ /* 0x000fe200000000ff */
        /* <DEDUP_REMOVED lines=17> */
.L_x_706:
[----:B------:R-:W-:Y:S05]  /*def0*/  BSYNC B0 ;  /* 0x0000000000007941 */ /* 0x000fea0003800000 */
.L_x_705:
[----:B------:R-:W-:-:S04]  /*df00*/  IADD3 R58, R58, 0x40, RZ ;  /* 0x000000403a3a7810 */ /* 0x000fc80007ffe0ff */
[----:B------:R-:W-:-:S13]  /*df10*/  ISETP.GE.AND P0, PT, R58, c[0x0][0x27c], PT ;  /* 0x00009f003a007a0c */ /* 0x000fda0003f06270 */
[----:B------:R-:W-:Y:S05]  /*df20*/  @P0 BRA `(.L_x_682) ;  /* 0x0000070000000947 */ /* 0x000fea0003800000 */
[----:B-1----:R-:W-:Y:S01]  /*df30*/  SHF.R.S32.HI R9, RZ, 0x1f, R58 ;  /* 0x0000001fff097819 */ /* 0x002fe2000001143a */
[----:B------:R-:W-:Y:S01]  /*df40*/  IMAD.MOV.U32 R7, RZ, RZ, c[0x0][0x27c] ;  /* 0x00009f00ff077624 */ /* 0x000fe200078e00ff */
[----:B------:R-:W-:Y:S01]  /*df50*/  SHF.R.S32.HI R4, RZ, 0x1f, R87 ;  /* 0x0000001fff047819 */ /* 0x000fe20000011457 */
[----:B------:R-:W-:Y:S01]  /*df60*/  IMAD.SHL.U32 R8, R87, 0x40, RZ ;  /* 0x0000004057087824 */ /* 0x000fe200078e00ff */
[----:B------:R-:W-:Y:S01]  /*df70*/  LEA.HI R5, R9, R58, RZ, 0x3 ;  /* 0x0000003a09057211 */ /* 0x000fe200078f18ff */
[----:B------:R-:W-:Y:S01]  /*df80*/  HADD2.F32 R25, -RZ, R55.H0_H0 ;  /* 0x20000037ff197230 */ /* 0x000fe20000004100 */
[----:B------:R-:W-:Y:S01]  /*df90*/  LEA.HI R4, R4, R87, RZ, 0x3 ;  /* 0x0000005704047211 */ /* 0x000fe200078f18ff */
[----:B------:R-:W-:Y:S01]  /*dfa0*/  HADD2.F32 R31, -RZ, R57.H0_H0 ;  /* 0x20000039ff1f7230 */ /* 0x000fe20000004100 */
[----:B------:R-:W-:Y:S01]  /*dfb0*/  SHF.R.S32.HI R6, RZ, 0x3, R5 ;  /* 0x00000003ff067819 */ /* 0x000fe20000011405 */
[----:B------:R-:W-:Y:S01]  /*dfc0*/  HADD2.F32 R30, -RZ, R54.H0_H0 ;  /* 0x20000036ff1e7230 */ /* 0x000fe20000004100 */
[----:B------:R-:W-:Y:S01]  /*dfd0*/  LOP3.LUT R8, R8, 0x1c0, RZ, 0xc0, !PT ;  /* 0x000001c008087812 */ /* 0x000fe200078ec0ff */
[----:B------:R-:W-:Y:S01]  /*dfe0*/  IMAD.SHL.U32 R4, R4, 0x40, RZ ;  /* 0x0000004004047824 */ /* 0x000fe200078e00ff */
[----:B------:R-:W-:Y:S01]  /*dff0*/  LEA.HI R7, R7, R6, RZ, 0x1d ;  /* 0x0000000607077211 */ /* 0x000fe200078fe8ff */
[----:B------:R-:W-:Y:S01]  /*e000*/  HADD2.F32 R40, -RZ, R56.H0_H0 ;  /* 0x20000038ff287230 */ /* 0x000fe20000004100 */
[----:B------:R-:W-:Y:S01]  /*e010*/  LEA.HI R9, R9, R58, RZ, 0x6 ;  /* 0x0000003a09097211 */ /* 0x000fe200078f30ff */
[----:B------:R-:W-:Y:S01]  /*e020*/  HADD2.F32 R54, -RZ, R54.H1_H1 ;  /* 0x30000036ff367230 */ /* 0x000fe20000004100 */
[----:B------:R-:W-:Y:S01]  /*e030*/  SHF.R.S32.HI R6, RZ, 0x1f, R7 ;  /* 0x0000001fff067819 */ /* 0x000fe20000011407 */
[----:B------:R-:W-:Y:S01]  /*e040*/  IMAD.SHL.U32 R11, R7, 0x8, RZ ;  /* 0x00000008070b7824 */ /* 0x000fe200078e00ff */
[----:B------:R-:W-:Y:S01]  /*e050*/  LOP3.LUT R10, R8, 0x38, R5, 0xf8, !PT ;  /* 0x00000038080a7812 */ /* 0x000fe200078ef805 */
[----:B------:R-:W-:Y:S01]  /*e060*/  HADD2.F32 R56, -RZ, R56.H1_H1 ;  /* 0x30000038ff387230 */ /* 0x000fe20000004100 */
[----:B------:R-:W-:Y:S01]  /*e070*/  SHF.L.U32 R9, R9, 0x7, RZ ;  /* 0x0000000709097819 */ /* 0x000fe200000006ff */
[----:B------:R-:W-:Y:S01]  /*e080*/  HADD2.F32 R55, -RZ, R55.H1_H1 ;  /* 0x30000037ff377230 */ /* 0x000fe20000004100 */
[----:B------:R-:W-:Y:S01]  /*e090*/  SHF.R.U32.HI R5, RZ, 0x3, R8 ;  /* 0x00000003ff057819 */ /* 0x000fe20000011608 */
[----:B------:R-:W-:Y:S01]  /*e0a0*/  HADD2.F32 R57, -RZ, R57.H1_H1 ;  /* 0x30000039ff397230 */ /* 0x000fe20000004100 */
[----:B------:R-:W-:-:S02]  /*e0b0*/  LEA.HI R6, R6, R7, RZ, 0x3 ;  /* 0x0000000706067211 */ /* 0x000fc400078f18ff */
[----:B------:R-:W-:Y:S02]  /*e0c0*/  LOP3.LUT R9, R9, 0x7fffe000, RZ, 0xc0, !PT ;  /* 0x7fffe00009097812 */ /* 0x000fe400078ec0ff */
[----:B------:R-:W-:Y:S02]  /*e0d0*/  LOP3.LUT R4, R4, 0xfffffe00, RZ, 0xc0, !PT ;  /* 0xfffffe0004047812 */ /* 0x000fe400078ec0ff */
[----:B------:R-:W-:Y:S02]  /*e0e0*/  LOP3.LUT R10, R10, R5, RZ, 0x3c, !PT ;  /* 0x000000050a0a7212 */ /* 0x000fe400078e3cff */
[----:B------:R-:W-:Y:S02]  /*e0f0*/  LOP3.LUT R8, R8, 0x38, R11, 0xf8, !PT ;  /* 0x0000003808087812 */ /* 0x000fe400078ef80b */
[----:B------:R-:W-:Y:S02]  /*e100*/  SHF.L.U32 R7, R6, 0xa, RZ ;  /* 0x0000000a06077819 */ /* 0x000fe400000006ff */
[----:B------:R-:W-:-:S02]  /*e110*/  IADD3 R9, R10, R9, R4 ;  /* 0x000000090a097210 */ /* 0x000fc40007ffe004 */
[----:B------:R-:W-:Y:S02]  /*e120*/  LOP3.LUT R6, R8, R5, RZ, 0x3c, !PT ;  /* 0x0000000508067212 */ /* 0x000fe400078e3cff */
[----:B------:R-:W-:Y:S01]  /*e130*/  LOP3.LUT R5, R7, 0x7fffe000, RZ, 0xc0, !PT ;  /* 0x7fffe00007057812 */ /* 0x000fe200078ec0ff */
[----:B------:R-:W-:Y:S01]  /*e140*/  IMAD.SHL.U32 R13, R9, 0x2, RZ ;  /* 0x00000002090d7824 */ /* 0x000fe200078e00ff */
[--C-:B------:R-:W-:Y:S02]  /*e150*/  SHF.R.U64 R15, R22, 0x10, R23.reuse ;  /* 0x00000010160f7819 */ /* 0x100fe40000001217 */
[----:B------:R-:W-:Y:S02]  /*e160*/  IADD3 R5, R6, R5, R4 ;  /* 0x0000000506057210 */ /* 0x000fe40007ffe004 */
[----:B------:R-:W1:Y:S01]  /*e170*/  LDS.128 R8, [R13+0xc100] ;  /* 0x00c100000d087984 */ /* 0x000e620000000c00 */
[----:B------:R-:W-:Y:S02]  /*e180*/  SHF.R.U32.HI R22, RZ, 0x10, R23 ;  /* 0x00000010ff167819 */ /* 0x000fe40000011617 */
[----:B------:R-:W-:-:S02]  /*e190*/  SHF.L.U32 R12, R5, 0x1, RZ ;  /* 0x00000001050c7819 */ /* 0x000fc400000006ff */
[----:B------:R-:W-:Y:S01]  /*e1a0*/  SHF.R.U64 R14, R34, 0x10, R35 ;  /* 0x00000010220e7819 */ /* 0x000fe20000001223 */
[----:B------:R-:W-:Y:S01]  /*e1b0*/  HADD2.F32 R22, -RZ, R22.H0_H0 ;  /* 0x20000016ff167230 */ /* 0x000fe20000004100 */
[----:B------:R-:W-:Y:S01]  /*e1c0*/  SHF.R.U64 R17, R20, 0x10, R21 ;  /* 0x0000001014117819 */ /* 0x000fe20000001215 */
[----:B------:R-:W2:Y:S01]  /*e1d0*/  LDS.128 R4, [R12+0xc100] ;  /* 0x00c100000c047984 */ /* 0x000ea20000000c00 */
[----:B------:R-:W-:Y:S02]  /*e1e0*/  SHF.R.U32.HI R34, RZ, 0x10, R35 ;  /* 0x00000010ff227819 */ /* 0x000fe40000011623 */
[----:B------:R-:W-:Y:S01]  /*e1f0*/  SHF.R.U32.HI R20, RZ, 0x10, R21 ;  /* 0x00000010ff147819 */ /* 0x000fe20000011615 */
[----:B------:R-:W-:Y:S01]  /*e200*/  HADD2.F32 R17, -RZ, R17.H0_H0 ;  /* 0x20000011ff117230 */ /* 0x000fe20000004100 */
[--C-:B------:R-:W-:Y:S01]  /*e210*/  SHF.R.U64 R16, R32, 0x10, R33.reuse ;  /* 0x0000001020107819 */ /* 0x100fe20000001221 */
[----:B------:R-:W-:Y:S01]  /*e220*/  HADD2.F32 R34, -RZ, R34.H0_H0 ;  /* 0x20000022ff227230 */ /* 0x000fe20000004100 */
[----:B------:R-:W-:Y:S01]  /*e230*/  SHF.R.U32.HI R32, RZ, 0x10, R33 ;  /* 0x00000010ff207819 */ /* 0x000fe20000011621 */
[----:B------:R-:W-:-:S02]  /*e240*/  HADD2.F32 R20, -RZ, R20.H0_H0 ;  /* 0x20000014ff147230 */ /* 0x000fc40000004100 */
[----:B------:R-:W-:Y:S02]  /*e250*/  HADD2.F32 R16, -RZ, R16.H0_H0 ;  /* 0x20000010ff107230 */ /* 0x000fe40000004100 */
[----:B------:R-:W-:Y:S02]  /*e260*/  HADD2.F32 R32, -RZ, R32.H0_H0 ;  /* 0x20000020ff207230 */ /* 0x000fe40000004100 */
[----:B-1----:R-:W-:Y:S02]  /*e270*/  HADD2.F32 R18, -RZ, R11.H0_H0 ;  /* 0x2000000bff127230 */ /* 0x002fe40000004100 */
[----:B------:R-:W-:Y:S02]  /*e280*/  HADD2.F32 R19, -RZ, R9.H0_H0 ;  /* 0x20000009ff137230 */ /* 0x000fe40000004100 */
[----:B------:R-:W-:Y:S01]  /*e290*/  HADD2.F32 R11, -RZ, R11.H1_H1 ;  /* 0x3000000bff0b7230 */ /* 0x000fe20000004100 */
[----:B------:R-:W-:Y:S01]  /*e2a0*/  FMUL.FTZ R29, R18, R25 ;  /* 0x00000019121d7220 */ /* 0x000fe20000410000 */
[----:B------:R-:W-:Y:S01]  /*e2b0*/  HADD2.F32 R9, -RZ, R9.H1_H1 ;  /* 0x30000009ff097230 */ /* 0x000fe20000004100 */
[----:B------:R-:W-:Y:S01]  /*e2c0*/  FMUL.FTZ R33, R19, R30 ;  /* 0x0000001e13217220 */ /* 0x000fe20000410000 */
[----:B--2---:R-:W-:-:S02]  /*e2d0*/  HADD2.F32 R24, -RZ, R7.H0_H0 ;  /* 0x20000007ff187230 */ /* 0x004fc40000004100 */
[----:B------:R-:W-:Y:S02]  /*e2e0*/  HADD2.F32 R26, -RZ, R5.H0_H0 ;  /* 0x20000005ff1a7230 */ /* 0x000fe40000004100 */
[----:B------:R-:W-:Y:S01]  /*e2f0*/  HADD2.F32 R7, -RZ, R7.H1_H1 ;  /* 0x30000007ff077230 */ /* 0x000fe20000004100 */
[C---:B------:R-:W-:Y:S01]  /*e300*/  FMUL.FTZ R25, R24.reuse, R25 ;  /* 0x0000001918197220 */ /* 0x040fe20000410000 */
[--C-:B------:R-:W-:Y:S01]  /*e310*/  HADD2.F32 R21, -RZ, R8.reuse.H0_H0 ;  /* 0x20000008ff157230 */ /* 0x100fe20000004100 */
[----:B------:R-:W-:Y:S01]  /*e320*/  FFMA.FTZ R29, R24, R31, R29 ;  /* 0x0000001f181d7223 */ /* 0x000fe2000001001d */
[----:B------:R-:W-:Y:S01]  /*e330*/  HADD2.F32 R23, -RZ, R8.H1_H1 ;  /* 0x30000008ff177230 */ /* 0x000fe20000004100 */
        /* <DEDUP_REMOVED lines=14> */
[----:B------:R-:W-:-:S02]  /*e420*/  FMUL.FTZ R20, R5, R20 ;  /* 0x0000001405147220 */ /* 0x000fc40000410000 */
[----:B------:R-:W-:Y:S02]  /*e430*/  FFMA.FTZ R26, R5, R32, R26 ;  /* 0x00000020051a7223 */ /* 0x000fe4000001001a */
[C---:B------:R-:W-:Y:S02]  /*e440*/  FMUL.FTZ R54, R27.reuse, R54 ;  /* 0x000000361b367220 */ /* 0x040fe40000410000 */
[----:B------:R-:W-:Y:S01]  /*e450*/  FFMA.FTZ R27, R27, R56, R7 ;  /* 0x000000381b1b7223 */ /* 0x000fe20000010007 */
[----:B------:R-:W-:Y:S01]  /*e460*/  HADD2.F32 R7, -RZ, R15.H0_H0 ;  /* 0x2000000fff077230 */ /* 0x000fe20000004100 */
[----:B------:R-:W-:Y:S02]  /*e470*/  FMUL.FTZ R5, R8, R55 ;  /* 0x0000003708057220 */ /* 0x000fe40000410000 */
[----:B------:R-:W-:Y:S02]  /*e480*/  FMUL.FTZ R35, R23, R17 ;  /* 0x0000001117237220 */ /* 0x000fe40000410000 */
[----:B------:R-:W-:Y:S01]  /*e490*/  FFMA.FTZ R15, R4, R57, R5 ;  /* 0x00000039040f7223 */ /* 0x000fe20000010005 */
[----:B------:R-:W-:Y:S01]  /*e4a0*/  HADD2.F32 R5, -RZ, R14.H0_H0 ;  /* 0x2000000eff057230 */ /* 0x000fe20000004100 */
[----:B------:R-:W-:-:S02]  /*e4b0*/  FMUL.FTZ R14, R10, R7 ;  /* 0x000000070a0e7220 */ /* 0x000fc40000410000 */
[----:B------:R-:W-:Y:S02]  /*e4c0*/  FMUL.FTZ R55, R4, R55 ;  /* 0x0000003704377220 */ /* 0x000fe40000410000 */
[----:B------:R-:W-:Y:S02]  /*e4d0*/  FMUL.FTZ R17, R28, R17 ;  /* 0x000000111c117220 */ /* 0x000fe40000410000 */
[----:B------:R-:W-:Y:S02]  /*e4e0*/  FMUL.FTZ R7, R6, R7 ;  /* 0x0000000706077220 */ /* 0x000fe40000410000 */
[----:B------:R-:W-:Y:S02]  /*e4f0*/  FFMA.FTZ R25, R18, R31, -R25 ;  /* 0x0000001f12197223 */ /* 0x000fe40000010819 */
[----:B------:R-:W-:Y:S02]  /*e500*/  FFMA.FTZ R22, R11, R34, -R22 ;  /* 0x000000220b167223 */ /* 0x000fe40000010816 */
[----:B------:R-:W-:-:S02]  /*e510*/  FFMA.FTZ R30, R19, R40, -R30 ;  /* 0x00000028131e7223 */ /* 0x000fc4000001081e */
[----:B------:R-:W-:Y:S01]  /*e520*/  FFMA.FTZ R9, R9, R32, -R20 ;  /* 0x0000002009097223 */ /* 0x000fe20000010814 */
[----:B------:R-:W-:Y:S01]  /*e530*/  F2FP.PACK_AB R11, R22, R25 ;  /* 0x00000019160b723e */ /* 0x000fe200000000ff */
[----:B------:R-:W-:Y:S02]  /*e540*/  FFMA.FTZ R54, R21, R56, -R54 ;  /* 0x0000003815367223 */ /* 0x000fe40000010836 */
[----:B------:R-:W-:Y:S01]  /*e550*/  FFMA.FTZ R55, R8, R57, -R55 ;  /* 0x0000003908377223 */ /* 0x000fe20000010837 */
[----:B------:R-:W-:Y:S01]  /*e560*/  F2FP.PACK_AB R9, R9, R30 ;  /* 0x0000001e0909723e */ /* 0x000fe200000000ff */
[-C--:B------:R-:W-:Y:S02]  /*e570*/  FFMA.FTZ R17, R23, R16.reuse, -R17 ;  /* 0x0000001017117223 */ /* 0x080fe40000010811 */
[----:B------:R-:W-:Y:S01]  /*e580*/  FFMA.FTZ R10, R10, R5, -R7 ;  /* 0x000000050a0a7223 */ /* 0x000fe20000010807 */
[----:B------:R-:W-:Y:S01]  /*e590*/  F2FP.PACK_AB R7, R24, R29 ;  /* 0x0000001d1807723e */ /* 0x000fe200000000ff */
        /* <DEDUP_REMOVED lines=9> */
.L_x_682:
[----:B------:R-:W-:Y:S05]  /*e630*/  BSYNC B2 ;  /* 0x0000000000027941 */ /* 0x000fea0003800000 */
.L_x_664:
        /* <DEDUP_REMOVED lines=8> */
[----:B------:R-:W-:Y:S01]  /*e6c0*/  LEA.HI R180, R180, R37, RZ, 0x3 ;  /* 0x00000025b4b47211 */ /* 0x000fe200078f18ff */
[----:B------:R-:W-:Y:S01]  /*e6d0*/  IMAD.IADD R7, R7, 0x1, R4 ;  /* 0x0000000107077824 */ /* 0x000fe200078e0204 */
[----:B------:R-:W-:Y:S01]  /*e6e0*/  SHF.R.S32.HI R4, RZ, 0x4, R53 ;  /* 0x00000004ff047819 */ /* 0x000fe20000011435 */
[C---:B------:R-:W-:Y:S01]  /*e6f0*/  IMAD R10, R208.reuse, c[0x0][0x21c], R51 ;  /* 0x00008700d00a7a24 */ /* 0x040fe200078e0233 */
[----:B------:R-:W-:Y:S01]  /*e700*/  LOP3.LUT R181, R181, 0xfffffff8, RZ, 0xc0, !PT ;  /* 0xfffffff8b5b57812 */ /* 0x000fe200078ec0ff */
[----:B------:R-:W-:Y:S01]  /*e710*/  IMAD.WIDE.U32 R6, R208, c[0x0][0x218], R6 ;  /* 0x00008600d0067a25 */ /* 0x000fe200078e0006 */
[----:B------:R-:W-:Y:S01]  /*e720*/  LOP3.LUT R180, R180, 0xfffffff8, RZ, 0xc0, !PT ;  /* 0xfffffff8b4b47812 */ /* 0x000fe200078ec0ff */
[----:B------:R-:W-:Y:S01]  /*e730*/  UISETP.GE.AND UP0, UPT, UR8, 0x2, UPT ;  /* 0x000000020800788c */ /* 0x000fe2000bf06270 */
[----:B------:R-:W-:Y:S01]  /*e740*/  BAR.SYNC.DEFER_BLOCKING 0x0 ;  /* 0x0000000000007b1d */ /* 0x000fe20000010000 */
[----:B------:R-:W-:Y:S01]  /*e750*/  IMAD.SHL.U32 R9, R39, 0x40, RZ ;  /* 0x0000004027097824 */ /* 0x000fe200078e00ff */
[----:B------:R-:W-:Y:S01]  /*e760*/  IADD3 R5, P0, R6, UR24, RZ ;  /* 0x0000001806057c10 */ /* 0x000fe2000ff1e0ff */
[----:B------:R-:W-:Y:S01]  /*e770*/  IMAD.SHL.U32 R6, R50, 0x8, RZ ;  /* 0x0000000832067824 */ /* 0x000fe200078e00ff */
[----:B------:R-:W-:Y:S01]  /*e780*/  ISETP.GE.AND P2, PT, R38, c[0x0][0x1d4], PT ;  /* 0x0000750026007a0c */ /* 0x000fe20003f46270 */
[----:B------:R-:W-:Y:S01]  /*e790*/  IMAD.SHL.U32 R90, R49, 0x40, RZ ;  /* 0x00000040315a7824 */ /* 0x000fe200078e00ff */
[----:B------:R-:W-:Y:S01]  /*e7a0*/  IADD3.X R10, R7, UR10, R10, P0, !PT ;  /* 0x0000000a070a7c10 */ /* 0x000fe200087fe40a */
[----:B------:R-:W-:Y:S01]  /*e7b0*/  IMAD.SHL.U32 R91, R48, 0x40, RZ ;  /* 0x00000040305b7824 */ /* 0x000fe200078e00ff */
[----:B------:R-:W-:Y:S01]  /*e7c0*/  LEA R8, P0, R5, c[0x0][0x1f8], 0x1 ;  /* 0x00007e0005087a11 */ /* 0x000fe200078008ff */
[----:B------:R-:W-:Y:S01]  /*e7d0*/  IMAD.SHL.U32 R211, R0, 0x2, RZ ;  /* 0x0000000200d37824 */ /* 0x000fe200078e00ff */
[----:B------:R-:W-:-:S02]  /*e7e0*/  LOP3.LUT R9, R9, 0x1c0, RZ, 0xc0, !PT ;  /* 0x000001c009097812 */ /* 0x000fc400078ec0ff */
[----:B------:R-:W-:Y:S01]  /*e7f0*/  LEA.HI R7, R53, R4, RZ, 0x1 ;  /* 0x0000000435077211 */ /* 0x000fe200078f08ff */
[----:B------:R-:W1:Y:S01]  /*e800*/  SHFL.IDX PT, R30, R8, RZ, 0x181f ;  /* 0x00181fff081e7589 */ /* 0x000e6200000e0000 */
[----:B------:R-:W-:Y:S02]  /*e810*/  LEA.HI.X R10, R5, c[0x0][0x1fc], R10, 0x1, P0 ;  /* 0x00007f00050a7a11 */ /* 0x000fe400000f0c0a */
[----:B------:R-:W-:Y:S01]  /*e820*/  SHF.R.U32.HI R5, RZ, 0x3, R9 ;  /* 0x00000003ff057819 */ /* 0x000fe20000011609 */
[----:B------:R2:W3:Y:S01]  /*e830*/  SHFL.IDX PT, R20, R8, 0x1, 0x181f ;  /* 0x00381f0008147f89 */ /* 0x0004e200000e0000 */
[----:B------:R-:W-:Y:S02]  /*e840*/  LOP3.LUT R7, R7, 0xfffffffe, RZ, 0xc0, !PT ;  /* 0xfffffffe07077812 */ /* 0x000fe400078ec0ff */
[----:B------:R-:W-:Y:S02]  /*e850*/  LOP3.LUT R6, R9, 0x8, R6, 0xf8, !PT ;  /* 0x0000000809067812 */ /* 0x000fe400078ef806 */
[----:B------:R-:W-:Y:S01]  /*e860*/  LOP3.LUT P0, RZ, R39, 0x2, RZ, 0xc0, !PT ;  /* 0x0000000227ff7812 */ /* 0x000fe2000780c0ff */
[----:B------:R-:W-:Y:S01]  /*e870*/  IMAD.IADD R7, R4, 0x1, -R7 ;  /* 0x0000000104077824 */ /* 0x000fe200078e0a07 */
[----:B------:R-:W-:Y:S01]  /*e880*/  LOP3.LUT R6, R6, R5, RZ, 0x3c, !PT ;  /* 0x0000000506067212 */ /* 0x000fe200078e3cff */
[----:B------:R-:W-:Y:S01]  /*e890*/  SHFL.IDX PT, R4, R10, 0x1, 0x181f ;  /* 0x00381f000a047f89 */ /* 0x000fe200000e0000 */
[----:B------:R-:W-:-:S02]  /*e8a0*/  LOP3.LUT R90, R90, 0x1c0, RZ, 0xc0, !PT ;  /* 0x000001c05a5a7812 */ /* 0x000fc400078ec0ff */
[----:B------:R-:W-:Y:S01]  /*e8b0*/  LOP3.LUT R91, R91, 0xfffffe00, RZ, 0xc0, !PT ;  /* 0xfffffe005b5b7812 */ /* 0x000fe200078ec0ff */
[----:B------:R4:W5:Y:S01]  /*e8c0*/  SHFL.IDX PT, R5, R10, RZ, 0x181f ;  /* 0x00181fff0a057589 */ /* 0x00096200000e0000 */
[C---:B------:R-:W-:Y:S01]  /*e8d0*/  IMAD R205, R7.reuse, 0x200, R6 ;  /* 0x0000020007cd7824 */ /* 0x040fe200078e0206 */
[----:B------:R-:W-:Y:S01]  /*e8e0*/  P2R R12, PR, RZ, 0x8 ;  /* 0x00000008ff0c7803 */ /* 0x000fe20000000000 */
[----:B------:R-:W-:Y:S02]  /*e8f0*/  IMAD.SHL.U32 R7, R7, 0x8, RZ ;  /* 0x0000000807077824 */ /* 0x000fe400078e00ff */
[----:B------:R-:W-:-:S03]  /*e900*/  IMAD.SHL.U32 R205, R205, 0x2, RZ ;  /* 0x00000002cdcd7824 */ /* 0x000fc600078e00ff */
[----:B------:R-:W-:Y:S02]  /*e910*/  LOP3.LUT R7, R90, 0x8, R7, 0xf8, !PT ;  /* 0x000000085a077812 */ /* 0x000fe400078ef807 */
[----:B------:R-:W-:Y:S01]  /*e920*/  IADD3 R6, R205, 0x6100, RZ ;  /* 0x00006100cd067810 */ /* 0x000fe20007ffe0ff */
[----:B--2---:R-:W-:Y:S01]  /*e930*/  IMAD.WIDE R8, R89, 0x2, RZ ;  /* 0x0000000259087825 */ /* 0x004fe200078e02ff */
[----:B------:R-:W-:Y:S01]  /*e940*/  IADD3 R204, R205, 0x6120, RZ ;  /* 0x00006120cdcc7810 */ /* 0x000fe20007ffe0ff */
[----:B------:R-:W-:Y:S01]  /*e950*/  LDSM.16.M88.4 R60, [R205+0x6100] ;  /* 0x00610000cd3c783b */ /* 0x000fe20000000200 */
[----:B------:R-:W-:Y:S02]  /*e960*/  @P0 IADD3 R204, R6, -0x20, RZ ;  /* 0xffffffe006cc0810 */ /* 0x000fe40007ffe0ff */
[----:B-1----:R-:W-:Y:S01]  /*e970*/  IADD3 R40, P1, R30, R8, RZ ;  /* 0x000000081e287210 */ /* 0x002fe20007f3e0ff */
[----:B------:R-:W-:Y:S01]  /*e980*/  LDSM.16.M88.4 R52, [R205+0x6900] ;  /* 0x00690000cd34783b */ /* 0x000fe20000000200 */
[----:B---3--:R-:W-:-:S02]  /*e990*/  IADD3 R28, P0, R8, R20, RZ ;  /* 0x00000014081c7210 */ /* 0x008fc40007f1e0ff */
[----:B------:R-:W-:Y:S01]  /*e9a0*/  SHF.R.U32.HI R90, RZ, 0x3, R90 ;  /* 0x00000003ff5a7819 */ /* 0x000fe2000001165a */
[----:B------:R-:W-:Y:S01]  /*e9b0*/  LDSM.16.M88.4 R44, [R205+0x7100] ;  /* 0x00710000cd2c783b */ /* 0x000fe20000000200 */
[C---:B------:R-:W-:Y:S01]  /*e9c0*/  IADD3 R195, R204.reuse, 0x800, RZ ;  /* 0x00000800ccc37810 */ /* 0x040fe20007ffe0ff */
[----:B----4-:R-:W-:Y:S01]  /*e9d0*/  IMAD.WIDE R10, R181, 0x2, RZ ;  /* 0x00000002b50a7825 */ /* 0x010fe200078e02ff */
[----:B------:R-:W-:Y:S01]  /*e9e0*/  LOP3.LUT R90, R7, R90, RZ, 0x3c, !PT ;  /* 0x0000005a075a7212 */ /* 0x000fe200078e3cff */
[----:B------:R-:W-:Y:S01]  /*e9f0*/  LDSM.16.M88.4 R80, [R204] ;  /* 0x00000000cc50783b */ /* 0x000fe20000000200 */
[----:B------:R-:W-:Y:S01]  /*ea00*/  IADD3 R194, R204, 0x1000, RZ ;  /* 0x00001000ccc27810 */ /* 0x000fe20007ffe0ff */
[----:B-----5:R-:W-:Y:S01]  /*ea10*/  IMAD.X R41, R5, 0x1, R9, P1 ;  /* 0x0000000105297824 */ /* 0x020fe200008e0609 */
[----:B------:R-:W-:Y:S01]  /*ea20*/  IADD3 R14, P1, R30, R10, RZ ;  /* 0x0000000a1e0e7210 */ /* 0x000fe20007f3e0ff */
[----:B------:R-:W-:Y:S01]  /*ea30*/  IMAD.X R29, R9, 0x1, R4, P0 ;  /* 0x00000001091d7824 */ /* 0x000fe200000e0604 */
[----:B------:R-:W-:Y:S01]  /*ea40*/  IADD3 R22, P0, R10, R20, RZ ;  /* 0x000000140a167210 */ /* 0x000fe20007f1e0ff */
[----:B------:R-:W-:Y:S01]  /*ea50*/  IMAD.WIDE R8, R180, 0x2, RZ ;  /* 0x00000002b4087825 */ /* 0x000fe200078e02ff */
[----:B------:R-:W-:Y:S01]  /*ea60*/  LDSM.16.M88.4 R64, [R204+0x800] ;  /* 0x00080000cc40783b */ /* 0x000fe20000000200 */
[----:B------:R-:W-:-:S02]  /*ea70*/  IADD3 R193, R204, 0x1800, RZ ;  /* 0x00001800ccc17810 */ /* 0x000fc40007ffe0ff */
[----:B------:R-:W-:Y:S01]  /*ea80*/  IMAD.X R15, R5, 0x1, R11, P1 ;  /* 0x00000001050f7824 */ /* 0x000fe200008e060b */
[----:B------:R-:W-:Y:S01]  /*ea90*/  IADD3 R30, P1, R30, R8, RZ ;  /* 0x000000081e1e7210 */ /* 0x000fe20007f3e0ff */
[--C-:B------:R-:W-:Y:S01]  /*eaa0*/  IMAD.X R23, R11, 0x1, R4.reuse, P0 ;  /* 0x000000010b177824 */ /* 0x100fe200000e0604 */
[----:B------:R-:W-:Y:S01]  /*eab0*/  IADD3 R20, P0, R8, R20, RZ ;  /* 0x0000001408147210 */ /* 0x000fe20007f1e0ff */
[----:B------:R-:W-:Y:S01]  /*eac0*/  LDSM.16.M88.4 R32, [R204+0x1000] ;  /* 0x00100000cc20783b */ /* 0x000fe20000000200 */
[----:B------:R-:W-:Y:S01]  /*ead0*/  IADD3 R191, R204, 0x2000, RZ ;  /* 0x00002000ccbf7810 */ /* 0x000fe20007ffe0ff */
[----:B------:R-:W-:Y:S01]  /*eae0*/  IMAD.X R31, R5, 0x1, R9, P1 ;  /* 0x00000001051f7824 */ /* 0x000fe200008e0609 */
[----:B------:R-:W-:Y:S01]  /*eaf0*/  ISETP.GE.AND P1, PT, R89, c[0x0][0x1d4], PT ;  /* 0x0000750059007a0c */ /* 0x000fe20003f26270 */
[----:B------:R-:W-:Y:S01]  /*eb00*/  IMAD R5, R69, 0x400, R91 ;  /* 0x0000040045057824 */ /* 0x000fe200078e025b */
[----:B------:R-:W-:Y:S01]  /*eb10*/  LDSM.16.M88.4 R24, [R204+0x1800] ;  /* 0x00180000cc18783b */ /* 0x000fe20000000200 */
[----:B------:R-:W-:Y:S01]  /*eb20*/  IMAD.X R21, R9, 0x1, R4, P0 ;  /* 0x0000000109157824 */ /* 0x000fe200000e0604 */
[----:B------:R-:W-:Y:S01]  /*eb30*/  ISETP.LT.OR P0, PT, R36, 0x1, P1 ;  /* 0x000000012400780c */ /* 0x000fe20000f01670 */
[----:B------:R-:W-:Y:S01]  /*eb40*/  IMAD.IADD R0, R90, 0x1, R5 ;  /* 0x000000015a007824 */ /* 0x000fe200078e0205 */
[----:B------:R-:W-:Y:S01]  /*eb50*/  LDSM.16.M88.4 R8, [R205+0x7900] ;  /* 0x00790000cd08783b */ /* 0x000fe20000000200 */
[----:B------:R-:W-:-:S02]  /*eb60*/  ISETP.LT.OR P1, PT, R36, 0x21, P1 ;  /* 0x000000212400780c */ /* 0x000fc40000f21670 */
        /* <DEDUP_REMOVED lines=18> */
[----:B------:R-:W-:-:S09]  /*ec90*/  IADD3 R184, R204, 0x5800, RZ ;  /* 0x00005800ccb87810 */ /* 0x000fd20007ffe0ff */
[----:B------:R4:W-:Y:S01]  /*eca0*/  LDGSTS.E.BYPASS.LTC128B.128 [R211+0x2100], [R14.64], !P0 ;  /* 0x021000000ed37fae */ /* 0x0009e2000c101d54 */
[----:B------:R-:W-:-:S04]  /*ecb0*/  ISETP.GE.AND P0, PT, R37, c[0x0][0x1d4], PT ;  /* 0x0000750025007a0c */ /* 0x000fc80003f06270 */
[C---:B------:R-:W-:Y:S02]  /*ecc0*/  ISETP.LT.OR P3, PT, R36.reuse, 0x1, P0 ;  /* 0x000000012400780c */ /* 0x040fe40000761670 */
[----:B------:R-:W-:-:S11]  /*ecd0*/  ISETP.LT.OR P0, PT, R36, 0x21, P0 ;  /* 0x000000212400780c */ /* 0x000fd60000701670 */
[----:B------:R5:W-:Y:S01]  /*ece0*/  LDGSTS.E.BYPASS.LTC128B.128 [R211+0x4100], [R30.64], !P3 ;  /* 0x041000001ed37fae */ /* 0x000be2000d901d54 */
[----:B------:R-:W-:Y:S01]  /*ecf0*/  ISETP.NE.AND P3, PT, R12, RZ, PT ;  /* 0x000000ff0c00720c */ /* 0x000fe20003f65270 */
[----:B-1----:R-:W-:Y:S02]  /*ed00*/  HMMA.16816.F32 R56, R4, R52, RZ ;  /* 0x000000340438723c */ /* 0x002fe400000018ff */
[----:B------:R5:W-:Y:S01]  /*ed10*/  LDGSTS.E.BYPASS.LTC128B.128 [R211+0x1100], [R28.64], !P1 ;  /* 0x011000001cd37fae */ /* 0x000be2000c901d54 */
[----:B------:R-:W-:-:S04]  /*ed20*/  LOP3.LUT P1, RZ, R39, 0x4, RZ, 0xc0, !PT ;  /* 0x0000000427ff7812 */ /* 0x000fc8000782c0ff */
[----:B------:R-:W-:Y:S01]  /*ed30*/  SEL R0, R0, 0xffffffc0, !P1 ;  /* 0xffffffc000007807 */ /* 0x000fe20004800000 */
[----:B----4-:R-:W-:Y:S01]  /*ed40*/  HMMA.16816.F32 R12, R4, R60, RZ ;  /* 0x0000003c040c723c */ /* 0x010fe200000018ff */
[----:B------:R-:W-:-:S03]  /*ed50*/  ISETP.LT.OR P1, PT, R36, 0x21, P2 ;  /* 0x000000212400780c */ /* 0x000fc60001721670 */
[----:B------:R-:W-:Y:S02]  /*ed60*/  IMAD.IADD R200, R205, 0x1, R0 ;  /* 0x00000001cdc87824 */ /* 0x000fe400078e0200 */
[----:B------:R-:W-:Y:S02]  /*ed70*/  IMAD.IADD R192, R0, 0x1, R204 ;  /* 0x0000000100c07824 */ /* 0x000fe400078e02cc */
[C---:B------:R-:W-:Y:S06]  /*ed80*/  HMMA.16816.F32 R60, R4.reuse, R62, RZ ;  /* 0x0000003e043c723c */ /* 0x040fec00000018ff */
[----:B------:R1:W-:Y:S02]  /*ed90*/  LDGSTS.E.BYPASS.LTC128B.128 [R211+0x3100], [R22.64], !P1 ;  /* 0x0310000016d37fae */ /* 0x0003e4000c901d54 */
[----:B------:R-:W-:Y:S02]  /*eda0*/  HMMA.16816.F32 R48, R4, R44, RZ ;  /* 0x0000002c0430723c */ /* 0x000fe400000018ff */
[----:B------:R1:W-:Y:S01]  /*edb0*/  LDGSTS.E.BYPASS.LTC128B.128 [R211+0x5100], [R20.64], !P0 ;  /* 0x0510000014d37fae */ /* 0x0003e2000c101d54 */
[----:B------:R-:W-:-:S03]  /*edc0*/  PLOP3.LUT P0, PT, PT, PT, UP0, 0x80, 0x0 ;  /* 0x000000000000781c */ /* 0x000fc60003f0f008 */
[----:B------:R-:W-:Y:S02]  /*edd0*/  LDSM.16.M88.4 R36, [R201+0xc100] ;  /* 0x00c10000c924783b */ /* 0x000fe40000000200 */
[----:B--2---:R-:W-:Y:S02]  /*ede0*/  HMMA.16816.F32 R12, R16, R80, R12 ;  /* 0x00000050100c723c */ /* 0x004fe4000000180c */
[----:B------:R-:W2:Y:S04]  /*edf0*/  LDSM.16.M88.4 R76, [R200+0x6100] ;  /* 0x00610000c84c783b */ /* 0x000ea80000000200 */
[----:B------:R-:W-:Y:S02]  /*ee00*/  LDSM.16.M88.4 R84, [R192] ;  /* 0x00000000c054783b */ /* 0x000fe40000000200 */
[C---:B------:R-:W-:Y:S02]  /*ee10*/  HMMA.16816.F32 R52, R4.reuse, R54, RZ ;  /* 0x000000360434723c */ /* 0x040fe400000018ff */
[----:B------:R-:W-:Y:S04]  /*ee20*/  LDSM.16.M88.4 R72, [R200+0x6900] ;  /* 0x00690000c848783b */ /* 0x000fe80000000200 */
[----:B-----5:R-:W-:Y:S02]  /*ee30*/  LDSM.16.M88.4 R28, [R200+0x7100] ;  /* 0x00710000c81c783b */ /* 0x020fe40000000200 */
[C---:B------:R-:W-:Y:S02]  /*ee40*/  HMMA.16816.F32 R44, R4.reuse, R46, RZ ;  /* 0x0000002e042c723c */ /* 0x040fe400000018ff */
[----:B------:R-:W0:Y:S04]  /*ee50*/  LDGDEPBAR ;  /* 0x00000000000079af */ /* 0x000e280000000000 */
[----:B-1----:R-:W-:Y:S02]  /*ee60*/  LDSM.16.M88.4 R20, [R200+0x7900] ;  /* 0x00790000c814783b */ /* 0x002fe40000000200 */
[C---:B---3--:R-:W-:Y:S08]  /*ee70*/  HMMA.16816.F32 R40, R4.reuse, R8, RZ ;  /* 0x000000080428723c */ /* 0x048ff000000018ff */
[----:B------:R-:W-:Y:S01]  /*ee80*/  HMMA.16816.F32 R4, R4, R10, RZ ;  /* 0x0000000a0404723c */ /* 0x000fe200000018ff */
[----:B------:R-:W1:Y:S07]  /*ee90*/  LDSM.16.M88.4 R8, [R199+0xc100] ;  /* 0x00c10000c708783b */ /* 0x000e6e0000000200 */
        /* <DEDUP_REMOVED lines=51> */
[----:B------:R-:W5:Y:S03]  /*f1d0*/  LDSM.16.M88.4 R16, [R200+0x9900] ;  /* 0x00990000c810783b */ /* 0x000f660000000200 */
        /* <DEDUP_REMOVED lines=13> */
[----:B------:R-:W-:Y:S01]  /*f2b0*/  HMMA.16816.F32 R60, R8, R86, R60 ;  /* 0x00000056083c723c */ /* 0x000fe2000000183c */
[----:B------:R-:W-:Y:S07]  /*f2c0*/  LDSM.16.M88.4 R84, [R204+0x4000] ;  /* 0x00400000cc54783b */ /* 0x000fee0000000200 */
[----:B-1----:R-:W-:Y:S08]  /*f2d0*/  HMMA.16816.F32 R12, R28, R76, R12 ;  /* 0x0000004c1c0c723c */ /* 0x002ff0000000180c */
[C---:B------:R-:W-:Y:S08]  /*f2e0*/  HMMA.16816.F32 R56, R8.reuse, R80, R56 ;  /* 0x000000500838723c */ /* 0x040ff00000001838 */
[C---:B------:R-:W-:Y:S01]  /*f2f0*/  HMMA.16816.F32 R52, R8.reuse, R82, R52 ;  /* 0x000000520834723c */ /* 0x040fe20000001834 */
[----:B------:R-:W1:Y:S07]  /*f300*/  LDSM.16.M88.4 R80, [R202+0x14100] ;  /* 0x01410000ca50783b */ /* 0x000e6e0000000200 */
[C---:B----4-:R-:W-:Y:S08]  /*f310*/  HMMA.16816.F32 R48, R8.reuse, R20, R48 ;  /* 0x000000140830723c */ /* 0x050ff00000001830 */
        /* <DEDUP_REMOVED lines=19> */
[----:B------:R-:W-:Y:S01]  /*f450*/  HMMA.16816.F32 R60, R4, R26, R60 ;  /* 0x0000001a043c723c */ /* 0x000fe2000000183c */
[----:B------:R-:W-:Y:S07]  /*f460*/  LDSM.16.M88.4 R24, [R200+0xa900] ;  /* 0x00a90000c818783b */ /* 0x000fee0000000200 */
[----:B-1----:R-:W-:Y:S08]  /*f470*/  HMMA.16816.F32 R12, R80, R84, R12 ;  /* 0x00000054500c723c */ /* 0x002ff0000000180c */
        /* <DEDUP_REMOVED lines=9> */
[----:B------:R-:W1:Y:S03]  /*f510*/  LDSM.16.M88.4 R4, [R192+0x4000] ;  /* 0x00400000c004783b */ /* 0x000e660000000200 */
[----:B------:R-:W-:Y:S08]  /*f520*/  HMMA.16816.F32 R60, R80, R86, R60 ;  /* 0x00000056503c723c */ /* 0x000ff0000000183c */
[----:B--2---:R-:W-:Y:S08]  /*f530*/  HMMA.16816.F32 R12, R32, R28, R12 ;  /* 0x0000001c200c723c */ /* 0x004ff0000000180c */
        /* <DEDUP_REMOVED lines=10> */
[----:B------:R-:W-:Y:S08]  /*f5e0*/  HMMA.16816.F32 R60, R32, R30, R60 ;  /* 0x0000001e203c723c */ /* 0x000ff0000000183c */
[----:B-1----:R-:W-:Y:S07]  /*f5f0*/  HMMA.16816.F32 R12, R8, R4, R12 ;  /* 0x00000004080c723c */ /* 0x002fee000000180c */
[----:B------:R-:W-:Y:S01]  /*f600*/  LOP3.LUT R4, R90, R91, RZ, 0xfc, !PT ;  /* 0x0000005b5a047212 */ /* 0x000fe200078efcff */
[C---:B------:R-:W-:Y:S08]  /*f610*/  HMMA.16816.F32 R56, R32.reuse, R24, R56 ;  /* 0x000000182038723c */ /* 0x040ff00000001838 */
[C---:B------:R-:W-:Y:S08]  /*f620*/  HMMA.16816.F32 R52, R32.reuse, R26, R52 ;  /* 0x0000001a2034723c */ /* 0x040ff00000001834 */
[----:B------:R-:W-:Y:S01]  /*f630*/  HMMA.16816.F32 R48, R32, R20, R48 ;  /* 0x000000142030723c */ /* 0x000fe20000001830 */
[----:B------:R-:W-:-:S02]  /*f640*/  FMUL.FTZ R5, R12, c[0x0][0x320] ;  /* 0x0000c8000c057a20 */ /* 0x000fc40000410000 */
[----:B------:R-:W-:-:S04]  /*f650*/  FMUL.FTZ R0, R14, c[0x0][0x320] ;  /* 0x0000c8000e007a20 */ /* 0x000fc80000410000 */
[----:B------:R-:W1:Y:S01]  /*f660*/  MUFU.TANH R5, R5 ;  /* 0x0000000500057308 */ /* 0x000e620000002400 */
[C---:B------:R-:W-:Y:S07]  /*f670*/  HMMA.16816.F32 R44, R32.reuse, R22, R44 ;  /* 0x00000016202c723c */ /* 0x040fee000000182c */
[----:B------:R-:W1:Y:S01]  /*f680*/  MUFU.TANH R0, R0 ;  /* 0x0000000000007308 */ /* 0x000e620000002400 */
[C---:B------:R-:W-:Y:S07]  /*f690*/  HMMA.16816.F32 R40, R32.reuse, R16, R40 ;  /* 0x000000102028723c */ /* 0x040fee0000001828 */
[----:B------:R-:W-:Y:S01]  /*f6a0*/  SHF.R.S32.HI R16, RZ, 0x1f, R181 ;  /* 0x0000001fff107819 */ /* 0x000fe200000114b5 */
[----:B------:R-:W-:Y:S07]  /*f6b0*/  HMMA.16816.F32 R80, R32, R18, R80 ;  /* 0x000000122050723c */ /* 0x000fee0000001850 */
[----:B------:R-:W-:Y:S01]  /*f6c0*/  SHF.R.S32.HI R18, RZ, 0x1f, R89 ;  /* 0x0000001fff127819 */ /* 0x000fe20000011459 */
[C---:B------:R-:W-:Y:S07]  /*f6d0*/  HMMA.16816.F32 R60, R8.reuse, R6, R60 ;  /* 0x00000006083c723c */ /* 0x040fee000000183c */
[----:B------:R-:W-:Y:S01]  /*f6e0*/  FMUL.FTZ R6, R13, c[0x0][0x320] ;  /* 0x0000c8000d067a20 */ /* 0x000fe20000410000 */
[C---:B--2---:R-:W-:Y:S05]  /*f6f0*/  HMMA.16816.F32 R56, R8.reuse, R72, R56 ;  /* 0x000000480838723c */ /* 0x044fea0000001838 */
[----:B------:R-:W2:Y:S03]  /*f700*/  MUFU.TANH R6, R6 ;  /* 0x0000000600067308 */ /* 0x000ea60000002400 */
        /* <DEDUP_REMOVED lines=8> */
[----:B-12---:R-:W-:Y:S01]  /*f790*/  ULEA UR4, UR8, UR13, 0x6 ;  /* 0x0000000d08047291 */ /* 0x006fe2000f8e303f */
        /* <DEDUP_REMOVED lines=13> */
[C---:B------:R-:W-:Y:S01]  /*f870*/  SHF.L.U64.HI R17, R181.reuse, 0x1, R16 ;  /* 0x00000001b5117819 */ /* 0x040fe20000010210 */
[----:B------:R-:W-:Y:S01]  /*f880*/  IMAD.SHL.U32 R16, R181, 0x2, RZ ;  /* 0x00000002b5107824 */ /* 0x000fe200078e00ff */
[----:B------:R-:W-:Y:S01]  /*f890*/  IADD3 R19, -R88, 0x10, RZ ;  /* 0x0000001058137810 */ /* 0x000fe20007ffe1ff */
[----:B------:R-:W-:Y:S01]  /*f8a0*/  IMAD R209, R10, c[0x0][0x2b8], R209 ;  /* 0x0000ae000ad17a24 */ /* 0x000fe200078e02d1 */
[----:B------:R-:W-:Y:S02]  /*f8b0*/  SHF.L.U64.HI R11, R180, 0x1, R11 ;  /* 0x00000001b40b7819 */ /* 0x000fe4000001020b */
[----:B------:R-:W-:Y:S01]  /*f8c0*/  LOP3.LUT R19, R19, 0xf, RZ, 0xc0, !PT ;  /* 0x0000000f13137812 */ /* 0x000fe200078ec0ff */
[----:B------:R-:W-:Y:S01]  /*f8d0*/  IMAD.WIDE.U32 R12, R209, c[0x0][0x1e0], RZ ;  /* 0x00007800d10c7a25 */ /* 0x000fe200078e00ff */
[----:B------:R-:W-:-:S05]  /*f8e0*/  SHF.R.S32.HI R10, RZ, 0x1f, R209 ;  /* 0x0000001fff0a7819 */ /* 0x000fca00000114d1 */
[----:B------:R-:W-:-:S04]  /*f8f0*/  IMAD R10, R10, c[0x0][0x1e0], RZ ;  /* 0x000078000a0a7a24 */ /* 0x000fc800078e02ff */
[----:B------:R-:W-:-:S04]  /*f900*/  IMAD R7, R209, c[0x0][0x1e4], R10 ;  /* 0x00007900d1077a24 */ /* 0x000fc800078e020a */
[----:B------:R-:W-:Y:S01]  /*f910*/  IMAD.IADD R13, R13, 0x1, R7 ;  /* 0x000000010d0d7824 */ /* 0x000fe200078e0207 */
[----:B--2---:R-:W-:-:S03]  /*f920*/  SHF.R.S32.HI R7, RZ, 0x1f, R208 ;  /* 0x0000001fff077819 */ /* 0x004fc600000114d0 */
[----:B------:R-:W-:-:S04]  /*f930*/  IMAD.WIDE.U32 R8, R208, c[0x0][0x1f0], R12 ;  /* 0x00007c00d0087a25 */ /* 0x000fc800078e000c */
[----:B------:R-:W-:Y:S01]  /*f940*/  IMAD R7, R7, c[0x0][0x1f0], RZ ;  /* 0x00007c0007077a24 */ /* 0x000fe200078e02ff */
[----:B------:R-:W-:Y:S02]  /*f950*/  IADD3 R24, P0, R8, UR22, RZ ;  /* 0x0000001608187c10 */ /* 0x000fe4000ff1e0ff */
[----:B------:R-:W-:Y:S01]  /*f960*/  SEL R8, RZ, 0x10, P4 ;  /* 0x00000010ff087807 */ /* 0x000fe20002000000 */
[----:B------:R-:W-:-:S03]  /*f970*/  IMAD R7, R208, c[0x0][0x1f4], R7 ;  /* 0x00007d00d0077a24 */ /* 0x000fc600078e0207 */
[----:B------:R-:W-:Y:S02]  /*f980*/  IADD3 R22, -R8, 0x10, RZ ;  /* 0x0000001008167810 */ /* 0x000fe40007ffe1ff */
[----:B------:R-:W-:Y:S02]  /*f990*/  IADD3.X R7, R9, UR16, R7, P0, !PT ;  /* 0x0000001009077c10 */ /* 0x000fe400087fe407 */
[C---:B------:R-:W-:Y:S02]  /*f9a0*/  LEA R14, P0, R24.reuse, c[0x0][0x1c8], 0x1 ;  /* 0x00007200180e7a11 */ /* 0x040fe400078008ff */
[C---:B------:R-:W-:Y:S01]  /*f9b0*/  SHF.L.U64.HI R9, R89.reuse, 0x1, R18 ;  /* 0x0000000159097819 */ /* 0x040fe20000010212 */
[----:B------:R-:W-:Y:S01]  /*f9c0*/  IMAD.SHL.U32 R89, R89, 0x2, RZ ;  /* 0x0000000259597824 */ /* 0x000fe200078e00ff */
[----:B------:R-:W-:Y:S01]  /*f9d0*/  LEA.HI.X R24, R24, c[0x0][0x1cc], R7, 0x1, P0 ;  /* 0x0000730018187a11 */ /* 0x000fe200000f0c07 */
[----:B------:R-:W1:Y:S01]  /*f9e0*/  SHFL.IDX PT, R10, R14, 0x1, 0x181f ;  /* 0x00381f000e0a7f89 */ /* 0x000e6200000e0000 */
[----:B------:R-:W-:-:S02]  /*f9f0*/  SEL R7, RZ, 0x10, P6 ;  /* 0x00000010ff077807 */ /* 0x000fc40003000000 */
[----:B------:R-:W-:Y:S01]  /*fa00*/  LOP3.LUT R22, R22, 0xf, RZ, 0xc0, !PT ;  /* 0x0000000f16167812 */ /* 0x000fe200078ec0ff */
[----:B------:R-:W2:Y:S01]  /*fa10*/  SHFL.IDX PT, R12, R24, 0x1, 0x181f ;  /* 0x00381f00180c7f89 */ /* 0x000ea200000e0000 */
[----:B------:R-:W-:Y:S02]  /*fa20*/  IADD3 R21, -R7, 0x10, RZ ;  /* 0x0000001007157810 */ /* 0x000fe40007ffe1ff */
[----:B------:R-:W-:Y:S01]  /*fa30*/  ISETP.NE.U32.AND P2, PT, R8, RZ, PT ;  /* 0x000000ff0800720c */ /* 0x000fe20003f45070 */
[----:B------:R3:W4:Y:S01]  /*fa40*/  SHFL.IDX PT, R13, R14, RZ, 0x181f ;  /* 0x00181fff0e0d7589 */ /* 0x00072200000e0000 */
[----:B------:R-:W-:-:S03]  /*fa50*/  LOP3.LUT R21, R21, 0xf, RZ, 0xc0, !PT ;  /* 0x0000000f15157812 */ /* 0x000fc600078ec0ff */
[----:B------:R5:W4:Y:S01]  /*fa60*/  SHFL.IDX PT, R18, R24, RZ, 0x181f ;  /* 0x00181fff18127589 */ /* 0x000b2200000e0000 */
[----:B-1----:R-:W-:-:S04]  /*fa70*/  IADD3 R22, P1, P0, R22, R10, R89 ;  /* 0x0000000a16167210 */ /* 0x002fc8000783e059 */
[----:B--2---:R-:W-:Y:S02]  /*fa80*/  IADD3.X R23, RZ, R12, R9, P1, P0 ;  /* 0x0000000cff177210 */ /* 0x004fe40000fe0409 */
[----:B------:R-:W-:Y:S01]  /*fa90*/  IADD3 R20, P1, P0, R21, R10, R16 ;  /* 0x0000000a15147210 */ /* 0x000fe2000783e010 */
[----:B---3--:R-:W-:-:S03]  /*faa0*/  IMAD.SHL.U32 R14, R180, 0x2, RZ ;  /* 0x00000002b40e7824 */ /* 0x008fc600078e00ff */
[----:B------:R-:W-:Y:S02]  /*fab0*/  IADD3.X R21, RZ, R12, R17, P1, P0 ;  /* 0x0000000cff157210 */ /* 0x000fe40000fe0411 */
        /* <DEDUP_REMOVED lines=16> */
.L_x_707:
[----:B-12---:R-:W-:Y:S01]  /*fbc0*/  LEA.HI R16, R70, R71, RZ, 0x2 ;  /* 0x0000004746107211 */ /* 0x006fe200078f10ff */
[----:B------:R-:W-:Y:S01]  /*fbd0*/  UMOV UR4, 0xffffffc0 ;  /* 0xffffffc000047882 */ /* 0x000fe20000000000 */
[----:B------:R-:W-:Y:S01]  /*fbe0*/  LOP3.LUT R68, R68, 0xffffffe0, RZ, 0xc0, !PT ;  /* 0xffffffe044447812 */ /* 0x000fe200078ec0ff */
[----:B------:R-:W-:Y:S01]  /*fbf0*/  UIMAD UR4, UR8, UR4, 0x41 ;  /* 0x00000041080474a4 */ /* 0x000fe2000f8e0204 */
[----:B------:R-:W-:Y:S01]  /*fc00*/  LOP3.LUT R16, R16, 0xfffffffc, RZ, 0xc0, !PT ;  /* 0xfffffffc10107812 */ /* 0x000fe200078ec0ff */
[----:B------:R-:W-:Y:S01]  /*fc10*/  FMUL.FTZ R7, R60, c[0x0][0x320] ;  /* 0x0000c8003c077a20 */ /* 0x000fe20000410000 */
[----:B------:R-:W-:Y:S01]  /*fc20*/  SHF.R.S32.HI R18, RZ, 0x1f, R69 ;  /* 0x0000001fff127819 */ /* 0x000fe20000011445 */
[C---:B------:R-:W-:Y:S01]  /*fc30*/  IMAD.IADD R13, R71.reuse, 0x1, -R68 ;  /* 0x00000001470d7824 */ /* 0x040fe200078e0a44 */
[----:B------:R-:W-:Y:S01]  /*fc40*/  PLOP3.LUT P1, PT, PT, PT, UP2, 0x80, 0x0 ;  /* 0x000000000000781c */ /* 0x000fe20003f2f028 */
[----:B------:R-:W-:Y:S01]  /*fc50*/  IMAD.IADD R71, R71, 0x1, -R16 ;  /* 0x0000000147477824 */ /* 0x000fe200078e0a10 */
[----:B------:R-:W-:Y:S01]  /*fc60*/  LEA.HI R18, R18, R69, RZ, 0x3 ;  /* 0x0000004512127211 */ /* 0x000fe200078f18ff */
[----:B------:R-:W-:Y:S01]  /*fc70*/  FMUL.FTZ R8, R61, c[0x0][0x320] ;  /* 0x0000c8003d087a20 */ /* 0x000fe20000410000 */
[----:B------:R-:W-:Y:S01]  /*fc80*/  SHF.R.S32.HI R20, RZ, 0x1f, R13 ;  /* 0x0000001fff147819 */ /* 0x000fe2000001140d */
[----:B------:R-:W-:Y:S01]  /*fc90*/  FMUL.FTZ R11, R56, c[0x0][0x320] ;  /* 0x0000c800380b7a20 */ /* 0x000fe20000410000 */
[----:B------:R-:W-:Y:S01]  /*fca0*/  LOP3.LUT R18, R18, 0xffffff8, RZ, 0xc0, !PT ;  /* 0x0ffffff812127812 */ /* 0x000fe200078ec0ff */
[----:B------:R-:W1:Y:S01]  /*fcb0*/  MUFU.TANH R7, R7 ;  /* 0x0000000700077308 */ /* 0x000e620000002400 */
[----:B------:R-:W-:Y:S01]  /*fcc0*/  LEA.HI R20, R20, R13, RZ, 0x2 ;  /* 0x0000000d14147211 */ /* 0x000fe200078f10ff */
[----:B------:R-:W-:Y:S01]  /*fcd0*/  FMUL.FTZ R9, R57, c[0x0][0x320] ;  /* 0x0000c80039097a20 */ /* 0x000fe20000410000 */
[----:B------:R-:W-:Y:S01]  /*fce0*/  LEA.HI R16, R71, R71, RZ, 0x1 ;  /* 0x0000004747107211 */ /* 0x000fe200078f08ff */
[----:B------:R-:W-:Y:S01]  /*fcf0*/  IMAD.IADD R18, R69, 0x1, -R18 ;  /* 0x0000000145127824 */ /* 0x000fe200078e0a12 */
[----:B------:R-:W-:Y:S01]  /*fd00*/  LEA.HI.SX32 R17, R20, UR12, 0x1e ;  /* 0x0000000c14117c11 */ /* 0x000fe2000f8ff2ff */
[----:B------:R-:W-:Y:S01]  /*fd10*/  FMUL.FTZ R12, R52, c[0x0][0x320] ;  /* 0x0000c800340c7a20 */ /* 0x000fe20000410000 */
[----:B------:R-:W-:Y:S01]  /*fd20*/  LOP3.LUT R16, R16, 0x1ffffffe, RZ, 0xc0, !PT ;  /* 0x1ffffffe10107812 */ /* 0x000fe200078ec0ff */
[----:B------:R-:W2:Y:S01]  /*fd30*/  MUFU.TANH R8, R8 ;  /* 0x0000000800087308 */ /* 0x000ea20000002400 */
[----:B------:R-:W-:Y:S01]  /*fd40*/  PLOP3.LUT P0, PT, PT, PT, UP2, 0x80, 0x0 ;  /* 0x000000000000781c */ /* 0x000fe20003f0f028 */
[----:B------:R-:W-:Y:S01]  /*fd50*/  IMAD R17, R18, 0x10, R17 ;  /* 0x0000001012117824 */ /* 0x000fe200078e0211 */
[----:B------:R-:W-:Y:S01]  /*fd60*/  LOP3.LUT R20, R20, 0x7ffffffc, RZ, 0xc0, !PT ;  /* 0x7ffffffc14147812 */ /* 0x000fe200078ec0ff */
[----:B------:R-:W-:Y:S01]  /*fd70*/  IMAD.IADD R16, R71, 0x1, -R16 ;  /* 0x0000000147107824 */ /* 0x000fe200078e0a10 */
[----:B------:R-:W-:Y:S01]  /*fd80*/  UIADD3 UR8, UR8, -0x2, URZ ;  /* 0xfffffffe08087890 */ /* 0x000fe2000fffe03f */
[----:B------:R-:W-:Y:S01]  /*fd90*/  FMUL.FTZ R10, R53, c[0x0][0x320] ;  /* 0x0000c800350a7a20 */ /* 0x000fe20000410000 */
[----:B------:R-:W0:Y:S01]  /*fda0*/  LDGDEPBAR ;  /* 0x00000000000079af */ /* 0x000e220000000000 */
[----:B------:R-:W-:Y:S01]  /*fdb0*/  IMAD R182, R16, 0x8, R17 ;  /* 0x0000000810b67824 */ /* 0x000fe200078e0211 */
[----:B------:R-:W3:Y:S01]  /*fdc0*/  MUFU.TANH R11, R11 ;  /* 0x0000000b000b7308 */ /* 0x000ee20000002400 */
[----:B------:R-:W-:-:S02]  /*fdd0*/  IMAD.IADD R183, R13, 0x1, -R20 ;  /* 0x000000010db77824 */ /* 0x000fc400078e0a14 */
[----:B------:R-:W-:-:S04]  /*fde0*/  @P1 IMAD.HI.U32 R16, R182, c[0x0][0x2c8], RZ ;  /* 0x0000b200b6101a27 */ /* 0x000fc800078e00ff */
[----:B------:R-:W-:Y:S01]  /*fdf0*/  IMAD.MOV.U32 R17, RZ, RZ, R182 ;  /* 0x000000ffff117224 */ /* 0x000fe200078e00b6 */
[----:B------:R-:W-:Y:S01]  /*fe00*/  @P0 SHF.R.U32.HI R17, RZ, c[0x0][0x2cc], R16 ;  /* 0x0000b300ff110a19 */ /* 0x000fe20000011610 */
[----:B------:R-:W-:Y:S01]  /*fe10*/  IMAD.U32 R20, RZ, RZ, UR4 ;  /* 0x00000004ff147e24 */ /* 0x000fe2000f8e00ff */
[----:B------:R-:W4:Y:S01]  /*fe20*/  MUFU.TANH R9, R9 ;  /* 0x0000000900097308 */ /* 0x000f220000002400 */
[----:B------:R-:W-:Y:S01]  /*fe30*/  IMAD.SHL.U32 R183, R183, 0x2, RZ ;  /* 0x00000002b7b77824 */ /* 0x000fe200078e00ff */
[----:B------:R-:W-:Y:S01]  /*fe40*/  ULDC.64 UR4, c[0x0][0x2c8] ;  /* 0x0000b20000047ab9 */ /* 0x000fe20000000a00 */
[----:B------:R-:W5:Y:S01]  /*fe50*/  SHFL.IDX PT, R16, R17, RZ, 0x1c1f ;  /* 0x001c1fff11107589 */ /* 0x000f6200000e0000 */
[----:B------:R-:W-:Y:S01]  /*fe60*/  FMUL.FTZ R48, R48, c[0x0][0x320] ;  /* 0x0000c80030307a20 */ /* 0x000fe20000410000 */
[----:B------:R-:W-:Y:S01]  /*fe70*/  UIMAD.WIDE.U32 UR22, UR12, UR4, URZ ;  /* 0x000000040c1672a5 */ /* 0x000fe2000f8e003f */
[C---:B------:R-:W-:Y:S01]  /*fe80*/  IADD3 R25, -R183.reuse, UR9, R20 ;  /* 0x00000009b7197c10 */ /* 0x040fe2000fffe114 */
[----:B------:R-:W1:Y:S01]  /*fe90*/  SHFL.IDX PT, R26, R17, 0x1, 0x1c1f ;  /* 0x003c1f00111a7f89 */ /* 0x000e6200000e0000 */
[----:B------:R-:W-:Y:S01]  /*fea0*/  IADD3 R24, -R183, UR19, RZ ;  /* 0x00000013b7187c10 */ /* 0x000fe2000fffe1ff */
[----:B------:R-:W1:Y:S01]  /*feb0*/  MUFU.TANH R12, R12 ;  /* 0x0000000c000c7308 */ /* 0x000e620000002400 */
[----:B------:R-:W-:Y:S01]  /*fec0*/  IADD3 R25, R25, -UR17, RZ ;  /* 0x8000001119197c10 */ /* 0x000fe2000fffe0ff */
[----:B------:R-:W-:Y:S01]  /*fed0*/  FMUL.FTZ R49, R49, c[0x0][0x320] ;  /* 0x0000c80031317a20 */ /* 0x000fe20000410000 */
[----:B------:R-:W-:Y:S01]  /*fee0*/  @UP2 UMOV UR7, UR23 ;  /* 0x0000001700072c82 */ /* 0x000fe20008000000 */
[----:B------:R-:W-:Y:S01]  /*fef0*/  FMUL.FTZ R23, R15, c[0x0][0x320] ;  /* 0x0000c8000f177a20 */ /* 0x000fe20000410000 */
[----:B------:R-:W-:Y:S01]  /*ff00*/  @UP2 USHF.R.U32.HI UR12, URZ, UR5, UR7 ;  /* 0x000000053f0c2299 */ /* 0x000fe20008011607 */
[----:B------:R-:W-:-:S02]  /*ff10*/  FMUL.FTZ R44, R44, c[0x0][0x320] ;  /* 0x0000c8002c2c7a20 */ /* 0x000fc40000410000 */
[----:B------:R-:W2:Y:S01]  /*ff20*/  MUFU.TANH R10, R10 ;  /* 0x0000000a000a7308 */ /* 0x000ea20000002400 */
[----:B------:R-:W-:Y:S01]  /*ff30*/  FMUL.FTZ R45, R45, c[0x0][0x320] ;  /* 0x0000c8002d2d7a20 */ /* 0x000fe20000410000 */
[----:B------:R-:W-:Y:S01]  /*ff40*/  UIADD3 UR12, UR12, UR9, -UR17 ;  /* 0x000000090c0c7290 */ /* 0x000fe2000fffe811 */
[----:B------:R-:W-:Y:S02]  /*ff50*/  FMUL.FTZ R40, R40, c[0x0][0x320] ;  /* 0x0000c80028287a20 */ /* 0x000fe40000410000 */
[----:B------:R-:W-:Y:S01]  /*ff60*/  FMUL.FTZ R41, R41, c[0x0][0x320] ;  /* 0x0000c80029297a20 */ /* 0x000fe20000410000 */
[----:B------:R-:W-:Y:S01]  /*ff70*/  USHF.R.S32.HI UR4, URZ, 0x1f, UR12 ;  /* 0x0000001f3f047899 */ /* 0x000fe2000801140c */
[----:B------:R-:W-:Y:S01]  /*ff80*/  FMUL.FTZ R80, R80, c[0x0][0x320] ;  /* 0x0000c80050507a20 */ /* 0x000fe20000410000 */
[----:B------:R-:W2:Y:S01]  /*ff90*/  MUFU.TANH R159, R48 ;  /* 0x00000030009f7308 */ /* 0x000ea20000002400 */
[----:B------:R-:W-:Y:S01]  /*ffa0*/  FMUL.FTZ R81, R81, c[0x0][0x320] ;  /* 0x0000c80051517a20 */ /* 0x000fe20000410000 */
[----:B------:R-:W-:Y:S01]  /*ffb0*/  ULEA.HI UR4, UR4, UR12, URZ, 0x6 ;  /* 0x0000000c04047291 */ /* 0x000fe2000f8f303f */
[----:B-----5:R-:W-:-:S02]  /*ffc0*/  IMAD.IADD R13, R25, 0x1, R16 ;  /* 0x00000001190d7824 */ /* 0x020fc400078e0210 */
[----:B------:R-:W-:Y:S01]  /*ffd0*/  FMUL.FTZ R14, R62, c[0x0][0x320] ;  /* 0x0000c8003e0e7a20 */ /* 0x000fe20000410000 */
[----:B------:R-:W-:Y:S01]  /*ffe0*/  USHF.R.S32.HI UR7, URZ, 0x6, UR4 ;  /* 0x000000063f077899 */ /* 0x000fe20008011404 */
[----:B-1----:R-:W-:Y:S01]  /*fff0*/  IMAD.IADD R25, R25, 0x1, R26 ;  /* 0x0000000119197824 */ /* 0x002fe200078e021a */
[----:B------:R-:W-:Y:S01]  /*10000*/  IMNMX R20, R24, R13, PT ;  /* 0x0000000d18147217 */ /* 0x000fe20003800200 */
[----:B------:R-:W1:Y:S01]  /*10010*/  MUFU.TANH R167, R49 ;  /* 0x0000003100a77308 */ /* 0x000e620000002400 */
[----:B------:R-:W-:Y:S01]  /*10020*/  FMUL.FTZ R63, R63, c[0x0][0x320] ;  /* 0x0000c8003f3f7a20 */ /* 0x000fe20000410000 */
[----:B------:R-:W-:Y:S01]  /*10030*/  UISETP.LT.AND UP0, UPT, URZ, UR7, UPT ;  /* 0x000000073f00728c */ /* 0x000fe2000bf01270 */
[----:B------:R-:W-:Y:S01]  /*10040*/  ISETP.GT.AND P0, PT, R20, RZ, PT ;  /* 0x000000ff1400720c */ /* 0x000fe20003f04270 */
[----:B------:R-:W-:Y:S01]  /*10050*/  FMUL.FTZ R21, R58, c[0x0][0x320] ;  /* 0x0000c8003a157a20 */ /* 0x000fe20000410000 */
[C---:B------:R-:W-:Y:S01]  /*10060*/  ISETP.GT.AND P1, PT, R20.reuse, 0x1, PT ;  /* 0x000000011400780c */ /* 0x040fe20003f24270 */
[----:B------:R-:W-:Y:S01]  /*10070*/  FMUL.FTZ R22, R59, c[0x0][0x320] ;  /* 0x0000c8003b167a20 */ /* 0x000fe20000410000 */
[----:B------:R-:W-:Y:S01]  /*10080*/  FSEL R16, R5, -INF , P0 ;  /* 0xff80000005107808 */ /* 0x000fe20000000000 */
[----:B------:R-:W5:Y:S01]  /*10090*/  MUFU.TANH R165, R44 ;  /* 0x0000002c00a57308 */ /* 0x000f620000002400 */
[----:B------:R-:W-:Y:S01]  /*100a0*/  ISETP.GT.AND P0, PT, R20, 0x8, PT ;  /* 0x000000081400780c */ /* 0x000fe20003f04270 */
[----:B------:R-:W-:Y:S01]  /*100b0*/  FMUL.FTZ R19, R54, c[0x0][0x320] ;  /* 0x0000c80036137a20 */ /* 0x000fe20000410000 */
[----:B------:R-:W-:Y:S01]  /*100c0*/  FSEL R17, R6, -INF , P1 ;  /* 0xff80000006117808 */ /* 0x000fe20000800000 */
[----:B------:R-:W-:Y:S01]  /*100d0*/  FMUL.FTZ R18, R55, c[0x0][0x320] ;  /* 0x0000c80037127a20 */ /* 0x000fe20000410000 */
[----:B------:R-:W-:Y:S01]  /*100e0*/  ISETP.GT.AND P1, PT, R20, 0x9, PT ;  /* 0x000000091400780c */ /* 0x000fe20003f24270 */
[----:B------:R-:W-:Y:S01]  /*100f0*/  FMUL.FTZ R50, R50, c[0x0][0x320] ;  /* 0x0000c80032327a20 */ /* 0x000fe20000410000 */
[----:B------:R-:W-:Y:S01]  /*10100*/  FSEL R15, R7, -INF , P0 ;  /* 0xff800000070f7808 */ /* 0x000fe20000000000 */
[----:B------:R-:W1:Y:S01]  /*10110*/  MUFU.TANH R161, R45 ;  /* 0x0000002d00a17308 */ /* 0x000e620000002400 */
[----:B------:R-:W-:Y:S01]  /*10120*/  ISETP.GT.AND P0, PT, R20, 0x10, PT ;  /* 0x000000101400780c */ /* 0x000fe20003f04270 */
[----:B------:R-:W-:Y:S01]  /*10130*/  FMUL.FTZ R51, R51, c[0x0][0x320] ;  /* 0x0000c80033337a20 */ /* 0x000fe20000410000 */
[----:B--2---:R-:W-:Y:S01]  /*10140*/  FSEL R13, R8, -INF , P1 ;  /* 0xff800000080d7808 */ /* 0x004fe20000800000 */
[----:B------:R-:W-:Y:S01]  /*10150*/  FMUL.FTZ R46, R46, c[0x0][0x320] ;  /* 0x0000c8002e2e7a20 */ /* 0x000fe20000410000 */
[C---:B------:R-:W-:Y:S01]  /*10160*/  ISETP.GT.AND P1, PT, R20.reuse, 0x11, PT ;  /* 0x000000111400780c */ /* 0x040fe20003f24270 */
[----:B------:R-:W-:Y:S01]  /*10170*/  FMUL.FTZ R47, R47, c[0x0][0x320] ;  /* 0x0000c8002f2f7a20 */ /* 0x000fe20000410000 */
[----:B---3--:R-:W-:Y:S01]  /*10180*/  FSEL R11, R11, -INF , P0 ;  /* 0xff8000000b0b7808 */ /* 0x008fe20000000000 */
[----:B------:R-:W2:Y:S01]  /*10190*/  MUFU.TANH R147, R40 ;  /* 0x0000002800937308 */ /* 0x000ea20000002400 */
[----:B------:R-:W-:Y:S01]  /*101a0*/  ISETP.GT.AND P0, PT, R20, 0x18, PT ;  /* 0x000000181400780c */ /* 0x000fe20003f04270 */
[----:B------:R-:W-:Y:S01]  /*101b0*/  FMUL.FTZ R42, R42, c[0x0][0x320] ;  /* 0x0000c8002a2a7a20 */ /* 0x000fe20000410000 */
[----:B----4-:R-:W-:Y:S01]  /*101c0*/  FSEL R9, R9, -INF , P1 ;  /* 0xff80000009097808 */ /* 0x010fe20000800000 */
[----:B------:R-:W-:Y:S01]  /*101d0*/  FMUL.FTZ R43, R43, c[0x0][0x320] ;  /* 0x0000c8002b2b7a20 */ /* 0x000fe20000410000 */
[----:B------:R-:W-:Y:S01]  /*101e0*/  ISETP.GT.AND P1, PT, R20, 0x19, PT ;  /* 0x000000191400780c */ /* 0x000fe20003f24270 */
[----:B------:R-:W-:Y:S01]  /*101f0*/  FMUL.FTZ R82, R82, c[0x0][0x320] ;  /* 0x0000c80052527a20 */ /* 0x000fe20000410000 */
[----:B------:R-:W-:Y:S01]  /*10200*/  FSEL R7, R12, -INF , P0 ;  /* 0xff8000000c077808 */ /* 0x000fe20000000000 */
[----:B------:R-:W3:Y:S01]  /*10210*/  MUFU.TANH R145, R41 ;  /* 0x0000002900917308 */ /* 0x000ee20000002400 */
[----:B------:R-:W-:Y:S01]  /*10220*/  ISETP.GT.AND P0, PT, R20, 0x20, PT ;  /* 0x000000201400780c */ /* 0x000fe20003f04270 */
[----:B------:R-:W-:Y:S01]  /*10230*/  FMUL.FTZ R83, R83, c[0x0][0x320] ;  /* 0x0000c80053537a20 */ /* 0x000fe20000410000 */
[----:B------:R-:W-:Y:S01]  /*10240*/  FSEL R5, R10, -INF , P1 ;  /* 0xff8000000a057808 */ /* 0x000fe20000800000 */
[----:B------:R-:W-:Y:S01]  /*10250*/  IMAD.SHL.U32 R203, R4, 0x2, RZ ;  /* 0x0000000204cb7824 */ /* 0x000fe200078e00ff */
[C---:B------:R-:W-:Y:S01]  /*10260*/  ISETP.GT.AND P1, PT, R20.reuse, 0x21, PT ;  /* 0x000000211400780c */ /* 0x040fe20003f24270 */
[----:B------:R-:W-:Y:S01]  /*10270*/  USEL UR7, URZ, UR7, !UP0 ;  /* 0x000000073f077287 */ /* 0x000fe2000c000000 */
[----:B------:R-:W-:Y:S01]  /*10280*/  FSEL R159, R159, -INF , P0 ;  /* 0xff8000009f9f7808 */ /* 0x000fe20000000000 */
[----:B------:R-:W4:Y:S01]  /*10290*/  MUFU.TANH R143, R80 ;  /* 0x00000050008f7308 */ /* 0x000f220000002400 */
[----:B------:R-:W-:Y:S01]  /*102a0*/  ISETP.GT.AND P0, PT, R20, 0x28, PT ;  /* 0x000000281400780c */ /* 0x000fe20003f04270 */
[--C-:B------:R-:W-:Y:S01]  /*102b0*/  IMAD R198, R2, 0x2, R203.reuse ;  /* 0x0000000202c67824 */ /* 0x100fe200078e02cb */
[----:B-1----:R-:W-:Y:S01]  /*102c0*/  FSEL R167, R167, -INF , P1 ;  /* 0xff800000a7a77808 */ /* 0x002fe20000800000 */
[C---:B------:R-:W-:Y:S01]  /*102d0*/  IMAD R197, R3.reuse, 0x2, R203 ;  /* 0x0000000203c57824 */ /* 0x040fe200078e02cb */
[C---:B------:R-:W-:Y:S01]  /*102e0*/  ISETP.GT.AND P1, PT, R20.reuse, 0x29, PT ;  /* 0x000000291400780c */ /* 0x040fe20003f24270 */
[----:B------:R-:W-:Y:S01]  /*102f0*/  IMAD R196, R3, 0x2, R198 ;  /* 0x0000000203c47824 */ /* 0x000fe200078e02c6 */
[----:B-----5:R-:W-:Y:S01]  /*10300*/  FSEL R165, R165, -INF , P0 ;  /* 0xff800000a5a57808 */ /* 0x020fe20000000000 */
[----:B------:R-:W1:Y:S01]  /*10310*/  MUFU.TANH R141, R81 ;  /* 0x00000051008d7308 */ /* 0x000e620000002400 */
[C---:B------:R-:W-:Y:S01]  /*10320*/  ISETP.GT.AND P0, PT, R20.reuse, 0x30, PT ;  /* 0x000000301400780c */ /* 0x040fe20003f04270 */
[----:B------:R-:W-:Y:S01]  /*10330*/  LDSM.16.MT88.4 R124, [R203+0x100] ;  /* 0x00010000cb7c783b */ /* 0x000fe20000004200 */
[----:B------:R-:W-:Y:S01]  /*10340*/  FSEL R161, R161, -INF , P1 ;  /* 0xff800000a1a17808 */ /* 0x000fe20000800000 */
[----:B------:R-:W-:Y:S01]  /*10350*/  IMAD.U32 R214, RZ, RZ, UR8 ;  /* 0x00000008ffd67e24 */ /* 0x000fe2000f8e00ff */
[C---:B------:R-:W-:Y:S01]  /*10360*/  ISETP.GT.AND P1, PT, R20.reuse, 0x31, PT ;  /* 0x000000311400780c */ /* 0x040fe20003f24270 */
[----:B------:R-:W-:Y:S01]  /*10370*/  LDSM.16.MT88.4 R116, [R198+0x100] ;  /* 0x00010000c674783b */ /* 0x000fe20000004200 */
[----:B--2---:R-:W-:Y:S01]  /*10380*/  FSEL R147, R147, -INF , P0 ;  /* 0xff80000093937808 */ /* 0x004fe20000000000 */
[----:B------:R2:W5:Y:S01]  /*10390*/  MUFU.TANH R6, R23 ;  /* 0x0000001700067308 */ /* 0x0005620000002400 */
[----:B------:R-:W-:Y:S01]  /*103a0*/  ISETP.GT.AND P0, PT, R20, 0x38, PT ;  /* 0x000000381400780c */ /* 0x000fe20003f04270 */
[----:B------:R-:W-:Y:S01]  /*103b0*/  LDSM.16.MT88.4 R108, [R197+0x100] ;  /* 0x00010000c56c783b */ /* 0x000fe20000004200 */
[----:B---3--:R-:W-:-:S02]  /*103c0*/  FSEL R145, R145, -INF , P1 ;  /* 0xff80000091917808 */ /* 0x008fc40000800000 */
[----:B------:R-:W-:Y:S01]  /*103d0*/  IMNMX R24, R24, R25, PT ;  /* 0x0000001918187217 */ /* 0x000fe20003800200 */
[----:B------:R-:W-:Y:S01]  /*103e0*/  LDSM.16.MT88.4 R100, [R196+0x100] ;  /* 0x00010000c464783b */ /* 0x000fe20000004200 */
[----:B------:R-:W-:Y:S01]  /*103f0*/  ISETP.GT.AND P1, PT, R20, 0x39, PT ;  /* 0x000000391400780c */ /* 0x000fe20003f24270 */
[----:B------:R-:W3:Y:S01]  /*10400*/  MUFU.TANH R14, R14 ;  /* 0x0000000e000e7308 */ /* 0x000ee20000002400 */
[----:B----4-:R-:W-:Y:S01]  /*10410*/  FSEL R143, R143, -INF , P0 ;  /* 0xff8000008f8f7808 */ /* 0x010fe20000000000 */
[----:B------:R-:W-:Y:S01]  /*10420*/  LDSM.16.MT88.4 R56, [R197+0x2100] ;  /* 0x00210000c538783b */ /* 0x000fe20000004200 */
[C---:B------:R-:W-:Y:S02]  /*10430*/  ISETP.GT.AND P0, PT, R24.reuse, RZ, PT ;  /* 0x000000ff1800720c */ /* 0x040fe40003f04270 */
[----:B-1----:R-:W-:Y:S01]  /*10440*/  FSEL R141, R141, -INF , P1 ;  /* 0xff8000008d8d7808 */ /* 0x002fe20000800000 */
[----:B------:R-:W-:Y:S01]  /*10450*/  LDSM.16.MT88.4 R64, [R196+0x2100] ;  /* 0x00210000c440783b */ /* 0x000fe20000004200 */
[----:B------:R-:W-:Y:S01]  /*10460*/  ISETP.GT.AND P1, PT, R24, 0x1, PT ;  /* 0x000000011800780c */ /* 0x000fe20003f24270 */
[----:B------:R-:W1:Y:S01]  /*10470*/  MUFU.TANH R150, R63 ;  /* 0x0000003f00967308 */ /* 0x000e620000002400 */
[----:B------:R-:W-:Y:S01]  /*10480*/  FMNMX.FTZ R8, R16, R17, !PT ;  /* 0x0000001110087209 */ /* 0x000fe20007810000 */
[----:B------:R-:W-:Y:S01]  /*10490*/  LDSM.16.MT88.4 R72, [R203+0x4100] ;  /* 0x00410000cb48783b */ /* 0x000fe20000004200 */
[----:B--2---:R-:W-:-:S02]  /*104a0*/  FSEL R23, R0, -INF , P0 ;  /* 0xff80000000177808 */ /* 0x004fc40000000000 */
[----:B------:R-:W-:Y:S01]  /*104b0*/  ISETP.GT.AND P0, PT, R24, 0x8, PT ;  /* 0x000000081800780c */ /* 0x000fe20003f04270 */
[----:B------:R-:W-:Y:S01]  /*104c0*/  LDSM.16.MT88.4 R88, [R197+0x4100] ;  /* 0x00410000c558783b */ /* 0x000fe20000004200 */
[----:B-----5:R-:W-:Y:S01]  /*104d0*/  FSEL R20, R6, -INF , P1 ;  /* 0xff80000006147808 */ /* 0x020fe20000800000 */
[----:B------:R-:W2:Y:S01]  /*104e0*/  MUFU.TANH R21, R21 ;  /* 0x0000001500157308 */ /* 0x000ea20000002400 */
[----:B------:R-:W-:Y:S01]  /*104f0*/  FMNMX.FTZ R8, R15, R8, !PT ;  /* 0x000000080f087209 */ /* 0x000fe20007810000 */
[----:B------:R-:W-:Y:S01]  /*10500*/  LDSM.16.MT88.4 R136, [R198+0x900] ;  /* 0x00090000c688783b */ /* 0x000fe20000004200 */
[----:B------:R-:W-:Y:S02]  /*10510*/  ISETP.GT.AND P1, PT, R24, 0x9, PT ;  /* 0x000000091800780c */ /* 0x000fe40003f24270 */
[----:B---3--:R-:W-:Y:S01]  /*10520*/  FSEL R6, R14, -INF , P0 ;  /* 0xff8000000e067808 */ /* 0x008fe20000000000 */
[----:B------:R-:W-:Y:S01]  /*10530*/  LDSM.16.MT88.4 R32, [R197+0x900] ;  /* 0x00090000c520783b */ /* 0x000fe20000004200 */
[----:B------:R-:W-:Y:S01]  /*10540*/  FMNMX.FTZ R25, R23, R20, !PT ;  /* 0x0000001417197209 */ /* 0x000fe20007810000 */
[----:B------:R-:W3:Y:S01]  /*10550*/  MUFU.TANH R22, R22 ;  /* 0x0000001600167308 */ /* 0x000ee20000002400 */
[----:B------:R-:W-:Y:S01]  /*10560*/  FMNMX.FTZ R8, R13, R8, !PT ;  /* 0x000000080d087209 */ /* 0x000fe20007810000 */
[----:B------:R-:W-:Y:S01]  /*10570*/  LDSM.16.MT88.4 R28, [R196+0x900] ;  /* 0x00090000c41c783b */ /* 0x000fe20000004200 */
[----:B------:R-:W-:-:S02]  /*10580*/  ISETP.GT.AND P0, PT, R24, 0x10, PT ;  /* 0x000000101800780c */ /* 0x000fc40003f04270 */
[----:B-1----:R-:W-:Y:S02]  /*10590*/  FSEL R150, R150, -INF , P1 ;  /* 0xff80000096967808 */ /* 0x002fe40000800000 */
[----:B------:R-:W-:Y:S01]  /*105a0*/  FMNMX.FTZ R25, R6, R25, !PT ;  /* 0x0000001906197209 */ /* 0x000fe20007810000 */
[----:B------:R-:W1:Y:S01]  /*105b0*/  MUFU.TANH R19, R19 ;  /* 0x0000001300137308 */ /* 0x000e620000002400 */
[----:B------:R-:W-:Y:S02]  /*105c0*/  FMNMX.FTZ R8, R11, R8, !PT ;  /* 0x000000080b087209 */ /* 0x000fe40007810000 */
[----:B--2---:R-:W-:Y:S02]  /*105d0*/  FSEL R14, R21, -INF , P0 ;  /* 0xff800000150e7808 */ /* 0x004fe40000000000 */
[----:B------:R-:W-:Y:S02]  /*105e0*/  ISETP.GT.AND P1, PT, R24, 0x11, PT ;  /* 0x000000111800780c */ /* 0x000fe40003f24270 */
[----:B------:R-:W-:Y:S01]  /*105f0*/  FMNMX.FTZ R21, R150, R25, !PT ;  /* 0x0000001996157209 */ /* 0x000fe20007810000 */
[----:B------:R-:W2:Y:S01]  /*10600*/  MUFU.TANH R18, R18 ;  /* 0x0000001200127308 */ /* 0x000ea20000002400 */
[----:B------:R-:W-:-:S02]  /*10610*/  FMNMX.FTZ R0, R9, R8, !PT ;  /* 0x0000000809007209 */ /* 0x000fc40007810000 */
[----:B------:R-:W-:Y:S02]  /*10620*/  ISETP.GT.AND P0, PT, R24, 0x18, PT ;  /* 0x000000181800780c */ /* 0x000fe40003f04270 */
[----:B---3--:R-:W-:Y:S02]  /*10630*/  FSEL R12, R22, -INF , P1 ;  /* 0xff800000160c7808 */ /* 0x008fe40000800000 */
[----:B------:R-:W-:Y:S01]  /*10640*/  FMNMX.FTZ R21, R14, R21, !PT ;  /* 0x000000150e157209 */ /* 0x000fe20007810000 */
[----:B------:R-:W3:Y:S01]  /*10650*/  MUFU.TANH R172, R50 ;  /* 0x0000003200ac7308 */ /* 0x000ee20000002400 */
[----:B------:R-:W-:Y:S02]  /*10660*/  FMNMX.FTZ R0, R7, R0, !PT ;  /* 0x0000000007007209 */ /* 0x000fe40007810000 */
[----:B------:R-:W-:Y:S02]  /*10670*/  ISETP.GT.AND P1, PT, R24, 0x19, PT ;  /* 0x000000191800780c */ /* 0x000fe40003f24270 */
[----:B-1----:R-:W-:-:S02]  /*10680*/  FSEL R10, R19, -INF , P0 ;  /* 0xff800000130a7808 */ /* 0x002fc40000000000 */
[----:B------:R-:W-:Y:S01]  /*10690*/  FMNMX.FTZ R21, R12, R21, !PT ;  /* 0x000000150c157209 */ /* 0x000fe20007810000 */
[----:B------:R-:W1:Y:S01]  /*106a0*/  MUFU.TANH R51, R51 ;  /* 0x0000003300337308 */ /* 0x000e620000002400 */
[----:B------:R-:W-:Y:S02]  /*106b0*/  FMNMX.FTZ R0, R5, R0, !PT ;  /* 0x0000000005007209 */ /* 0x000fe40007810000 */
[----:B------:R-:W-:Y:S02]  /*106c0*/  ISETP.GT.AND P0, PT, R24, 0x20, PT ;  /* 0x000000201800780c */ /* 0x000fe40003f04270 */
[----:B--2---:R-:W-:Y:S02]  /*106d0*/  FSEL R8, R18, -INF , P1 ;  /* 0xff80000012087808 */ /* 0x004fe40000800000 */
        /* <DEDUP_REMOVED lines=12> */
[----:B------:R-:W-:Y:S01]  /*107a0*/  FMNMX.FTZ R0, R165, R0, !PT ;  /* 0x00000000a5007209 */ /* 0x000fe20007810000 */
[----:B------:R-:W-:Y:S01]  /*107b0*/  LDSM.16.MT88.4 R48, [R198+0x2100] ;  /* 0x00210000c630783b */ /* 0x000fe20000004200 */
[----:B------:R-:W-:Y:S02]  /*107c0*/  ISETP.GT.AND P1, PT, R24, 0x29, PT ;  /* 0x000000291800780c */ /* 0x000fe40003f24270 */
[----:B--2---:R-:W-:Y:S02]  /*107d0*/  FSEL R170, R170, -INF , P0 ;  /* 0xff800000aaaa7808 */ /* 0x004fe40000000000 */
[----:B------:R-:W-:Y:S01]  /*107e0*/  FMNMX.FTZ R21, R166, R21, !PT ;  /* 0x00000015a6157209 */ /* 0x000fe20007810000 */
[----:B------:R2:W4:Y:S01]  /*107f0*/  MUFU.TANH R142, R43 ;  /* 0x0000002b008e7308 */ /* 0x0005220000002400 */
        /* <DEDUP_REMOVED lines=9> */
[----:B------:R1:W5:Y:S01]  /*10890*/  MUFU.TANH R164, R83 ;  /* 0x0000005300a47308 */ /* 0x0003620000002400 */
[----:B------:R-:W-:Y:S01]  /*108a0*/  FMNMX.FTZ R0, R145, R0, !PT ;  /* 0x0000000091007209 */ /* 0x000fe20007810000 */
[----:B--2---:R-:W-:Y:S01]  /*108b0*/  LDSM.16.MT88.4 R40, [R203+0x2100] ;  /* 0x00210000cb28783b */ /* 0x004fe20000004200 */
[----:B------:R-:W-:Y:S02]  /*108c0*/  ISETP.GT.AND P1, PT, R24, 0x38, PT ;  /* 0x000000381800780c */ /* 0x000fe40003f24270 */
[----:B----4-:R-:W-:Y:S02]  /*108d0*/  FSEL R142, R142, -INF , P2 ;  /* 0xff8000008e8e7808 */ /* 0x010fe40001000000 */
[----:B------:R-:W-:Y:S02]  /*108e0*/  FMNMX.FTZ R21, R144, R21, !PT ;  /* 0x0000001590157209 */ /* 0x000fe40007810000 */
[----:B------:R-:W-:-:S02]  /*108f0*/  FMNMX.FTZ R0, R143, R0, !PT ;  /* 0x000000008f007209 */ /* 0x000fc40007810000 */
[----:B------:R-:W-:Y:S02]  /*10900*/  ISETP.GT.AND P0, PT, R24, 0x39, PT ;  /* 0x000000391800780c */ /* 0x000fe40003f04270 */
[----:B---3--:R-:W-:Y:S02]  /*10910*/  FSEL R140, R140, -INF , P1 ;  /* 0xff8000008c8c7808 */ /* 0x008fe40000800000 */
[----:B------:R-:W-:Y:S01]  /*10920*/  FMNMX.FTZ R21, R142, R21, !PT ;  /* 0x000000158e157209 */ /* 0x000fe20007810000 */
[----:B-1----:R-:W-:Y:S01]  /*10930*/  LDSM.16.MT88.4 R80, [R198+0x4100] ;  /* 0x00410000c650783b */ /* 0x002fe20000004200 */
[----:B------:R-:W-:Y:S02]  /*10940*/  FMNMX.FTZ R0, R141, R0, !PT ;  /* 0x000000008d007209 */ /* 0x000fe40007810000 */
[----:B-----5:R-:W-:Y:S02]  /*10950*/  FSEL R164, R164, -INF , P0 ;  /* 0xff800000a4a47808 */ /* 0x020fe40000000000 */
        /* <DEDUP_REMOVED lines=20> */
[----:B------:R-:W-:Y:S01]  /*10aa0*/  LDSM.16.MT88.4 R16, [R196+0x2900] ;  /* 0x00290000c410783b */ /* 0x000fe20000004200 */
[----:B------:R-:W-:Y:S01]  /*10ab0*/  FFMA.FTZ R149, R13, c[0x0][0x2d0], -R146 ;  /* 0x0000b4000d957a23 */ /* 0x000fe20000010892 */
[----:B------:R-:W-:Y:S01]  /*10ac0*/  MUFU.EX2 R156, R156 ;  /* 0x0000009c009c7308 */ /* 0x000fe20000000800 */
[--C-:B------:R-:W-:Y:S01]  /*10ad0*/  FFMA.FTZ R155, R23, c[0x0][0x2d0], -R163.reuse ;  /* 0x0000b400179b7a23 */ /* 0x100fe200000108a3 */
[----:B------:R-:W-:Y:S01]  /*10ae0*/  ISETP.GE.AND P0, PT, R214, UR7, PT ;  /* 0x00000007d6007c0c */ /* 0x000fe2000bf06270 */
[----:B------:R-:W-:-:S02]  /*10af0*/  FFMA.FTZ R158, R20, c[0x0][0x2d0], -R163 ;  /* 0x0000b400149e7a23 */ /* 0x000fc400000108a3 */
[--C-:B------:R-:W-:Y:S01]  /*10b00*/  FFMA.FTZ R157, R6, c[0x0][0x2d0], -R163.reuse ;  /* 0x0000b400069d7a23 */ /* 0x100fe200000108a3 */
[----:B------:R-:W-:Y:S01]  /*10b10*/  LDSM.16.MT88.4 R20, [R203+0x900] ;  /* 0x00090000cb14783b */ /* 0x000fe20000004200 */
[----:B------:R-:W-:Y:S01]  /*10b20*/  FFMA.FTZ R150, R150, c[0x0][0x2d0], -R163 ;  /* 0x0000b40096967a23 */ /* 0x000fe200000108a3 */
[----:B------:R-:W1:Y:S01]  /*10b30*/  MUFU.EX2 R153, R153 ;  /* 0x0000009900997308 */ /* 0x000e620000000800 */
[--C-:B------:R-:W-:Y:S02]  /*10b40*/  FFMA.FTZ R148, R7, c[0x0][0x2d0], -R146.reuse ;  /* 0x0000b40007947a23 */ /* 0x100fe40000010892 */
[--C-:B------:R-:W-:Y:S02]  /*10b50*/  FFMA.FTZ R133, R5, c[0x0][0x2d0], -R146.reuse ;  /* 0x0000b40005857a23 */ /* 0x100fe40000010892 */
[----:B------:R-:W2:Y:S01]  /*10b60*/  LDSM.16.MT88.4 R4, [R196+0x4100] ;  /* 0x00410000c404783b */ /* 0x000ea20000004200 */
[--C-:B------:R-:W-:Y:S02]  /*10b70*/  FFMA.FTZ R152, R11, c[0x0][0x2d0], -R146.reuse ;  /* 0x0000b4000b987a23 */ /* 0x100fe40000010892 */
[----:B------:R-:W-:Y:S01]  /*10b80*/  MUFU.EX2 R154, R154 ;  /* 0x0000009a009a7308 */ /* 0x000fe20000000800 */
[----:B------:R-:W-:-:S02]  /*10b90*/  FFMA.FTZ R135, R9, c[0x0][0x2d0], -R146 ;  /* 0x0000b40009877a23 */ /* 0x000fc40000010892 */
[--C-:B------:R-:W-:Y:S02]  /*10ba0*/  FFMA.FTZ R3, R10, c[0x0][0x2d0], -R163.reuse ;  /* 0x0000b4000a037a23 */ /* 0x100fe400000108a3 */
[--C-:B------:R-:W-:Y:S02]  /*10bb0*/  FFMA.FTZ R2, R8, c[0x0][0x2d0], -R163.reuse ;  /* 0x0000b40008027a23 */ /* 0x100fe400000108a3 */
[----:B------:R-:W3:Y:S01]  /*10bc0*/  LDSM.16.MT88.4 R8, [R203+0x2900] ;  /* 0x00290000cb08783b */ /* 0x000ee20000004200 */
        /* <DEDUP_REMOVED lines=24> */
[--C-:B------:R-:W-:Y:S01]  /*10d50*/  FFMA.FTZ R173, R142, c[0x0][0x2d0], -R163.reuse ;  /* 0x0000b4008ead7a23 */ /* 0x100fe200000108a3 */
[----:B------:R-:W-:Y:S01]  /*10d60*/  LDSM.16.MT88.4 R144, [R203+0x1900] ;  /* 0x00190000cb90783b */ /* 0x000fe20000004200 */
        /* <DEDUP_REMOVED lines=97> */
[C---:B--2---:R-:W-:Y:S08]  /*11380*/  HMMA.16816.F32 R68, R4.reuse, R20, R68 ;  /* 0x000000140444723c */ /* 0x044ff00000001844 */
[C---:B------:R-:W-:Y:S01]  /*11390*/  HMMA.16816.F32 R72, R4.reuse, R22, R72 ;  /* 0x000000160448723c */ /* 0x040fe20000001848 */
[----:B------:R-:W-:Y:S07]  /*113a0*/  LDSM.16.MT88.4 R20, [R203+0x5100] ;  /* 0x00510000cb14783b */ /* 0x000fee0000004200 */
[C---:B---3--:R-:W-:Y:S08]  /*113b0*/  HMMA.16816.F32 R84, R4.reuse, R12, R84 ;  /* 0x0000000c0454723c */ /* 0x048ff00000001854 */
[C---:B------:R-:W-:Y:S01]  /*113c0*/  HMMA.16816.F32 R88, R4.reuse, R14, R88 ;  /* 0x0000000e0458723c */ /* 0x040fe20000001858 */
[----:B------:R-:W2:Y:S07]  /*113d0*/  LDSM.16.MT88.4 R12, [R198+0x1100] ;  /* 0x00110000c60c783b */ /* 0x000eae0000004200 */
        /* <DEDUP_REMOVED lines=33> */
[----:B------:R-:W-:Y:S07]  /*115f0*/  LDSM.16.MT88.4 R16, [R203+0x5900] ;  /* 0x00590000cb10783b */ /* 0x000fee0000004200 */
[C---:B------:R-:W-:Y:S01]  /*11600*/  HMMA.16816.F32 R100, R4.reuse, R30, R100 ;  /* 0x0000001e0464723c */ /* 0x040fe20000001864 */
[----:B------:R-:W-:Y:S07]  /*11610*/  LDSM.16.MT88.4 R28, [R198+0x3900] ;  /* 0x00390000c61c783b */ /* 0x000fee0000004200 */
        /* <DEDUP_REMOVED lines=8> */
[----:B------:R-:W3:Y:S07]  /*116a0*/  LDSM.16.MT88.4 R32, [R203+0x3900] ;  /* 0x00390000cb20783b */ /* 0x000eee0000004200 */
[C---:B------:R-:W-:Y:S08]  /*116b0*/  HMMA.16816.F32 R44, R4.reuse, R24, R44 ;  /* 0x00000018042c723c */ /* 0x040ff0000000182c */
[C---:B------:R-:W-:Y:S01]  /*116c0*/  HMMA.16816.F32 R48, R4.reuse, R26, R48 ;  /* 0x0000001a0430723c */ /* 0x040fe20000001830 */
[----:B------:R-:W4:Y:S07]  /*116d0*/  LDSM.16.MT88.4 R24, [R197+0x3900] ;  /* 0x00390000c518783b */ /* 0x000f2e0000004200 */
[C---:B--2---:R-:W-:Y:S08]  /*116e0*/  HMMA.16816.F32 R92, R4.reuse, R12, R92 ;  /* 0x0000000c045c723c */ /* 0x044ff0000000185c */
[----:B------:R-:W-:Y:S01]  /*116f0*/  HMMA.16816.F32 R96, R4, R14, R96 ;  /* 0x0000000e0460723c */ /* 0x000fe20000001860 */
[----:B------:R-:W2:Y:S06]  /*11700*/  LDSM.16.MT88.4 R12, [R198+0x5900] ;  /* 0x00590000c60c783b */ /* 0x000eac0000004200 */
        /* <DEDUP_REMOVED lines=15> */
[C---:B------:R-:W-:Y:S08]  /*11800*/  HMMA.16816.F32 R68, R4.reuse, R16, R68 ;  /* 0x000000100444723c */ /* 0x040ff00000001844 */
[C---:B------:R-:W-:Y:S01]  /*11810*/  HMMA.16816.F32 R72, R4.reuse, R18, R72 ;  /* 0x000000120448723c */ /* 0x040fe20000001848 */
[----:B------:R-:W5:Y:S07]  /*11820*/  LDSM.16.MT88.4 R16, [R196+0x5900] ;  /* 0x00590000c410783b */ /* 0x000f6e0000004200 */
[C---:B------:R-:W-:Y:S08]  /*11830*/  HMMA.16816.F32 R128, R4.reuse, R144, R128 ;  /* 0x000000900480723c */ /* 0x040ff00000001880 */
[C---:B------:R-:W-:Y:S08]  /*11840*/  HMMA.16816.F32 R124, R4.reuse, R146, R124 ;  /* 0x00000092047c723c */ /* 0x040ff0000000187c */
[C---:B------:R-:W-:Y:S08]  /*11850*/  HMMA.16816.F32 R120, R4.reuse, R140, R120 ;  /* 0x0000008c0478723c */ /* 0x040ff00000001878 */
[C---:B------:R-:W-:Y:S08]  /*11860*/  HMMA.16816.F32 R116, R4.reuse, R142, R116 ;  /* 0x0000008e0474723c */ /* 0x040ff00000001874 */
[C---:B------:R-:W-:Y:S08]  /*11870*/  HMMA.16816.F32 R112, R4.reuse, R136, R112 ;  /* 0x000000880470723c */ /* 0x040ff00000001870 */
[C---:B------:R-:W-:Y:S08]  /*11880*/  HMMA.16816.F32 R108, R4.reuse, R138, R108 ;  /* 0x0000008a046c723c */ /* 0x040ff0000000186c */
[C---:B---3--:R-:W-:Y:S08]  /*11890*/  HMMA.16816.F32 R36, R4.reuse, R32, R36 ;  /* 0x000000200424723c */ /* 0x048ff00000001824 */
[C---:B------:R-:W-:Y:S08]  /*118a0*/  HMMA.16816.F32 R40, R4.reuse, R34, R40 ;  /* 0x000000220428723c */ /* 0x040ff00000001828 */
[C---:B------:R-:W-:Y:S08]  /*118b0*/  HMMA.16816.F32 R44, R4.reuse, R28, R44 ;  /* 0x0000001c042c723c */ /* 0x040ff0000000182c */
[C---:B------:R-:W-:Y:S08]  /*118c0*/  HMMA.16816.F32 R48, R4.reuse, R30, R48 ;  /* 0x0000001e0430723c */ /* 0x040ff00000001830 */
[C---:B----4-:R-:W-:Y:S08]  /*118d0*/  HMMA.16816.F32 R52, R4.reuse, R24, R52 ;  /* 0x000000180434723c */ /* 0x050ff00000001834 */
[C---:B------:R-:W-:Y:S08]  /*118e0*/  HMMA.16816.F32 R56, R4.reuse, R26, R56 ;  /* 0x0000001a0438723c */ /* 0x040ff00000001838 */
[C---:B------:R-:W-:Y:S08]  /*118f0*/  HMMA.16816.F32 R60, R4.reuse, R20, R60 ;  /* 0x00000014043c723c */ /* 0x040ff0000000183c */
[C---:B------:R-:W-:Y:S08]  /*11900*/  HMMA.16816.F32 R64, R4.reuse, R22, R64 ;  /* 0x000000160440723c */ /* 0x040ff00000001840 */
[C---:B--2---:R-:W-:Y:S08]  /*11910*/  HMMA.16816.F32 R76, R4.reuse, R12, R76 ;  /* 0x0000000c044c723c */ /* 0x044ff0000000184c */
[C---:B------:R-:W-:Y:S08]  /*11920*/  HMMA.16816.F32 R80, R4.reuse, R14, R80 ;  /* 0x0000000e0450723c */ /* 0x040ff00000001850 */
[C---:B-1----:R-:W-:Y:S08]  /*11930*/  HMMA.16816.F32 R84, R4.reuse, R8, R84 ;  /* 0x000000080454723c */ /* 0x042ff00000001854 */
[C---:B------:R-:W-:Y:S08]  /*11940*/  HMMA.16816.F32 R88, R4.reuse, R10, R88 ;  /* 0x0000000a0458723c */ /* 0x040ff00000001858 */
[C---:B-----5:R-:W-:Y:S08]  /*11950*/  HMMA.16816.F32 R92, R4.reuse, R16, R92 ;  /* 0x00000010045c723c */ /* 0x060ff0000000185c */
[----:B------:R-:W-:Y:S01]  /*11960*/  HMMA.16816.F32 R96, R4, R18, R96 ;  /* 0x000000120460723c */ /* 0x000fe20000001860 */
[----:B------:R-:W-:Y:S07]  /*11970*/  @!P0 BRA `(.L_x_708) ;  /* 0x000034a000008947 */ /* 0x000fee0003800000 */
[----:B------:R-:W1:Y:S01]  /*11980*/  S2R R5, SR_TID.X ;  /* 0x0000000000057919 */ /* 0x000e620000002100 */
[----:B------:R-:W-:Y:S01]  /*11990*/  PLOP3.LUT P1, PT, PT, PT, UP2, 0x80, 0x0 ;  /* 0x000000000000781c */ /* 0x000fe20003f2f028 */
[----:B------:R-:W-:Y:S01]  /*119a0*/  IMAD.MOV.U32 R3, RZ, RZ, R0 ;  /* 0x000000ffff037224 */ /* 0x000fe200078e0000 */
[----:B------:R-:W-:Y:S01]  /*119b0*/  PLOP3.LUT P0, PT, PT, PT, UP2, 0x80, 0x0 ;  /* 0x000000000000781c */ /* 0x000fe20003f0f028 */
[----:B------:R-:W-:Y:S01]  /*119c0*/  IMAD.MOV.U32 R2, RZ, RZ, R132 ;  /* 0x000000ffff027224 */ /* 0x000fe200078e0084 */
[----:B------:R-:W-:Y:S01]  /*119d0*/  SHF.R.S32.HI R0, RZ, 0x1f, R181 ;  /* 0x0000001fff007819 */ /* 0x000fe200000114b5 */
[----:B------:R-:W-:Y:S01]  /*119e0*/  IMAD.MOV.U32 R225, RZ, RZ, R214 ;  /* 0x000000ffffe17224 */ /* 0x000fe200078e00d6 */
[----:B------:R-:W-:Y:S01]  /*119f0*/  SHF.R.S32.HI R215, RZ, 0x1f, R180 ;  /* 0x0000001fffd77819 */ /* 0x000fe200000114b4 */
[C---:B------:R-:W-:Y:S01]  /*11a00*/  IMAD.SHL.U32 R220, R181.reuse, 0x2, RZ ;  /* 0x00000002b5dc7824 */ /* 0x040fe200078e00ff */
[----:B------:R-:W-:Y:S01]  /*11a10*/  SEL R219, RZ, 0x10, P6 ;  /* 0x00000010ffdb7807 */ /* 0x000fe20003000000 */
[----:B------:R-:W-:Y:S01]  /*11a20*/  IMAD.SHL.U32 R218, R180, 0x2, RZ ;  /* 0x00000002b4da7824 */ /* 0x000fe200078e00ff */
[----:B------:R-:W-:Y:S01]  /*11a30*/  SEL R216, RZ, 0x10, P5 ;  /* 0x00000010ffd87807 */ /* 0x000fe20002800000 */
[----:B------:R-:W-:Y:S01]  /*11a40*/  IMAD.MOV.U32 R224, RZ, RZ, 0x1 ;  /* 0x00000001ffe07424 */ /* 0x000fe200078e00ff */
[----:B------:R-:W-:Y:S01]  /*11a50*/  SHF.L.U64.HI R221, R181, 0x1, R0 ;  /* 0x00000001b5dd7819 */ /* 0x000fe20000010200 */
[----:B------:R-:W-:Y:S01]  /*11a60*/  @P1 IMAD.HI.U32 R223, R182, c[0x0][0x2c8], RZ ;  /* 0x0000b200b6df1a27 */ /* 0x000fe200078e00ff */
[----:B------:R-:W-:Y:S01]  /*11a70*/  SHF.L.U64.HI R215, R180, 0x1, R215 ;  /* 0x00000001b4d77819 */ /* 0x000fe200000102d7 */
[----:B------:R-:W-:-:S02]  /*11a80*/  ULDC UR5, c[0x0][0x210] ;  /* 0x0000840000057ab9 */ /* 0x000fc40000000800 */
[----:B------:R-:W-:Y:S01]  /*11a90*/  ULDC UR4, c[0x0][0x1e8] ;  /* 0x00007a0000047ab9 */ /* 0x000fe20000000800 */
[----:B------:R-:W-:Y:S01]  /*11aa0*/  @P0 SHF.R.U32.HI R223, RZ, c[0x0][0x2cc], R223 ;  /* 0x0000b300ffdf0a19 */ /* 0x000fe200000116df */
[----:B------:R-:W-:Y:S02]  /*11ab0*/  UIMAD UR5, UR11, UR5, URZ ;  /* 0x000000050b0572a4 */ /* 0x000fe4000f8e023f */
[----:B------:R-:W-:Y:S01]  /*11ac0*/  UIMAD UR4, UR11, UR4, URZ ;  /* 0x000000040b0472a4 */ /* 0x000fe2000f8e023f */
[----:B-1----:R-:W-:-:S04]  /*11ad0*/  SHF.R.S32.HI R222, RZ, 0x1f, R5 ;  /* 0x0000001fffde7819 */ /* 0x002fc80000011405 */
[----:B------:R-:W-:-:S04]  /*11ae0*/  LEA.HI R222, R222, R5, RZ, 0x3 ;  /* 0x00000005dede7211 */ /* 0x000fc800078f18ff */
[----:B------:R-:W-:-:S05]  /*11af0*/  LOP3.LUT R222, R222, 0xfffffff8, RZ, 0xc0, !PT ;  /* 0xfffffff8dede7812 */ /* 0x000fca00078ec0ff */
[----:B------:R-:W-:-:S04]  /*11b00*/  IMAD.IADD R222, R5, 0x1, -R222 ;  /* 0x0000000105de7824 */ /* 0x000fc800078e0ade */
[----:B------:R-:W-:-:S05]  /*11b10*/  IMAD.SHL.U32 R222, R222, 0x8, RZ ;  /* 0x00000008dede7824 */ /* 0x000fca00078e00ff */
[----:B------:R-:W-:-:S04]  /*11b20*/  SHF.R.S32.HI R217, RZ, 0x1f, R222 ;  /* 0x0000001fffd97819 */ /* 0x000fc800000114de */
[C---:B------:R-:W-:Y:S01]  /*11b30*/  SHF.L.U64.HI R217, R222.reuse, 0x1, R217 ;  /* 0x00000001ded97819 */ /* 0x040fe200000102d9 */
[----:B------:R-:W-:Y:S02]  /*11b40*/  IMAD.SHL.U32 R222, R222, 0x2, RZ ;  /* 0x00000002dede7824 */ /* 0x000fe400078e00ff */
.L_x_711:
[----:B------:R-:W-:Y:S04]  /*11b50*/  DEPBAR.LE SB0, 0x0 ;  /* 0x000080000000791a */ /* 0x000fe80000000000 */
[----:B------:R-:W-:Y:S01]  /*11b60*/  BAR.SYNC.DEFER_BLOCKING 0x0 ;  /* 0x0000000000007b1d */ /* 0x000fe20000010000 */
[----:B------:R-:W-:Y:S05]  /*11b70*/  ISETP.GE.AND P0, PT, R225, RZ, PT ;  /* 0x000000ffe100720c */ /* 0x000fea0003f06270 */
        /* <DEDUP_REMOVED lines=36> */
[----:B------:R-:W-:Y:S02]  /*11dc0*/  IADD3.X R9, RZ, R0, R215, P1, P0 ;  /* 0x00000000ff097210 */ /* 0x000fe40000fe04d7 */
[C---:B------:R-:W-:Y:S02]  /*11dd0*/  IADD3 R12, P0, R7.reuse, R222, RZ ;  /* 0x000000de070c7210 */ /* 0x040fe40007f1e0ff */
[----:B--2---:R-:W-:Y:S01]  /*11de0*/  IADD3 R14, P1, R7, R218, RZ ;  /* 0x000000da070e7210 */ /* 0x004fe20007f3e0ff */
[C---:B-1----:R-:W-:Y:S02]  /*11df0*/  IMAD.X R7, R4.reuse, 0x1, R221, P2 ;  /* 0x0000000104077824 */ /* 0x042fe400010e06dd */
[C---:B------:R-:W-:Y:S01]  /*11e00*/  IMAD.X R13, R4.reuse, 0x1, R217, P0 ;  /* 0x00000001040d7824 */ /* 0x040fe200000e06d9 */
[----:B------:R-:W-:Y:S01]  /*11e10*/  IADD3 R16, P0, R5, R222, RZ ;  /* 0x000000de05107210 */ /* 0x000fe20007f1e0ff */
[----:B------:R-:W-:Y:S01]  /*11e20*/  IMAD.X R15, R4, 0x1, R215, P1 ;  /* 0x00000001040f7824 */ /* 0x000fe200008e06d7 */
[----:B------:R-:W-:Y:S02]  /*11e30*/  IADD3 R5, R211, 0x100, RZ ;  /* 0x00000100d3057810 */ /* 0x000fe40007ffe0ff */
[----:B------:R-:W-:Y:S01]  /*11e40*/  ISETP.NE.U32.AND P1, PT, R219, RZ, PT ;  /* 0x000000ffdb00720c */ /* 0x000fe20003f25070 */
[----:B------:R-:W-:Y:S01]  /*11e50*/  IMAD.X R17, R0, 0x1, R217, P0 ;  /* 0x0000000100117824 */ /* 0x000fe200000e06d9 */
[----:B------:R-:W-:Y:S01]  /*11e60*/  ISETP.NE.U32.AND P0, PT, R216, RZ, PT ;  /* 0x000000ffd800720c */ /* 0x000fe20003f05070 */
[----:B------:R1:W-:Y:S04]  /*11e70*/  LDGSTS.E.BYPASS.LTC128B.128 [R5], [R12.64], !P4 ;  /* 0x000000000c057fae */ /* 0x0003e8000e101d54 */
[----:B------:R1:W-:Y:S04]  /*11e80*/  LDGSTS.E.BYPASS.LTC128B.128 [R5+0x2000], [R6.64], !P6 ;  /* 0x0200000006057fae */ /* 0x0003e8000f101d54 */
[----:B------:R1:W-:Y:S04]  /*11e90*/  LDGSTS.E.BYPASS.LTC128B.128 [R5+0x4000], [R14.64], !P5 ;  /* 0x040000000e057fae */ /* 0x0003e8000e901d54 */
[----:B------:R1:W-:Y:S04]  /*11ea0*/  LDGSTS.E.BYPASS.LTC128B.128 [R5+0x1000], [R16.64], !P4 ;  /* 0x0100000010057fae */ /* 0x0003e8000e101d54 */
[----:B------:R1:W-:Y:S04]  /*11eb0*/  LDGSTS.E.BYPASS.LTC128B.128.ZFILL [R5+0x3000], [R10.64], P1 ;  /* 0x030000000a057fae */ /* 0x0003e80008941d54 */
[----:B------:R1:W-:Y:S02]  /*11ec0*/  LDGSTS.E.BYPASS.LTC128B.128.ZFILL [R5+0x5000], [R8.64], P0 ;  /* 0x0500000008057fae */ /* 0x0003e40008141d54 */
.L_x_709:
[C---:B-123--:R-:W-:Y:S01]  /*11ed0*/  HMMA.16816.F32 R4, R132.reuse, R136, RZ ;  /* 0x000000888404723c */ /* 0x04efe200000018ff */
[----:B------:R-:W-:Y:S02]  /*11ee0*/  LDSM.16.M88.4 R172, [R201+0xc100] ;  /* 0x00c10000c9ac783b */ /* 0x000fe40000000200 */
[----:B------:R-:W-:Y:S05]  /*11ef0*/  ISETP.GE.AND P0, PT, R225, 0x1, PT ;  /* 0x00000001e100780c */ /* 0x000fea0003f06270 */
        /* <DEDUP_REMOVED lines=213> */
[----:B------:R-:W-:Y:S01]  /*12c50*/  IMAD.MOV.U32 R208, RZ, RZ, RZ ;  /* 0x000000ffffd07224 */ /* 0x000fe200078e00ff */
[----:B------:R-:W-:Y:S02]  /*12c60*/  LEA R209, R225, UR13, 0x6 ;  /* 0x0000000de1d17c11 */ /* 0x000fe4000f8e30ff */
[----:B------:R-:W-:Y:S02]  /*12c70*/  IADD3 R10, -R219, 0x10, RZ ;  /* 0x00000010db0a7810 */ /* 0x000fe40007ffe1ff */
        /* <DEDUP_REMOVED lines=33> */
[-CC-:B----4-:R-:W-:Y:S02]  /*12e90*/  IADD3.X R11, RZ, R4.reuse, R221.reuse, P1, P0 ;  /* 0x00000004ff0b7210 */ /* 0x190fe40000fe04dd */
[----:B------:R-:W-:Y:S01]  /*12ea0*/  IADD3 R8, P1, P0, R8, R5, R218 ;  /* 0x0000000508087210 */ /* 0x000fe2000783e0da */
[C---:B-----5:R-:W-:Y:S03]  /*12eb0*/  IMAD.X R13, R6.reuse, 0x1, R221, P2 ;  /* 0x00000001060d7824 */ /* 0x060fe600010e06dd */
        /* <DEDUP_REMOVED lines=15> */
.L_x_710:
[----:B--234-:R-:W-:Y:S01]  /*12fb0*/  PLOP3.LUT P0, PT, PT, PT, UP2, 0x80, 0x0 ;  /* 0x000000000000781c */ /* 0x01cfe20003f0f028 */
[----:B------:R-:W-:Y:S01]  /*12fc0*/  IMAD R14, R225, -0x40, R224 ;  /* 0xffffffc0e10e7824 */ /* 0x000fe200078e02e0 */
[----:B------:R-:W-:Y:S01]  /*12fd0*/  MOV R6, R182 ;  /* 0x000000b600067202 */ /* 0x000fe20000000f00 */
[----:B------:R-:W-:Y:S03]  /*12fe0*/  LDSM.16.MT88.4 R20, [R198+0x100] ;  /* 0x00010000c614783b */ /* 0x000fe60000004200 */
[----:B------:R-:W-:Y:S04]  /*12ff0*/  IADD3 R14, R14, UR9, -R183 ;  /* 0x000000090e0e7c10 */ /* 0x000fe8000fffe8b7 */
[----:B------:R-:W-:Y:S01]  /*13000*/  IADD3 R14, R14, -UR17, RZ ;  /* 0x800000110e0e7c10 */ /* 0x000fe2000fffe0ff */
[----:B------:R-:W-:Y:S02]  /*13010*/  LDSM.16.MT88.4 R28, [R197+0x100] ;  /* 0x00010000c51c783b */ /* 0x000fe40000004200 */
[----:B------:R-:W-:Y:S06]  /*13020*/  @P0 MOV R6, R223 ;  /* 0x000000df00060202 */ /* 0x000fec0000000f00 */
[----:B------:R-:W2:Y:S08]  /*13030*/  SHFL.IDX PT, R7, R6, 0x1, 0x1c1f ;  /* 0x003c1f0006077f89 */ /* 0x000eb000000e0000 */
[----:B------:R-:W3:Y:S08]  /*13040*/  SHFL.IDX PT, R5, R6, RZ, 0x1c1f ;  /* 0x001c1fff06057589 */ /* 0x000ef000000e0000 */
[----:B------:R-:W0:Y:S01]  /*13050*/  LDGDEPBAR ;  /* 0x00000000000079af */ /* 0x000e220000000000 */
[----:B--2---:R-:W-:Y:S04]  /*13060*/  IADD3 R4, R14, R7, RZ ;  /* 0x000000070e047210 */ /* 0x004fe80007ffe0ff */
[C---:B------:R-:W-:Y:S02]  /*13070*/  ISETP.GT.AND P0, PT, R4.reuse, RZ, PT ;  /* 0x000000ff0400720c */ /* 0x040fe40003f04270 */
[----:B------:R-:W-:Y:S02]  /*13080*/  ISETP.GT.AND P1, PT, R4, 0x1, PT ;  /* 0x000000010400780c */ /* 0x000fe40003f24270 */
[----:B------:R-:W-:Y:S02]  /*13090*/  FSEL R13, R154, -INF , P0 ;  /* 0xff8000009a0d7808 */ /* 0x000fe40000000000 */
[C---:B------:R-:W-:Y:S02]  /*130a0*/  ISETP.GT.AND P0, PT, R4.reuse, 0x8, PT ;  /* 0x000000080400780c */ /* 0x040fe40003f04270 */
[----:B-1----:R-:W-:Y:S02]  /*130b0*/  FSEL R11, R155, -INF , P1 ;  /* 0xff8000009b0b7808 */ /* 0x002fe40000800000 */
        /* <DEDUP_REMOVED lines=13> */
[----:B------:R-:W-:Y:S02]  /*13190*/  FMNMX.FTZ R0, R13, R2, !PT ;  /* 0x000000020d007209 */ /* 0x000fe40007810000 */
[----:B------:R-:W-:Y:S02]  /*131a0*/  ISETP.GT.AND P1, PT, R14, 0x8, PT ;  /* 0x000000080e00780c */ /* 0x000fe40003f24270 */
[----:B------:R-:W-:Y:S02]  /*131b0*/  FMNMX.FTZ R5, R6, R3, !PT ;  /* 0x0000000306057209 */ /* 0x000fe40007810000 */
[----:B------:R-:W-:Y:S02]  /*131c0*/  FSEL R141, R159, -INF , P0 ;  /* 0xff8000009f8d7808 */ /* 0x000fe40000000000 */
[----:B------:R-:W-:Y:S02]  /*131d0*/  FSEL R12, R153, -INF , P1 ;  /* 0xff800000990c7808 */ /* 0x000fe40000800000 */
[C---:B------:R-:W-:Y:S02]  /*131e0*/  ISETP.GT.AND P2, PT, R4.reuse, 0x9, PT ;  /* 0x000000090400780c */ /* 0x040fe40003f44270 */
[----:B------:R-:W-:Y:S02]  /*131f0*/  ISETP.GT.AND P0, PT, R4, 0x20, PT ;  /* 0x000000200400780c */ /* 0x000fe40003f04270 */
[----:B------:R-:W-:Y:S02]  /*13200*/  FMNMX.FTZ R0, R11, R0, !PT ;  /* 0x000000000b007209 */ /* 0x000fe40007810000 */
        /* <DEDUP_REMOVED lines=8> */
[----:B------:R-:W-:Y:S02]  /*13290*/  ISETP.GT.AND P1, PT, R14, 0x10, PT ;  /* 0x000000100e00780c */ /* 0x000fe40003f24270 */
[----:B------:R-:W-:Y:S02]  /*132a0*/  FSEL R157, R214, -INF , P0 ;  /* 0xff800000d69d7808 */ /* 0x000fe40000000000 */
[----:B------:R-:W-:Y:S02]  /*132b0*/  FSEL R164, R164, -INF , P1 ;  /* 0xff800000a4a47808 */ /* 0x000fe40000800000 */
[----:B------:R-:W-:Y:S02]  /*132c0*/  FMNMX.FTZ R0, R7, R0, !PT ;  /* 0x0000000007007209 */ /* 0x000fe40007810000 */
        /* <DEDUP_REMOVED lines=68> */
[----:B--2---:R-:W-:Y:S04]  /*13710*/  FMNMX.FTZ R0, R4, R15, !PT ;  /* 0x0000000f04007209 */ /* 0x004fe80007810000 */
[----:B------:R-:W-:Y:S02]  /*13720*/  FSEL R144, R144, RZ, P1 ;  /* 0x000000ff90907208 */ /* 0x000fe40000800000 */
[C---:B------:R-:W-:Y:S01]  /*13730*/  FSETP.NEU.FTZ.AND P0, PT, R0.reuse, -INF , PT ;  /* 0xff8000000000780b */ /* 0x040fe20003f1d000 */
[----:B------:R-:W-:Y:S01]  /*13740*/  FMUL.FTZ R147, R0, c[0x0][0x2d0] ;  /* 0x0000b40000937a20 */ /* 0x000fe20000410000 */
[----:B------:R-:W-:Y:S01]  /*13750*/  FSEL R5, R132, RZ, P1 ;  /* 0x000000ff84057208 */ /* 0x000fe20000800000 */
[--C-:B------:R-:W-:Y:S01]  /*13760*/  FFMA.FTZ R173, R13, c[0x0][0x2d0], -R144.reuse ;  /* 0x0000b4000dad7a23 */ /* 0x100fe20000010890 */
[----:B------:R-:W-:Y:S01]  /*13770*/  FSEL R4, R0, RZ, P0 ;  /* 0x000000ff00047208 */ /* 0x000fe20000000000 */
[----:B------:R-:W-:Y:S01]  /*13780*/  FFMA.FTZ R168, R11, c[0x0][0x2d0], -R144 ;  /* 0x0000b4000ba87a23 */ /* 0x000fe20000010890 */
[----:B------:R-:W-:Y:S01]  /*13790*/  FSEL R147, R147, RZ, P0 ;  /* 0x000000ff93937208 */ /* 0x000fe20000000000 */
[----:B------:R-:W-:Y:S01]  /*137a0*/  FADD.FTZ R5, -R5, R2 ;  /* 0x0000000205057221 */ /* 0x000fe20000010100 */
[----:B------:R-:W-:Y:S01]  /*137b0*/  ISETP.GT.AND P0, PT, R225, UR7, PT ;  /* 0x00000007e1007c0c */ /* 0x000fe2000bf04270 */
[----:B------:R-:W-:Y:S01]  /*137c0*/  FADD.FTZ R4, -R4, R3 ;  /* 0x0000000304047221 */ /* 0x000fe20000010100 */
[----:B------:R-:W-:Y:S01]  /*137d0*/  MUFU.EX2 R173, R173 ;  /* 0x000000ad00ad7308 */ /* 0x000fe20000000800 */
[--C-:B------:R-:W-:Y:S02]  /*137e0*/  FFMA.FTZ R170, R12, c[0x0][0x2d0], -R147.reuse ;  /* 0x0000b4000caa7a23 */ /* 0x100fe40000010893 */
[----:B------:R-:W1:Y:S01]  /*137f0*/  LDSM.16.MT88.4 R12, [R203+0x100] ;  /* 0x00010000cb0c783b */ /* 0x000e620000004200 */
[--C-:B------:R-:W-:Y:S02]  /*13800*/  FFMA.FTZ R135, R9, c[0x0][0x2d0], -R144.reuse ;  /* 0x0000b40009877a23 */ /* 0x100fe40000010890 */
[--C-:B------:R-:W-:Y:S02]  /*13810*/  FFMA.FTZ R134, R7, c[0x0][0x2d0], -R144.reuse ;  /* 0x0000b40007867a23 */ /* 0x100fe40000010890 */
[--C-:B------:R-:W-:Y:S02]  /*13820*/  FFMA.FTZ R172, R6, c[0x0][0x2d0], -R147.reuse ;  /* 0x0000b40006ac7a23 */ /* 0x100fe40000010893 */
[--C-:B------:R-:W-:Y:S01]  /*13830*/  FFMA.FTZ R171, R8, c[0x0][0x2d0], -R147.reuse ;  /* 0x0000b40008ab7a23 */ /* 0x100fe20000010893 */
[----:B------:R-:W2:Y:S01]  /*13840*/  MUFU.EX2 R168, R168 ;  /* 0x000000a800a87308 */ /* 0x000ea20000000800 */
[--C-:B------:R-:W-:Y:S02]  /*13850*/  FFMA.FTZ R169, R10, c[0x0][0x2d0], -R147.reuse ;  /* 0x0000b4000aa97a23 */ /* 0x100fe40000010893 */
[----:B------:R-:W-:Y:S02]  /*13860*/  FMUL.FTZ R3, R4, c[0x0][0x2d0] ;  /* 0x0000b40004037a20 */ /* 0x000fe40000410000 */
[----:B------:R-:W-:Y:S02]  /*13870*/  FMUL.FTZ R2, R5, c[0x0][0x2d0] ;  /* 0x0000b40005027a20 */ /* 0x000fe40000410000 */
[--C-:B------:R-:W-:Y:S02]  /*13880*/  FFMA.FTZ R174, R164, c[0x0][0x2d0], -R147.reuse ;  /* 0x0000b400a4ae7a23 */ /* 0x100fe40000010893 */
[----:B------:R-:W-:Y:S01]  /*13890*/  LDSM.16.MT88.4 R164, [R203+0x5900] ;  /* 0x00590000cba4783b */ /* 0x000fe20000004200 */
        /* <DEDUP_REMOVED lines=8> */
[--C-:B------:R-:W-:Y:S01]  /*13920*/  FFMA.FTZ R227, R141, c[0x0][0x2d0], -R144.reuse ;  /* 0x0000b4008de37a23 */ /* 0x100fe20000010890 */
[----:B--2---:R-:W-:Y:S01]  /*13930*/  F2FP.PACK_AB R137, R168, R173 ;  /* 0x000000ada889723e */ /* 0x004fe200000000ff */
[----:B------:R-:W-:Y:S01]  /*13940*/  LDSM.16.MT88.4 R140, [R197+0x2900] ;  /* 0x00290000c58c783b */ /* 0x000fe20000004200 */
[--C-:B------:R-:W-:Y:S02]  /*13950*/  FFMA.FTZ R226, R160, c[0x0][0x2d0], -R147.reuse ;  /* 0x0000b400a0e27a23 */ /* 0x100fe40000010893 */
[--C-:B------:R-:W-:Y:S02]  /*13960*/  FFMA.FTZ R229, R158, c[0x0][0x2d0], -R147.reuse ;  /* 0x0000b4009ee57a23 */ /* 0x100fe40000010893 */
[----:B------:R-:W-:Y:S01]  /*13970*/  MUFU.EX2 R172, R172 ;  /* 0x000000ac00ac7308 */ /* 0x000fe20000000800 */
[--C-:B------:R-:W-:Y:S02]  /*13980*/  FFMA.FTZ R228, R159, c[0x0][0x2d0], -R144.reuse ;  /* 0x0000b4009fe47a23 */ /* 0x100fe40000010890 */
[----:B------:R-:W-:Y:S01]  /*13990*/  LDSM.16.MT88.4 R160, [R196+0x3900] ;  /* 0x00390000c4a0783b */ /* 0x000fe20000004200 */
[--C-:B------:R-:W-:Y:S02]  /*139a0*/  FFMA.FTZ R231, R157, c[0x0][0x2d0], -R144.reuse ;  /* 0x0000b4009de77a23 */ /* 0x100fe40000010890 */
[--C-:B------:R-:W-:Y:S02]  /*139b0*/  FFMA.FTZ R230, R156, c[0x0][0x2d0], -R147.reuse ;  /* 0x0000b4009ce67a23 */ /* 0x100fe40000010893 */
[--C-:B------:R-:W-:Y:S02]  /*139c0*/  FFMA.FTZ R233, R154, c[0x0][0x2d0], -R147.reuse ;  /* 0x0000b4009ae97a23 */ /* 0x100fe40000010893 */
[----:B------:R-:W2:Y:S01]  /*139d0*/  MUFU.EX2 R171, R171 ;  /* 0x000000ab00ab7308 */ /* 0x000ea20000000800 */
[----:B------:R-:W-:Y:S01]  /*139e0*/  LDSM.16.MT88.4 R156, [R197+0x3900] ;  /* 0x00390000c59c783b */ /* 0x000fe20000004200 */
[--C-:B------:R-:W-:Y:S01]  /*139f0*/  FFMA.FTZ R232, R155, c[0x0][0x2d0], -R144.reuse ;  /* 0x0000b4009be87a23 */ /* 0x100fe20000010890 */
[----:B---3--:R-:W-:Y:S01]  /*13a00*/  F2FP.PACK_AB R139, R134, R135 ;  /* 0x00000087868b723e */ /* 0x008fe200000000ff */
[--C-:B------:R-:W-:Y:S02]  /*13a10*/  FFMA.FTZ R235, R153, c[0x0][0x2d0], -R144.reuse ;  /* 0x0000b40099eb7a23 */ /* 0x100fe40000010890 */
[--C-:B------:R-:W-:Y:S03]  /*13a20*/  FFMA.FTZ R234, R152, c[0x0][0x2d0], -R147.reuse ;  /* 0x0000b40098ea7a23 */ /* 0x100fe60000010893 */
[----:B------:R-:W-:Y:S01]  /*13a30*/  LDSM.16.MT88.4 R152, [R198+0x3900] ;  /* 0x00390000c698783b */ /* 0x000fe20000004200 */
[----:B------:R-:W-:Y:S01]  /*13a40*/  MUFU.EX2 R170, R170 ;  /* 0x000000aa00aa7308 */ /* 0x000fe20000000800 */
[--C-:B------:R-:W-:Y:S02]  /*13a50*/  FFMA.FTZ R237, R150, c[0x0][0x2d0], -R147.reuse ;  /* 0x0000b40096ed7a23 */ /* 0x100fe40000010893 */
[--C-:B------:R-:W-:Y:S02]  /*13a60*/  FFMA.FTZ R236, R151, c[0x0][0x2d0], -R144.reuse ;  /* 0x0000b40097ec7a23 */ /* 0x100fe40000010890 */
[--C-:B------:R-:W-:Y:S02]  /*13a70*/  FFMA.FTZ R239, R149, c[0x0][0x2d0], -R144.reuse ;  /* 0x0000b40095ef7a23 */ /* 0x100fe40000010890 */
[--C-:B------:R-:W-:Y:S02]  /*13a80*/  FFMA.FTZ R238, R148, c[0x0][0x2d0], -R147.reuse ;  /* 0x0000b40094ee7a23 */ /* 0x100fe40000010893 */
[----:B------:R-:W-:Y:S01]  /*13a90*/  LDSM.16.MT88.4 R148, [R203+0x3900] ;  /* 0x00390000cb94783b */ /* 0x000fe20000004200 */
[----:B------:R-:W3:Y:S01]  /*13aa0*/  MUFU.EX2 R169, R169 ;  /* 0x000000a900a97308 */ /* 0x000ee20000000800 */
[--C-:B------:R-:W-:Y:S02]  /*13ab0*/  FFMA.FTZ R240, R145, c[0x0][0x2d0], -R144.reuse ;  /* 0x0000b40091f07a23 */ /* 0x100fe40000010890 */
[----:B------:R-:W-:Y:S01]  /*13ac0*/  FFMA.FTZ R147, R146, c[0x0][0x2d0], -R147 ;  /* 0x0000b40092937a23 */ /* 0x000fe20000010893 */
[----:B--2---:R-:W-:Y:S01]  /*13ad0*/  F2FP.PACK_AB R136, R171, R172 ;  /* 0x000000acab88723e */ /* 0x004fe200000000ff */
[----:B------:R-:W-:Y:S05]  /*13ae0*/  FFMA.FTZ R144, R133, c[0x0][0x2d0], -R144 ;  /* 0x0000b40085907a23 */ /* 0x000fea0000010890 */
[----:B------:R-:W2:Y:S10]  /*13af0*/  MUFU.EX2 R3, R3 ;  /* 0x0000000300037308 */ /* 0x000eb40000000800 */
[----:B------:R-:W4:Y:S01]  /*13b00*/  MUFU.EX2 R2, R2 ;  /* 0x0000000200027308 */ /* 0x000f220000000800 */
[----:B---3--:R-:W-:Y:S09]  /*13b10*/  F2FP.PACK_AB R138, R169, R170 ;  /* 0x000000aaa98a723e */ /* 0x008ff200000000ff */
[----:B------:R-:W-:Y:S01]  /*13b20*/  MUFU.EX2 R241, R147 ;  /* 0x0000009300f17308 */ /* 0x000fe20000000800 */
[C---:B--2---:R-:W-:Y:S02]  /*13b30*/  FMUL.FTZ R4, R3.reuse, R128 ;  /* 0x0000008003047220 */ /* 0x044fe40000410000 */
[C---:B------:R-:W-:Y:S02]  /*13b40*/  FMUL.FTZ R5, R3.reuse, R129 ;  /* 0x0000008103057220 */ /* 0x040fe40000410000 */
[C---:B------:R-:W-:Y:S02]  /*13b50*/  FMUL.FTZ R8, R3.reuse, R124 ;  /* 0x0000007c03087220 */ /* 0x040fe40000410000 */
[C---:B------:R-:W-:Y:S03]  /*13b60*/  FMUL.FTZ R9, R3.reuse, R125 ;  /* 0x0000007d03097220 */ /* 0x040fe60000410000 */
[----:B------:R2:W-:Y:S01]  /*13b70*/  MUFU.EX2 R133, R144 ;  /* 0x0000009000857308 */ /* 0x0005e20000000800 */
[C---:B------:R-:W-:Y:S02]  /*13b80*/  FMUL.FTZ R16, R3.reuse, R116 ;  /* 0x0000007403107220 */ /* 0x040fe40000410000 */
[C---:B----4-:R-:W-:Y:S02]  /*13b90*/  FMUL.FTZ R6, R2.reuse, R130 ;  /* 0x0000008202067220 */ /* 0x050fe40000410000 */
[C---:B------:R-:W-:Y:S02]  /*13ba0*/  FMUL.FTZ R7, R2.reuse, R131 ;  /* 0x0000008302077220 */ /* 0x040fe40000410000 */
[----:B------:R-:W-:Y:S01]  /*13bb0*/  LDSM.16.MT88.4 R128, [R198+0x2900] ;  /* 0x00290000c680783b */ /* 0x000fe20000004200 */
[C---:B------:R-:W-:Y:S02]  /*13bc0*/  FMUL.FTZ R10, R2.reuse, R126 ;  /* 0x0000007e020a7220 */ /* 0x040fe40000410000 */
[C---:B------:R-:W-:Y:S01]  /*13bd0*/  FMUL.FTZ R11, R2.reuse, R127 ;  /* 0x0000007f020b7220 */ /* 0x040fe20000410000 */
[----:B------:R-:W-:Y:S01]  /*13be0*/  MUFU.EX2 R174, R174 ;  /* 0x000000ae00ae7308 */ /* 0x000fe20000000800 */
[C---:B-1----:R-:W-:Y:S03]  /*13bf0*/  HMMA.16816.F32 R4, R136.reuse, R12, R4 ;  /* 0x0000000c8804723c */ /* 0x042fe60000001804 */
[----:B------:R-:W-:Y:S02]  /*13c00*/  LDSM.16.MT88.4 R124, [R203+0x2900] ;  /* 0x00290000cb7c783b */ /* 0x000fe40000004200 */
[C---:B------:R-:W-:Y:S02]  /*13c10*/  FMUL.FTZ R17, R3.reuse, R117 ;  /* 0x0000007503117220 */ /* 0x040fe40000410000 */
[C---:B------:R-:W-:Y:S01]  /*13c20*/  FMUL.FTZ R12, R3.reuse, R120 ;  /* 0x00000078030c7220 */ /* 0x040fe20000410000 */
[C---:B------:R-:W-:Y:S01]  /*13c30*/  HMMA.16816.F32 R8, R136.reuse, R14, R8 ;  /* 0x0000000e8808723c */ /* 0x040fe20000001808 */
[----:B------:R-:W1:Y:S03]  /*13c40*/  MUFU.EX2 R175, R175 ;  /* 0x000000af00af7308 */ /* 0x000e660000000800 */
[C---:B------:R-:W-:Y:S01]  /*13c50*/  FMUL.FTZ R13, R3.reuse, R121 ;  /* 0x00000079030d7220 */ /* 0x040fe20000410000 */
[----:B--2---:R-:W-:Y:S01]  /*13c60*/  LDSM.16.MT88.4 R144, [R196+0x1900] ;  /* 0x00190000c490783b */ /* 0x004fe20000004200 */
[C---:B------:R-:W-:Y:S02]  /*13c70*/  FMUL.FTZ R18, R2.reuse, R118 ;  /* 0x0000007602127220 */ /* 0x040fe40000410000 */
[C---:B------:R-:W-:Y:S03]  /*13c80*/  FMUL.FTZ R14, R2.reuse, R122 ;  /* 0x0000007a020e7220 */ /* 0x040fe60000410000 */
[----:B------:R-:W-:Y:S01]  /*13c90*/  MUFU.EX2 R176, R176 ;  /* 0x000000b000b07308 */ /* 0x000fe20000000800 */
[C---:B------:R-:W-:Y:S02]  /*13ca0*/  FMUL.FTZ R15, R2.reuse, R123 ;  /* 0x0000007b020f7220 */ /* 0x040fe40000410000 */
[----:B------:R-:W2:Y:S01]  /*13cb0*/  LDSM.16.MT88.4 R120, [R196+0x100] ;  /* 0x00010000c478783b */ /* 0x000ea20000004200 */
[C---:B------:R-:W-:Y:S02]  /*13cc0*/  FMUL.FTZ R19, R2.reuse, R119 ;  /* 0x0000007702137220 */ /* 0x040fe40000410000 */
[C---:B------:R-:W-:Y:S02]  /*13cd0*/  FMUL.FTZ R24, R3.reuse, R108 ;  /* 0x0000006c03187220 */ /* 0x040fe40000410000 */
[C---:B------:R-:W-:Y:S02]  /*13ce0*/  HMMA.16816.F32 R12, R136.reuse, R20, R12 ;  /* 0x00000014880c723c */ /* 0x040fe4000000180c */
[----:B------:R-:W3:Y:S01]  /*13cf0*/  MUFU.EX2 R177, R177 ;  /* 0x000000b100b17308 */ /* 0x000ee20000000800 */
[----:B------:R-:W-:Y:S01]  /*13d00*/  LDSM.16.MT88.4 R116, [R198+0x900] ;  /* 0x00090000c674783b */ /* 0x000fe20000004200 */
[C---:B------:R-:W-:Y:S02]  /*13d10*/  FMUL.FTZ R25, R3.reuse, R109 ;  /* 0x0000006d03197220 */ /* 0x040fe40000410000 */
[C---:B------:R-:W-:Y:S02]  /*13d20*/  FMUL.FTZ R26, R2.reuse, R110 ;  /* 0x0000006e021a7220 */ /* 0x040fe40000410000 */
[C---:B------:R-:W-:Y:S04]  /*13d30*/  HMMA.16816.F32 R16, R136.reuse, R22, R16 ;  /* 0x000000168810723c */ /* 0x040fe80000001810 */
[C---:B------:R-:W-:Y:S01]  /*13d40*/  FMUL.FTZ R20, R3.reuse, R112 ;  /* 0x0000007003147220 */ /* 0x040fe20000410000 */
[----:B------:R-:W-:Y:S01]  /*13d50*/  MUFU.EX2 R178, R178 ;  /* 0x000000b200b27308 */ /* 0x000fe20000000800 */
[C---:B------:R-:W-:Y:S02]  /*13d60*/  FMUL.FTZ R21, R3.reuse, R113 ;  /* 0x0000007103157220 */ /* 0x040fe40000410000 */
[C---:B------:R-:W-:Y:S04]  /*13d70*/  FMUL.FTZ R22, R2.reuse, R114 ;  /* 0x0000007202167220 */ /* 0x040fe80000410000 */
[C---:B------:R-:W-:Y:S02]  /*13d80*/  FMUL.FTZ R23, R2.reuse, R115 ;  /* 0x0000007302177220 */ /* 0x040fe40000410000 */
[----:B------:R-:W4:Y:S01]  /*13d90*/  LDSM.16.MT88.4 R112, [R203+0x2100] ;  /* 0x00210000cb70783b */ /* 0x000f220000004200 */
[C---:B------:R-:W-:Y:S01]  /*13da0*/  FMUL.FTZ R27, R2.reuse, R111 ;  /* 0x0000006f021b7220 */ /* 0x040fe20000410000 */
[----:B------:R-:W5:Y:S01]  /*13db0*/  MUFU.EX2 R179, R179 ;  /* 0x000000b300b37308 */ /* 0x000f620000000800 */
[C---:B------:R-:W-:Y:S02]  /*13dc0*/  FMUL.FTZ R32, R3.reuse, R100 ;  /* 0x0000006403207220 */ /* 0x040fe40000410000 */
[C---:B------:R-:W-:Y:S03]  /*13dd0*/  HMMA.16816.F32 R20, R136.reuse, R28, R20 ;  /* 0x0000001c8814723c */ /* 0x040fe60000001814 */
[----:B------:R-:W-:Y:S01]  /*13de0*/  LDSM.16.MT88.4 R108, [R196+0x2100] ;  /* 0x00210000c46c783b */ /* 0x000fe20000004200 */
[C---:B------:R-:W-:Y:S02]  /*13df0*/  FMUL.FTZ R33, R3.reuse, R101 ;  /* 0x0000006503217220 */ /* 0x040fe40000410000 */
[C---:B------:R-:W-:Y:S01]  /*13e00*/  FMUL.FTZ R34, R2.reuse, R102 ;  /* 0x0000006602227220 */ /* 0x040fe20000410000 */
[----:B------:R-:W-:Y:S01]  /*13e10*/  MUFU.EX2 R214, R214 ;  /* 0x000000d600d67308 */ /* 0x000fe20000000800 */
[C---:B------:R-:W-:Y:S04]  /*13e20*/  HMMA.16816.F32 R24, R136.reuse, R30, R24 ;  /* 0x0000001e8818723c */ /* 0x040fe80000001818 */
[C---:B------:R-:W-:Y:S02]  /*13e30*/  FMUL.FTZ R28, R3.reuse, R104 ;  /* 0x00000068031c7220 */ /* 0x040fe40000410000 */
[C---:B------:R-:W-:Y:S02]  /*13e40*/  FMUL.FTZ R29, R3.reuse, R105 ;  /* 0x00000069031d7220 */ /* 0x040fe40000410000 */
[C---:B------:R-:W-:Y:S01]  /*13e50*/  FMUL.FTZ R30, R2.reuse, R106 ;  /* 0x0000006a021e7220 */ /* 0x040fe20000410000 */
[----:B------:R-:W1:Y:S03]  /*13e60*/  MUFU.EX2 R227, R227 ;  /* 0x000000e300e37308 */ /* 0x000e660000000800 */
[C---:B------:R-:W-:Y:S02]  /*13e70*/  FMUL.FTZ R31, R2.reuse, R107 ;  /* 0x0000006b021f7220 */ /* 0x040fe40000410000 */
[----:B------:R-:W1:Y:S01]  /*13e80*/  LDSM.16.MT88.4 R104, [R198+0x2100] ;  /* 0x00210000c668783b */ /* 0x000e620000004200 */
[C---:B------:R-:W-:Y:S02]  /*13e90*/  FMUL.FTZ R35, R2.reuse, R103 ;  /* 0x0000006702237220 */ /* 0x040fe40000410000 */
[C---:B------:R-:W-:Y:S02]  /*13ea0*/  FMUL.FTZ R36, R3.reuse, R36 ;  /* 0x0000002403247220 */ /* 0x040fe40000410000 */
[C---:B--2---:R-:W-:Y:S01]  /*13eb0*/  HMMA.16816.F32 R28, R136.reuse, R120, R28 ;  /* 0x00000078881c723c */ /* 0x044fe2000000181c */
[----:B------:R-:W-:Y:S02]  /*13ec0*/  MUFU.EX2 R226, R226 ;  /* 0x000000e200e27308 */ /* 0x000fe40000000800 */
[----:B------:R-:W2:Y:S01]  /*13ed0*/  LDSM.16.MT88.4 R100, [R197+0x2100] ;  /* 0x00210000c564783b */ /* 0x000ea20000004200 */
[C---:B------:R-:W-:Y:S02]  /*13ee0*/  FMUL.FTZ R37, R3.reuse, R37 ;  /* 0x0000002503257220 */ /* 0x040fe40000410000 */
[C---:B------:R-:W-:Y:S02]  /*13ef0*/  FMUL.FTZ R38, R2.reuse, R38 ;  /* 0x0000002602267220 */ /* 0x040fe40000410000 */
[C---:B------:R-:W-:Y:S03]  /*13f00*/  HMMA.16816.F32 R32, R136.reuse, R122, R32 ;  /* 0x0000007a8820723c */ /* 0x040fe60000001820 */
[----:B------:R-:W-:Y:S01]  /*13f10*/  LDSM.16.MT88.4 R120, [R196+0x900] ;  /* 0x00090000c478783b */ /* 0x000fe20000004200 */
[C---:B------:R-:W-:Y:S01]  /*13f20*/  FMUL.FTZ R39, R2.reuse, R39 ;  /* 0x0000002702277220 */ /* 0x040fe20000410000 */
[----:B------:R-:W1:Y:S01]  /*13f30*/  MUFU.EX2 R229, R229 ;  /* 0x000000e500e57308 */ /* 0x000e620000000800 */
[C---:B------:R-:W-:Y:S02]  /*13f40*/  FMUL.FTZ R40, R3.reuse, R40 ;  /* 0x0000002803287220 */ /* 0x040fe40000410000 */
[C---:B------:R-:W-:Y:S03]  /*13f50*/  FMUL.FTZ R41, R3.reuse, R41 ;  /* 0x0000002903297220 */ /* 0x040fe60000410000 */
[C---:B----4-:R-:W-:Y:S03]  /*13f60*/  HMMA.16816.F32 R36, R136.reuse, R112, R36 ;  /* 0x000000708824723c */ /* 0x050fe60000001824 */
[C---:B------:R-:W-:Y:S01]  /*13f70*/  FMUL.FTZ R42, R2.reuse, R42 ;  /* 0x0000002a022a7220 */ /* 0x040fe20000410000 */
[----:B------:R-:W-:Y:S01]  /*13f80*/  MUFU.EX2 R228, R228 ;  /* 0x000000e400e47308 */ /* 0x000fe20000000800 */
[C---:B------:R-:W-:Y:S02]  /*13f90*/  FMUL.FTZ R43, R2.reuse, R43 ;  /* 0x0000002b022b7220 */ /* 0x040fe40000410000 */
[C---:B------:R-:W-:Y:S02]  /*13fa0*/  FMUL.FTZ R44, R3.reuse, R44 ;  /* 0x0000002c032c7220 */ /* 0x040fe40000410000 */
[C---:B------:R-:W-:Y:S03]  /*13fb0*/  FMUL.FTZ R45, R3.reuse, R45 ;  /* 0x0000002d032d7220 */ /* 0x040fe60000410000 */
[C---:B------:R-:W-:Y:S01]  /*13fc0*/  HMMA.16816.F32 R40, R136.reuse, R114, R40 ;  /* 0x000000728828723c */ /* 0x040fe20000001828 */
[----:B------:R-:W-:Y:S01]  /*13fd0*/  LDSM.16.MT88.4 R112, [R203+0x900] ;  /* 0x00090000cb70783b */ /* 0x000fe20000004200 */
[----:B------:R-:W4:Y:S01]  /*13fe0*/  MUFU.EX2 R231, R231 ;  /* 0x000000e700e77308 */ /* 0x000f220000000800 */
[C---:B------:R-:W-:Y:S02]  /*13ff0*/  FMUL.FTZ R46, R2.reuse, R46 ;  /* 0x0000002e022e7220 */ /* 0x040fe40000410000 */
[C---:B------:R-:W-:Y:S02]  /*14000*/  FMUL.FTZ R47, R2.reuse, R47 ;  /* 0x0000002f022f7220 */ /* 0x040fe40000410000 */
[C---:B------:R-:W-:Y:S02]  /*14010*/  FMUL.FTZ R48, R3.reuse, R48 ;  /* 0x0000003003307220 */ /* 0x040fe40000410000 */
[C---:B------:R-:W-:Y:S03]  /*14020*/  FMUL.FTZ R49, R3.reuse, R49 ;  /* 0x0000003103317220 */ /* 0x040fe60000410000 */
[C---:B-1----:R-:W-:Y:S01]  /*14030*/  HMMA.16816.F32 R44, R136.reuse, R104, R44 ;  /* 0x00000068882c723c */ /* 0x042fe2000000182c */
[----:B------:R-:W-:Y:S02]  /*14040*/  MUFU.EX2 R230, R230 ;  /* 0x000000e600e67308 */ /* 0x000fe40000000800 */
[C---:B------:R-:W-:Y:S02]  /*14050*/  FMUL.FTZ R50, R2.reuse, R50 ;  /* 0x0000003202327220 */ /* 0x040fe40000410000 */
[C---:B------:R-:W-:Y:S02]  /*14060*/  FMUL.FTZ R51, R2.reuse, R51 ;  /* 0x0000003302337220 */ /* 0x040fe40000410000 */
[C---:B------:R-:W-:Y:S02]  /*14070*/  FMUL.FTZ R52, R3.reuse, R52 ;  /* 0x0000003403347220 */ /* 0x040fe40000410000 */
[C---:B------:R-:W-:Y:S02]  /*14080*/  FMUL.FTZ R53, R3.reuse, R53 ;  /* 0x0000003503357220 */ /* 0x040fe40000410000 */
[----:B------:R-:W1:Y:S01]  /*14090*/  MUFU.EX2 R233, R233 ;  /* 0x000000e900e97308 */ /* 0x000e620000000800 */
[C---:B------:R-:W-:Y:S01]  /*140a0*/  HMMA.16816.F32 R48, R136.reuse, R106, R48 ;  /* 0x0000006a8830723c */ /* 0x040fe20000001830 */
[----:B------:R-:W1:Y:S02]  /*140b0*/  LDSM.16.MT88.4 R104, [R203+0x4100] ;  /* 0x00410000cb68783b */ /* 0x000e640000004200 */
[C---:B------:R-:W-:Y:S02]  /*140c0*/  FMUL.FTZ R54, R2.reuse, R54 ;  /* 0x0000003602367220 */ /* 0x040fe40000410000 */
[C---:B------:R-:W-:Y:S02]  /*140d0*/  FMUL.FTZ R55, R2.reuse, R55 ;  /* 0x0000003702377220 */ /* 0x040fe40000410000 */
[C---:B------:R-:W-:Y:S02]  /*140e0*/  FMUL.FTZ R56, R3.reuse, R56 ;  /* 0x0000003803387220 */ /* 0x040fe40000410000 */
[C---:B------:R-:W-:Y:S01]  /*140f0*/  FMUL.FTZ R57, R3.reuse, R57 ;  /* 0x0000003903397220 */ /* 0x040fe20000410000 */
[----:B------:R-:W-:Y:S02]  /*14100*/  MUFU.EX2 R232, R232 ;  /* 0x000000e800e87308 */ /* 0x000fe40000000800 */
[C---:B--2---:R-:W-:Y:S03]  /*14110*/  HMMA.16816.F32 R52, R136.reuse, R100, R52 ;  /* 0x000000648834723c */ /* 0x044fe60000001834 */
[C---:B------:R-:W-:Y:S02]  /*14120*/  FMUL.FTZ R58, R2.reuse, R58 ;  /* 0x0000003a023a7220 */ /* 0x040fe40000410000 */
[C---:B------:R-:W-:Y:S02]  /*14130*/  FMUL.FTZ R59, R2.reuse, R59 ;  /* 0x0000003b023b7220 */ /* 0x040fe40000410000 */
[C---:B------:R-:W-:Y:S01]  /*14140*/  FMUL.FTZ R60, R3.reuse, R60 ;  /* 0x0000003c033c7220 */ /* 0x040fe20000410000 */
[----:B------:R-:W2:Y:S01]  /*14150*/  MUFU.EX2 R235, R235 ;  /* 0x000000eb00eb7308 */ /* 0x000ea20000000800 */
[C---:B------:R-:W-:Y:S03]  /*14160*/  FMUL.FTZ R61, R3.reuse, R61 ;  /* 0x0000003d033d7220 */ /* 0x040fe60000410000 */
[C---:B------:R-:W-:Y:S01]  /*14170*/  HMMA.16816.F32 R56, R136.reuse, R102, R56 ;  /* 0x000000668838723c */ /* 0x040fe20000001838 */
[----:B------:R-:W2:Y:S02]  /*14180*/  LDSM.16.MT88.4 R100, [R198+0x4100] ;  /* 0x00410000c664783b */ /* 0x000ea40000004200 */
[C---:B------:R-:W-:Y:S02]  /*14190*/  FMUL.FTZ R62, R2.reuse, R62 ;  /* 0x0000003e023e7220 */ /* 0x040fe40000410000 */
[C---:B------:R-:W-:Y:S01]  /*141a0*/  FMUL.FTZ R63, R2.reuse, R63 ;  /* 0x0000003f023f7220 */ /* 0x040fe20000410000 */
[----:B------:R-:W-:Y:S01]  /*141b0*/  MUFU.EX2 R234, R234 ;  /* 0x000000ea00ea7308 */ /* 0x000fe20000000800 */
[C---:B------:R-:W-:Y:S02]  /*141c0*/  FMUL.FTZ R64, R3.reuse, R64 ;  /* 0x0000004003407220 */ /* 0x040fe40000410000 */
[C---:B------:R-:W-:Y:S03]  /*141d0*/  FMUL.FTZ R65, R3.reuse, R65 ;  /* 0x0000004103417220 */ /* 0x040fe60000410000 */
[C---:B------:R-:W-:Y:S03]  /*141e0*/  HMMA.16816.F32 R60, R136.reuse, R108, R60 ;  /* 0x0000006c883c723c */ /* 0x040fe6000000183c */
[C---:B------:R-:W-:Y:S01]  /*141f0*/  FMUL.FTZ R66, R2.reuse, R66 ;  /* 0x0000004202427220 */ /* 0x040fe20000410000 */
[----:B------:R-:W2:Y:S01]  /*14200*/  MUFU.EX2 R237, R237 ;  /* 0x000000ed00ed7308 */ /* 0x000ea20000000800 */
[C---:B------:R-:W-:Y:S02]  /*14210*/  FMUL.FTZ R67, R2.reuse, R67 ;  /* 0x0000004302437220 */ /* 0x040fe40000410000 */
[C---:B------:R-:W-:Y:S02]  /*14220*/  FMUL.FTZ R68, R3.reuse, R68 ;  /* 0x0000004403447220 */ /* 0x040fe40000410000 */
[C---:B------:R-:W-:Y:S03]  /*14230*/  FMUL.FTZ R69, R3.reuse, R69 ;  /* 0x0000004503457220 */ /* 0x040fe60000410000 */
[C---:B------:R-:W-:Y:S01]  /*14240*/  HMMA.16816.F32 R64, R136.reuse, R110, R64 ;  /* 0x0000006e8840723c */ /* 0x040fe20000001840 */
[----:B------:R-:W3:Y:S01]  /*14250*/  LDSM.16.MT88.4 R108, [R197+0x4100] ;  /* 0x00410000c56c783b */ /* 0x000ee20000004200 */
[----:B------:R-:W-:Y:S01]  /*14260*/  MUFU.EX2 R236, R236 ;  /* 0x000000ec00ec7308 */ /* 0x000fe20000000800 */
[C---:B------:R-:W-:Y:S02]  /*14270*/  FMUL.FTZ R70, R2.reuse, R70 ;  /* 0x0000004602467220 */ /* 0x040fe40000410000 */
[C---:B------:R-:W-:Y:S02]  /*14280*/  FMUL.FTZ R71, R2.reuse, R71 ;  /* 0x0000004702477220 */ /* 0x040fe40000410000 */
[C---:B------:R-:W-:Y:S02]  /*14290*/  FMUL.FTZ R72, R3.reuse, R72 ;  /* 0x0000004803487220 */ /* 0x040fe40000410000 */
[C---:B------:R-:W-:Y:S03]  /*142a0*/  FMUL.FTZ R73, R3.reuse, R73 ;  /* 0x0000004903497220 */ /* 0x040fe60000410000 */
[C---:B-1----:R-:W-:Y:S01]  /*142b0*/  HMMA.16816.F32 R68, R136.reuse, R104, R68 ;  /* 0x000000688844723c */ /* 0x042fe20000001844 */
[----:B------:R-:W1:Y:S02]  /*142c0*/  MUFU.EX2 R239, R239 ;  /* 0x000000ef00ef7308 */ /* 0x000e640000000800 */
        /* <DEDUP_REMOVED lines=11> */
[----:B------:R-:W1:Y:S02]  /*14380*/  MUFU.EX2 R240, R240 ;  /* 0x000000f000f07308 */ /* 0x000e640000000800 */
[C---:B--2---:R-:W-:Y:S03]  /*14390*/  HMMA.16816.F32 R76, R136.reuse, R100, R76 ;  /* 0x00000064884c723c */ /* 0x044fe6000000184c */
[C---:B------:R-:W-:Y:S02]  /*143a0*/  FMUL.FTZ R82, R2.reuse, R82 ;  /* 0x0000005202527220 */ /* 0x040fe40000410000 */
[C---:B------:R-:W-:Y:S02]  /*143b0*/  FMUL.FTZ R83, R2.reuse, R83 ;  /* 0x0000005302537220 */ /* 0x040fe40000410000 */
[----:B------:R-:W-:Y:S01]  /*143c0*/  FMUL.FTZ R84, R3, R84 ;  /* 0x0000005403547220 */ /* 0x000fe20000410000 */
[----:B------:R-:W-:Y:S01]  /*143d0*/  F2FP.PACK_AB R100, R175, R174 ;  /* 0x000000aeaf64723e */ /* 0x000fe200000000ff */
[----:B------:R-:W-:Y:S03]  /*143e0*/  FMUL.FTZ R85, R3, R85 ;  /* 0x0000005503557220 */ /* 0x000fe60000410000 */
[C---:B------:R-:W-:Y:S03]  /*143f0*/  HMMA.16816.F32 R80, R136.reuse, R102, R80 ;  /* 0x000000668850723c */ /* 0x040fe60000001850 */
[C---:B------:R-:W-:Y:S01]  /*14400*/  FMUL.FTZ R86, R2.reuse, R86 ;  /* 0x0000005602567220 */ /* 0x040fe20000410000 */
[----:B---3--:R-:W-:Y:S01]  /*14410*/  F2FP.PACK_AB R101, R177, R176 ;  /* 0x000000b0b165723e */ /* 0x008fe200000000ff */
[C---:B------:R-:W-:Y:S02]  /*14420*/  FMUL.FTZ R87, R2.reuse, R87 ;  /* 0x0000005702577220 */ /* 0x040fe40000410000 */
[----:B------:R-:W-:Y:S01]  /*14430*/  FMUL.FTZ R88, R3, R88 ;  /* 0x0000005803587220 */ /* 0x000fe20000410000 */
[----:B-----5:R-:W-:Y:S01]  /*14440*/  F2FP.PACK_AB R102, R179, R178 ;  /* 0x000000b2b366723e */ /* 0x020fe200000000ff */
[----:B------:R-:W-:Y:S03]  /*14450*/  FMUL.FTZ R89, R3, R89 ;  /* 0x0000005903597220 */ /* 0x000fe60000410000 */
[C---:B------:R-:W-:Y:S03]  /*14460*/  HMMA.16816.F32 R84, R136.reuse, R108, R84 ;  /* 0x0000006c8854723c */ /* 0x040fe60000001854 */
[C---:B------:R-:W-:Y:S01]  /*14470*/  FMUL.FTZ R90, R2.reuse, R90 ;  /* 0x0000005a025a7220 */ /* 0x040fe20000410000 */
[----:B------:R-:W-:Y:S01]  /*14480*/  F2FP.PACK_AB R103, R227, R214 ;  /* 0x000000d6e367723e */ /* 0x000fe200000000ff */
[C---:B------:R-:W-:Y:S02]  /*14490*/  FMUL.FTZ R91, R2.reuse, R91 ;  /* 0x0000005b025b7220 */ /* 0x040fe40000410000 */
[C---:B------:R-:W-:Y:S02]  /*144a0*/  FMUL.FTZ R92, R3.reuse, R92 ;  /* 0x0000005c035c7220 */ /* 0x040fe40000410000 */
[C---:B------:R-:W-:Y:S03]  /*144b0*/  FMUL.FTZ R93, R3.reuse, R93 ;  /* 0x0000005d035d7220 */ /* 0x040fe60000410000 */
[C---:B------:R-:W-:Y:S01]  /*144c0*/  HMMA.16816.F32 R88, R136.reuse, R110, R88 ;  /* 0x0000006e8858723c */ /* 0x040fe20000001858 */
[----:B------:R-:W2:Y:S02]  /*144d0*/  LDSM.16.MT88.4 R108, [R197+0x900] ;  /* 0x00090000c56c783b */ /* 0x000ea40000004200 */
[C---:B------:R-:W-:Y:S02]  /*144e0*/  FMUL.FTZ R94, R2.reuse, R94 ;  /* 0x0000005e025e7220 */ /* 0x040fe40000410000 */
[C---:B------:R-:W-:Y:S02]  /*144f0*/  FMUL.FTZ R95, R2.reuse, R95 ;  /* 0x0000005f025f7220 */ /* 0x040fe40000410000 */
[C---:B------:R-:W-:Y:S02]  /*14500*/  FMUL.FTZ R96, R3.reuse, R96 ;  /* 0x0000006003607220 */ /* 0x040fe40000410000 */
[C---:B------:R-:W-:Y:S03]  /*14510*/  FMUL.FTZ R97, R3.reuse, R97 ;  /* 0x0000006103617220 */ /* 0x040fe60000410000 */
[C---:B-1----:R-:W-:Y:S03]  /*14520*/  HMMA.16816.F32 R92, R136.reuse, R104, R92 ;  /* 0x00000068885c723c */ /* 0x042fe6000000185c */
[C---:B------:R-:W-:Y:S02]  /*14530*/  FMUL.FTZ R98, R2.reuse, R98 ;  /* 0x0000006202627220 */ /* 0x040fe40000410000 */
[C---:B------:R-:W-:Y:S02]  /*14540*/  FMUL.FTZ R99, R2.reuse, R99 ;  /* 0x0000006302637220 */ /* 0x040fe40000410000 */
[----:B------:R-:W-:Y:S01]  /*14550*/  FFMA.FTZ R173, R2, R213, R173 ;  /* 0x000000d502ad7223 */ /* 0x000fe200000100ad */
[----:B------:R-:W-:Y:S01]  /*14560*/  MOV R2, R132 ;  /* 0x0000008400027202 */ /* 0x000fe20000000f00 */
[----:B------:R-:W-:Y:S03]  /*14570*/  FFMA.FTZ R172, R3, R212, R172 ;  /* 0x000000d403ac7223 */ /* 0x000fe600000100ac */
[----:B------:R-:W-:Y:S01]  /*14580*/  HMMA.16816.F32 R96, R136, R106, R96 ;  /* 0x0000006a8860723c */ /* 0x000fe20000001860 */
[----:B------:R-:W1:Y:S02]  /*14590*/  LDSM.16.MT88.4 R104, [R196+0x2900] ;  /* 0x00290000c468783b */ /* 0x000e640000004200 */
[----:B------:R-:W-:Y:S01]  /*145a0*/  FADD.FTZ R168, R168, R173 ;  /* 0x000000ada8a87221 */ /* 0x000fe20000010000 */
[----:B------:R-:W-:Y:S01]  /*145b0*/  MOV R3, R0 ;  /* 0x0000000000037202 */ /* 0x000fe20000000f00 */
        /* <DEDUP_REMOVED lines=12> */
[----:B------:R-:W-:Y:S02]  /*14680*/  FADD.FTZ R177, R177, R176 ;  /* 0x000000b0b1b17221 */ /* 0x000fe40000010000 */
[C---:B------:R-:W-:Y:S01]  /*14690*/  HMMA.16816.F32 R16, R100.reuse, R118, R16 ;  /* 0x000000766410723c */ /* 0x040fe20000001810 */
[----:B------:R-:W-:Y:S03]  /*146a0*/  LDSM.16.MT88.4 R116, [R197+0x4900] ;  /* 0x00490000c574783b */ /* 0x000fe60000004200 */
[----:B------:R-:W-:Y:S02]  /*146b0*/  FADD.FTZ R175, R175, R174 ;  /* 0x000000aeafaf7221 */ /* 0x000fe40000010000 */
[----:B------:R-:W-:Y:S02]  /*146c0*/  FADD.FTZ R214, R214, R177 ;  /* 0x000000b1d6d67221 */ /* 0x000fe40000010000 */
[C---:B--2---:R-:W-:Y:S04]  /*146d0*/  HMMA.16816.F32 R20, R100.reuse, R108, R20 ;  /* 0x0000006c6414723c */ /* 0x044fe80000001814 */
[----:B------:R-:W-:Y:S02]  /*146e0*/  FADD.FTZ R178, R178, R175 ;  /* 0x000000afb2b27221 */ /* 0x000fe40000010000 */
[----:B------:R-:W-:Y:S01]  /*146f0*/  FADD.FTZ R227, R227, R214 ;  /* 0x000000d6e3e37221 */ /* 0x000fe20000010000 */
[----:B------:R-:W-:Y:S01]  /*14700*/  IADD3 R214, R225, -0x1, RZ ;  /* 0xffffffffe1d67810 */ /* 0x000fe20007ffe0ff */
[C---:B------:R-:W-:Y:S01]  /*14710*/  HMMA.16816.F32 R24, R100.reuse, R110, R24 ;  /* 0x0000006e6418723c */ /* 0x040fe20000001818 */
[----:B------:R-:W2:Y:S03]  /*14720*/  LDSM.16.MT88.4 R108, [R203+0x4900] ;  /* 0x00490000cb6c783b */ /* 0x000ea60000004200 */
[----:B------:R-:W-:Y:S01]  /*14730*/  FADD.FTZ R179, R179, R178 ;  /* 0x000000b2b3b37221 */ /* 0x000fe20000010000 */
[----:B------:R-:W-:Y:S03]  /*14740*/  MOV R225, R214 ;  /* 0x000000d600e17202 */ /* 0x000fe60000000f00 */
        /* <DEDUP_REMOVED lines=20> */
[----:B------:R-:W3:Y:S07]  /*14890*/  LDSM.16.MT88.4 R112, [R197+0x1100] ;  /* 0x00110000c570783b */ /* 0x000eee0000004200 */
[C---:B------:R-:W-:Y:S08]  /*148a0*/  HMMA.16816.F32 R84, R100.reuse, R116, R84 ;  /* 0x000000746454723c */ /* 0x040ff00000001854 */
[C---:B------:R-:W-:Y:S01]  /*148b0*/  HMMA.16816.F32 R88, R100.reuse, R118, R88 ;  /* 0x000000766458723c */ /* 0x040fe20000001858 */
[----:B------:R-:W5:Y:S07]  /*148c0*/  LDSM.16.MT88.4 R116, [R203+0x3100] ;  /* 0x00310000cb74783b */ /* 0x000f6e0000004200 */
[C---:B-1----:R-:W-:Y:S08]  /*148d0*/  HMMA.16816.F32 R92, R100.reuse, R104, R92 ;  /* 0x00000068645c723c */ /* 0x042ff0000000185c */
[----:B------:R-:W-:Y:S01]  /*148e0*/  HMMA.16816.F32 R96, R100, R106, R96 ;  /* 0x0000006a6460723c */ /* 0x000fe20000001860 */
[----:B------:R-:W1:Y:S06]  /*148f0*/  LDSM.16.MT88.4 R104, [R196+0x3100] ;  /* 0x00310000c468783b */ /* 0x000e6c0000004200 */
[----:B------:R-:W-:Y:S01]  /*14900*/  F2FP.PACK_AB R100, R229, R226 ;  /* 0x000000e2e564723e */ /* 0x000fe200000000ff */
[----:B------:R-:W-:Y:S01]  /*14910*/  FADD.FTZ R226, R226, R179 ;  /* 0x000000b3e2e27221 */ /* 0x000fe20000010000 */
[----:B----4-:R-:W-:Y:S03]  /*14920*/  F2FP.PACK_AB R101, R231, R228 ;  /* 0x000000e4e765723e */ /* 0x010fe600000000ff */
        /* <DEDUP_REMOVED lines=20> */
[C---:B-----5:R-:W-:Y:S08]  /*14a70*/  HMMA.16816.F32 R36, R100.reuse, R116, R36 ;  /* 0x000000746424723c */ /* 0x060ff00000001824 */
        /* <DEDUP_REMOVED lines=24> */
[C---:B---3--:R-:W-:Y:S08]  /*14c00*/  HMMA.16816.F32 R76, R100.reuse, R112, R76 ;  /* 0x00000070644c723c */ /* 0x048ff0000000184c */
[C---:B------:R-:W-:Y:S08]  /*14c10*/  HMMA.16816.F32 R80, R100.reuse, R114, R80 ;  /* 0x000000726450723c */ /* 0x040ff00000001850 */
[C---:B----4-:R-:W-:Y:S08]  /*14c20*/  HMMA.16816.F32 R84, R100.reuse, R116, R84 ;  /* 0x000000746454723c */ /* 0x050ff00000001854 */
        /* <DEDUP_REMOVED lines=31> */
.L_x_708:
[----:B------:R-:W-:-:S13]  /*14e20*/  ISETP.GE.AND P0, PT, R214, RZ, PT ;  /* 0x000000ffd600720c */ /* 0x000fda0003f06270 */
[----:B------:R-:W-:Y:S05]  /*14e30*/  @!P0 BRA `(.L_x_712) ;  /* 0x00002e7000008947 */ /* 0x000fea0003800000 */
[----:B------:R-:W1:Y:S01]  /*14e40*/  S2R R3, SR_TID.X ;  /* 0x0000000000037919 */ /* 0x000e620000002100 */
[----:B------:R-:W-:Y:S01]  /*14e50*/  SHF.R.S32.HI R5, RZ, 0x1f, R180 ;  /* 0x0000001fff057819 */ /* 0x000fe200000114b4 */
[----:B------:R-:W-:Y:S01]  /*14e60*/  IMAD.MOV.U32 R135, RZ, RZ, R132 ;  /* 0x000000ffff877224 */ /* 0x000fe200078e0084 */
[----:B------:R-:W-:Y:S01]  /*14e70*/  IADD3 R220, R211, 0x100, RZ ;  /* 0x00000100d3dc7810 */ /* 0x000fe20007ffe0ff */
[----:B------:R-:W-:Y:S01]  /*14e80*/  IMAD.SHL.U32 R215, R181, 0x2, RZ ;  /* 0x00000002b5d77824 */ /* 0x000fe200078e00ff */
[C---:B------:R-:W-:Y:S01]  /*14e90*/  SHF.L.U64.HI R218, R180.reuse, 0x1, R5 ;  /* 0x00000001b4da7819 */ /* 0x040fe20000010205 */
[----:B------:R-:W-:Y:S01]  /*14ea0*/  IMAD.SHL.U32 R221, R180, 0x2, RZ ;  /* 0x00000002b4dd7824 */ /* 0x000fe200078e00ff */
[----:B------:R-:W-:Y:S02]  /*14eb0*/  ULDC UR5, c[0x0][0x210] ;  /* 0x0000840000057ab9 */ /* 0x000fe40000000800 */
[----:B------:R-:W-:Y:S02]  /*14ec0*/  ULDC UR4, c[0x0][0x1e8] ;  /* 0x00007a0000047ab9 */ /* 0x000fe40000000800 */
[----:B------:R-:W-:-:S02]  /*14ed0*/  UIMAD UR5, UR11, UR5, URZ ;  /* 0x000000050b0572a4 */ /* 0x000fc4000f8e023f */
[----:B------:R-:W-:Y:S01]  /*14ee0*/  UIMAD UR4, UR11, UR4, URZ ;  /* 0x000000040b0472a4 */ /* 0x000fe2000f8e023f */
[----:B-1----:R-:W-:-:S04]  /*14ef0*/  SHF.R.S32.HI R2, RZ, 0x1f, R3 ;  /* 0x0000001fff027819 */ /* 0x002fc80000011403 */
[----:B------:R-:W-:-:S04]  /*14f00*/  LEA.HI R2, R2, R3, RZ, 0x3 ;  /* 0x0000000302027211 */ /* 0x000fc800078f18ff */
[----:B------:R-:W-:-:S05]  /*14f10*/  LOP3.LUT R2, R2, 0xfffffff8, RZ, 0xc0, !PT ;  /* 0xfffffff802027812 */ /* 0x000fca00078ec0ff */
[----:B------:R-:W-:Y:S02]  /*14f20*/  IMAD.IADD R2, R3, 0x1, -R2 ;  /* 0x0000000103027824 */ /* 0x000fe400078e0a02 */
[----:B------:R-:W-:Y:S01]  /*14f30*/  IMAD.MOV.U32 R3, RZ, RZ, R0 ;  /* 0x000000ffff037224 */ /* 0x000fe200078e0000 */
[----:B------:R-:W-:Y:S01]  /*14f40*/  SHF.R.S32.HI R0, RZ, 0x1f, R181 ;  /* 0x0000001fff007819 */ /* 0x000fe200000114b5 */
[----:B------:R-:W-:-:S03]  /*14f50*/  IMAD.SHL.U32 R216, R2, 0x8, RZ ;  /* 0x0000000802d87824 */ /* 0x000fc600078e00ff */
[----:B------:R-:W-:Y:S02]  /*14f60*/  SHF.L.U64.HI R219, R181, 0x1, R0 ;  /* 0x00000001b5db7819 */ /* 0x000fe40000010200 */
[----:B------:R-:W-:-:S04]  /*14f70*/  SHF.R.S32.HI R217, RZ, 0x1f, R216 ;  /* 0x0000001fffd97819 */ /* 0x000fc800000114d8 */
[C---:B------:R-:W-:Y:S01]  /*14f80*/  SHF.L.U64.HI R217, R216.reuse, 0x1, R217 ;  /* 0x00000001d8d97819 */ /* 0x040fe200000102d9 */
[----:B------:R-:W-:Y:S01]  /*14f90*/  IMAD.SHL.U32 R216, R216, 0x2, RZ ;  /* 0x00000002d8d87824 */ /* 0x000fe200078e00ff */
[----:B------:R-:W-:Y:S05]  /*14fa0*/  BRA `(.L_x_713) ;  /* 0x0000032000007947 */ /* 0x000fea0003800000 */
.L_x_715:
[----:B------:R-:W-:Y:S01]  /*14fb0*/  ISETP.NE.AND P2, PT, R207, 0x1, PT ;  /* 0x00000001cf00780c */ /* 0x000fe20003f45270 */
[----:B------:R-:W-:Y:S01]  /*14fc0*/  IMAD.MOV.U32 R208, RZ, RZ, RZ ;  /* 0x000000ffffd07224 */ /* 0x000fe200078e00ff */
[----:B------:R-:W-:Y:S04]  /*14fd0*/  LEA R209, R214, UR13, 0x6 ;  /* 0x0000000dd6d17c11 */ /* 0x000fe8000f8e30ff */
[----:B------:R-:W-:Y:S05]  /*14fe0*/  IADD3 R209, R209, -0x40, R210 ;  /* 0xffffffc0d1d17810 */ /* 0x000fea0007ffe0d2 */
        /* <DEDUP_REMOVED lines=28> */
[----:B------:R-:W-:Y:S03]  /*151b0*/  IADD3 R8, P1, R4, R215, RZ ;  /* 0x000000d704087210 */ /* 0x000fe60007f3e0ff */
[----:B--2---:R-:W-:Y:S01]  /*151c0*/  IMAD.X R11, R6, 0x1, R217, P0 ;  /* 0x00000001060b7824 */ /* 0x004fe200000e06d9 */
[----:B------:R-:W-:Y:S01]  /*151d0*/  IADD3 R12, P0, R4, R221, RZ ;  /* 0x000000dd040c7210 */ /* 0x000fe20007f1e0ff */
[----:B------:R-:W-:Y:S01]  /*151e0*/  IMAD.X R9, R6, 0x1, R219, P1 ;  /* 0x0000000106097824 */ /* 0x000fe200008e06db */
[----:B---3--:R-:W-:Y:S02]  /*151f0*/  IADD3 R4, P2, R0, R216, RZ ;  /* 0x000000d800047210 */ /* 0x008fe40007f5e0ff */
[----:B------:R1:W-:Y:S01]  /*15200*/  LDGSTS.E.BYPASS.LTC128B.128 [R211+0x6100], [R10.64], !P4 ;  /* 0x061000000ad37fae */ /* 0x0003e2000e101d54 */
[--C-:B------:R-:W-:Y:S01]  /*15210*/  IMAD.X R13, R6, 0x1, R218.reuse, P0 ;  /* 0x00000001060d7824 */ /* 0x100fe200000e06da */
[----:B------:R-:W-:Y:S01]  /*15220*/  IADD3 R6, P1, R0, R215, RZ ;  /* 0x000000d700067210 */ /* 0x000fe20007f3e0ff */
[----:B----4-:R-:W-:Y:S01]  /*15230*/  IMAD.X R5, R2, 0x1, R217, P2 ;  /* 0x0000000102057824 */ /* 0x010fe200010e06d9 */
        /* <DEDUP_REMOVED lines=9> */
.L_x_713:
        /* <DEDUP_REMOVED lines=27> */
[----:B------:R-:W2:Y:S07]  /*15480*/  SHFL.IDX PT, R132, R5, 0x1, 0x181f ;  /* 0x00381f0005847f89 */ /* 0x000eae00000e0000 */
[----:B------:R1:W3:Y:S02]  /*15490*/  SHFL.IDX PT, R0, R4, 0x1, 0x181f ;  /* 0x00381f0004007f89 */ /* 0x0002e400000e0000 */
[C---:B-1----:R-:W-:Y:S03]  /*154a0*/  HMMA.16816.F32 R4, R32.reuse, R8, RZ ;  /* 0x000000082004723c */ /* 0x042fe600000018ff */
[CC--:B------:R-:W-:Y:S02]  /*154b0*/  IADD3 R14, P0, R20.reuse, R216.reuse, RZ ;  /* 0x000000d8140e7210 */ /* 0x0c0fe40007f1e0ff */
[----:B------:R-:W-:Y:S02]  /*154c0*/  IADD3 R12, P1, R20, R215, RZ ;  /* 0x000000d7140c7210 */ /* 0x000fe40007f3e0ff */
[C---:B------:R-:W-:Y:S01]  /*154d0*/  IADD3.X R15, R2.reuse, R217, RZ, P0, !PT ;  /* 0x000000d9020f7210 */ /* 0x040fe200007fe4ff */
[C---:B------:R-:W-:Y:S01]  /*154e0*/  HMMA.16816.F32 R8, R32.reuse, R10, RZ ;  /* 0x0000000a2008723c */ /* 0x040fe200000018ff */
[----:B------:R-:W-:Y:S03]  /*154f0*/  IADD3.X R13, R2, R219, RZ, P1, !PT ;  /* 0x000000db020d7210 */ /* 0x000fe60000ffe4ff */
[----:B------:R-:W-:Y:S01]  /*15500*/  @!PT LDS RZ, [RZ] ;  /* 0x00000000fffff984 */ /* 0x000fe20000000800 */
[----:B------:R1:W-:Y:S01]  /*15510*/  LDGSTS.E.BYPASS.LTC128B.128 [R220], [R14.64], !P4 ;  /* 0x000000000edc7fae */ /* 0x0003e2000e101d54 */
[----:B------:R-:W-:Y:S02]  /*15520*/  IADD3 R20, P0, R20, R221, RZ ;  /* 0x000000dd14147210 */ /* 0x000fe40007f1e0ff */
[----:B--2---:R-:W-:Y:S02]  /*15530*/  IADD3 R170, P2, R132, R216, RZ ;  /* 0x000000d884aa7210 */ /* 0x004fe40007f5e0ff */
[-C--:B------:R-:W-:Y:S02]  /*15540*/  IADD3.X R21, R2, R218.reuse, RZ, P0, !PT ;  /* 0x000000da02157210 */ /* 0x080fe400007fe4ff */
[----:B------:R1:W-:Y:S01]  /*15550*/  LDGSTS.E.BYPASS.LTC128B.128 [R220+0x2000], [R12.64], !P6 ;  /* 0x020000000cdc7fae */ /* 0x0003e2000f101d54 */
[----:B---3--:R-:W-:Y:S02]  /*15560*/  IADD3.X R171, R0, R217, RZ, P2, !PT ;  /* 0x000000d900ab7210 */ /* 0x008fe400017fe4ff */
[C---:B------:R-:W-:Y:S02]  /*15570*/  IADD3 R168, P1, R132.reuse, R215, RZ ;  /* 0x000000d784a87210 */ /* 0x040fe40007f3e0ff */
[----:B------:R-:W-:Y:S02]  /*15580*/  IADD3 R132, P0, R132, R221, RZ ;  /* 0x000000dd84847210 */ /* 0x000fe40007f1e0ff */
[----:B------:R2:W-:Y:S01]  /*15590*/  LDGSTS.E.BYPASS.LTC128B.128 [R220+0x4000], [R20.64], !P5 ;  /* 0x0400000014dc7fae */ /* 0x0005e2000e901d54 */
[C---:B------:R-:W-:Y:S02]  /*155a0*/  IADD3.X R169, R0.reuse, R219, RZ, P1, !PT ;  /* 0x000000db00a97210 */ /* 0x040fe40000ffe4ff */
[----:B------:R-:W-:Y:S02]  /*155b0*/  IADD3.X R133, R0, R218, RZ, P0, !PT ;  /* 0x000000da00857210 */ /* 0x000fe400007fe4ff */
[----:B------:R-:W-:Y:S02]  /*155c0*/  ISETP.GE.AND P0, PT, R214, 0x1, PT ;  /* 0x00000001d600780c */ /* 0x000fe40003f06270 */
[----:B------:R3:W-:Y:S07]  /*155d0*/  LDGSTS.E.BYPASS.LTC128B.128 [R220+0x1000], [R170.64], !P4 ;  /* 0x01000000aadc7fae */ /* 0x0007ee000e101d54 */
        /* <DEDUP_REMOVED lines=8> */
[----:B------:R-:W2:Y:S05]  /*15660*/  LDSM.16.M88.4 R164, [R200+0x6100] ;  /* 0x00610000c8a4783b */ /* 0x000eaa0000000200 */
[C---:B------:R-:W-:Y:S02]  /*15670*/  HMMA.16816.F32 R28, R32.reuse, R136, RZ ;  /* 0x00000088201c723c */ /* 0x040fe400000018ff */
[----:B---3--:R-:W-:Y:S06]  /*15680*/  LDSM.16.M88.4 R168, [R200+0x7100] ;  /* 0x00710000c8a8783b */ /* 0x008fec0000000200 */
[----:B------:R-:W-:Y:S01]  /*15690*/  HMMA.16816.F32 R32, R32, R138, RZ ;  /* 0x0000008a2020723c */ /* 0x000fe200000018ff */
[----:B------:R-:W3:Y:S07]  /*156a0*/  LDSM.16.M88.4 R136, [R200+0x6900] ;  /* 0x00690000c888783b */ /* 0x000eee0000000200 */
        /* <DEDUP_REMOVED lines=15> */
[C---:B--2---:R-:W-:Y:S01]  /*157a0*/  HMMA.16816.F32 R4, R160.reuse, R164, R4 ;  /* 0x000000a4a004723c */ /* 0x044fe20000001804 */
[----:B------:R-:W2:Y:S07]  /*157b0*/  LDSM.16.M88.4 R156, [R205+0x8100] ;  /* 0x00810000cd9c783b */ /* 0x000eae0000000200 */
        /* <DEDUP_REMOVED lines=24> */
[C---:B--2---:R-:W-:Y:S01]  /*15940*/  HMMA.16816.F32 R4, R152.reuse, R156, R4 ;  /* 0x0000009c9804723c */ /* 0x044fe20000001804 */
[----:B------:R-:W2:Y:S07]  /*15950*/  LDSM.16.M88.4 R176, [R201+0x10100] ;  /* 0x01010000c9b0783b */ /* 0x000eae0000000200 */
[C---:B------:R-:W-:Y:S01]  /*15960*/  HMMA.16816.F32 R8, R152.reuse, R158, R8 ;  /* 0x0000009e9808723c */ /* 0x040fe20000001808 */
[----:B------:R-:W-:Y:S07]  /*15970*/  LDSM.16.M88.4 R156, [R200+0x9900] ;  /* 0x00990000c89c783b */ /* 0x000fee0000000200 */
[C---:B---3--:R-:W-:Y:S08]  /*15980*/  HMMA.16816.F32 R12, R152.reuse, R136, R12 ;  /* 0x00000088980c723c */ /* 0x048ff0000000180c */
[C---:B------:R-:W-:Y:S01]  /*15990*/  HMMA.16816.F32 R16, R152.reuse, R138, R16 ;  /* 0x0000008a9810723c */ /* 0x040fe20000001810 */
[----:B------:R-:W3:Y:S07]  /*159a0*/  LDSM.16.M88.4 R136, [R200+0x8900] ;  /* 0x00890000c888783b */ /* 0x000eee0000000200 */
        /* <DEDUP_REMOVED lines=19> */
[C---:B--2---:R-:W-:Y:S01]  /*15ae0*/  HMMA.16816.F32 R4, R176.reuse, R180, R4 ;  /* 0x000000b4b004723c */ /* 0x044fe20000001804 */
[----:B------:R-:W2:Y:S07]  /*15af0*/  LDSM.16.M88.4 R168, [R206+0x14100] ;  /* 0x01410000cea8783b */ /* 0x000eae0000000200 */
[C---:B------:R-:W-:Y:S01]  /*15b00*/  HMMA.16816.F32 R8, R176.reuse, R182, R8 ;  /* 0x000000b6b008723c */ /* 0x040fe20000001808 */
[----:B------:R-:W-:Y:S07]  /*15b10*/  LDSM.16.M88.4 R180, [R187] ;  /* 0x00000000bbb4783b */ /* 0x000fee0000000200 */
[C---:B---3--:R-:W-:Y:S08]  /*15b20*/  HMMA.16816.F32 R12, R176.reuse, R136, R12 ;  /* 0x00000088b00c723c */ /* 0x048ff0000000180c */
[C---:B------:R-:W-:Y:S01]  /*15b30*/  HMMA.16816.F32 R16, R176.reuse, R138, R16 ;  /* 0x0000008ab010723c */ /* 0x040fe20000001810 */
[----:B------:R-:W3:Y:S07]  /*15b40*/  LDSM.16.M88.4 R136, [R205+0xa900] ;  /* 0x00a90000cd88783b */ /* 0x000eee0000000200 */
[C---:B----4-:R-:W-:Y:S08]  /*15b50*/  HMMA.16816.F32 R20, R176.reuse, R152, R20 ;  /* 0x00000098b014723c */ /* 0x050ff00000001814 */
[C---:B------:R-:W-:Y:S01]  /*15b60*/  HMMA.16816.F32 R24, R176.reuse, R154, R24 ;  /* 0x0000009ab018723c */ /* 0x040fe20000001818 */
[----:B------:R-:W4:Y:S07]  /*15b70*/  LDSM.16.M88.4 R152, [R205+0xb100] ;  /* 0x00b10000cd98783b */ /* 0x000f2e0000000200 */
[C---:B------:R-:W-:Y:S08]  /*15b80*/  HMMA.16816.F32 R28, R176.reuse, R156, R28 ;  /* 0x0000009cb01c723c */ /* 0x040ff0000000181c */
[----:B------:R-:W-:Y:S01]  /*15b90*/  HMMA.16816.F32 R32, R176, R158, R32 ;  /* 0x0000009eb020723c */ /* 0x000fe20000001820 */
[----:B------:R-:W2:Y:S07]  /*15ba0*/  LDSM.16.M88.4 R156, [R205+0xb900] ;  /* 0x00b90000cd9c783b */ /* 0x000eae0000000200 */
[C---:B-----5:R-:W-:Y:S01]  /*15bb0*/  HMMA.16816.F32 R4, R160.reuse, R164, R4 ;  /* 0x000000a4a004723c */ /* 0x060fe20000001804 */
[----:B------:R-:W5:Y:S07]  /*15bc0*/  LDSM.16.M88.4 R176, [R202+0x14100] ;  /* 0x01410000cab0783b */ /* 0x000f6e0000000200 */
        /* <DEDUP_REMOVED lines=24> */
[----:B------:R-:W2:Y:S01]  /*15d50*/  LDSM.16.M88.4 R168, [R199+0x14100] ;  /* 0x01410000c7a8783b */ /* 0x000ea20000000200 */
[C---:B-----5:R-:W-:Y:S08]  /*15d60*/  HMMA.16816.F32 R4, R176.reuse, R180, R4 ;  /* 0x000000b4b004723c */ /* 0x060ff00000001804 */
[C---:B------:R-:W-:Y:S08]  /*15d70*/  HMMA.16816.F32 R8, R176.reuse, R182, R8 ;  /* 0x000000b6b008723c */ /* 0x040ff00000001808 */
[C---:B-1----:R-:W-:Y:S08]  /*15d80*/  HMMA.16816.F32 R12, R176.reuse, R140, R12 ;  /* 0x0000008cb00c723c */ /* 0x042ff0000000180c */
[C---:B------:R-:W-:Y:S08]  /*15d90*/  HMMA.16816.F32 R16, R176.reuse, R142, R16 ;  /* 0x0000008eb010723c */ /* 0x040ff00000001810 */
[C---:B------:R-:W-:Y:S08]  /*15da0*/  HMMA.16816.F32 R20, R176.reuse, R144, R20 ;  /* 0x00000090b014723c */ /* 0x040ff00000001814 */
[C---:B------:R-:W-:Y:S08]  /*15db0*/  HMMA.16816.F32 R24, R176.reuse, R146, R24 ;  /* 0x00000092b018723c */ /* 0x040ff00000001818 */
[C---:B------:R-:W-:Y:S08]  /*15dc0*/  HMMA.16816.F32 R28, R176.reuse, R148, R28 ;  /* 0x00000094b01c723c */ /* 0x040ff0000000181c */
[----:B------:R-:W-:Y:S08]  /*15dd0*/  HMMA.16816.F32 R32, R176, R150, R32 ;  /* 0x00000096b020723c */ /* 0x000ff00000001820 */
[C---:B--2---:R-:W-:Y:S08]  /*15de0*/  HMMA.16816.F32 R4, R160.reuse, R164, R4 ;  /* 0x000000a4a004723c */ /* 0x044ff00000001804 */
[C---:B------:R-:W-:Y:S08]  /*15df0*/  HMMA.16816.F32 R8, R160.reuse, R166, R8 ;  /* 0x000000a6a008723c */ /* 0x040ff00000001808 */
[C---:B---3--:R-:W-:Y:S08]  /*15e00*/  HMMA.16816.F32 R12, R160.reuse, R136, R12 ;  /* 0x00000088a00c723c */ /* 0x048ff0000000180c */
        /* <DEDUP_REMOVED lines=83> */
.L_x_714:
        /* <DEDUP_REMOVED lines=33> */
[----:B------:R-:W-:Y:S02]  /*16550*/  ISETP.GT.AND P0, PT, R214, RZ, PT ;  /* 0x000000ffd600720c */ /* 0x000fe40003f04270 */
        /* <DEDUP_REMOVED lines=25> */
[--C-:B------:R-:W-:Y:S01]  /*166f0*/  FFMA.FTZ R135, R163, c[0x0][0x2d0], -R144.reuse ;  /* 0x0000b400a3877a23 */ /* 0x100fe20000010890 */
[----:B------:R-:W-:Y:S01]  /*16700*/  LDSM.16.MT88.4 R164, [R203+0x5900] ;  /* 0x00590000cba4783b */ /* 0x000fe20000004200 */
[----:B------:R-:W-:Y:S02]  /*16710*/  FMUL.FTZ R4, R2, c[0x0][0x2d0] ;  /* 0x0000b40002047a20 */ /* 0x000fe40000410000 */
[--C-:B------:R-:W-:Y:S02]  /*16720*/  FFMA.FTZ R175, R142, c[0x0][0x2d0], -R151.reuse ;  /* 0x0000b4008eaf7a23 */ /* 0x100fe40000010897 */
[--C-:B------:R-:W-:Y:S01]  /*16730*/  FFMA.FTZ R176, R140, c[0x0][0x2d0], -R151.reuse ;  /* 0x0000b4008cb07a23 */ /* 0x100fe20000010897 */
[----:B------:R2:W3:Y:S01]  /*16740*/  MUFU.EX2 R2, R4 ;  /* 0x0000000400027308 */ /* 0x0004e20000000800 */
[--C-:B------:R-:W-:Y:S01]  /*16750*/  FFMA.FTZ R177, R143, c[0x0][0x2d0], -R144.reuse ;  /* 0x0000b4008fb17a23 */ /* 0x100fe20000010890 */
[----:B------:R-:W-:Y:S01]  /*16760*/  LDSM.16.MT88.4 R160, [R196+0x3900] ;  /* 0x00390000c4a0783b */ /* 0x000fe20000004200 */
[--C-:B------:R-:W-:Y:S02]  /*16770*/  FFMA.FTZ R178, R141, c[0x0][0x2d0], -R144.reuse ;  /* 0x0000b4008db27a23 */ /* 0x100fe40000010890 */
[--C-:B------:R-:W-:Y:S02]  /*16780*/  FFMA.FTZ R179, R138, c[0x0][0x2d0], -R151.reuse ;  /* 0x0000b4008ab37a23 */ /* 0x100fe40000010897 */
[--C-:B------:R-:W-:Y:S02]  /*16790*/  FFMA.FTZ R180, R136, c[0x0][0x2d0], -R151.reuse ;  /* 0x0000b40088b47a23 */ /* 0x100fe40000010897 */
[--C-:B------:R-:W-:Y:S01]  /*167a0*/  FFMA.FTZ R181, R139, c[0x0][0x2d0], -R144.reuse ;  /* 0x0000b4008bb57a23 */ /* 0x100fe20000010890 */
[----:B------:R-:W4:Y:S01]  /*167b0*/  MUFU.EX2 R174, R174 ;  /* 0x000000ae00ae7308 */ /* 0x000f220000000800 */
[----:B------:R-:W-:Y:S01]  /*167c0*/  LDSM.16.MT88.4 R140, [R197+0x2900] ;  /* 0x00290000c58c783b */ /* 0x000fe20000004200 */
[--C-:B------:R-:W-:Y:S02]  /*167d0*/  FFMA.FTZ R182, R137, c[0x0][0x2d0], -R144.reuse ;  /* 0x0000b40089b67a23 */ /* 0x100fe40000010890 */
[C---:B-1----:R-:W-:Y:S02]  /*167e0*/  FMUL.FTZ R5, R3.reuse, R129 ;  /* 0x0000008103057220 */ /* 0x042fe40000410000 */
[C---:B------:R-:W-:Y:S02]  /*167f0*/  FMUL.FTZ R8, R3.reuse, R124 ;  /* 0x0000007c03087220 */ /* 0x040fe40000410000 */
[C---:B------:R-:W-:Y:S01]  /*16800*/  FMUL.FTZ R9, R3.reuse, R125 ;  /* 0x0000007d03097220 */ /* 0x040fe20000410000 */
[----:B------:R-:W-:Y:S01]  /*16810*/  LDSM.16.MT88.4 R136, [R198+0x2900] ;  /* 0x00290000c688783b */ /* 0x000fe20000004200 */
        /* <DEDUP_REMOVED lines=208> */
[----:B------:R-:W-:Y:S01]  /*17520*/  FADD.FTZ R177, R177, R2 ;  /* 0x00000002b1b17221 */ /* 0x000fe20000010000 */
[----:B------:R-:W-:Y:S01]  /*17530*/  IADD3 R2, R214, -0x1, RZ ;  /* 0xffffffffd6027810 */ /* 0x000fe20007ffe0ff */
[----:B------:R-:W-:Y:S02]  /*17540*/  FADD.FTZ R176, R176, R175 ;  /* 0x000000afb0b07221 */ /* 0x000fe40000010000 */
[C---:B----4-:R-:W-:Y:S04]  /*17550*/  HMMA.16816.F32 R20, R100.reuse, R108, R20 ;  /* 0x0000006c6414723c */ /* 0x050fe80000001814 */
[----:B------:R-:W-:Y:S01]  /*17560*/  FADD.FTZ R178, R178, R177 ;  /* 0x000000b1b2b27221 */ /* 0x000fe20000010000 */
[----:B------:R-:W-:Y:S01]  /*17570*/  MOV R214, R2 ;  /* 0x0000000200d67202 */ /* 0x000fe20000000f00 */
        /* <DEDUP_REMOVED lines=115> */
.L_x_712:
        /* <DEDUP_REMOVED lines=123> */
.L_x_656:
        /* <DEDUP_REMOVED lines=150> */
[----:B------:R-:W-:-:S05]  /*18dc0*/  IMAD.MOV.U32 R7, RZ, RZ, c[0x0][0x388] ;  /* 0x0000e200ff077624 */ /* 0x000fca00078e00ff */
[----:B------:R-:W-:Y:S02]  /*18dd0*/  IMAD.U32 R14, RZ, RZ, UR4 ;  /* 0x00000004ff0e7e24 */ /* 0x000fe4000f8e00ff */
[----:B--2---:R-:W-:-:S05]  /*18de0*/  IMAD.U32 R15, RZ, RZ, UR5 ;  /* 0x00000005ff0f7e24 */ /* 0x004fca000f8e00ff */
        /* <DEDUP_REMOVED lines=12> */
.L_x_717:
[----:B---3--:R-:W-:Y:S01]  /*18eb0*/  SHF.R.S32.HI R3, RZ, 0x1f, R2 ;  /* 0x0000001fff037819 */ /* 0x008fe20000011402 */
[----:B------:R-:W1:Y:S01]  /*18ec0*/  S2R R57, SR_CTAID.X ;  /* 0x0000000000397919 */ /* 0x000e620000002500 */
[----:B------:R-:W-:Y:S01]  /*18ed0*/  LOP3.LUT R13, R9, 0xffffffe0, RZ, 0xc0, !PT ;  /* 0xffffffe0090d7812 */ /* 0x000fe200078ec0ff */
[----:B------:R-:W-:Y:S01]  /*18ee0*/  IMAD.MOV.U32 R6, RZ, RZ, c[0x0][0x4e8] ;  /* 0x00013a00ff067624 */ /* 0x000fe200078e00ff */
[----:B------:R-:W-:Y:S01]  /*18ef0*/  LEA.HI R3, R3, R2, RZ, 0x3 ;  /* 0x0000000203037211 */ /* 0x000fe200078f18ff */
[----:B------:R-:W-:Y:S01]  /*18f00*/  ULDC.64 UR6, c[0x0][0x490] ;  /* 0x0001240000067ab9 */ /* 0x000fe20000000a00 */
[----:B------:R-:W-:Y:S01]  /*18f10*/  BSSY B0, `(.L_x_718) ;  /* 0x000008c000007945 */ /* 0x000fe20003800000 */
[----:B------:R-:W-:Y:S01]  /*18f20*/  USHF.R.S32.HI UR10, URZ, 0x1f, UR18 ;  /* 0x0000001f3f0a7899 */ /* 0x000fe20008011412 */
        /* <DEDUP_REMOVED lines=9> */
[----:B------:R-:W-:Y:S01]  /*18fc0*/  UMOV UR13, UR23 ;  /* 0x00000017000d7c82 */ /* 0x000fe20008000000 */
[----:B------:R-:W-:Y:S01]  /*18fd0*/  LEA.HI R9, R10, R3, RZ, 0x2 ;  /* 0x000000030a097211 */ /* 0x000fe200078f10ff */
[----:B------:R-:W-:Y:S01]  /*18fe0*/  USEL UR10, UR10, URZ, !UP1 ;  /* 0x0000003f0a0a7287 */ /* 0x000fe2000c800000 */
[----:B------:R-:W-:Y:S01]  /*18ff0*/  LOP3.LUT P2, RZ, R3, 0x3, RZ, 0xc0, !PT ;  /* 0x0000000303ff7812 */ /* 0x000fe2000784c0ff */
[----:B------:R-:W-:Y:S01]  /*19000*/  IMAD.IADD R11, R11, 0x1, -R6 ;  /* 0x000000010b0b7824 */ /* 0x000fe200078e0a06 */
[----:B------:R-:W-:Y:S01]  /*19010*/  SHF.R.S32.HI R9, RZ, 0x2, R9 ;  /* 0x00000002ff097819 */ /* 0x000fe20000011409 */
[----:B------:R-:W-:-:S02]  /*19020*/  UIMAD.WIDE.U32 UR12, UR11, UR6, UR12 ;  /* 0x000000060b0c72a5 */ /* 0x000fc4000f8e000c */
[----:B------:R-:W-:Y:S02]  /*19030*/  UIMAD UR9, UR11, UR7, UR9 ;  /* 0x000000070b0972a4 */ /* 0x000fe4000f8e0209 */
[----:B------:R-:W-:Y:S01]  /*19040*/  IMAD R2, R2, 0x10, R9 ;  /* 0x0000001002027824 */ /* 0x000fe200078e0209 */
[----:B------:R-:W-:Y:S02]  /*19050*/  ULDC.64 UR6, c[0x0][0x498] ;  /* 0x0001260000067ab9 */ /* 0x000fe40000000a00 */
[----:B------:R-:W-:Y:S01]  /*19060*/  USEL UR18, UR18, URZ, !UP1 ;  /* 0x0000003f12127287 */ /* 0x000fe2000c800000 */
[----:B------:R-:W-:Y:S01]  /*19070*/  IMAD R6, R11, 0x8, R2 ;  /* 0x000000080b067824 */ /* 0x000fe200078e0202 */
[----:B------:R-:W-:Y:S02]  /*19080*/  UIMAD UR15, UR10, UR6, URZ ;  /* 0x000000060a0f72a4 */ /* 0x000fe4000f8e023f */
[----:B------:R-:W-:Y:S02]  /*19090*/  UIADD3 UR13, UR13, UR9, URZ ;  /* 0x000000090d0d7290 */ /* 0x000fe4000fffe03f */
[----:B-1----:R-:W-:Y:S01]  /*190a0*/  LEA R9, R57, R6, 0x7 ;  /* 0x0000000639097211 */ /* 0x002fe200078e38ff */
[----:B------:R-:W-:Y:S01]  /*190b0*/  UIMAD UR7, UR18, UR7, UR15 ;  /* 0x00000007120772a4 */ /* 0x000fe2000f8e020f */
[CC--:B------:R-:W-:Y:S01]  /*190c0*/  LEA.HI R6, R5.reuse, R0.reuse, RZ, 0x3 ;  /* 0x0000000005067211 */ /* 0x0c0fe200078f18ff */
[----:B------:R-:W-:Y:S01]  /*190d0*/  UIMAD.WIDE.U32 UR12, UR18, UR6, UR12 ;  /* 0x00000006120c72a5 */ /* 0x000fe2000f8e000c */
[----:B------:R-:W-:Y:S01]  /*190e0*/  LEA.HI R5, R5, R0, RZ, 0x6 ;  /* 0x0000000005057211 */ /* 0x000fe200078f30ff */
[----:B------:R-:W-:Y:S01]  /*190f0*/  @P1 IMAD.HI.U32 R3, R9, c[0x0][0x4ec], RZ ;  /* 0x00013b0009031a27 */ /* 0x000fe200078e00ff */
[----:B------:R-:W-:-:S02]  /*19100*/  ULDC.64 UR4, c[0x0][0x3a0] ;  /* 0x0000e80000047ab9 */ /* 0x000fc40000000a00 */
[----:B------:R-:W-:Y:S01]  /*19110*/  UIMAD UR14, UR23, UR4, URZ ;  /* 0x00000004170e72a4 */ /* 0x000fe2000f8e023f */
[----:B------:R-:W-:Y:S01]  /*19120*/  IMAD.MOV.U32 R14, RZ, RZ, R9 ;  /* 0x000000ffff0e7224 */ /* 0x000fe200078e0009 */
[----:B------:R-:W-:Y:S01]  /*19130*/  @P1 SHF.R.U32.HI R14, RZ, c[0x0][0x4f0], R3 ;  /* 0x00013c00ff0e1a19 */ /* 0x000fe20000011603 */
[----:B------:R-:W-:Y:S01]  /*19140*/  UIMAD.WIDE.U32 UR16, UR22, UR4, URZ ;  /* 0x00000004161072a5 */ /* 0x000fe2000f8e003f */
[----:B------:R-:W-:Y:S01]  /*19150*/  LOP3.LUT R3, R6, 0xfffffff8, RZ, 0xc0, !PT ;  /* 0xfffffff806037812 */ /* 0x000fe200078ec0ff */
[----:B------:R-:W-:Y:S01]  /*19160*/  UIMAD UR14, UR22, UR5, UR14 ;  /* 0x00000005160e72a4 */ /* 0x000fe2000f8e020e */
        /* <DEDUP_REMOVED lines=40> */
[----:B------:R-:W1:Y:S01]  /*193f0*/  SHFL.IDX PT, R51, R12, RZ, 0x1c1f ;  /* 0x001c1fff0c337589 */ /* 0x000e6200000e0000 */
[----:B------:R-:W-:Y:S01]  /*19400*/  SHF.R.S32.HI R11, RZ, 0x1f, R9 ;  /* 0x0000001fff0b7819 */ /* 0x000fe20000011409 */
[----:B------:R-:W-:Y:S01]  /*19410*/  IMAD R10, R10, c[0x0][0x4e8], R13 ;  /* 0x00013a000a0a7a24 */ /* 0x000fe200078e020d */
[----:B------:R-:W-:Y:S01]  /*19420*/  MOV R14, UR16 ;  /* 0x00000010000e7c02 */ /* 0x000fe20008000f00 */
[----:B------:R2:W3:Y:S01]  /*19430*/  SHFL.IDX PT, R49, R12, 0x1, 0x1c1f ;  /* 0x003c1f000c317f89 */ /* 0x0004e200000e0000 */
        /* <DEDUP_REMOVED lines=14> */
[----:B-1----:R1:W-:Y:S01]  /*19520*/  @!P1 ST.E [R50.64], R4 ;  /* 0x0000000432009985 */ /* 0x0023e2000c101914 */
[----:B--2---:R-:W-:-:S03]  /*19530*/  IMAD.SHL.U32 R12, R5, 0x8, RZ ;  /* 0x00000008050c7824 */ /* 0x004fc600078e00ff */
[----:B---3--:R1:W-:Y:S02]  /*19540*/  @!P0 ST.E [R48.64], R8 ;  /* 0x0000000830008985 */ /* 0x0083e4000c101914 */
[----:B------:R-:W-:Y:S01]  /*19550*/  LOP3.LUT R12, R3, 0x7ffffe00, R12, 0xf8, !PT ;  /* 0x7ffffe00030c7812 */ /* 0x000fe200078ef80c */
[C---:B------:R-:W-:Y:S02]  /*19560*/  IMAD R3, R10.reuse, c[0x0][0x3dc], R9 ;  /* 0x0000f7000a037a24 */ /* 0x040fe400078e0209 */
[----:B------:R-:W-:-:S04]  /*19570*/  IMAD.WIDE.U32 R10, R10, c[0x0][0x3d8], R14 ;  /* 0x0000f6000a0a7a25 */ /* 0x000fc800078e000e */
[----:B------:R-:W-:Y:S01]  /*19580*/  IMAD.SHL.U32 R58, R12, 0x2, RZ ;  /* 0x000000020c3a7824 */ /* 0x000fe200078e00ff */
[----:B------:R-:W-:Y:S01]  /*19590*/  LEA R56, P0, R10, c[0x0][0x380], 0x1 ;  /* 0x0000e0000a387a11 */ /* 0x000fe200078008ff */
[----:B------:R-:W-:-:S03]  /*195a0*/  IMAD.IADD R3, R11, 0x1, R3 ;  /* 0x000000010b037824 */ /* 0x000fc600078e0203 */
[----:B------:R1:W2:Y:S02]  /*195b0*/  LDS.128 R44, [R58+0x1080] ;  /* 0x001080003a2c7984 */ /* 0x0002a40000000c00 */
[----:B------:R-:W-:Y:S02]  /*195c0*/  LEA.HI.X R55, R10, c[0x0][0x384], R3, 0x1, P0 ;  /* 0x0000e1000a377a11 */ /* 0x000fe400000f0c03 */
        /* <DEDUP_REMOVED lines=32> */
.L_x_719:
[----:B--2---:R-:W-:Y:S05]  /*197d0*/  BSYNC B0 ;  /* 0x0000000000007941 */ /* 0x004fea0003800000 */
.L_x_718:
        /* <DEDUP_REMOVED lines=23> */
.L_x_721:
[----:B------:R-:W-:Y:S05]  /*19950*/  BSYNC B0 ;  /* 0x0000000000007941 */ /* 0x000fea0003800000 */
.L_x_720:
        /* <DEDUP_REMOVED lines=23> */
.L_x_723:
[----:B------:R-:W-:Y:S05]  /*19ad0*/  BSYNC B0 ;  /* 0x0000000000007941 */ /* 0x000fea0003800000 */
.L_x_722:
        /* <DEDUP_REMOVED lines=24> */
.L_x_716:
        /* <DEDUP_REMOVED lines=31> */
.L_x_724:
        /* <DEDUP_REMOVED lines=43> */
.L_x_726:
[----:B------:R-:W-:Y:S05]  /*1a100*/  BSYNC B0 ;  /* 0x0000000000007941 */ /* 0x000fea0003800000 */
.L_x_725:
        /* <DEDUP_REMOVED lines=70> */
.L_x_728:
[----:B------:R-:W-:Y:S05]  /*1a570*/  BSYNC B0 ;  /* 0x0000000000007941 */ /* 0x000fea0003800000 */
.L_x_727:
        /* <DEDUP_REMOVED lines=21> */
.L_x_730:
[----:B------:R-:W-:Y:S05]  /*1a6d0*/  BSYNC B0 ;  /* 0x0000000000007941 */ /* 0x000fea0003800000 */
.L_x_729:
        /* <DEDUP_REMOVED lines=21> */
.L_x_732:
[----:B------:R-:W-:Y:S05]  /*1a830*/  BSYNC B0 ;  /* 0x0000000000007941 */ /* 0x000fea0003800000 */
.L_x_731:
        /* <DEDUP_REMOVED lines=22> */
.L_x_733:
        /* <DEDUP_REMOVED lines=14> */
.L_x_1504:


//--------------------- .text._ZN7cutlass13device_kernelIN5flash19enable_sm80_to_sm89INS1_16FlashAttnFwdSm80INS1_25CollectiveMainloopFwdSm80ILi8ELi2ELb0EN4cute5tupleIJNS5_1CILi128EEENS7_ILi64EEENS7_ILi192EEEEEELi192ENS_6half_tEfNS_4arch4Sm80ELb0ELb0ELb1ELb0ELb1ELb0ELb1ELb0EEENS1_21CollectiveEpilogueFwdINS6_IJS8_SA_S9_EEENS6_IJNS7_ILi1EEESI_SI_EEESC_SE_Li256ELb0ELb1ELb0ELb0EEENS1_19SingleTileSchedulerILb0ELb0ELb1ELi128EEEEEEEEEvNT_6ParamsE --------------------------
	.section	.text._ZN7cutlass13device_kernelIN5flash19enable_sm80_to_sm89INS1_16FlashAttnFwdSm80INS1_25CollectiveMainloopFwdSm80ILi8ELi2ELb0EN4cute5tupleIJNS5_1CILi128EEENS7_ILi64EEENS7_ILi192EEEEEELi192ENS_6half_tEfNS_4arch4Sm80ELb0ELb0ELb1ELb0ELb1ELb0ELb1ELb0EEENS1_21CollectiveEpilogueFwdINS6_IJS8_SA_S9_EEENS6_IJNS7_ILi1EEESI_SI_EEESC_SE_Li256ELb0ELb1ELb0ELb0EEENS1_19SingleTileSchedulerILb0ELb0ELb1ELi128EEEEEEEEEvNT_6ParamsE,"ax",@progbits
	.sectioninfo	@"SHI_REGISTERS=239"
	.align	128
.text._ZN7cutlass13device_kernelIN5flash19enable_sm80_to_sm89INS1_16FlashAttnFwdSm80INS1_25CollectiveMainloopFwdSm80ILi8ELi2ELb0EN4cute5tupleIJNS5_1CILi128EEENS7_ILi64EEENS7_ILi192EEEEEELi192ENS_6half_tEfNS_4arch4Sm80ELb0ELb0ELb1ELb0ELb1ELb0ELb1ELb0EEENS1_21CollectiveEpilogueFwdINS6_IJS8_SA_S9_EEENS6_IJNS7_ILi1EEESI_SI_EEESC_SE_Li256ELb0ELb1ELb0ELb0EEENS1_19SingleTileSchedulerILb0ELb0ELb1ELi128EEEEEEEEEvNT_6ParamsE:
        .type           _ZN7cutlass13device_kernelIN5flash19enable_sm80_to_sm89INS1_16FlashAttnFwdSm80INS1_25CollectiveMainloopFwdSm80ILi8ELi2ELb0EN4cute5tupleIJNS5_1CILi128EEENS7_ILi64EEENS7_ILi192EEEEEELi192ENS_6half_tEfNS_4arch4Sm80ELb0ELb0ELb1ELb0ELb1ELb0ELb1ELb0EEENS1_21CollectiveEpilogueFwdINS6_IJS8_SA_S9_EEENS6_IJNS7_ILi1EEESI_SI_EEESC_SE_Li256ELb0ELb1ELb0ELb0EEENS1_19SingleTileSchedulerILb0ELb0ELb1ELi128EEEEEEEEEvNT_6ParamsE,@function
        .size           _ZN7cutlass13device_kernelIN5flash19enable_sm80_to_sm89INS1_16FlashAttnFwdSm80INS1_25CollectiveMainloopFwdSm80ILi8ELi2ELb0EN4cute5tupleIJNS5_1CILi128EEENS7_ILi64EEENS7_ILi192EEEEEELi192ENS_6half_tEfNS_4arch4Sm80ELb0ELb0ELb1ELb0ELb1ELb0ELb1ELb0EEENS1_21CollectiveEpilogueFwdINS6_IJS8_SA_S9_EEENS6_IJNS7_ILi1EEESI_SI_EEESC_SE_Li256ELb0ELb1ELb0ELb0EEENS1_19SingleTileSchedulerILb0ELb0ELb1ELi128EEEEEEEEEvNT_6ParamsE,(.L_x_1505 - _ZN7cutlass13device_kernelIN5flash19enable_sm80_to_sm89INS1_16FlashAttnFwdSm80INS1_25CollectiveMainloopFwdSm80ILi8ELi2ELb0EN4cute5tupleIJNS5_1CILi128EEENS7_ILi64EEENS7_ILi192EEEEEELi192ENS_6half_tEfNS_4arch4Sm80ELb0ELb0ELb1ELb0ELb1ELb0ELb1ELb0EEENS1_21CollectiveEpilogueFwdINS6_IJS8_SA_S9_EEENS6_IJNS7_ILi1EEESI_SI_EEESC_SE_Li256ELb0ELb1ELb0ELb0EEENS1_19SingleTileSchedulerILb0ELb0ELb1ELi128EEEEEEEEEvNT_6ParamsE)
        .other          _ZN7cutlass13device_kernelIN5flash19enable_sm80_to_sm89INS1_16FlashAttnFwdSm80INS1_25CollectiveMainloopFwdSm80ILi8ELi2ELb0EN4cute5tupleIJNS5_1CILi128EEENS7_ILi64EEENS7_ILi192EEEEEELi192ENS_6half_tEfNS_4arch4Sm80ELb0ELb0ELb1ELb0ELb1ELb0ELb1ELb0EEENS1_21CollectiveEpilogueFwdINS6_IJS8_SA_S9_EEENS6_IJNS7_ILi1EEESI_SI_EEESC_SE_Li256ELb0ELb1ELb0ELb0EEENS1_19SingleTileSchedulerILb0ELb0ELb1ELi128EEEEEEEEEvNT_6ParamsE,@"STO_CUDA_ENTRY STV_DEFAULT"
_ZN7cutlass13device_kernelIN5flash19enable_sm80_to_sm89INS1_16FlashAttnFwdSm80INS1_25CollectiveMainloopFwdSm80ILi8ELi2ELb0EN4cute5tupleIJNS5_1CILi128EEENS7_ILi64EEENS7_ILi192EEEEEELi192ENS_6half_tEfNS_4arch4Sm80ELb0ELb0ELb1ELb0ELb1ELb0ELb1ELb0EEENS1_21CollectiveEpilogueFwdINS6_IJS8_SA_S9_EEENS6_IJNS7_ILi1EEESI_SI_EEESC_SE_Li256ELb0ELb1ELb0ELb0EEENS1_19SingleTileSchedulerILb0ELb0ELb1ELi128EEEEEEEEEvNT_6ParamsE:
[----:B------:R-:W-:Y:S02]  /*0000*/  MOV R1, c[0x0][0x28] ;  /* 0x00000a0000017a02 */ /* 0x000fe40000000f00 */
[----:B------:R-:W1:Y:S02]  /*0010*/  S2UR UR6, SR_CTAID.Z ;  /* 0x00000000000679c3 */ /* 0x000e640000002700 */
[----:B-1----:R-:W-:-:S13]  /*0020*/  ISETP.LE.AND P0, PT, RZ, UR6, PT ;  /* 0x00000006ff007c0c */ /* 0x002fda000bf03270 */
[----:B------:R-:W-:Y:S05]  /*0030*/  @!P0 EXIT ;  /* 0x000000000000894d */ /* 0x000fea0003800000 */
[----:B------:R-:W-:Y:S02]  /*0040*/  ULDC.64 UR4, c[0x0][0x340] ;  /* 0x0000d00000047ab9 */ /* 0x000fe40000000a00 */
[----:B------:R-:W-:Y:S02]  /*0050*/  UISETP.NE.U32.AND UP1, UPT, URZ, UR4, UPT ;  /* 0x000000043f00728c */ /* 0x000fe4000bf25070 */
[----:B------:R-:W-:Y:S02]  /*0060*/  ULDC.64 UR12, c[0x0][0x118] ;  /* 0x00004600000c7ab9 */ /* 0x000fe40000000a00 */
[----:B------:R-:W-:-:S03]  /*0070*/  UISETP.NE.AND.EX UP1, UPT, URZ, UR5, UPT, UP1 ;  /* 0x000000053f00728c */ /* 0x000fc6000bf25310 */
[----:B------:R-:W-:-:S03]  /*0080*/  ULDC.64 UR4, c[0x0][0x340] ;  /* 0x0000d00000047ab9 */ /* 0x000fc60000000a00 */
[----:B------:R-:W-:-:S05]  /*0090*/  PLOP3.LUT P2, PT, PT, PT, UP1, 0x80, 0x0 ;  /* 0x000000000000781c */ /* 0x000fca0003f4f018 */
[----:B------:R-:W-:Y:S02]  /*00a0*/  @UP1 UMOV UR8, 0x4 ;  /* 0x0000000400081882 */ /* 0x000fe40000000000 */
[----:B------:R-:W-:-:S03]  /*00b0*/  @UP1 UIMAD.WIDE UR8, UR6, UR8, UR4 ;  /* 0x00000008060812a5 */ /* 0x000fc6000f8e0204 */
[----:B------:R-:W-:Y:S02]  /*00c0*/  ULDC.64 UR4, c[0x0][0x370] ;  /* 0x0000dc0000047ab9 */ /* 0x000fe40000000a00 */
[----:B------:R-:W-:Y:S01]  /*00d0*/  UISETP.NE.U32.AND UP0, UPT, URZ, UR4, UPT ;  /* 0x000000043f00728c */ /* 0x000fe2000bf05070 */
[----:B------:R-:W-:Y:S02]  /*00e0*/  IMAD.U32 R6, RZ, RZ, UR8 ;  /* 0x00000008ff067e24 */ /* 0x000fe4000f8e00ff */
[----:B------:R-:W-:Y:S01]  /*00f0*/  IMAD.U32 R7, RZ, RZ, UR9 ;  /* 0x00000009ff077e24 */ /* 0x000fe2000f8e00ff */
[----:B------:R-:W-:-:S04]  /*0100*/  UISETP.NE.AND.EX UP0, UPT, URZ, UR5, UPT, UP0 ;  /* 0x000000053f00728c */ /* 0x000fc8000bf05300 */
[----:B------:R1:W2:Y:S01]  /*0110*/  @P2 LDG.E R6, [R6.64] ;  /* 0x0000000c06062981 */ /* 0x0002a2000c1e1900 */
[----:B------:R-:W-:Y:S01]  /*0120*/  ULDC.64 UR8, c[0x0][0x370] ;  /* 0x0000dc0000087ab9 */ /* 0x000fe20000000a00 */
[----:B------:R-:W-:Y:S01]  /*0130*/  PLOP3.LUT P0, PT, PT, PT, UP0, 0x80, 0x0 ;  /* 0x000000000000781c */ /* 0x000fe20003f0f008 */
[----:B------:R-:W-:-:S04]  /*0140*/  IMAD.MOV.U32 R207, RZ, RZ, RZ ;  /* 0x000000ffffcf7224 */ /* 0x000fc800078e00ff */
[----:B------:R-:W-:Y:S02]  /*0150*/  @UP0 UMOV UR4, 0x4 ;  /* 0x0000000400040882 */ /* 0x000fe40000000000 */
[----:B------:R-:W-:-:S06]  /*0160*/  @UP0 UIMAD.WIDE UR4, UR6, UR4, UR8 ;  /* 0x00000004060402a5 */ /* 0x000fcc000f8e0208 */
[----:B------:R-:W-:Y:S02]  /*0170*/  IMAD.U32 R2, RZ, RZ, UR4 ;  /* 0x00000004ff027e24 */ /* 0x000fe4000f8e00ff */
[----:B------:R-:W-:Y:S01]  /*0180*/  IMAD.U32 R3, RZ, RZ, UR5 ;  /* 0x00000005ff037e24 */ /* 0x000fe2000f8e00ff */
[----:B------:R-:W3:Y:S01]  /*0190*/  S2R R132, SR_TID.X ;  /* 0x0000000000847919 */ /* 0x000ee20000002100 */
[----:B------:R-:W4:Y:S01]  /*01a0*/  S2UR UR11, SR_CTAID.Y ;  /* 0x00000000000b79c3 */ /* 0x000f220000002600 */
[----:B------:R-:W-:Y:S02]  /*01b0*/  ULDC.64 UR4, c[0x0][0x1b8] ;  /* 0x00006e0000047ab9 */ /* 0x000fe40000000a00 */
[----:B------:R5:W2:Y:S01]  /*01c0*/  @P0 LDG.E R207, [R2.64] ;  /* 0x0000000c02cf0981 */ /* 0x000aa2000c1e1900 */
[----:B------:R-:W-:Y:S01]  /*01d0*/  USHF.R.S32.HI UR8, URZ, 0x1f, UR6 ;  /* 0x0000001f3f087899 */ /* 0x000fe20008011406 */
[----:B------:R-:W-:Y:S02]  /*01e0*/  IMAD.MOV.U32 R148, RZ, RZ, c[0x0][0x2ac] ;  /* 0x0000ab00ff947624 */ /* 0x000fe400078e00ff */
[----:B------:R-:W5:Y:S01]  /*01f0*/  S2R R200, SR_CTAID.X ;  /* 0x0000000000c87919 */ /* 0x000f620000002500 */
[----:B-1----:R-:W-:-:S02]  /*0200*/  IMAD.MOV.U32 R7, RZ, RZ, c[0x0][0x2c4] ;  /* 0x0000b100ff077624 */ /* 0x002fc400078e00ff */
[----:B------:R-:W-:Y:S02]  /*0210*/  IMAD.MOV.U32 R194, RZ, RZ, c[0x0][0x2b8] ;  /* 0x0000ae00ffc27624 */ /* 0x000fe400078e00ff */
[----:B------:R-:W-:Y:S01]  /*0220*/  IMAD.MOV.U32 R196, RZ, RZ, RZ ;  /* 0x000000ffffc47224 */ /* 0x000fe200078e00ff */
[C---:B------:R-:W-:Y:S01]  /*0230*/  ISETP.NE.AND P0, PT, R7.reuse, 0x1, PT ;  /* 0x000000010700780c */ /* 0x040fe20003f05270 */
[----:B------:R-:W-:Y:S01]  /*0240*/  IMAD R7, R7, c[0x0][0x168], RZ ;  /* 0x00005a0007077a24 */ /* 0x000fe200078e02ff */
[----:B------:R-:W-:Y:S02]  /*0250*/  ISETP.NE.AND P6, PT, R194, 0x1, PT ;  /* 0x00000001c200780c */ /* 0x000fe40003fc5270 */
[----:B---3--:R-:W-:Y:S01]  /*0260*/  SHF.R.S32.HI R5, RZ, 0x1f, R132 ;  /* 0x0000001fff057819 */ /* 0x008fe20000011484 */
[----:B----4-:R-:W-:Y:S02]  /*0270*/  USHF.R.S32.HI UR10, URZ, 0x1f, UR11 ;  /* 0x0000001f3f0a7899 */ /* 0x010fe4000801140b */
[----:B------:R-:W-:Y:S01]  /*0280*/  UIMAD.WIDE.U32 UR14, UR11, UR4, URZ ;  /* 0x000000040b0e72a5 */ /* 0x000fe2000f8e003f */
[----:B------:R-:W-:Y:S01]  /*0290*/  LEA.HI R18, R5, R132, RZ, 0x3 ;  /* 0x0000008405127211 */ /* 0x000fe200078f18ff */
[----:B------:R-:W-:-:S03]  /*02a0*/  UIMAD UR7, UR10, UR4, URZ ;  /* 0x000000040a0772a4 */ /* 0x000fc6000f8e023f */
[----:B-----5:R-:W-:Y:S01]  /*02b0*/  LOP3.LUT R3, R18, 0xfffffff8, RZ, 0xc0, !PT ;  /* 0xfffffff812037812 */ /* 0x020fe200078ec0ff */
[----:B------:R-:W-:Y:S01]  /*02c0*/  UIMAD UR7, UR11, UR5, UR7 ;  /* 0x000000050b0772a4 */ /* 0x000fe2000f8e0207 */
[----:B------:R-:W-:Y:S02]  /*02d0*/  SHF.R.S32.HI R18, RZ, 0x3, R18 ;  /* 0x00000003ff127819 */ /* 0x000fe40000011412 */
[----:B------:R-:W-:Y:S01]  /*02e0*/  ULDC.64 UR4, c[0x0][0x1c0] ;  /* 0x0000700000047ab9 */ /* 0x000fe20000000a00 */
[----:B------:R-:W-:Y:S01]  /*02f0*/  IMAD.IADD R3, R132, 0x1, -R3 ;  /* 0x0000000184037824 */ /* 0x000fe200078e0a03 */
[----:B------:R-:W-:Y:S01]  /*0300*/  UIADD3 UR15, UR15, UR7, URZ ;  /* 0x000000070f0f7290 */ /* 0x000fe2000fffe03f */
[----:B------:R-:W-:Y:S01]  /*0310*/  IMAD.SHL.U32 R201, R18, 0x40, RZ ;  /* 0x0000004012c97824 */ /* 0x000fe200078e00ff */
[----:B------:R-:W-:Y:S01]  /*0320*/  UIMAD UR8, UR8, UR4, URZ ;  /* 0x00000004080872a4 */ /* 0x000fe2000f8e023f */
[C-C-:B------:R-:W-:Y:S01]  /*0330*/  IMAD R203, R3.reuse, 0x20, R18.reuse ;  /* 0x0000002003cb7824 */ /* 0x140fe200078e0212 */
[----:B------:R-:W-:Y:S01]  /*0340*/  UIMAD.WIDE.U32 UR14, UR6, UR4, UR14 ;  /* 0x00000004060e72a5 */ /* 0x000fe2000f8e000e */
[----:B------:R-:W-:Y:S01]  /*0350*/  IMAD.SHL.U32 R206, R3, 0x8, RZ ;  /* 0x0000000803ce7824 */ /* 0x000fe200078e00ff */
[----:B------:R-:W-:Y:S01]  /*0360*/  UIMAD UR5, UR6, UR5, UR8 ;  /* 0x00000005060572a4 */ /* 0x000fe2000f8e0208 */
[C---:B------:R-:W-:Y:S01]  /*0370*/  IMAD R202, R200.reuse, 0x80, R203 ;  /* 0x00000080c8ca7824 */ /* 0x040fe200078e02cb */
[----:B------:R-:W-:Y:S01]  /*0380*/  LOP3.LUT R201, R201, 0x1c0, RZ, 0xc0, !PT ;  /* 0x000001c0c9c97812 */ /* 0x000fe200078ec0ff */
[----:B------:R-:W-:Y:S01]  /*0390*/  IMAD R200, R200, 0x80, R18 ;  /* 0x00000080c8c87824 */ /* 0x000fe200078e0212 */
[----:B------:R-:W-:Y:S01]  /*03a0*/  UIADD3 UR5, UR15, UR5, URZ ;  /* 0x000000050f057290 */ /* 0x000fe2000fffe03f */
[----:B------:R-:W-:Y:S01]  /*03b0*/  @P0 IMAD.HI.U32 R0, R202, c[0x0][0x2c8], RZ ;  /* 0x0000b200ca000a27 */ /* 0x000fe200078e00ff */
[----:B------:R-:W-:-:S02]  /*03c0*/  SHF.R.U32.HI R4, RZ, 0x3, R201 ;  /* 0x00000003ff047819 */ /* 0x000fc400000116c9 */
[----:B------:R-:W-:Y:S01]  /*03d0*/  LOP3.LUT R201, R201, 0x38, R206, 0xf8, !PT ;  /* 0x00000038c9c97812 */ /* 0x000fe200078ef8ce */
[----:B------:R-:W-:Y:S01]  /*03e0*/  IMAD.MOV.U32 R9, RZ, RZ, R202 ;  /* 0x000000ffff097224 */ /* 0x000fe200078e00ca */
[----:B------:R-:W-:Y:S01]  /*03f0*/  @P0 SHF.R.U32.HI R9, RZ, c[0x0][0x2cc], R0 ;  /* 0x0000b300ff090a19 */ /* 0x000fe20000011600 */
[----:B------:R-:W-:Y:S01]  /*0400*/  IMAD.U32 R11, RZ, RZ, UR15 ;  /* 0x0000000fff0b7e24 */ /* 0x000fe2000f8e00ff */
[----:B------:R-:W-:Y:S01]  /*0410*/  LOP3.LUT R201, R201, R4, RZ, 0x3c, !PT ;  /* 0x00000004c9c97212 */ /* 0x000fe200078e3cff */
[----:B------:R-:W-:Y:S01]  /*0420*/  IMAD.U32 R10, RZ, RZ, UR14 ;  /* 0x0000000eff0a7e24 */ /* 0x000fe2000f8e00ff */
[--C-:B------:R-:W-:Y:S01]  /*0430*/  SHF.R.S32.HI R0, RZ, 0x1f, R9.reuse ;  /* 0x0000001fff007819 */ /* 0x100fe20000011409 */
[----:B------:R-:W-:Y:S01]  /*0440*/  IMAD.MOV R11, RZ, RZ, -R9 ;  /* 0x000000ffff0b7224 */ /* 0x000fe200078e0a09 */
[----:B------:R-:W-:Y:S01]  /*0450*/  IADD3 R4, R200, 0x20, RZ ;  /* 0x00000020c8047810 */ /* 0x000fe20007ffe0ff */
[----:B------:R-:W-:Y:S01]  /*0460*/  IMAD.U32 R13, RZ, RZ, UR5 ;  /* 0x00000005ff0d7e24 */ /* 0x000fe2000f8e00ff */
[----:B------:R-:W-:Y:S01]  /*0470*/  IADD3 R205, R206, 0x40, RZ ;  /* 0x00000040cecd7810 */ /* 0x000fe20007ffe0ff */
[----:B------:R-:W-:Y:S01]  /*0480*/  IMAD R8, R11, c[0x0][0x2c4], R202 ;  /* 0x0000b1000b087a24 */ /* 0x000fe200078e02ca */
[----:B------:R-:W-:Y:S01]  /*0490*/  ISETP.GE.AND P1, PT, R200, R7, PT ;  /* 0x00000007c800720c */ /* 0x000fe20003f26270 */
[----:B------:R-:W-:Y:S01]  /*04a0*/  IMAD.MOV.U32 R12, RZ, RZ, R10 ;  /* 0x000000ffff0c7224 */ /* 0x000fe200078e000a */
[----:B------:R-:W-:Y:S01]  /*04b0*/  IADD3 R204, R206, 0x80, RZ ;  /* 0x00000080cecc7810 */ /* 0x000fe20007ffe0ff */
[----:B------:R-:W-:Y:S01]  /*04c0*/  IMAD R0, R0, c[0x0][0x1b0], RZ ;  /* 0x00006c0000007a24 */ /* 0x000fe200078e02ff */
[----:B------:R-:W-:Y:S01]  /*04d0*/  SHF.R.S32.HI R11, RZ, 0x1f, R8 ;  /* 0x0000001fff0b7819 */ /* 0x000fe20000011408 */
[----:B------:R-:W-:Y:S01]  /*04e0*/  IMAD.WIDE.U32 R12, R9, c[0x0][0x1b0], R12 ;  /* 0x00006c00090c7a25 */ /* 0x000fe200078e000c */
[----:B------:R-:W-:Y:S01]  /*04f0*/  ISETP.GE.AND P5, PT, R206, c[0x0][0x198], PT ;  /* 0x00006600ce007a0c */ /* 0x000fe20003fa6270 */
[----:B------:R-:W-:Y:S01]  /*0500*/  ULDC.64 UR4, c[0x0][0x2b0] ;  /* 0x0000ac0000047ab9 */ /* 0x000fe20000000a00 */
[----:B------:R-:W-:Y:S01]  /*0510*/  ISETP.GE.AND P4, PT, R205, c[0x0][0x198], PT ;  /* 0x00006600cd007a0c */ /* 0x000fe20003f86270 */
[----:B------:R-:W-:Y:S01]  /*0520*/  IMAD R9, R9, c[0x0][0x1b4], R0 ;  /* 0x00006d0009097a24 */ /* 0x000fe200078e0200 */
[----:B------:R-:W-:Y:S01]  /*0530*/  ISETP.GE.AND P3, PT, R204, c[0x0][0x198], PT ;  /* 0x00006600cc007a0c */ /* 0x000fe20003f66270 */
[----:B------:R-:W-:-:S02]  /*0540*/  IMAD R11, R11, c[0x0][0x1a8], RZ ;  /* 0x00006a000b0b7a24 */ /* 0x000fc400078e02ff */
[----:B------:R-:W-:Y:S02]  /*0550*/  IMAD.IADD R13, R13, 0x1, R9 ;  /* 0x000000010d0d7824 */ /* 0x000fe400078e0209 */
[C---:B------:R-:W-:Y:S02]  /*0560*/  IMAD R11, R8.reuse, c[0x0][0x1ac], R11 ;  /* 0x00006b00080b7a24 */ /* 0x040fe400078e020b */
[----:B------:R-:W-:Y:S01]  /*0570*/  IMAD.WIDE.U32 R8, R8, c[0x0][0x1a8], R12 ;  /* 0x00006a0008087a25 */ /* 0x000fe200078e000c */
[----:B------:R-:W-:-:S03]  /*0580*/  SHF.R.S32.HI R13, RZ, 0x1f, R204 ;  /* 0x0000001fff0d7819 */ /* 0x000fc600000114cc */
[----:B------:R-:W-:Y:S01]  /*0590*/  IMAD.IADD R0, R9, 0x1, R11 ;  /* 0x0000000109007824 */ /* 0x000fe200078e020b */
[C---:B------:R-:W-:Y:S01]  /*05a0*/  LEA R2, P0, R8.reuse, c[0x0][0x160], 0x1 ;  /* 0x0000580008027a11 */ /* 0x040fe200078008ff */
[----:B------:R-:W-:Y:S01]  /*05b0*/  IMAD.MOV.U32 R9, RZ, RZ, c[0x0][0x1d0] ;  /* 0x00007400ff097624 */ /* 0x000fe200078e00ff */
[----:B------:R-:W-:Y:S02]  /*05c0*/  LEA.HI R198, R13, R204, RZ, 0x3 ;  /* 0x000000cc0dc67211 */ /* 0x000fe400078f18ff */
[----:B------:R-:W-:Y:S01]  /*05d0*/  LEA.HI.X R0, R8, c[0x0][0x164], R0, 0x1, P0 ;  /* 0x0000590008007a11 */ /* 0x000fe200000f0c00 */
[----:B------:R-:W-:Y:S01]  /*05e0*/  IMAD R9, R148, R9, 0x3f ;  /* 0x0000003f94097424 */ /* 0x000fe200078e0209 */
[----:B------:R-:W-:Y:S01]  /*05f0*/  LEA.HI R8, R5, R132, RZ, 0x6 ;  /* 0x0000008405087211 */ /* 0x000fe200078f30ff */
[----:B------:R-:W-:Y:S01]  /*0600*/  SHFL.IDX PT, R10, R2, RZ, 0x181f ;  /* 0x00181fff020a7589 */ /* 0x000fe200000e0000 */
[----:B------:R-:W-:Y:S01]  /*0610*/  ISETP.GE.AND P0, PT, R4, R7, PT ;  /* 0x000000070400720c */ /* 0x000fe20003f06270 */
[----:B------:R-:W-:Y:S01]  /*0620*/  IMAD R148, R148, c[0x0][0x1d0], RZ ;  /* 0x0000740094947a24 */ /* 0x000fe200078e02ff */
[----:B------:R-:W-:Y:S01]  /*0630*/  SHF.R.S32.HI R146, RZ, 0x1f, R9 ;  /* 0x0000001fff927819 */ /* 0x000fe20000011409 */
[----:B------:R-:W1:Y:S01]  /*0640*/  SHFL.IDX PT, R11, R0, RZ, 0x181f ;  /* 0x00181fff000b7589 */ /* 0x000e6200000e0000 */
[----:B------:R-:W-:Y:S01]  /*0650*/  IMAD.SHL.U32 R8, R8, 0x8, RZ ;  /* 0x0000000808087824 */ /* 0x000fe200078e00ff */
[----:B------:R-:W-:-:S02]  /*0660*/  P2R R4, PR, RZ, 0x40 ;  /* 0x00000040ff047803 */ /* 0x000fc40000000000 */
[----:B------:R-:W-:Y:S01]  /*0670*/  LEA.HI R146, R146, R9, RZ, 0x6 ;  /* 0x0000000992927211 */ /* 0x000fe200078f30ff */
[----:B------:R-:W-:Y:S01]  /*0680*/  SHFL.IDX PT, R16, R2, 0x2, 0x181f ;  /* 0x00581f0002107f89 */ /* 0x000fe200000e0000 */
[----:B------:R-:W-:Y:S02]  /*0690*/  LOP3.LUT R201, R201, 0xfffffe00, R8, 0xf8, !PT ;  /* 0xfffffe00c9c97812 */ /* 0x000fe400078ef808 */
[----:B------:R-:W-:Y:S01]  /*06a0*/  SHF.R.S32.HI R4, RZ, 0x1f, R205 ;  /* 0x0000001fff047819 */ /* 0x000fe200000114cd */
[----:B------:R-:W-:Y:S01]  /*06b0*/  SHFL.IDX PT, R8, R2, 0x1, 0x181f ;  /* 0x00381f0002087f89 */ /* 0x000fe200000e0000 */
[----:B------:R-:W-:Y:S01]  /*06c0*/  LOP3.LUT R198, R198, 0xfffffff8, RZ, 0xc0, !PT ;  /* 0xfffffff8c6c67812 */ /* 0x000fe200078ec0ff */
[----:B------:R-:W-:Y:S01]  /*06d0*/  IMAD.SHL.U32 R147, R201, 0x2, RZ ;  /* 0x00000002c9937824 */ /* 0x000fe200078e00ff */
[----:B------:R-:W-:Y:S01]  /*06e0*/  LEA.HI R199, R4, R205, RZ, 0x3 ;  /* 0x000000cd04c77211 */ /* 0x000fe200078f18ff */
[----:B------:R-:W3:Y:S01]  /*06f0*/  SHFL.IDX PT, R9, R0, 0x1, 0x181f ;  /* 0x00381f0000097f89 */ /* 0x000ee200000e0000 */
[----:B------:R-:W-:-:S02]  /*0700*/  IADD3 R4, R200, 0x40, RZ ;  /* 0x00000040c8047810 */ /* 0x000fc40007ffe0ff */
[----:B------:R-:W-:Y:S01]  /*0710*/  LOP3.LUT R199, R199, 0xfffffff8, RZ, 0xc0, !PT ;  /* 0xfffffff8c7c77812 */ /* 0x000fe200078ec0ff */
[----:B------:R-:W4:Y:S01]  /*0720*/  SHFL.IDX PT, R17, R0, 0x2, 0x181f ;  /* 0x00581f0000117f89 */ /* 0x000f2200000e0000 */
[----:B------:R-:W-:Y:S01]  /*0730*/  SHF.R.S32.HI R146, RZ, 0x6, R146 ;  /* 0x00000006ff927819 */ /* 0x000fe20000011492 */
[----:B-1----:R-:W-:-:S04]  /*0740*/  @!P1 IMAD.WIDE R14, R206, 0x2, R10 ;  /* 0x00000002ce0e9825 */ /* 0x002fc800078e020a */
[C-C-:B------:R-:W-:Y:S01]  /*0750*/  @!P1 IMAD.WIDE R12, R199.reuse, 0x2, R10.reuse ;  /* 0x00000002c70c9825 */ /* 0x140fe200078e020a */
[----:B------:R1:W-:Y:S03]  /*0760*/  @!P1 LDGSTS.E.BYPASS.LTC128B.128 [R147+0x18100], [R14.64], !P5 ;  /* 0x181000000e939fae */ /* 0x0003e6000e901d4c */
[----:B------:R-:W-:Y:S01]  /*0770*/  @!P1 IMAD.WIDE R22, R198, 0x2, R10 ;  /* 0x00000002c6169825 */ /* 0x000fe200078e020a */
[----:B------:R5:W-:Y:S03]  /*0780*/  @!P1 LDGSTS.E.BYPASS.LTC128B.128 [R147+0x1c100], [R12.64], !P4 ;  /* 0x1c1000000c939fae */ /* 0x000be6000e101d4c */
[--C-:B---3--:R-:W-:Y:S01]  /*0790*/  @!P0 IMAD.WIDE R20, R206, 0x2, R8.reuse ;  /* 0x00000002ce148825 */ /* 0x108fe200078e0208 */
[----:B------:R4:W-:Y:S03]  /*07a0*/  @!P1 LDGSTS.E.BYPASS.LTC128B.128 [R147+0x20100], [R22.64], !P3 ;  /* 0x2010000016939fae */ /* 0x0009e6000d901d4c */
[--C-:B------:R-:W-:Y:S01]  /*07b0*/  @!P0 IMAD.WIDE R10, R199, 0x2, R8.reuse ;  /* 0x00000002c70a8825 */ /* 0x100fe200078e0208 */
[----:B------:R3:W-:Y:S03]  /*07c0*/  @!P0 LDGSTS.E.BYPASS.LTC128B.128 [R147+0x19100], [R20.64], !P5 ;  /* 0x1910000014938fae */ /* 0x0007e6000e901d4c */
[----:B------:R-:W-:Y:S01]  /*07d0*/  @!P0 IMAD.WIDE R8, R198, 0x2, R8 ;  /* 0x00000002c6088825 */ /* 0x000fe200078e0208 */
[----:B------:R1:W-:Y:S04]  /*07e0*/  @!P0 LDGSTS.E.BYPASS.LTC128B.128 [R147+0x1d100], [R10.64], !P4 ;  /* 0x1d1000000a938fae */ /* 0x0003e8000e101d4c */
[----:B------:R1:W-:Y:S04]  /*07f0*/  @!P0 LDGSTS.E.BYPASS.LTC128B.128 [R147+0x21100], [R8.64], !P3 ;  /* 0x2110000008938fae */ /* 0x0003e8000d901d4c */
[----:B-----5:R-:W-:Y:S04]  /*0800*/  SHFL.IDX PT, R12, R2, 0x3, 0x181f ;  /* 0x00781f00020c7f89 */ /* 0x020fe800000e0000 */
[----:B------:R-:W1:Y:S01]  /*0810*/  SHFL.IDX PT, R13, R0, 0x3, 0x181f ;  /* 0x00781f00000d7f89 */ /* 0x000e6200000e0000 */
[----:B--2---:R2:W5:Y:S01]  /*0820*/  @P2 R2UR UR7, R6 ;  /* 0x00000000060723c2 */ /* 0x00456200000e0000 */
[----:B------:R-:W-:Y:S01]  /*0830*/  ISETP.GE.AND P2, PT, R4, R7, PT ;  /* 0x000000070400720c */ /* 0x000fe20003f46270 */
[----:B------:R-:W-:Y:S01]  /*0840*/  IMAD R4, R146, 0x40, R203 ;  /* 0x0000004092047824 */ /* 0x000fe200078e02cb */
[----:B-----5:R-:W-:-:S02]  /*0850*/  @!UP1 UMOV UR7, UR6 ;  /* 0x0000000600079c82 */ /* 0x020fc40008000000 */
[----:B------:R-:W-:Y:S02]  /*0860*/  USHF.R.S32.HI UR6, URZ, 0x1f, UR7 ;  /* 0x0000001f3f067899 */ /* 0x000fe40008011407 */
[----:B------:R-:W-:Y:S01]  /*0870*/  IADD3 R4, R4, -0x40, RZ ;  /* 0xffffffc004047810 */ /* 0x000fe20007ffe0ff */
[----:B------:R-:W-:Y:S02]  /*0880*/  UIMAD.WIDE.U32 UR8, UR7, UR4, URZ ;  /* 0x00000004070872a5 */ /* 0x000fe4000f8e003f */
[----:B------:R-:W-:Y:S01]  /*0890*/  UIMAD UR6, UR6, UR4, URZ ;  /* 0x00000004060672a4 */ /* 0x000fe2000f8e023f */
[----:B------:R-:W-:-:S03]  /*08a0*/  ISETP.GE.AND P1, PT, R4, R148, PT ;  /* 0x000000940400720c */ /* 0x000fc60003f26270 */
[--C-:B----4-:R-:W-:Y:S01]  /*08b0*/  @!P2 IMAD.WIDE R22, R206, 0x2, R16.reuse ;  /* 0x00000002ce16a825 */ /* 0x110fe200078e0210 */
[----:B------:R-:W-:Y:S01]  /*08c0*/  ISETP.GT.OR P1, PT, R203, 0x3f, P1 ;  /* 0x0000003fcb00780c */ /* 0x000fe20000f24670 */
[----:B------:R-:W-:Y:S02]  /*08d0*/  UIMAD UR6, UR7, UR5, UR6 ;  /* 0x00000005070672a4 */ /* 0x000fe4000f8e0206 */
[--C-:B---3--:R-:W-:Y:S01]  /*08e0*/  @!P2 IMAD.WIDE R20, R199, 0x2, R16.reuse ;  /* 0x00000002c714a825 */ /* 0x108fe200078e0210 */
[----:B------:R3:W-:Y:S01]  /*08f0*/  @!P2 LDGSTS.E.BYPASS.LTC128B.128 [R147+0x1a100], [R22.64], !P5 ;  /* 0x1a1000001693afae */ /* 0x0007e2000e901d4c */
[----:B------:R-:W-:Y:S02]  /*0900*/  UIADD3 UR6, UR9, UR6, URZ ;  /* 0x0000000609067290 */ /* 0x000fe4000fffe03f */
[----:B------:R-:W-:Y:S01]  /*0910*/  @!P2 IMAD.WIDE R16, R198, 0x2, R16 ;  /* 0x00000002c610a825 */ /* 0x000fe200078e0210 */
[----:B--2---:R-:W-:Y:S01]  /*0920*/  IADD3 R6, R200, 0x60, RZ ;  /* 0x00000060c8067810 */ /* 0x004fe20007ffe0ff */
[----:B------:R2:W-:Y:S01]  /*0930*/  @!P2 LDGSTS.E.BYPASS.LTC128B.128 [R147+0x1e100], [R20.64], !P4 ;  /* 0x1e1000001493afae */ /* 0x0005e2000e101d4c */
[----:B------:R-:W-:Y:S01]  /*0940*/  ULDC.64 UR4, c[0x0][0x1e8] ;  /* 0x00007a0000047ab9 */ /* 0x000fe20000000a00 */
[----:B------:R-:W-:Y:S01]  /*0950*/  IMAD.IADD R4, R4, 0x1, R207 ;  /* 0x0000000104047824 */ /* 0x000fe200078e02cf */
[----:B------:R-:W-:Y:S01]  /*0960*/  ISETP.GE.AND P0, PT, R6, R7, PT ;  /* 0x000000070600720c */ /* 0x000fe20003f06270 */
[----:B------:R4:W-:Y:S02]  /*0970*/  @!P2 LDGSTS.E.BYPASS.LTC128B.128 [R147+0x22100], [R16.64], !P3 ;  /* 0x221000001093afae */ /* 0x0009e4000d901d4c */
[----:B------:R-:W-:-:S04]  /*0980*/  @P6 IMAD.HI.U32 R7, R4, c[0x0][0x2bc], RZ ;  /* 0x0000af0004076a27 */ /* 0x000fc800078e00ff */
[----:B------:R-:W-:Y:S01]  /*0990*/  IMAD.MOV.U32 R6, RZ, RZ, R4 ;  /* 0x000000ffff067224 */ /* 0x000fe200078e0004 */
[----:B------:R-:W-:-:S04]  /*09a0*/  @P6 SHF.R.U32.HI R6, RZ, c[0x0][0x2c0], R7 ;  /* 0x0000b000ff066a19 */ /* 0x000fc80000011607 */
[----:B------:R-:W-:Y:S01]  /*09b0*/  @!P1 IADD3 R7, P2, R6, UR8, RZ ;  /* 0x0000000806079c10 */ /* 0x000fe2000ff5e0ff */
[----:B-1----:R-:W-:-:S03]  /*09c0*/  @!P0 IMAD.WIDE R14, R206, 0x2, R12 ;  /* 0x00000002ce0e8825 */ /* 0x002fc600078e020c */
[----:B------:R-:W-:Y:S01]  /*09d0*/  @!P1 LEA.HI.X.SX32 R0, R6, UR6, 0x1, P2 ;  /* 0x0000000606009c11 */ /* 0x000fe200090f0eff */
[--C-:B------:R-:W-:Y:S01]  /*09e0*/  @!P0 IMAD.WIDE R10, R199, 0x2, R12.reuse ;  /* 0x00000002c70a8825 */ /* 0x100fe200078e020c */
[----:B------:R1:W-:Y:S01]  /*09f0*/  @!P0 LDGSTS.E.BYPASS.LTC128B.128 [R147+0x1b100], [R14.64], !P5 ;  /* 0x1b1000000e938fae */ /* 0x0003e2000e901d4c */
[C---:B------:R-:W-:Y:S02]  /*0a00*/  @!P1 LEA R8, P2, R7.reuse, c[0x0][0x2a0], 0x2 ;  /* 0x0000a80007089a11 */ /* 0x040fe400078410ff */
[----:B------:R-:W-:Y:S01]  /*0a10*/  @!P0 IMAD.WIDE R12, R198, 0x2, R12 ;  /* 0x00000002c60c8825 */ /* 0x000fe200078e020c */
[----:B------:R5:W-:Y:S01]  /*0a20*/  @!P0 LDGSTS.E.BYPASS.LTC128B.128 [R147+0x1f100], [R10.64], !P4 ;  /* 0x1f1000000a938fae */ /* 0x000be2000e101d4c */
[----:B------:R-:W-:-:S03]  /*0a30*/  @!P1 LEA.HI.X R9, R7, c[0x0][0x2a4], R0, 0x2, P2 ;  /* 0x0000a90007099a11 */ /* 0x000fc600010f1400 */
[----:B------:R1:W-:Y:S04]  /*0a40*/  @!P0 LDGSTS.E.BYPASS.LTC128B.128 [R147+0x23100], [R12.64], !P3 ;  /* 0x231000000c938fae */ /* 0x0003e8000d901d4c */
[----:B------:R-:W0:Y:S04]  /*0a50*/  LDGDEPBAR ;  /* 0x00000000000079af */ /* 0x000e280000000000 */
[----:B------:R-:W-:Y:S06]  /*0a60*/  BAR.SYNC.DEFER_BLOCKING 0x0 ;  /* 0x0000000000007b1d */ /* 0x000fec0000010000 */
[----:B------:R2:W3:Y:S01]  /*0a70*/  @!P1 LDG.E R196, [R8.64] ;  /* 0x0000000c08c49981 */ /* 0x0004e2000c1e1900 */
[----:B------:R-:W-:Y:S01]  /*0a80*/  IMAD.MOV R197, RZ, RZ, -R6 ;  /* 0x000000ffffc57224 */ /* 0x000fe200078e0a06 */
[----:B------:R-:W-:Y:S01]  /*0a90*/  UIMAD UR7, UR10, UR4, URZ ;  /* 0x000000040a0772a4 */ /* 0x000fe2000f8e023f */
[----:B------:R-:W-:Y:S01]  /*0aa0*/  LEA R131, R146, 0xffffffc0, 0x6 ;  /* 0xffffffc092837811 */ /* 0x000fe200078e30ff */
[----:B------:R-:W-:Y:S01]  /*0ab0*/  UIMAD.WIDE.U32 UR14, UR11, UR4, URZ ;  /* 0x000000040b0e72a5 */ /* 0x000fe2000f8e003f */
[----:B------:R-:W-:Y:S01]  /*0ac0*/  IMAD R197, R197, c[0x0][0x2b8], R4 ;  /* 0x0000ae00c5c57a24 */ /* 0x000fe200078e0204 */
[----:B------:R-:W-:Y:S01]  /*0ad0*/  UIMAD UR7, UR11, UR5, UR7 ;  /* 0x000000050b0772a4 */ /* 0x000fe2000f8e0207 */
[----:B------:R-:W-:Y:S01]  /*0ae0*/  ISETP.GE.AND P5, PT, R206, c[0x0][0x1d4], PT ;  /* 0x00007500ce007a0c */ /* 0x000fe20003fa6270 */
[----:B------:R-:W-:Y:S01]  /*0af0*/  IMAD.IADD R131, R148, 0x1, -R131 ;  /* 0x0000000194837824 */ /* 0x000fe200078e0a83 */
[----:B------:R-:W-:Y:S01]  /*0b00*/  ULDC.64 UR4, c[0x0][0x210] ;  /* 0x0000840000047ab9 */ /* 0x000fe20000000a00 */
[----:B------:R-:W-:Y:S01]  /*0b10*/  SHF.R.S32.HI R29, RZ, 0x1f, R197 ;  /* 0x0000001fff1d7819 */ /* 0x000fe200000114c5 */
[----:B------:R-:W-:Y:S01]  /*0b20*/  IMAD.WIDE.U32 R6, R197, c[0x0][0x1e0], RZ ;  /* 0x00007800c5067a25 */ /* 0x000fe200078e00ff */
[----:B------:R-:W-:Y:S01]  /*0b30*/  UIADD3 UR7, UR15, UR7, URZ ;  /* 0x000000070f077290 */ /* 0x000fe2000fffe03f */
[----:B------:R-:W-:Y:S01]  /*0b40*/  ISETP.GE.AND P4, PT, R205, c[0x0][0x1d4], PT ;  /* 0x00007500cd007a0c */ /* 0x000fe20003f86270 */
[----:B------:R-:W-:Y:S01]  /*0b50*/  UIMAD UR10, UR10, UR4, URZ ;  /* 0x000000040a0a72a4 */ /* 0x000fe2000f8e023f */
[----:B------:R-:W-:Y:S01]  /*0b60*/  IMAD R0, R29, c[0x0][0x1e0], RZ ;  /* 0x000078001d007a24 */ /* 0x000fe200078e02ff */
[----:B------:R-:W-:Y:S01]  /*0b70*/  UIMAD.WIDE.U32 UR16, UR11, UR4, URZ ;  /* 0x000000040b1072a5 */ /* 0x000fe2000f8e003f */
[----:B-1----:R-:W-:Y:S01]  /*0b80*/  IMAD.WIDE.U32 R12, R197, c[0x0][0x208], RZ ;  /* 0x00008200c50c7a25 */ /* 0x002fe200078e00ff */
[----:B------:R-:W-:Y:S01]  /*0b90*/  UIMAD UR10, UR11, UR5, UR10 ;  /* 0x000000050b0a72a4 */ /* 0x000fe2000f8e020a */
[----:B------:R-:W-:-:S02]  /*0ba0*/  ISETP.GE.AND P6, PT, R204, c[0x0][0x1d4], PT ;  /* 0x00007500cc007a0c */ /* 0x000fc40003fc6270 */
[----:B-----5:R-:W-:Y:S01]  /*0bb0*/  IMAD R10, R197, c[0x0][0x1e4], R0 ;  /* 0x00007900c50a7a24 */ /* 0x020fe200078e0200 */
[----:B------:R-:W-:Y:S01]  /*0bc0*/  UIADD3 UR10, UR17, UR10, URZ ;  /* 0x0000000a110a7290 */ /* 0x000fe2000fffe03f */
[----:B------:R-:W-:Y:S01]  /*0bd0*/  IMAD R0, R29, c[0x0][0x208], RZ ;  /* 0x000082001d007a24 */ /* 0x000fe200078e02ff */
[C---:B------:R-:W-:Y:S01]  /*0be0*/  ISETP.GE.AND P3, PT, R206.reuse, c[0x0][0x1d4], PT ;  /* 0x00007500ce007a0c */ /* 0x040fe20003f66270 */
[----:B------:R-:W-:Y:S01]  /*0bf0*/  IMAD.IADD R11, R7, 0x1, R10 ;  /* 0x00000001070b7824 */ /* 0x000fe200078e020a */
[----:B------:R-:W-:Y:S01]  /*0c00*/  ISETP.GE.AND P2, PT, R205, c[0x0][0x1d4], PT ;  /* 0x00007500cd007a0c */ /* 0x000fe20003f46270 */
[----:B------:R-:W-:Y:S01]  /*0c10*/  IMAD.MOV.U32 R10, RZ, RZ, R6 ;  /* 0x000000ffff0a7224 */ /* 0x000fe200078e0006 */
[----:B------:R-:W-:Y:S01]  /*0c20*/  LEA.HI R19, R5, R132, RZ, 0x4 ;  /* 0x0000008405137211 */ /* 0x000fe200078f20ff */
[----:B--2---:R-:W-:Y:S01]  /*0c30*/  IMAD R9, R197, c[0x0][0x20c], R0 ;  /* 0x00008300c5097a24 */ /* 0x004fe200078e0200 */
[----:B------:R-:W-:Y:S01]  /*0c40*/  SHF.R.S32.HI R145, RZ, 0x1f, R206 ;  /* 0x0000001fff917819 */ /* 0x000fe200000114ce */
[----:B------:R-:W-:Y:S01]  /*0c50*/  IMAD.IADD R0, R131, 0x1, -R18 ;  /* 0x0000000183007824 */ /* 0x000fe200078e0a12 */
[----:B------:R-:W-:Y:S01]  /*0c60*/  SEL R144, RZ, 0x10, P6 ;  /* 0x00000010ff907807 */ /* 0x000fe20003000000 */
[----:B------:R-:W-:Y:S01]  /*0c70*/  IMAD.IADD R13, R13, 0x1, R9 ;  /* 0x000000010d0d7824 */ /* 0x000fe200078e0209 */
[----:B------:R-:W-:Y:S01]  /*0c80*/  SHF.R.S32.HI R134, RZ, 0x1f, R199 ;  /* 0x0000001fff867819 */ /* 0x000fe200000114c7 */
[----:B------:R-:W-:Y:S01]  /*0c90*/  IMAD.WIDE R208, R206, 0x2, RZ ;  /* 0x00000002ced07825 */ /* 0x000fe200078e02ff */
[----:B------:R-:W-:-:S02]  /*0ca0*/  ISETP.GE.AND P1, PT, R0, 0x1, PT ;  /* 0x000000010000780c */ /* 0x000fc40003f26270 */
[----:B------:R-:W-:Y:S01]  /*0cb0*/  SHF.R.S32.HI R133, RZ, 0x1f, R198 ;  /* 0x0000001fff857819 */ /* 0x000fe200000114c6 */
[----:B------:R-:W-:Y:S01]  /*0cc0*/  IMAD.MOV.U32 R190, RZ, RZ, 0x10 ;  /* 0x00000010ffbe7424 */ /* 0x000fe200078e00ff */
[----:B------:R-:W-:Y:S02]  /*0cd0*/  IADD3 R195, R147, 0x100, RZ ;  /* 0x0000010093c37810 */ /* 0x000fe40007ffe0ff */
[----:B---3--:R-:W-:Y:S01]  /*0ce0*/  SHF.R.S32.HI R2, RZ, 0x1f, R196 ;  /* 0x0000001fff027819 */ /* 0x008fe200000114c4 */
[----:B------:R-:W-:-:S04]  /*0cf0*/  IMAD.WIDE.U32 R10, R196, c[0x0][0x1f0], R10 ;  /* 0x00007c00c40a7a25 */ /* 0x000fc800078e000a */
[----:B------:R-:W-:Y:S02]  /*0d00*/  IMAD R7, R2, c[0x0][0x1f0], RZ ;  /* 0x00007c0002077a24 */ /* 0x000fe400078e02ff */
[----:B------:R-:W-:-:S04]  /*0d10*/  IMAD.WIDE.U32 R12, R196, c[0x0][0x218], R12 ;  /* 0x00008600c40c7a25 */ /* 0x000fc800078e000c */
[----:B------:R-:W-:Y:S01]  /*0d20*/  IMAD R4, R196, c[0x0][0x1f4], R7 ;  /* 0x00007d00c4047a24 */ /* 0x000fe200078e0207 */
[----:B------:R-:W-:-:S04]  /*0d30*/  IADD3 R7, P0, R10, UR14, RZ ;  /* 0x0000000e0a077c10 */ /* 0x000fc8000ff1e0ff */
[----:B------:R-:W-:Y:S02]  /*0d40*/  IADD3.X R4, R11, UR7, R4, P0, !PT ;  /* 0x000000070b047c10 */ /* 0x000fe400087fe404 */
[----:B------:R-:W-:-:S04]  /*0d50*/  LEA R8, P0, R7, c[0x0][0x1c8], 0x1 ;  /* 0x0000720007087a11 */ /* 0x000fc800078008ff */
[----:B------:R-:W-:Y:S01]  /*0d60*/  LEA.HI.X R4, R7, c[0x0][0x1cc], R4, 0x1, P0 ;  /* 0x0000730007047a11 */ /* 0x000fe200000f0c04 */
[----:B------:R-:W-:Y:S01]  /*0d70*/  IMAD R7, R2, c[0x0][0x218], RZ ;  /* 0x0000860002077a24 */ /* 0x000fe200078e02ff */
[----:B----4-:R-:W-:Y:S01]  /*0d80*/  SHFL.IDX PT, R16, R8, RZ, 0x181f ;  /* 0x00181fff08107589 */ /* 0x010fe200000e0000 */
[----:B------:R-:W-:Y:S02]  /*0d90*/  IADD3 R9, P0, R12, UR16, RZ ;  /* 0x000000100c097c10 */ /* 0x000fe4000ff1e0ff */
[----:B------:R-:W-:Y:S01]  /*0da0*/  IMAD R6, R196, c[0x0][0x21c], R7 ;  /* 0x00008700c4067a24 */ /* 0x000fe200078e0207 */
[----:B------:R-:W1:Y:S04]  /*0db0*/  SHFL.IDX PT, R17, R4, RZ, 0x181f ;  /* 0x00181fff04117589 */ /* 0x000e6800000e0000 */
[----:B------:R-:W-:Y:S01]  /*0dc0*/  SHFL.IDX PT, R10, R8, 0x1, 0x181f ;  /* 0x00381f00080a7f89 */ /* 0x000fe200000e0000 */
[----:B------:R-:W-:-:S02]  /*0dd0*/  IADD3.X R6, R13, UR10, R6, P0, !PT ;  /* 0x0000000a0d067c10 */ /* 0x000fc400087fe406 */
[C---:B------:R-:W-:Y:S01]  /*0de0*/  LEA R7, P0, R9.reuse, c[0x0][0x1f8], 0x1 ;  /* 0x00007e0009077a11 */ /* 0x040fe200078008ff */
[----:B------:R-:W2:Y:S03]  /*0df0*/  SHFL.IDX PT, R11, R4, 0x1, 0x181f ;  /* 0x00381f00040b7f89 */ /* 0x000ea600000e0000 */
[----:B------:R-:W-:Y:S01]  /*0e00*/  LEA.HI.X R9, R9, c[0x0][0x1fc], R6, 0x1, P0 ;  /* 0x00007f0009097a11 */ /* 0x000fe200000f0c06 */
[----:B------:R-:W3:Y:S01]  /*0e10*/  SHFL.IDX PT, R13, R7, RZ, 0x181f ;  /* 0x00181fff070d7589 */ /* 0x000ee200000e0000 */
[----:B------:R-:W-:-:S03]  /*0e20*/  ISETP.GT.AND P0, PT, R0, 0x20, PT ;  /* 0x000000200000780c */ /* 0x000fc60003f04270 */
[----:B------:R-:W4:Y:S04]  /*0e30*/  SHFL.IDX PT, R15, R9, RZ, 0x181f ;  /* 0x00181fff090f7589 */ /* 0x000f2800000e0000 */
[----:B------:R-:W5:Y:S01]  /*0e40*/  SHFL.IDX PT, R7, R7, 0x1, 0x181f ;  /* 0x00381f0007077f89 */ /* 0x000f6200000e0000 */
[----:B-1----:R-:W-:-:S03]  /*0e50*/  @P1 IMAD.WIDE R22, R206, 0x2, R16 ;  /* 0x00000002ce161825 */ /* 0x002fc600078e0210 */
[----:B------:R-:W1:Y:S01]  /*0e60*/  SHFL.IDX PT, R9, R9, 0x1, 0x181f ;  /* 0x00381f0009097f89 */ /* 0x000e6200000e0000 */
[----:B------:R-:W-:-:S03]  /*0e70*/  @P1 IMAD.WIDE R20, R199, 0x2, R16 ;  /* 0x00000002c7141825 */ /* 0x000fc600078e0210 */
[----:B------:R3:W-:Y:S01]  /*0e80*/  @P1 LDGSTS.E.BYPASS.LTC128B.128 [R147+0xc100], [R22.64], !P5 ;  /* 0x0c10000016931fae */ /* 0x0007e2000e901d4c */
[----:B------:R-:W-:-:S03]  /*0e90*/  @P1 IMAD.WIDE R16, R198, 0x2, R16 ;  /* 0x00000002c6101825 */ /* 0x000fc600078e0210 */
[----:B------:R1:W-:Y:S01]  /*0ea0*/  @P1 LDGSTS.E.BYPASS.LTC128B.128 [R147+0xe100], [R20.64], !P4 ;  /* 0x0e10000014931fae */ /* 0x0003e2000e101d4c */
[----:B--2---:R-:W-:-:S03]  /*0eb0*/  @P0 IMAD.WIDE R26, R206, 0x2, R10 ;  /* 0x00000002ce1a0825 */ /* 0x004fc600078e020a */
[----:B------:R2:W-:Y:S01]  /*0ec0*/  @P1 LDGSTS.E.BYPASS.LTC128B.128 [R147+0x10100], [R16.64], !P6 ;  /* 0x1010000010931fae */ /* 0x0005e2000f101d4c */
[----:B------:R-:W-:Y:S01]  /*0ed0*/  ISETP.LT.OR P1, PT, R0, 0x1, P3 ;  /* 0x000000010000780c */ /* 0x000fe20001f21670 */
[--C-:B------:R-:W-:Y:S02]  /*0ee0*/  @P0 IMAD.WIDE R24, R199, 0x2, R10.reuse ;  /* 0x00000002c7180825 */ /* 0x100fe400078e020a */
[----:B------:R1:W-:Y:S02]  /*0ef0*/  @P0 LDGSTS.E.BYPASS.LTC128B.128 [R147+0xd100], [R26.64], !P5 ;  /* 0x0d1000001a930fae */ /* 0x0003e4000e901d4c */
[----:B------:R-:W-:Y:S02]  /*0f00*/  @P0 IMAD.WIDE R10, R198, 0x2, R10 ;  /* 0x00000002c60a0825 */ /* 0x000fe400078e020a */
[----:B------:R5:W-:Y:S04]  /*0f10*/  @P0 LDGSTS.E.BYPASS.LTC128B.128 [R147+0xf100], [R24.64], !P4 ;  /* 0x0f10000018930fae */ /* 0x000be8000e101d4c */
[----:B------:R5:W-:Y:S04]  /*0f20*/  @P0 LDGSTS.E.BYPASS.LTC128B.128 [R147+0x11100], [R10.64], !P6 ;  /* 0x111000000a930fae */ /* 0x000be8000f101d4c */
[----:B------:R-:W0:Y:S01]  /*0f30*/  LDGDEPBAR ;  /* 0x00000000000079af */ /* 0x000e220000000000 */
[----:B---3--:R-:W-:-:S05]  /*0f40*/  IADD3 R22, P0, R13, R208, RZ ;  /* 0x000000d00d167210 */ /* 0x008fca0007f1e0ff */
[----:B----4-:R-:W-:Y:S02]  /*0f50*/  IMAD.X R23, R15, 0x1, R209, P0 ;  /* 0x000000010f177824 */ /* 0x010fe400000e06d1 */
[----:B--2---:R-:W-:-:S03]  /*0f60*/  IMAD.WIDE R16, R199, 0x2, RZ ;  /* 0x00000002c7107825 */ /* 0x004fc600078e02ff */
[----:B------:R2:W-:Y:S01]  /*0f70*/  LDGSTS.E.BYPASS.LTC128B.128 [R147+0x100], [R22.64], !P1 ;  /* 0x0010000016937fae */ /* 0x0005e2000c901d4c */
[----:B------:R-:W-:Y:S02]  /*0f80*/  ISETP.GE.AND P1, PT, R204, c[0x0][0x1d4], PT ;  /* 0x00007500cc007a0c */ /* 0x000fe40003f26270 */
[----:B-1----:R-:W-:-:S05]  /*0f90*/  IADD3 R20, P0, R13, R16, RZ ;  /* 0x000000100d147210 */ /* 0x002fca0007f1e0ff */
[----:B------:R-:W-:Y:S01]  /*0fa0*/  IMAD.X R21, R15, 0x1, R17, P0 ;  /* 0x000000010f157824 */ /* 0x000fe200000e0611 */
[----:B------:R-:W-:Y:S01]  /*0fb0*/  ISETP.LT.OR P0, PT, R0, 0x1, P2 ;  /* 0x000000010000780c */ /* 0x000fe20001701670 */
[----:B-----5:R-:W-:Y:S01]  /*0fc0*/  IMAD.WIDE R10, R198, 0x2, RZ ;  /* 0x00000002c60a7825 */ /* 0x020fe200078e02ff */
[----:B------:R-:W-:-:S11]  /*0fd0*/  ISETP.LT.OR P2, PT, R0, 0x21, P2 ;  /* 0x000000210000780c */ /* 0x000fd60001741670 */
[----:B------:R2:W-:Y:S01]  /*0fe0*/  LDGSTS.E.BYPASS.LTC128B.128 [R147+0x2100], [R20.64], !P0 ;  /* 0x0210000014937fae */ /* 0x0005e2000c101d4c */
[----:B------:R-:W-:Y:S02]  /*0ff0*/  IADD3 R24, P0, R13, R10, RZ ;  /* 0x0000000a0d187210 */ /* 0x000fe40007f1e0ff */
[----:B------:R-:W-:-:S03]  /*1000*/  LOP3.LUT R13, R19, 0xfffffff0, RZ, 0xc0, !PT ;  /* 0xfffffff0130d7812 */ /* 0x000fc600078ec0ff */
[----:B------:R-:W-:Y:S01]  /*1010*/  IMAD.X R25, R15, 0x1, R11, P0 ;  /* 0x000000010f197824 */ /* 0x000fe200000e060b */
[----:B------:R-:W-:Y:S01]  /*1020*/  IADD3 R14, P0, R208, R7, RZ ;  /* 0x00000007d00e7210 */ /* 0x000fe20007f1e0ff */
[----:B------:R-:W-:-:S04]  /*1030*/  IMAD.IADD R28, R132, 0x1, -R13 ;  /* 0x00000001841c7824 */ /* 0x000fc800078e0a0d */
[----:B------:R-:W-:Y:S01]  /*1040*/  IMAD.X R15, R209, 0x1, R9, P0 ;  /* 0x00000001d10f7824 */ /* 0x000fe200000e0609 */
[C---:B------:R-:W-:Y:S02]  /*1050*/  ISETP.LT.OR P0, PT, R0.reuse, 0x1, P1 ;  /* 0x000000010000780c */ /* 0x040fe40000f01670 */
[----:B------:R-:W-:-:S11]  /*1060*/  ISETP.LT.OR P1, PT, R0, 0x21, P1 ;  /* 0x000000210000780c */ /* 0x000fd60000f21670 */
[----:B------:R2:W-:Y:S01]  /*1070*/  LDGSTS.E.BYPASS.LTC128B.128 [R147+0x4100], [R24.64], !P0 ;  /* 0x0410000018937fae */ /* 0x0005e2000c101d4c */
[----:B------:R-:W-:Y:S02]  /*1080*/  ISETP.LT.OR P0, PT, R0, 0x21, P3 ;  /* 0x000000210000780c */ /* 0x000fe40001f01670 */
[----:B------:R-:W-:Y:S02]  /*1090*/  LEA.HI R0, R5, R132, RZ, 0x5 ;  /* 0x0000008405007211 */ /* 0x000fe400078f28ff */
[----:B------:R-:W-:-:S09]  /*10a0*/  ISETP.GT.AND P3, PT, R203, 0x3f, PT ;  /* 0x0000003fcb00780c */ /* 0x000fd20003f64270 */
[----:B------:R2:W-:Y:S01]  /*10b0*/  LDGSTS.E.BYPASS.LTC128B.128 [R147+0x1100], [R14.64], !P0 ;  /* 0x011000000e937fae */ /* 0x0005e2000c101d4c */
[----:B------:R-:W-:-:S05]  /*10c0*/  IADD3 R12, P0, R16, R7, RZ ;  /* 0x00000007100c7210 */ /* 0x000fca0007f1e0ff */
[--C-:B------:R-:W-:Y:S01]  /*10d0*/  IMAD.X R13, R17, 0x1, R9.reuse, P0 ;  /* 0x00000001110d7824 */ /* 0x100fe200000e0609 */
[----:B------:R-:W-:Y:S02]  /*10e0*/  IADD3 R8, P0, R10, R7, RZ ;  /* 0x000000070a087210 */ /* 0x000fe40007f1e0ff */
[----:B------:R-:W-:Y:S02]  /*10f0*/  SHF.R.S32.HI R7, RZ, 0x1f, R28 ;  /* 0x0000001fff077819 */ /* 0x000fe4000001141c */
[----:B------:R2:W-:Y:S01]  /*1100*/  LDGSTS.E.BYPASS.LTC128B.128 [R147+0x3100], [R12.64], !P2 ;  /* 0x031000000c937fae */ /* 0x0005e2000d101d4c */
[----:B------:R-:W-:Y:S01]  /*1110*/  ISETP.GE.AND P2, PT, R148, 0x41, PT ;  /* 0x000000419400780c */ /* 0x000fe20003f46270 */
[----:B------:R-:W-:Y:S01]  /*1120*/  IMAD.X R9, R11, 0x1, R9, P0 ;  /* 0x000000010b097824 */ /* 0x000fe200000e0609 */
[----:B------:R-:W-:-:S04]  /*1130*/  LEA.HI R4, R7, R28, RZ, 0x3 ;  /* 0x0000001c07047211 */ /* 0x000fc800078f18ff */
[----:B------:R-:W-:Y:S01]  /*1140*/  LOP3.LUT R5, R4, 0xfffffff8, RZ, 0xc0, !PT ;  /* 0xfffffff804057812 */ /* 0x000fe200078ec0ff */
[----:B------:R2:W-:Y:S01]  /*1150*/  LDGSTS.E.BYPASS.LTC128B.128 [R147+0x5100], [R8.64], !P1 ;  /* 0x0510000008937fae */ /* 0x0005e2000c901d4c */
[----:B------:R-:W-:-:S03]  /*1160*/  LOP3.LUT P1, RZ, R3, 0x2, RZ, 0xc0, !PT ;  /* 0x0000000203ff7812 */ /* 0x000fc6000782c0ff */
[----:B------:R-:W-:Y:S01]  /*1170*/  IMAD.IADD R28, R28, 0x1, -R5 ;  /* 0x000000011c1c7824 */ /* 0x000fe200078e0a05 */
[----:B------:R-:W-:Y:S01]  /*1180*/  LOP3.LUT R5, R0, 0xffffffe0, RZ, 0xc0, !PT ;  /* 0xffffffe000057812 */ /* 0x000fe200078ec0ff */
[----:B------:R-:W0:Y:S01]  /*1190*/  LDGDEPBAR ;  /* 0x00000000000079af */ /* 0x000e220000000000 */
[----:B------:R-:W-:Y:S02]  /*11a0*/  SHF.R.S32.HI R0, RZ, 0x5, R0 ;  /* 0x00000005ff007819 */ /* 0x000fe40000011400 */
[----:B------:R-:W-:Y:S01]  /*11b0*/  LOP3.LUT P0, RZ, R28, 0x2, RZ, 0xc0, !PT ;  /* 0x000000021cff7812 */ /* 0x000fe2000780c0ff */
[----:B------:R-:W-:Y:S01]  /*11c0*/  IMAD.IADD R132, R132, 0x1, -R5 ;  /* 0x0000000184847824 */ /* 0x000fe200078e0a05 */
[----:B------:R-:W-:Y:S02]  /*11d0*/  P2R R5, PR, RZ, 0x4 ;  /* 0x00000004ff057803 */ /* 0x000fe40000000000 */
[----:B------:R-:W-:Y:S01]  /*11e0*/  SEL R190, R190, 0xfffffff0, !P0 ;  /* 0xfffffff0bebe7807 */ /* 0x000fe20004000000 */
[----:B------:R-:W-:Y:S05]  /*11f0*/  @!P2 BRA `(.L_x_734) ;  /* 0x000004200000a947 */ /* 0x000fea0003800000 */
[----:B------:R-:W-:Y:S01]  /*1200*/  ISETP.NE.AND P2, PT, R194, 0x1, PT ;  /* 0x00000001c200780c */ /* 0x000fe20003f45270 */
        /* <DEDUP_REMOVED lines=8> */
[----:B--2---:R-:W-:-:S04]  /*1290*/  @!P3 LEA R8, P0, R6, c[0x0][0x2a0], 0x2 ;  /* 0x0000a8000608ba11 */ /* 0x004fc800078010ff */
[----:B------:R-:W-:-:S05]  /*12a0*/  @!P3 LEA.HI.X R9, R6, c[0x0][0x2a4], R5, 0x2, P0 ;  /* 0x0000a9000609ba11 */ /* 0x000fca00000f1405 */
[----:B------:R-:W2:Y:S01]  /*12b0*/  @!P3 LDG.E R196, [R8.64] ;  /* 0x0000000c08c4b981 */ /* 0x000ea2000c1e1900 */
[----:B------:R-:W-:Y:S01]  /*12c0*/  IMAD.MOV R2, RZ, RZ, -R2 ;  /* 0x000000ffff027224 */ /* 0x000fe200078e0a02 */
[----:B------:R-:W-:Y:S01]  /*12d0*/  SEL R17, RZ, 0x10, P5 ;  /* 0x00000010ff117807 */ /* 0x000fe20002800000 */
[----:B------:R-:W-:Y:S01]  /*12e0*/  IMAD.SHL.U32 R10, R199, 0x2, RZ ;  /* 0x00000002c70a7824 */ /* 0x000fe200078e00ff */
[----:B------:R-:W-:Y:S01]  /*12f0*/  SEL R16, RZ, 0x10, P4 ;  /* 0x00000010ff107807 */ /* 0x000fe20002000000 */
[----:B------:R-:W-:Y:S01]  /*1300*/  IMAD R197, R2, c[0x0][0x2b8], R197 ;  /* 0x0000ae0002c57a24 */ /* 0x000fe200078e02c5 */
[----:B------:R-:W-:Y:S01]  /*1310*/  IADD3 R22, -R17, 0x10, RZ ;  /* 0x0000001011167810 */ /* 0x000fe20007ffe1ff */
[----:B------:R-:W-:Y:S01]  /*1320*/  IMAD.SHL.U32 R12, R198, 0x2, RZ ;  /* 0x00000002c60c7824 */ /* 0x000fe200078e00ff */
[----:B------:R-:W-:Y:S01]  /*1330*/  IADD3 R20, -R16, 0x10, RZ ;  /* 0x0000001010147810 */ /* 0x000fe20007ffe1ff */
[----:B------:R-:W-:Y:S01]  /*1340*/  IMAD.WIDE.U32 R6, R197, c[0x0][0x1e0], RZ ;  /* 0x00007800c5067a25 */ /* 0x000fe200078e00ff */
[----:B------:R-:W-:-:S02]  /*1350*/  SHF.R.S32.HI R29, RZ, 0x1f, R197 ;  /* 0x0000001fff1d7819 */ /* 0x000fc400000114c5 */
[----:B------:R-:W-:Y:S02]  /*1360*/  LOP3.LUT R22, R22, 0xf, RZ, 0xc0, !PT ;  /* 0x0000000f16167812 */ /* 0x000fe400078ec0ff */
[----:B------:R-:W-:Y:S01]  /*1370*/  LOP3.LUT R20, R20, 0xf, RZ, 0xc0, !PT ;  /* 0x0000000f14147812 */ /* 0x000fe200078ec0ff */
[----:B------:R-:W-:Y:S01]  /*1380*/  IMAD R2, R29, c[0x0][0x1e0], RZ ;  /* 0x000078001d027a24 */ /* 0x000fe200078e02ff */
[----:B------:R-:W-:Y:S02]  /*1390*/  IADD3 R13, -R144, 0x10, RZ ;  /* 0x00000010900d7810 */ /* 0x000fe40007ffe1ff */
[----:B------:R-:W-:Y:S01]  /*13a0*/  SHF.L.U64.HI R11, R198, 0x1, R133 ;  /* 0x00000001c60b7819 */ /* 0x000fe20000010285 */
[----:B------:R-:W-:Y:S01]  /*13b0*/  IMAD R2, R197, c[0x0][0x1e4], R2 ;  /* 0x00007900c5027a24 */ /* 0x000fe200078e0202 */
[----:B------:R-:W-:-:S03]  /*13c0*/  LOP3.LUT R13, R13, 0xf, RZ, 0xc0, !PT ;  /* 0x0000000f0d0d7812 */ /* 0x000fc600078ec0ff */
[----:B------:R-:W-:Y:S01]  /*13d0*/  IMAD.IADD R7, R7, 0x1, R2 ;  /* 0x0000000107077824 */ /* 0x000fe200078e0202 */
[----:B--2---:R-:W-:-:S03]  /*13e0*/  SHF.R.S32.HI R2, RZ, 0x1f, R196 ;  /* 0x0000001fff027819 */ /* 0x004fc600000114c4 */
[----:B------:R-:W-:Y:S01]  /*13f0*/  IMAD.WIDE.U32 R8, R196, c[0x0][0x1f0], R6 ;  /* 0x00007c00c4087a25 */ /* 0x000fe200078e0006 */
[----:B------:R-:W-:-:S03]  /*1400*/  SHF.L.U64.HI R7, R206, 0x1, R145 ;  /* 0x00000001ce077819 */ /* 0x000fc60000010291 */
[----:B------:R-:W-:-:S04]  /*1410*/  IMAD R5, R2, c[0x0][0x1f0], RZ ;  /* 0x00007c0002057a24 */ /* 0x000fc800078e02ff */
[----:B------:R-:W-:Y:S01]  /*1420*/  IMAD R6, R196, c[0x0][0x1f4], R5 ;  /* 0x00007d00c4067a24 */ /* 0x000fe200078e0205 */
[----:B------:R-:W-:-:S04]  /*1430*/  IADD3 R5, P0, R8, UR14, RZ ;  /* 0x0000000e08057c10 */ /* 0x000fc8000ff1e0ff */
[----:B------:R-:W-:Y:S02]  /*1440*/  IADD3.X R8, R9, UR7, R6, P0, !PT ;  /* 0x0000000709087c10 */ /* 0x000fe400087fe406 */
[----:B------:R-:W-:Y:S02]  /*1450*/  LEA R6, P0, R5, c[0x0][0x1c8], 0x1 ;  /* 0x0000720005067a11 */ /* 0x000fe400078008ff */
[----:B------:R-:W-:Y:S02]  /*1460*/  SHF.L.U64.HI R9, R199, 0x1, R134 ;  /* 0x00000001c7097819 */ /* 0x000fe40000010286 */
[----:B------:R-:W-:Y:S01]  /*1470*/  LEA.HI.X R5, R5, c[0x0][0x1cc], R8, 0x1, P0 ;  /* 0x0000730005057a11 */ /* 0x000fe200000f0c08 */
[----:B------:R-:W1:Y:S01]  /*1480*/  SHFL.IDX PT, R15, R6, 0x1, 0x181f ;  /* 0x00381f00060f7f89 */ /* 0x000e6200000e0000 */
[----:B------:R-:W-:-:S03]  /*1490*/  IMAD.SHL.U32 R8, R206, 0x2, RZ ;  /* 0x00000002ce087824 */ /* 0x000fc600078e00ff */
[----:B------:R-:W2:Y:S02]  /*14a0*/  SHFL.IDX PT, R14, R5, 0x1, 0x181f ;  /* 0x00381f00050e7f89 */ /* 0x000ea400000e0000 */
[----:B-1----:R-:W-:-:S04]  /*14b0*/  IADD3 R22, P2, P0, R22, R15, R8 ;  /* 0x0000000f16167210 */ /* 0x002fc8000785e008 */
[----:B--2---:R-:W-:Y:S02]  /*14c0*/  IADD3.X R23, RZ, R14, R7, P2, P0 ;  /* 0x0000000eff177210 */ /* 0x004fe400017e0407 */
[----:B------:R-:W-:-:S04]  /*14d0*/  IADD3 R20, P2, P0, R20, R15, R10 ;  /* 0x0000000f14147210 */ /* 0x000fc8000785e00a */
[-C--:B------:R-:W-:Y:S02]  /*14e0*/  IADD3.X R21, RZ, R14.reuse, R9, P2, P0 ;  /* 0x0000000eff157210 */ /* 0x080fe400017e0409 */
[----:B------:R-:W-:Y:S02]  /*14f0*/  IADD3 R24, P2, P0, R13, R15, R12 ;  /* 0x0000000f0d187210 */ /* 0x000fe4000785e00c */
[----:B------:R-:W1:Y:S02]  /*1500*/  SHFL.IDX PT, R13, R6, RZ, 0x181f ;  /* 0x00181fff060d7589 */ /* 0x000e6400000e0000 */
[----:B------:R-:W-:Y:S02]  /*1510*/  IADD3.X R25, RZ, R14, R11, P2, P0 ;  /* 0x0000000eff197210 */ /* 0x000fe400017e040b */
[----:B------:R-:W2:Y:S01]  /*1520*/  SHFL.IDX PT, R14, R5, RZ, 0x181f ;  /* 0x00181fff050e7589 */ /* 0x000ea200000e0000 */
[----:B-1----:R-:W-:-:S05]  /*1530*/  IADD3 R26, P0, R13, R8, RZ ;  /* 0x000000080d1a7210 */ /* 0x002fca0007f1e0ff */
[----:B--2---:R-:W-:Y:S01]  /*1540*/  IMAD.X R27, R14, 0x1, R7, P0 ;  /* 0x000000010e1b7824 */ /* 0x004fe200000e0607 */
[----:B------:R-:W-:-:S04]  /*1550*/  IADD3 R8, P0, R13, R10, RZ ;  /* 0x0000000a0d087210 */ /* 0x000fc80007f1e0ff */
[----:B------:R1:W-:Y:S01]  /*1560*/  LDGSTS.E.BYPASS.LTC128B.128 [R147+0x12100], [R26.64], !P5 ;  /* 0x121000001a937fae */ /* 0x0003e2000e901d4c */
[----:B------:R-:W-:Y:S01]  /*1570*/  IMAD.X R9, R14, 0x1, R9, P0 ;  /* 0x000000010e097824 */ /* 0x000fe200000e0609 */
[----:B------:R-:W-:-:S04]  /*1580*/  IADD3 R12, P0, R13, R12, RZ ;  /* 0x0000000c0d0c7210 */ /* 0x000fc80007f1e0ff */
        /* <DEDUP_REMOVED lines=9> */
.L_x_734:
[----:B------:R-:W0:Y:S01]  /*1620*/  LDGDEPBAR ;  /* 0x00000000000079af */ /* 0x000e220000000000 */
[----:B------:R-:W-:Y:S01]  /*1630*/  SHF.R.S32.HI R6, RZ, 0x4, R19 ;  /* 0x00000004ff067819 */ /* 0x000fe20000011413 */
[----:B------:R-:W-:Y:S01]  /*1640*/  IMAD.SHL.U32 R5, R3, 0x40, RZ ;  /* 0x0000004003057824 */ /* 0x000fe200078e00ff */
[----:B------:R-:W-:Y:S01]  /*1650*/  ISETP.GE.AND P0, PT, R148, 0x41, PT ;  /* 0x000000419400780c */ /* 0x000fe20003f06270 */
[----:B------:R-:W-:Y:S01]  /*1660*/  IMAD.SHL.U32 R18, R18, 0x8, RZ ;  /* 0x0000000812127824 */ /* 0x000fe200078e00ff */
[----:B-12---:R-:W-:Y:S01]  /*1670*/  LEA.HI R9, R19, R6, RZ, 0x1 ;  /* 0x0000000613097211 */ /* 0x006fe200078f08ff */
[----:B------:R-:W-:Y:S01]  /*1680*/  IMAD.SHL.U32 R7, R28, 0x40, RZ ;  /* 0x000000401c077824 */ /* 0x000fe200078e00ff */
[----:B------:R-:W-:Y:S01]  /*1690*/  LOP3.LUT R5, R5, 0x1c0, RZ, 0xc0, !PT ;  /* 0x000001c005057812 */ /* 0x000fe200078ec0ff */
[----:B------:R-:W-:Y:S01]  /*16a0*/  IMAD.SHL.U32 R129, R4, 0x40, RZ ;  /* 0x0000004004817824 */ /* 0x000fe200078e00ff */
[----:B------:R-:W-:Y:S01]  /*16b0*/  LOP3.LUT R9, R9, 0xfffffffe, RZ, 0xc0, !PT ;  /* 0xfffffffe09097812 */ /* 0x000fe200078ec0ff */
[----:B------:R-:W-:Y:S01]  /*16c0*/  IMAD.MOV.U32 R135, RZ, RZ, 0x20 ;  /* 0x00000020ff877424 */ /* 0x000fe200078e00ff */
[----:B------:R-:W-:Y:S01]  /*16d0*/  LOP3.LUT R18, R5, 0x8, R18, 0xf8, !PT ;  /* 0x0000000805127812 */ /* 0x000fe200078ef812 */
[----:B------:R-:W-:Y:S01]  /*16e0*/  IMAD.SHL.U32 R190, R190, 0x2, RZ ;  /* 0x00000002bebe7824 */ /* 0x000fe200078e00ff */
[----:B------:R-:W-:Y:S01]  /*16f0*/  SHF.R.U32.HI R5, RZ, 0x3, R5 ;  /* 0x00000003ff057819 */ /* 0x000fe20000011605 */
[----:B------:R-:W-:Y:S01]  /*1700*/  IMAD.IADD R9, R6, 0x1, -R9 ;  /* 0x0000000106097824 */ /* 0x000fe200078e0a09 */
[----:B------:R-:W-:-:S02]  /*1710*/  LOP3.LUT R7, R7, 0x1c0, RZ, 0xc0, !PT ;  /* 0x000001c007077812 */ /* 0x000fc400078ec0ff */
[----:B------:R-:W-:Y:S01]  /*1720*/  LOP3.LUT R192, R18, R5, RZ, 0x3c, !PT ;  /* 0x0000000512c07212 */ /* 0x000fe200078e3cff */
[----:B------:R-:W-:Y:S01]  /*1730*/  IMAD.SHL.U32 R6, R9, 0x8, RZ ;  /* 0x0000000809067824 */ /* 0x000fe200078e00ff */
[----:B------:R-:W-:Y:S02]  /*1740*/  SHF.R.U32.HI R128, RZ, 0x3, R7 ;  /* 0x00000003ff807819 */ /* 0x000fe40000011607 */
[----:B------:R-:W-:Y:S01]  /*1750*/  LOP3.LUT R129, R129, 0xfffffe00, RZ, 0xc0, !PT ;  /* 0xfffffe0081817812 */ /* 0x000fe200078ec0ff */
[----:B------:R-:W-:Y:S01]  /*1760*/  IMAD R192, R9, 0x200, R192 ;  /* 0x0000020009c07824 */ /* 0x000fe200078e02c0 */
[----:B------:R-:W-:Y:S01]  /*1770*/  LOP3.LUT R5, R7, 0x8, R6, 0xf8, !PT ;  /* 0x0000000807057812 */ /* 0x000fe200078ef806 */
[----:B------:R-:W-:-:S04]  /*1780*/  DEPBAR.LE SB0, 0x3 ;  /* 0x000080c00000791a */ /* 0x000fc80000000000 */
[----:B------:R-:W-:-:S04]  /*1790*/  DEPBAR.LE SB0, 0x2 ;  /* 0x000080800000791a */ /* 0x000fc80000000000 */
[----:B------:R-:W-:Y:S01]  /*17a0*/  LOP3.LUT R128, R5, R128, RZ, 0x3c, !PT ;  /* 0x0000008005807212 */ /* 0x000fe200078e3cff */
[----:B------:R-:W-:Y:S01]  /*17b0*/  IMAD R7, R0, 0x400, R129 ;  /* 0x0000040000077824 */ /* 0x000fe200078e0281 */
[----:B------:R-:W-:Y:S01]  /*17c0*/  SEL R5, R135, 0xffffffe0, !P1 ;  /* 0xffffffe087057807 */ /* 0x000fe20004800000 */
[----:B------:R-:W-:Y:S01]  /*17d0*/  IMAD.SHL.U32 R192, R192, 0x2, RZ ;  /* 0x00000002c0c07824 */ /* 0x000fe200078e00ff */
[----:B------:R-:W-:Y:S01]  /*17e0*/  BAR.SYNC.DEFER_BLOCKING 0x0 ;  /* 0x0000000000007b1d */ /* 0x000fe20000010000 */
[----:B------:R-:W-:Y:S02]  /*17f0*/  IMAD.IADD R0, R128, 0x1, R7 ;  /* 0x0000000180007824 */ /* 0x000fe400078e0207 */
[----:B------:R-:W-:Y:S02]  /*1800*/  IMAD.IADD R130, R192, 0x1, R5 ;  /* 0x00000001c0827824 */ /* 0x000fe400078e0205 */
[C---:B------:R-:W-:Y:S01]  /*1810*/  IMAD.SHL.U32 R24, R0.reuse, 0x2, RZ ;  /* 0x0000000200187824 */ /* 0x040fe200078e00ff */
[----:B------:R-:W-:-:S05]  /*1820*/  LEA R191, R0, 0x18100, 0x1 ;  /* 0x0001810000bf7811 */ /* 0x000fca00078e08ff */
[----:B------:R-:W-:Y:S01]  /*1830*/  IMAD.IADD R189, R191, 0x1, R190 ;  /* 0x00000001bfbd7824 */ /* 0x000fe200078e02be */
[----:B------:R1:W2:Y:S04]  /*1840*/  LDSM.16.M88.4 R124, [R192+0xc100] ;  /* 0x00c10000c07c783b */ /* 0x0002a80000000200 */
[----:B------:R1:W3:Y:S04]  /*1850*/  LDSM.16.M88.4 R116, [R192+0xc900] ;  /* 0x00c90000c074783b */ /* 0x0002e80000000200 */
[----:B------:R1:W4:Y:S04]  /*1860*/  LDSM.16.M88.4 R8, [R192+0xd100] ;  /* 0x00d10000c008783b */ /* 0x0003280000000200 */
[----:B------:R1:W1:Y:S04]  /*1870*/  LDSM.16.M88.4 R4, [R192+0xd900] ;  /* 0x00d90000c004783b */ /* 0x0002680000000200 */
[----:B------:R1:W1:Y:S04]  /*1880*/  LDSM.16.M88.4 R120, [R130+0xc100] ;  /* 0x00c100008278783b */ /* 0x0002680000000200 */
[----:B------:R1:W1:Y:S04]  /*1890*/  LDSM.16.M88.4 R112, [R130+0xc900] ;  /* 0x00c900008270783b */ /* 0x0002680000000200 */
[----:B------:R1:W1:Y:S04]  /*18a0*/  LDSM.16.M88.4 R16, [R130+0xd100] ;  /* 0x00d100008210783b */ /* 0x0002680000000200 */
[----:B------:R1:W1:Y:S04]  /*18b0*/  LDSM.16.M88.4 R12, [R130+0xd900] ;  /* 0x00d90000820c783b */ /* 0x0002680000000200 */
[----:B------:R-:W1:Y:S04]  /*18c0*/  LDSM.16.M88.4 R24, [R24+0x18100] ;  /* 0x018100001818783b */ /* 0x000e680000000200 */
[----:B------:R1:W1:Y:S01]  /*18d0*/  LDSM.16.M88.4 R20, [R189] ;  /* 0x00000000bd14783b */ /* 0x0002620000000200 */
[----:B------:R-:W-:Y:S05]  /*18e0*/  @!P0 BRA `(.L_x_735) ;  /* 0x0000032000008947 */ /* 0x000fea0003800000 */
[----:B------:R-:W-:Y:S01]  /*18f0*/  IMAD R0, R29, c[0x0][0x208], RZ ;  /* 0x000082001d007a24 */ /* 0x000fe200078e02ff */
[----:B------:R-:W-:Y:S01]  /*1900*/  SEL R33, RZ, 0x10, P5 ;  /* 0x00000010ff217807 */ /* 0x000fe20002800000 */
[----:B------:R-:W-:Y:S01]  /*1910*/  IMAD.WIDE.U32 R30, R197, c[0x0][0x208], RZ ;  /* 0x00008200c51e7a25 */ /* 0x000fe200078e00ff */
[----:B------:R-:W-:-:S02]  /*1920*/  SHF.L.U64.HI R35, R206, 0x1, R145 ;  /* 0x00000001ce237819 */ /* 0x000fc40000010291 */
[----:B------:R-:W-:Y:S01]  /*1930*/  IADD3 R43, -R33, 0x10, RZ ;  /* 0x00000010212b7810 */ /* 0x000fe20007ffe1ff */
[----:B------:R-:W-:Y:S01]  /*1940*/  IMAD R0, R197, c[0x0][0x20c], R0 ;  /* 0x00008300c5007a24 */ /* 0x000fe200078e0200 */
[----:B------:R-:W-:Y:S01]  /*1950*/  SHF.L.U64.HI R32, R199, 0x1, R134 ;  /* 0x00000001c7207819 */ /* 0x000fe20000010286 */
[----:B------:R-:W-:Y:S01]  /*1960*/  IMAD R29, R2, c[0x0][0x218], RZ ;  /* 0x00008600021d7a24 */ /* 0x000fe200078e02ff */
[----:B------:R-:W-:Y:S01]  /*1970*/  LOP3.LUT R43, R43, 0xf, RZ, 0xc0, !PT ;  /* 0x0000000f2b2b7812 */ /* 0x000fe200078ec0ff */
[----:B------:R-:W-:Y:S01]  /*1980*/  IMAD.IADD R31, R31, 0x1, R0 ;  /* 0x000000011f1f7824 */ /* 0x000fe200078e0200 */
[----:B------:R-:W-:Y:S01]  /*1990*/  IADD3 R0, -R144, 0x10, RZ ;  /* 0x0000001090007810 */ /* 0x000fe20007ffe1ff */
[----:B------:R-:W-:Y:S01]  /*19a0*/  IMAD R29, R196, c[0x0][0x21c], R29 ;  /* 0x00008700c41d7a24 */ /* 0x000fe200078e021d */
[----:B------:R-:W-:Y:S01]  /*19b0*/  SHF.L.U64.HI R2, R198, 0x1, R133 ;  /* 0x00000001c6027819 */ /* 0x000fe20000010285 */
[----:B------:R-:W-:Y:S01]  /*19c0*/  IMAD.WIDE.U32 R30, R196, c[0x0][0x218], R30 ;  /* 0x00008600c41e7a25 */ /* 0x000fe200078e001e */
[----:B------:R-:W-:-:S03]  /*19d0*/  LOP3.LUT R0, R0, 0xf, RZ, 0xc0, !PT ;  /* 0x0000000f00007812 */ /* 0x000fc600078ec0ff */
[----:B------:R-:W-:Y:S01]  /*19e0*/  IMAD.SHL.U32 R34, R206, 0x2, RZ ;  /* 0x00000002ce227824 */ /* 0x000fe200078e00ff */
[----:B------:R-:W-:Y:S02]  /*19f0*/  IADD3 R36, P0, R30, UR16, RZ ;  /* 0x000000101e247c10 */ /* 0x000fe4000ff1e0ff */
[----:B------:R-:W-:Y:S02]  /*1a00*/  SEL R30, RZ, 0x10, P4 ;  /* 0x00000010ff1e7807 */ /* 0x000fe40002000000 */
[----:B------:R-:W-:Y:S01]  /*1a10*/  IADD3.X R29, R31, UR10, R29, P0, !PT ;  /* 0x0000000a1f1d7c10 */ /* 0x000fe200087fe41d */
[----:B------:R-:W-:Y:S01]  /*1a20*/  IMAD.SHL.U32 R31, R199, 0x2, RZ ;  /* 0x00000002c71f7824 */ /* 0x000fe200078e00ff */
[----:B------:R-:W-:Y:S02]  /*1a30*/  LEA R37, P0, R36, c[0x0][0x1f8], 0x1 ;  /* 0x00007e0024257a11 */ /* 0x000fe400078008ff */
[----:B------:R-:W-:Y:S02]  /*1a40*/  IADD3 R40, -R30, 0x10, RZ ;  /* 0x000000101e287810 */ /* 0x000fe40007ffe1ff */
[----:B------:R-:W-:Y:S01]  /*1a50*/  LEA.HI.X R36, R36, c[0x0][0x1fc], R29, 0x1, P0 ;  /* 0x00007f0024247a11 */ /* 0x000fe200000f0c1d */
[----:B------:R-:W5:Y:S01]  /*1a60*/  SHFL.IDX PT, R38, R37, 0x1, 0x181f ;  /* 0x00381f0025267f89 */ /* 0x000f6200000e0000 */
[----:B------:R-:W-:Y:S01]  /*1a70*/  LOP3.LUT R40, R40, 0xf, RZ, 0xc0, !PT ;  /* 0x0000000f28287812 */ /* 0x000fe200078ec0ff */
[----:B------:R-:W-:-:S02]  /*1a80*/  IMAD.SHL.U32 R29, R198, 0x2, RZ ;  /* 0x00000002c61d7824 */ /* 0x000fc400078e00ff */
[----:B------:R-:W4:Y:S01]  /*1a90*/  SHFL.IDX PT, R39, R36, 0x1, 0x181f ;  /* 0x00381f0024277f89 */ /* 0x000f2200000e0000 */
[----:B-----5:R-:W-:-:S04]  /*1aa0*/  IADD3 R42, P2, P0, R43, R38, R34 ;  /* 0x000000262b2a7210 */ /* 0x020fc8000785e022 */
[----:B----4-:R-:W-:Y:S02]  /*1ab0*/  IADD3.X R43, RZ, R39, R35, P2, P0 ;  /* 0x00000027ff2b7210 */ /* 0x010fe400017e0423 */
[----:B------:R-:W-:-:S04]  /*1ac0*/  IADD3 R40, P2, P0, R40, R38, R31 ;  /* 0x0000002628287210 */ /* 0x000fc8000785e01f */
[-C--:B------:R-:W-:Y:S02]  /*1ad0*/  IADD3.X R41, RZ, R39.reuse, R32, P2, P0 ;  /* 0x00000027ff297210 */ /* 0x080fe400017e0420 */
[----:B------:R-:W-:Y:S02]  /*1ae0*/  IADD3 R44, P2, P0, R0, R38, R29 ;  /* 0x00000026002c7210 */ /* 0x000fe4000785e01d */
[----:B------:R-:W4:Y:S02]  /*1af0*/  SHFL.IDX PT, R0, R37, RZ, 0x181f ;  /* 0x00181fff25007589 */ /* 0x000f2400000e0000 */
[----:B------:R-:W-:Y:S02]  /*1b00*/  IADD3.X R45, RZ, R39, R2, P2, P0 ;  /* 0x00000027ff2d7210 */ /* 0x000fe400017e0402 */
[----:B------:R-:W5:Y:S01]  /*1b10*/  SHFL.IDX PT, R39, R36, RZ, 0x181f ;  /* 0x00181fff24277589 */ /* 0x000f6200000e0000 */
[----:B----4-:R-:W-:-:S05]  /*1b20*/  IADD3 R34, P0, R0, R34, RZ ;  /* 0x0000002200227210 */ /* 0x010fca0007f1e0ff */
[----:B-----5:R-:W-:Y:S01]  /*1b30*/  IMAD.X R35, R39, 0x1, R35, P0 ;  /* 0x0000000127237824 */ /* 0x020fe200000e0623 */
        /* <DEDUP_REMOVED lines=13> */
.L_x_735:
[----:B------:R-:W-:Y:S01]  /*1c10*/  IMAD.MOV.U32 R2, RZ, RZ, 0x40 ;  /* 0x00000040ff027424 */ /* 0x000fe200078e00ff */
[----:B------:R-:W-:Y:S01]  /*1c20*/  LOP3.LUT P0, RZ, R28, 0x4, RZ, 0xc0, !PT ;  /* 0x000000041cff7812 */ /* 0x000fe2000780c0ff */
[----:B-12-4-:R-:W-:Y:S01]  /*1c30*/  HMMA.16816.F32 R40, R24, R124, RZ ;  /* 0x0000007c1828723c */ /* 0x016fe200000018ff */
[----:B------:R-:W-:Y:S01]  /*1c40*/  LDSM.16.M88.4 R68, [R191+0x4000] ;  /* 0x00400000bf44783b */ /* 0x000fe20000000200 */
[----:B------:R-:W-:Y:S01]  /*1c50*/  IMAD.IADD R185, R129, 0x1, R128 ;  /* 0x0000000181b97824 */ /* 0x000fe200078e0280 */
[C---:B------:R-:W-:Y:S02]  /*1c60*/  SEL R0, R2.reuse, 0xffffffc0, !P0 ;  /* 0xffffffc002007807 */ /* 0x040fe40004000000 */
[----:B------:R-:W-:Y:S01]  /*1c70*/  LOP3.LUT P0, RZ, R3, 0x4, RZ, 0xc0, !PT ;  /* 0x0000000403ff7812 */ /* 0x000fe2000780c0ff */
[----:B------:R-:W-:Y:S01]  /*1c80*/  LDSM.16.M88.4 R100, [R192+0xe100] ;  /* 0x00e10000c064783b */ /* 0x000fe20000000200 */
[----:B------:R-:W-:Y:S02]  /*1c90*/  IMAD.SHL.U32 R185, R185, 0x2, RZ ;  /* 0x00000002b9b97824 */ /* 0x000fe400078e00ff */
[----:B------:R-:W-:Y:S01]  /*1ca0*/  SEL R187, R2, 0xffffffc0, !P0 ;  /* 0xffffffc002bb7807 */ /* 0x000fe20004000000 */
[--C-:B------:R-:W-:Y:S01]  /*1cb0*/  IMAD.IADD R188, R191, 0x1, R0.reuse ;  /* 0x00000001bfbc7824 */ /* 0x100fe200078e0200 */
[----:B------:R-:W-:Y:S01]  /*1cc0*/  LDSM.16.M88.4 R64, [R189+0x4000] ;  /* 0x00400000bd40783b */ /* 0x000fe20000000200 */
[----:B------:R-:W-:-:S02]  /*1cd0*/  IMAD.IADD R186, R189, 0x1, R0 ;  /* 0x00000001bdba7824 */ /* 0x000fc400078e0200 */
[----:B------:R-:W-:Y:S01]  /*1ce0*/  IMAD.IADD R3, R192, 0x1, R187 ;  /* 0x00000001c0037824 */ /* 0x000fe200078e02bb */
[----:B------:R-:W-:Y:S01]  /*1cf0*/  LDSM.16.M88.4 R76, [R188] ;  /* 0x00000000bc4c783b */ /* 0x000fe20000000200 */
[----:B------:R-:W-:Y:S02]  /*1d00*/  IMAD.IADD R2, R187, 0x1, R130 ;  /* 0x00000001bb027824 */ /* 0x000fe400078e0282 */
[--C-:B------:R-:W-:Y:S01]  /*1d10*/  IMAD.IADD R184, R0, 0x1, R185.reuse ;  /* 0x0000000100b87824 */ /* 0x100fe200078e02b9 */
[----:B------:R-:W1:Y:S01]  /*1d20*/  LDSM.16.M88.4 R108, [R3+0xc100] ;  /* 0x00c10000036c783b */ /* 0x000e620000000200 */
[C---:B------:R-:W-:Y:S02]  /*1d30*/  IMAD.IADD R171, R190.reuse, 0x1, R185 ;  /* 0x00000001beab7824 */ /* 0x040fe400078e02b9 */
[----:B------:R-:W-:Y:S01]  /*1d40*/  IMAD.IADD R162, R190, 0x1, R184 ;  /* 0x00000001bea27824 */ /* 0x000fe200078e02b8 */
[----:B------:R-:W-:Y:S01]  /*1d50*/  LDSM.16.M88.4 R72, [R186] ;  /* 0x00000000ba48783b */ /* 0x000fe20000000200 */
[----:B------:R-:W-:Y:S01]  /*1d60*/  HMMA.16816.F32 R40, R20, R120, R40 ;  /* 0x000000781428723c */ /* 0x000fe20000001828 */
[----:B------:R-:W-:-:S02]  /*1d70*/  IMAD.IADD R0, R0, 0x1, R171 ;  /* 0x0000000100007824 */ /* 0x000fc400078e02ab */
[----:B------:R-:W2:Y:S04]  /*1d80*/  LDSM.16.M88.4 R104, [R2+0xc100] ;  /* 0x00c100000268783b */ /* 0x000ea80000000200 */
[----:B------:R-:W4:Y:S04]  /*1d90*/  LDSM.16.M88.4 R96, [R130+0xe100] ;  /* 0x00e100008260783b */ /* 0x000f280000000200 */
[----:B------:R-:W-:Y:S04]  /*1da0*/  LDSM.16.M88.4 R60, [R188+0x4000] ;  /* 0x00400000bc3c783b */ /* 0x000fe80000000200 */
[----:B------:R-:W5:Y:S04]  /*1db0*/  LDSM.16.M88.4 R92, [R3+0xe100] ;  /* 0x00e10000035c783b */ /* 0x000f680000000200 */
[----:B------:R-:W-:Y:S04]  /*1dc0*/  LDSM.16.M88.4 R56, [R186+0x4000] ;  /* 0x00400000ba38783b */ /* 0x000fe80000000200 */
[----:B------:R-:W3:Y:S04]  /*1dd0*/  LDSM.16.M88.4 R88, [R2+0xe100] ;  /* 0x00e100000258783b */ /* 0x000ee80000000200 */
[----:B------:R-:W-:Y:S04]  /*1de0*/  LDSM.16.M88.4 R52, [R191+0x8000] ;  /* 0x00800000bf34783b */ /* 0x000fe80000000200 */
[----:B------:R-:W3:Y:S01]  /*1df0*/  LDSM.16.M88.4 R84, [R192+0x10100] ;  /* 0x01010000c054783b */ /* 0x000ee20000000200 */
[----:B-1----:R-:W-:Y:S03]  /*1e00*/  HMMA.16816.F32 R40, R76, R108, R40 ;  /* 0x0000006c4c28723c */ /* 0x002fe60000001828 */
[----:B------:R-:W-:Y:S04]  /*1e10*/  LDSM.16.M88.4 R48, [R189+0x8000] ;  /* 0x00800000bd30783b */ /* 0x000fe80000000200 */
[----:B------:R-:W1:Y:S04]  /*1e20*/  LDSM.16.M88.4 R80, [R130+0x10100] ;  /* 0x010100008250783b */ /* 0x000e680000000200 */
[----:B------:R-:W-:Y:S04]  /*1e30*/  LDSM.16.M88.4 R44, [R188+0x8000] ;  /* 0x00800000bc2c783b */ /* 0x000fe80000000200 */
[----:B------:R-:W1:Y:S04]  /*1e40*/  LDSM.16.M88.4 R36, [R3+0x10100] ;  /* 0x010100000324783b */ /* 0x000e680000000200 */
[----:B------:R-:W-:Y:S04]  /*1e50*/  LDSM.16.M88.4 R32, [R186+0x8000] ;  /* 0x00800000ba20783b */ /* 0x000fe80000000200 */
[----:B------:R-:W1:Y:S01]  /*1e60*/  LDSM.16.M88.4 R28, [R2+0x10100] ;  /* 0x01010000021c783b */ /* 0x000e620000000200 */
[----:B--2---:R-:W-:Y:S03]  /*1e70*/  HMMA.16816.F32 R40, R72, R104, R40 ;  /* 0x000000684828723c */ /* 0x004fe60000001828 */
[----:B------:R-:W0:Y:S11]  /*1e80*/  LDGDEPBAR ;  /* 0x00000000000079af */ /* 0x000e360000000000 */
[----:B------:R-:W-:Y:S10]  /*1e90*/  @!UPT UIADD3 URZ, URZ, URZ, URZ ;  /* 0x0000003f3f3ff290 */ /* 0x000ff4000fffe03f */
[----:B------:R-:W-:Y:S11]  /*1ea0*/  HMMA.16816.F32 R40, R68, R100, R40 ;  /* 0x000000644428723c */ /* 0x000ff60000001828 */
[----:B------:R-:W-:Y:S11]  /*1eb0*/  @!UPT UIADD3 URZ, URZ, URZ, URZ ;  /* 0x0000003f3f3ff290 */ /* 0x000ff6000fffe03f */
[----:B------:R-:W-:Y:S02]  /*1ec0*/  @!UPT UIADD3 URZ, URZ, URZ, URZ ;  /* 0x0000003f3f3ff290 */ /* 0x000fe4000fffe03f */
[----:B----4-:R-:W-:Y:S11]  /*1ed0*/  HMMA.16816.F32 R40, R64, R96, R40 ;  /* 0x000000604028723c */ /* 0x010ff60000001828 */
[----:B------:R-:W-:Y:S11]  /*1ee0*/  @!UPT UIADD3 URZ, URZ, URZ, URZ ;  /* 0x0000003f3f3ff290 */ /* 0x000ff6000fffe03f */
[----:B------:R-:W-:Y:S02]  /*1ef0*/  @!UPT UIADD3 URZ, URZ, URZ, URZ ;  /* 0x0000003f3f3ff290 */ /* 0x000fe4000fffe03f */
[----:B-----5:R-:W-:Y:S11]  /*1f00*/  HMMA.16816.F32 R40, R60, R92, R40 ;  /* 0x0000005c3c28723c */ /* 0x020ff60000001828 */
[----:B------:R-:W-:Y:S11]  /*1f10*/  @!UPT UIADD3 URZ, URZ, URZ, URZ ;  /* 0x0000003f3f3ff290 */ /* 0x000ff6000fffe03f */
[----:B------:R-:W-:Y:S02]  /*1f20*/  @!UPT UIADD3 URZ, URZ, URZ, URZ ;  /* 0x0000003f3f3ff290 */ /* 0x000fe4000fffe03f */
[----:B---3--:R-:W-:Y:S11]  /*1f30*/  HMMA.16816.F32 R40, R56, R88, R40 ;  /* 0x000000583828723c */ /* 0x008ff60000001828 */
[----:B------:R-:W-:Y:S11]  /*1f40*/  @!UPT UIADD3 URZ, URZ, URZ, URZ ;  /* 0x0000003f3f3ff290 */ /* 0x000ff6000fffe03f */
[----:B------:R-:W-:Y:S02]  /*1f50*/  @!UPT UIADD3 URZ, URZ, URZ, URZ ;  /* 0x0000003f3f3ff290 */ /* 0x000fe4000fffe03f */
[----:B------:R-:W-:Y:S11]  /*1f60*/  HMMA.16816.F32 R40, R52, R84, R40 ;  /* 0x000000543428723c */ /* 0x000ff60000001828 */
[----:B------:R-:W-:Y:S11]  /*1f70*/  @!UPT UIADD3 URZ, URZ, URZ, URZ ;  /* 0x0000003f3f3ff290 */ /* 0x000ff6000fffe03f */
[----:B------:R-:W-:Y:S02]  /*1f80*/  @!UPT UIADD3 URZ, URZ, URZ, URZ ;  /* 0x0000003f3f3ff290 */ /* 0x000fe4000fffe03f */
[----:B-1----:R-:W-:Y:S11]  /*1f90*/  HMMA.16816.F32 R40, R48, R80, R40 ;  /* 0x000000503028723c */ /* 0x002ff60000001828 */
[----:B------:R-:W-:Y:S11]  /*1fa0*/  @!UPT UIADD3 URZ, URZ, URZ, URZ ;  /* 0x0000003f3f3ff290 */ /* 0x000ff6000fffe03f */
[----:B------:R-:W-:Y:S02]  /*1fb0*/  @!UPT UIADD3 URZ, URZ, URZ, URZ ;  /* 0x0000003f3f3ff290 */ /* 0x000fe4000fffe03f */
[----:B------:R-:W-:Y:S11]  /*1fc0*/  HMMA.16816.F32 R40, R44, R36, R40 ;  /* 0x000000242c28723c */ /* 0x000ff60000001828 */
[----:B------:R-:W-:Y:S11]  /*1fd0*/  @!UPT UIADD3 URZ, URZ, URZ, URZ ;  /* 0x0000003f3f3ff290 */ /* 0x000ff6000fffe03f */
[----:B------:R-:W-:Y:S02]  /*1fe0*/  @!UPT UIADD3 URZ, URZ, URZ, URZ ;  /* 0x0000003f3f3ff290 */ /* 0x000fe4000fffe03f */
[----:B------:R-:W-:Y:S07]  /*1ff0*/  HMMA.16816.F32 R40, R32, R28, R40 ;  /* 0x0000001c2028723c */ /* 0x000fee0000001828 */
[----:B------:R-:W-:-:S04]  /*2000*/  SHF.R.S32.HI R29, RZ, 0x1f, R132 ;  /* 0x0000001fff1d7819 */ /* 0x000fc80000011484 */
[----:B------:R-:W-:-:S04]  /*2010*/  LEA.HI R210, R29, R132, RZ, 0x2 ;  /* 0x000000841dd27211 */ /* 0x000fc800078f10ff */
[----:B------:R-:W-:-:S05]  /*2020*/  LOP3.LUT R29, R210, 0x7ffffffc, RZ, 0xc0, !PT ;  /* 0x7ffffffcd21d7812 */ /* 0x000fca00078ec0ff */
[----:B------:R-:W-:-:S04]  /*2030*/  IMAD.IADD R132, R132, 0x1, -R29 ;  /* 0x0000000184847824 */ /* 0x000fc800078e0a1d */
[----:B------:R-:W-:Y:S02]  /*2040*/  FMUL.FTZ R42, R42, c[0x0][0x320] ;  /* 0x0000c8002a2a7a20 */ /* 0x000fe40000410000 */
[----:B------:R-:W-:Y:S02]  /*2050*/  FMUL.FTZ R40, R40, c[0x0][0x320] ;  /* 0x0000c80028287a20 */ /* 0x000fe40000410000 */
[----:B------:R-:W1:Y:S01]  /*2060*/  MUFU.TANH R120, R42 ;  /* 0x0000002a00787308 */ /* 0x000e620000002400 */
[----:B------:R-:W-:Y:S02]  /*2070*/  FMUL.FTZ R28, R43, c[0x0][0x320] ;  /* 0x0000c8002b1c7a20 */ /* 0x000fe40000410000 */
[----:B------:R-:W-:Y:S02]  /*2080*/  FMUL.FTZ R29, R41, c[0x0][0x320] ;  /* 0x0000c800291d7a20 */ /* 0x000fe40000410000 */
[----:B------:R-:W-:-:S03]  /*2090*/  IMAD R131, R132, -0x2, R131 ;  /* 0xfffffffe84837824 */ /* 0x000fc600078e0283 */
[----:B------:R2:W3:Y:S02]  /*20a0*/  MUFU.TANH R125, R40 ;  /* 0x00000028007d7308 */ /* 0x0004e40000002400 */
[----:B------:R-:W-:-:S06]  /*20b0*/  ISETP.GT.AND P0, PT, R131, RZ, PT ;  /* 0x000000ff8300720c */ /* 0x000fcc0003f04270 */
[----:B------:R-:W4:Y:S01]  /*20c0*/  MUFU.TANH R121, R28 ;  /* 0x0000001c00797308 */ /* 0x000f220000002400 */
[----:B-1----:R-:W-:Y:S01]  /*20d0*/  FSEL R120, R120, -INF , P0 ;  /* 0xff80000078787808 */ /* 0x002fe20000000000 */
[----:B--2---:R-:W-:Y:S06]  /*20e0*/  HMMA.16816.F32 R40, R24, R126, RZ ;  /* 0x0000007e1828723c */ /* 0x004fec00000018ff */
[----:B------:R-:W1:Y:S01]  /*20f0*/  MUFU.TANH R124, R29 ;  /* 0x0000001d007c7308 */ /* 0x000e620000002400 */
[----:B---3--:R-:W-:Y:S02]  /*2100*/  FSEL R125, R125, -INF , P0 ;  /* 0xff8000007d7d7808 */ /* 0x008fe40000000000 */
[----:B------:R-:W-:-:S04]  /*2110*/  ISETP.GT.AND P0, PT, R131, 0x1, PT ;  /* 0x000000018300780c */ /* 0x000fc80003f04270 */
[----:B----4-:R-:W-:Y:S02]  /*2120*/  FSEL R121, R121, -INF , P0 ;  /* 0xff80000079797808 */ /* 0x010fe40000000000 */
[----:B-1----:R-:W-:Y:S02]  /*2130*/  FSEL R124, R124, -INF , P0 ;  /* 0xff8000007c7c7808 */ /* 0x002fe40000000000 */
[----:B------:R-:W-:-:S07]  /*2140*/  ISETP.GT.AND P0, PT, R131, 0x8, PT ;  /* 0x000000088300780c */ /* 0x000fce0003f04270 */
[----:B------:R-:W-:Y:S11]  /*2150*/  HMMA.16816.F32 R40, R20, R122, R40 ;  /* 0x0000007a1428723c */ /* 0x000ff60000001828 */
[----:B------:R-:W-:Y:S11]  /*2160*/  @!UPT UIADD3 URZ, URZ, URZ, URZ ;  /* 0x0000003f3f3ff290 */ /* 0x000ff6000fffe03f */
[----:B------:R-:W-:Y:S02]  /*2170*/  @!UPT UIADD3 URZ, URZ, URZ, URZ ;  /* 0x0000003f3f3ff290 */ /* 0x000fe4000fffe03f */
[----:B------:R-:W-:Y:S01]  /*2180*/  HMMA.16816.F32 R40, R76, R110, R40 ;  /* 0x0000006e4c28723c */ /* 0x000fe20000001828 */
[----:B------:R-:W1:Y:S11]  /*2190*/  LDSM.16.M88.4 R108, [R3+0xc900] ;  /* 0x00c90000036c783b */ /* 0x000e760000000200 */
[----:B------:R-:W-:Y:S11]  /*21a0*/  @!UPT UIADD3 URZ, URZ, URZ, URZ ;  /* 0x0000003f3f3ff290 */ /* 0x000ff6000fffe03f */
[----:B------:R-:W-:Y:S01]  /*21b0*/  @!UPT UIADD3 URZ, URZ, URZ, URZ ;  /* 0x0000003f3f3ff290 */ /* 0x000fe2000fffe03f */
[----:B------:R-:W-:Y:S01]  /*21c0*/  HMMA.16816.F32 R40, R72, R106, R40 ;  /* 0x0000006a4828723c */ /* 0x000fe20000001828 */
[----:B------:R-:W2:Y:S11]  /*21d0*/  LDSM.16.M88.4 R104, [R2+0xc900] ;  /* 0x00c900000268783b */ /* 0x000eb60000000200 */
[----:B------:R-:W-:Y:S11]  /*21e0*/  @!UPT UIADD3 URZ, URZ, URZ, URZ ;  /* 0x0000003f3f3ff290 */ /* 0x000ff6000fffe03f */
[----:B------:R-:W-:Y:S01]  /*21f0*/  @!UPT UIADD3 URZ, URZ, URZ, URZ ;  /* 0x0000003f3f3ff290 */ /* 0x000fe2000fffe03f */
[----:B------:R-:W-:Y:S01]  /*2200*/  HMMA.16816.F32 R40, R68, R102, R40 ;  /* 0x000000664428723c */ /* 0x000fe20000001828 */
[----:B------:R-:W3:Y:S11]  /*2210*/  LDSM.16.M88.4 R100, [R192+0xe900] ;  /* 0x00e90000c064783b */ /* 0x000ef60000000200 */
[----:B------:R-:W-:Y:S11]  /*2220*/  @!UPT UIADD3 URZ, URZ, URZ, URZ ;  /* 0x0000003f3f3ff290 */ /* 0x000ff6000fffe03f */
[----:B------:R-:W-:Y:S01]  /*2230*/  @!UPT UIADD3 URZ, URZ, URZ, URZ ;  /* 0x0000003f3f3ff290 */ /* 0x000fe2000fffe03f */
[----:B------:R-:W-:Y:S01]  /*2240*/  HMMA.16816.F32 R40, R64, R98, R40 ;  /* 0x000000624028723c */ /* 0x000fe20000001828 */
[----:B------:R-:W4:Y:S11]  /*2250*/  LDSM.16.M88.4 R96, [R130+0xe900] ;  /* 0x00e900008260783b */ /* 0x000f360000000200 */
[----:B------:R-:W-:Y:S11]  /*2260*/  @!UPT UIADD3 URZ, URZ, URZ, URZ ;  /* 0x0000003f3f3ff290 */ /* 0x000ff6000fffe03f */
[----:B------:R-:W-:Y:S01]  /*2270*/  @!UPT UIADD3 URZ, URZ, URZ, URZ ;  /* 0x0000003f3f3ff290 */ /* 0x000fe2000fffe03f */
[----:B------:R-:W-:Y:S01]  /*2280*/  HMMA.16816.F32 R40, R60, R94, R40 ;  /* 0x0000005e3c28723c */ /* 0x000fe20000001828 */
[----:B------:R-:W5:Y:S11]  /*2290*/  LDSM.16.M88.4 R92, [R3+0xe900] ;  /* 0x00e90000035c783b */ /* 0x000f760000000200 */
[----:B------:R-:W-:Y:S11]  /*22a0*/  @!UPT UIADD3 URZ, URZ, URZ, URZ ;  /* 0x0000003f3f3ff290 */ /* 0x000ff6000fffe03f */
[----:B------:R-:W-:Y:S01]  /*22b0*/  @!UPT UIADD3 URZ, URZ, URZ, URZ ;  /* 0x0000003f3f3ff290 */ /* 0x000fe2000fffe03f */
[----:B------:R-:W-:Y:S01]  /*22c0*/  HMMA.16816.F32 R40, R56, R90, R40 ;  /* 0x0000005a3828723c */ /* 0x000fe20000001828 */
[----:B------:R-:W1:Y:S11]  /*22d0*/  LDSM.16.M88.4 R88, [R2+0xe900] ;  /* 0x00e900000258783b */ /* 0x000e760000000200 */
        /* <DEDUP_REMOVED lines=10> */
[----:B------:R-:W-:Y:S08]  /*2380*/  HMMA.16816.F32 R40, R44, R38, R40 ;  /* 0x000000262c28723c */ /* 0x000ff00000001828 */
[C---:B------:R-:W-:Y:S08]  /*2390*/  HMMA.16816.F32 R36, R24.reuse, R116, RZ ;  /* 0x000000741824723c */ /* 0x040ff000000018ff */
[----:B------:R-:W-:Y:S08]  /*23a0*/  HMMA.16816.F32 R116, R24, R118, RZ ;  /* 0x000000761874723c */ /* 0x000ff000000018ff */
[----:B------:R-:W-:Y:S01]  /*23b0*/  HMMA.16816.F32 R40, R32, R30, R40 ;  /* 0x0000001e2028723c */ /* 0x000fe20000001828 */
[----:B------:R-:W-:Y:S07]  /*23c0*/  LDSM.16.M88.4 R28, [R2+0x10900] ;  /* 0x01090000021c783b */ /* 0x000fee0000000200 */
[C---:B------:R-:W-:Y:S08]  /*23d0*/  HMMA.16816.F32 R36, R20.reuse, R112, R36 ;  /* 0x000000701424723c */ /* 0x040ff00000001824 */
[----:B------:R-:W-:Y:S08]  /*23e0*/  HMMA.16816.F32 R116, R20, R114, R116 ;  /* 0x000000721474723c */ /* 0x000ff00000001874 */
[----:B------:R-:W-:-:S02]  /*23f0*/  FMUL.FTZ R42, R42, c[0x0][0x320] ;  /* 0x0000c8002a2a7a20 */ /* 0x000fc40000410000 */
[----:B------:R-:W-:Y:S02]  /*2400*/  FMUL.FTZ R40, R40, c[0x0][0x320] ;  /* 0x0000c80028287a20 */ /* 0x000fe40000410000 */
[----:B------:R-:W-:Y:S01]  /*2410*/  FMUL.FTZ R43, R43, c[0x0][0x320] ;  /* 0x0000c8002b2b7a20 */ /* 0x000fe20000410000 */
[----:B------:R-:W2:Y:S01]  /*2420*/  MUFU.TANH R127, R42 ;  /* 0x0000002a007f7308 */ /* 0x000ea20000002400 */
[----:B------:R-:W-:Y:S02]  /*2430*/  FMUL.FTZ R41, R41, c[0x0][0x320] ;  /* 0x0000c80029297a20 */ /* 0x000fe40000410000 */
[C---:B-1----:R-:W-:Y:S05]  /*2440*/  HMMA.16816.F32 R36, R76.reuse, R108, R36 ;  /* 0x0000006c4c24723c */ /* 0x042fea0000001824 */
[----:B------:R-:W1:Y:S03]  /*2450*/  MUFU.TANH R155, R40 ;  /* 0x00000028009b7308 */ /* 0x000e660000002400 */
[----:B------:R-:W-:Y:S01]  /*2460*/  HMMA.16816.F32 R116, R76, R110, R116 ;  /* 0x0000006e4c74723c */ /* 0x000fe20000001874 */
[----:B------:R-:W-:Y:S04]  /*2470*/  LDSM.16.M88.4 R108, [R3+0xd100] ;  /* 0x00d10000036c783b */ /* 0x000fe80000000200 */
[----:B------:R-:W3:Y:S01]  /*2480*/  MUFU.TANH R123, R43 ;  /* 0x0000002b007b7308 */ /* 0x000ee20000002400 */
[----:B--2---:R-:W-:-:S07]  /*2490*/  FSEL R127, R127, -INF , P0 ;  /* 0xff8000007f7f7808 */ /* 0x004fce0000000000 */
[----:B------:R2:W2:Y:S01]  /*24a0*/  MUFU.TANH R153, R41 ;  /* 0x0000002900997308 */ /* 0x0004a20000002400 */
[----:B-1----:R-:W-:Y:S02]  /*24b0*/  FSEL R155, R155, -INF , P0 ;  /* 0xff8000009b9b7808 */ /* 0x002fe40000000000 */
[----:B------:R-:W-:Y:S01]  /*24c0*/  HMMA.16816.F32 R36, R72, R104, R36 ;  /* 0x000000684824723c */ /* 0x000fe20000001824 */
[----:B------:R-:W-:-:S04]  /*24d0*/  ISETP.GT.AND P0, PT, R131, 0x9, PT ;  /* 0x000000098300780c */ /* 0x000fc80003f04270 */
[----:B---3--:R-:W-:-:S03]  /*24e0*/  FSEL R123, R123, -INF , P0 ;  /* 0xff8000007b7b7808 */ /* 0x008fc60000000000 */
[----:B------:R-:W-:Y:S01]  /*24f0*/  HMMA.16816.F32 R116, R72, R106, R116 ;  /* 0x0000006a4874723c */ /* 0x000fe20000001874 */
[----:B------:R-:W-:Y:S04]  /*2500*/  LDSM.16.M88.4 R104, [R2+0xd100] ;  /* 0x00d100000268783b */ /* 0x000fe80000000200 */
[----:B--2---:R-:W1:Y:S01]  /*2510*/  LDSM.16.M88.4 R40, [R3+0x10900] ;  /* 0x010900000328783b */ /* 0x004e620000000200 */
[----:B------:R-:W-:Y:S02]  /*2520*/  FSEL R153, R153, -INF , P0 ;  /* 0xff80000099997808 */ /* 0x000fe40000000000 */
[----:B------:R-:W-:-:S08]  /*2530*/  ISETP.GT.AND P0, PT, R131, 0x10, PT ;  /* 0x000000108300780c */ /* 0x000fd00003f04270 */
[C---:B------:R-:W-:Y:S08]  /*2540*/  HMMA.16816.F32 R36, R68.reuse, R100, R36 ;  /* 0x000000644424723c */ /* 0x040ff00000001824 */
[----:B------:R-:W-:Y:S01]  /*2550*/  HMMA.16816.F32 R116, R68, R102, R116 ;  /* 0x000000664474723c */ /* 0x000fe20000001874 */
[----:B------:R-:W2:Y:S11]  /*2560*/  LDSM.16.M88.4 R100, [R192+0xf100] ;  /* 0x00f10000c064783b */ /* 0x000eb60000000200 */
[----:B------:R-:W-:Y:S04]  /*2570*/  @!UPT UIADD3 URZ, URZ, URZ, URZ ;  /* 0x0000003f3f3ff290 */ /* 0x000fe8000fffe03f */
[C---:B----4-:R-:W-:Y:S08]  /*2580*/  HMMA.16816.F32 R36, R64.reuse, R96, R36 ;  /* 0x000000604024723c */ /* 0x050ff00000001824 */
[----:B------:R-:W-:Y:S01]  /*2590*/  HMMA.16816.F32 R116, R64, R98, R116 ;  /* 0x000000624074723c */ /* 0x000fe20000001874 */
[----:B------:R-:W3:Y:S11]  /*25a0*/  LDSM.16.M88.4 R96, [R130+0xf100] ;  /* 0x00f100008260783b */ /* 0x000ef60000000200 */
[----:B------:R-:W-:Y:S04]  /*25b0*/  @!UPT UIADD3 URZ, URZ, URZ, URZ ;  /* 0x0000003f3f3ff290 */ /* 0x000fe8000fffe03f */
[C---:B-----5:R-:W-:Y:S08]  /*25c0*/  HMMA.16816.F32 R36, R60.reuse, R92, R36 ;  /* 0x0000005c3c24723c */ /* 0x060ff00000001824 */
[----:B------:R-:W-:Y:S01]  /*25d0*/  HMMA.16816.F32 R116, R60, R94, R116 ;  /* 0x0000005e3c74723c */ /* 0x000fe20000001874 */
[----:B------:R-:W4:Y:S11]  /*25e0*/  LDSM.16.M88.4 R92, [R3+0xf100] ;  /* 0x00f10000035c783b */ /* 0x000f360000000200 */
[----:B------:R-:W-:Y:S04]  /*25f0*/  @!UPT UIADD3 URZ, URZ, URZ, URZ ;  /* 0x0000003f3f3ff290 */ /* 0x000fe8000fffe03f */
[C---:B------:R-:W-:Y:S08]  /*2600*/  HMMA.16816.F32 R36, R56.reuse, R88, R36 ;  /* 0x000000583824723c */ /* 0x040ff00000001824 */
[----:B------:R-:W-:Y:S01]  /*2610*/  HMMA.16816.F32 R116, R56, R90, R116 ;  /* 0x0000005a3874723c */ /* 0x000fe20000001874 */
[----:B------:R-:W5:Y:S11]  /*2620*/  LDSM.16.M88.4 R88, [R2+0xf100] ;  /* 0x00f100000258783b */ /* 0x000f760000000200 */
[----:B------:R-:W-:Y:S04]  /*2630*/  @!UPT UIADD3 URZ, URZ, URZ, URZ ;  /* 0x0000003f3f3ff290 */ /* 0x000fe8000fffe03f */
[C---:B------:R-:W-:Y:S08]  /*2640*/  HMMA.16816.F32 R36, R52.reuse, R84, R36 ;  /* 0x000000543424723c */ /* 0x040ff00000001824 */
[----:B------:R-:W-:Y:S01]  /*2650*/  HMMA.16816.F32 R116, R52, R86, R116 ;  /* 0x000000563474723c */ /* 0x000fe20000001874 */
[----:B------:R-:W2:Y:S11]  /*2660*/  LDSM.16.M88.4 R84, [R192+0x11100] ;  /* 0x01110000c054783b */ /* 0x000eb60000000200 */
[----:B------:R-:W-:Y:S04]  /*2670*/  @!UPT UIADD3 URZ, URZ, URZ, URZ ;  /* 0x0000003f3f3ff290 */ /* 0x000fe8000fffe03f */
[C---:B------:R-:W-:Y:S08]  /*2680*/  HMMA.16816.F32 R36, R48.reuse, R80, R36 ;  /* 0x000000503024723c */ /* 0x040ff00000001824 */
[----:B------:R-:W-:Y:S01]  /*2690*/  HMMA.16816.F32 R116, R48, R82, R116 ;  /* 0x000000523074723c */ /* 0x000fe20000001874 */
[----:B------:R-:W2:Y:S11]  /*26a0*/  LDSM.16.M88.4 R80, [R130+0x11100] ;  /* 0x011100008250783b */ /* 0x000eb60000000200 */
[----:B------:R-:W-:Y:S04]  /*26b0*/  @!UPT UIADD3 URZ, URZ, URZ, URZ ;  /* 0x0000003f3f3ff290 */ /* 0x000fe8000fffe03f */
[C---:B-1----:R-:W-:Y:S08]  /*26c0*/  HMMA.16816.F32 R36, R44.reuse, R40, R36 ;  /* 0x000000282c24723c */ /* 0x042ff00000001824 */
[----:B------:R-:W-:Y:S01]  /*26d0*/  HMMA.16816.F32 R116, R44, R42, R116 ;  /* 0x0000002a2c74723c */ /* 0x000fe20000001874 */
[----:B------:R-:W1:Y:S11]  /*26e0*/  LDSM.16.M88.4 R40, [R3+0x11100] ;  /* 0x011100000328783b */ /* 0x000e760000000200 */
[----:B------:R-:W-:Y:S04]  /*26f0*/  @!UPT UIADD3 URZ, URZ, URZ, URZ ;  /* 0x0000003f3f3ff290 */ /* 0x000fe8000fffe03f */
[C---:B------:R-:W-:Y:S08]  /*2700*/  HMMA.16816.F32 R36, R32.reuse, R28, R36 ;  /* 0x0000001c2024723c */ /* 0x040ff00000001824 */
[----:B------:R-:W-:Y:S01]  /*2710*/  HMMA.16816.F32 R116, R32, R30, R116 ;  /* 0x0000001e2074723c */ /* 0x000fe20000001874 */
[----:B------:R-:W1:Y:S11]  /*2720*/  LDSM.16.M88.4 R28, [R2+0x11100] ;  /* 0x01110000021c783b */ /* 0x000e760000000200 */
[----:B------:R-:W-:Y:S04]  /*2730*/  @!UPT UIADD3 URZ, URZ, URZ, URZ ;  /* 0x0000003f3f3ff290 */ /* 0x000fe8000fffe03f */
[----:B------:R-:W-:Y:S02]  /*2740*/  FMUL.FTZ R38, R38, c[0x0][0x320] ;  /* 0x0000c80026267a20 */ /* 0x000fe40000410000 */
[----:B------:R-:W-:Y:S02]  /*2750*/  FMUL.FTZ R36, R36, c[0x0][0x320] ;  /* 0x0000c80024247a20 */ /* 0x000fe40000410000 */
[----:B------:R-:W-:Y:S01]  /*2760*/  FMUL.FTZ R39, R39, c[0x0][0x320] ;  /* 0x0000c80027277a20 */ /* 0x000fe20000410000 */
[----:B------:R-:W2:Y:S01]  /*2770*/  MUFU.TANH R139, R38 ;  /* 0x00000026008b7308 */ /* 0x000ea20000002400 */
[----:B------:R-:W-:Y:S02]  /*2780*/  FMUL.FTZ R37, R37, c[0x0][0x320] ;  /* 0x0000c80025257a20 */ /* 0x000fe40000410000 */
[----:B------:R-:W-:Y:S02]  /*2790*/  FMUL.FTZ R118, R118, c[0x0][0x320] ;  /* 0x0000c80076767a20 */ /* 0x000fe40000410000 */
[----:B------:R-:W-:-:S02]  /*27a0*/  FMUL.FTZ R116, R116, c[0x0][0x320] ;  /* 0x0000c80074747a20 */ /* 0x000fc40000410000 */
[----:B------:R-:W-:Y:S01]  /*27b0*/  FMUL.FTZ R119, R119, c[0x0][0x320] ;  /* 0x0000c80077777a20 */ /* 0x000fe20000410000 */
[----:B------:R-:W1:Y:S01]  /*27c0*/  MUFU.TANH R151, R36 ;  /* 0x0000002400977308 */ /* 0x000e620000002400 */
[----:B------:R-:W-:-:S07]  /*27d0*/  FMUL.FTZ R117, R117, c[0x0][0x320] ;  /* 0x0000c80075757a20 */ /* 0x000fce0000410000 */
[----:B------:R-:W3:Y:S01]  /*27e0*/  MUFU.TANH R137, R39 ;  /* 0x0000002700897308 */ /* 0x000ee20000002400 */
[----:B--2---:R-:W-:-:S07]  /*27f0*/  FSEL R139, R139, -INF , P0 ;  /* 0xff8000008b8b7808 */ /* 0x004fce0000000000 */
[----:B------:R2:W2:Y:S01]  /*2800*/  MUFU.TANH R149, R37 ;  /* 0x0000002500957308 */ /* 0x0004a20000002400 */
[----:B-1----:R-:W-:Y:S02]  /*2810*/  FSEL R151, R151, -INF , P0 ;  /* 0xff80000097977808 */ /* 0x002fe40000000000 */
[----:B------:R-:W-:-:S05]  /*2820*/  ISETP.GT.AND P0, PT, R131, 0x11, PT ;  /* 0x000000118300780c */ /* 0x000fca0003f04270 */
[----:B------:R-:W1:Y:S01]  /*2830*/  MUFU.TANH R217, R118 ;  /* 0x0000007600d97308 */ /* 0x000e620000002400 */
[----:B---3--:R-:W-:Y:S01]  /*2840*/  FSEL R137, R137, -INF , P0 ;  /* 0xff80000089897808 */ /* 0x008fe20000000000 */
[C---:B--2---:R-:W-:Y:S06]  /*2850*/  HMMA.16816.F32 R36, R24.reuse, R8, RZ ;  /* 0x000000081824723c */ /* 0x044fec00000018ff */
[----:B------:R-:W2:Y:S01]  /*2860*/  MUFU.TANH R221, R116 ;  /* 0x0000007400dd7308 */ /* 0x000ea20000002400 */
[----:B------:R-:W-:Y:S02]  /*2870*/  FSEL R149, R149, -INF , P0 ;  /* 0xff80000095957808 */ /* 0x000fe40000000000 */
[----:B------:R-:W-:Y:S01]  /*2880*/  ISETP.GT.AND P0, PT, R131, 0x18, PT ;  /* 0x000000188300780c */ /* 0x000fe20003f04270 */
[----:B------:R-:W-:Y:S04]  /*2890*/  HMMA.16816.F32 R8, R24, R10, RZ ;  /* 0x0000000a1808723c */ /* 0x000fe800000018ff */
[----:B------:R-:W3:Y:S01]  /*28a0*/  MUFU.TANH R215, R119 ;  /* 0x0000007700d77308 */ /* 0x000ee20000002400 */
[----:B-1----:R-:W-:-:S07]  /*28b0*/  FSEL R217, R217, -INF , P0 ;  /* 0xff800000d9d97808 */ /* 0x002fce0000000000 */
[----:B------:R-:W1:Y:S01]  /*28c0*/  MUFU.TANH R219, R117 ;  /* 0x0000007500db7308 */ /* 0x000e620000002400 */
[----:B--2---:R-:W-:Y:S02]  /*28d0*/  FSEL R221, R221, -INF , P0 ;  /* 0xff800000dddd7808 */ /* 0x004fe40000000000 */
[----:B------:R-:W-:Y:S01]  /*28e0*/  ISETP.GT.AND P0, PT, R131, 0x19, PT ;  /* 0x000000198300780c */ /* 0x000fe20003f04270 */
[----:B------:R-:W-:Y:S03]  /*28f0*/  HMMA.16816.F32 R36, R20, R16, R36 ;  /* 0x000000101424723c */ /* 0x000fe60000001824 */
[----:B---3--:R-:W-:-:S05]  /*2900*/  FSEL R215, R215, -INF , P0 ;  /* 0xff800000d7d77808 */ /* 0x008fca0000000000 */
[----:B------:R-:W-:Y:S01]  /*2910*/  HMMA.16816.F32 R8, R20, R18, R8 ;  /* 0x000000121408723c */ /* 0x000fe20000001808 */
[----:B------:R-:W-:Y:S01]  /*2920*/  LDSM.16.M88.4 R16, [R2+0xd900] ;  /* 0x00d900000210783b */ /* 0x000fe20000000200 */
[----:B-1----:R-:W-:Y:S02]  /*2930*/  FSEL R219, R219, -INF , P0 ;  /* 0xff800000dbdb7808 */ /* 0x002fe40000000000 */
[----:B------:R-:W-:Y:S11]  /*2940*/  ISETP.GT.AND P0, PT, R131, 0x20, PT ;  /* 0x000000208300780c */ /* 0x000ff60003f04270 */
[----:B------:R-:W-:Y:S01]  /*2950*/  @!UPT UIADD3 URZ, URZ, URZ, URZ ;  /* 0x0000003f3f3ff290 */ /* 0x000fe2000fffe03f */
[C---:B------:R-:W-:Y:S08]  /*2960*/  HMMA.16816.F32 R36, R76.reuse, R108, R36 ;  /* 0x0000006c4c24723c */ /* 0x040ff00000001824 */
[----:B------:R-:W-:Y:S11]  /*2970*/  HMMA.16816.F32 R8, R76, R110, R8 ;  /* 0x0000006e4c08723c */ /* 0x000ff60000001808 */
[----:B------:R-:W-:Y:S05]  /*2980*/  @!UPT UIADD3 URZ, URZ, URZ, URZ ;  /* 0x0000003f3f3ff290 */ /* 0x000fea000fffe03f */
[C---:B------:R-:W-:Y:S08]  /*2990*/  HMMA.16816.F32 R36, R72.reuse, R104, R36 ;  /* 0x000000684824723c */ /* 0x040ff00000001824 */
[----:B------:R-:W-:Y:S11]  /*29a0*/  HMMA.16816.F32 R8, R72, R106, R8 ;  /* 0x0000006a4808723c */ /* 0x000ff60000001808 */
[----:B------:R-:W-:Y:S05]  /*29b0*/  @!UPT UIADD3 URZ, URZ, URZ, URZ ;  /* 0x0000003f3f3ff290 */ /* 0x000fea000fffe03f */
[C---:B------:R-:W-:Y:S08]  /*29c0*/  HMMA.16816.F32 R36, R68.reuse, R100, R36 ;  /* 0x000000644424723c */ /* 0x040ff00000001824 */
[----:B------:R-:W-:Y:S08]  /*29d0*/  HMMA.16816.F32 R8, R68, R102, R8 ;  /* 0x000000664408723c */ /* 0x000ff00000001808 */
[----:B------:R-:W-:Y:S08]  /*29e0*/  HMMA.16816.F32 R100, R24, R4, RZ ;  /* 0x000000041864723c */ /* 0x000ff000000018ff */
[C---:B------:R-:W-:Y:S08]  /*29f0*/  HMMA.16816.F32 R36, R64.reuse, R96, R36 ;  /* 0x000000604024723c */ /* 0x040ff00000001824 */
[----:B------:R-:W-:Y:S01]  /*2a00*/  HMMA.16816.F32 R8, R64, R98, R8 ;  /* 0x000000624008723c */ /* 0x000fe20000001808 */
[----:B------:R-:W-:Y:S07]  /*2a10*/  LDSM.16.M88.4 R96, [R2+0x11900] ;  /* 0x011900000260783b */ /* 0x000fee0000000200 */
[----:B------:R-:W-:Y:S08]  /*2a20*/  HMMA.16816.F32 R4, R24, R6, RZ ;  /* 0x000000061804723c */ /* 0x000ff000000018ff */
[C---:B----4-:R-:W-:Y:S08]  /*2a30*/  HMMA.16816.F32 R36, R60.reuse, R92, R36 ;  /* 0x0000005c3c24723c */ /* 0x050ff00000001824 */
[----:B------:R-:W-:Y:S01]  /*2a40*/  HMMA.16816.F32 R8, R60, R94, R8 ;  /* 0x0000005e3c08723c */ /* 0x000fe20000001808 */
[----:B------:R-:W-:Y:S07]  /*2a50*/  LDSM.16.M88.4 R92, [R3+0x11900] ;  /* 0x01190000035c783b */ /* 0x000fee0000000200 */
[----:B------:R-:W-:Y:S08]  /*2a60*/  HMMA.16816.F32 R100, R20, R12, R100 ;  /* 0x0000000c1464723c */ /* 0x000ff00000001864 */
[C---:B-----5:R-:W-:Y:S08]  /*2a70*/  HMMA.16816.F32 R36, R56.reuse, R88, R36 ;  /* 0x000000583824723c */ /* 0x060ff00000001824 */
[----:B------:R-:W-:Y:S01]  /*2a80*/  HMMA.16816.F32 R8, R56, R90, R8 ;  /* 0x0000005a3808723c */ /* 0x000fe20000001808 */
[----:B------:R-:W-:Y:S07]  /*2a90*/  LDSM.16.M88.4 R88, [R130+0x11900] ;  /* 0x011900008258783b */ /* 0x000fee0000000200 */
[----:B------:R-:W-:Y:S08]  /*2aa0*/  HMMA.16816.F32 R4, R20, R14, R4 ;  /* 0x0000000e1404723c */ /* 0x000ff00000001804 */
[C---:B------:R-:W-:Y:S08]  /*2ab0*/  HMMA.16816.F32 R36, R52.reuse, R84, R36 ;  /* 0x000000543424723c */ /* 0x040ff00000001824 */
[----:B------:R-:W-:Y:S01]  /*2ac0*/  HMMA.16816.F32 R8, R52, R86, R8 ;  /* 0x000000563408723c */ /* 0x000fe20000001808 */
[----:B------:R-:W-:Y:S11]  /*2ad0*/  LDSM.16.M88.4 R84, [R192+0x11900] ;  /* 0x01190000c054783b */ /* 0x000ff60000000200 */
[----:B------:R-:W-:Y:S04]  /*2ae0*/  @!UPT UIADD3 URZ, URZ, URZ, URZ ;  /* 0x0000003f3f3ff290 */ /* 0x000fe8000fffe03f */
[C---:B------:R-:W-:Y:S08]  /*2af0*/  HMMA.16816.F32 R36, R48.reuse, R80, R36 ;  /* 0x000000503024723c */ /* 0x040ff00000001824 */
[----:B------:R-:W-:Y:S01]  /*2b00*/  HMMA.16816.F32 R8, R48, R82, R8 ;  /* 0x000000523008723c */ /* 0x000fe20000001808 */
[----:B------:R1:W-:Y:S11]  /*2b10*/  LDSM.16.M88.4 R80, [R2+0xf900] ;  /* 0x00f900000250783b */ /* 0x0003f60000000200 */
[----:B------:R-:W-:Y:S04]  /*2b20*/  @!UPT UIADD3 URZ, URZ, URZ, URZ ;  /* 0x0000003f3f3ff290 */ /* 0x000fe8000fffe03f */
[C---:B------:R-:W-:Y:S08]  /*2b30*/  HMMA.16816.F32 R36, R44.reuse, R40, R36 ;  /* 0x000000282c24723c */ /* 0x040ff00000001824 */
[----:B------:R-:W-:Y:S01]  /*2b40*/  HMMA.16816.F32 R8, R44, R42, R8 ;  /* 0x0000002a2c08723c */ /* 0x000fe20000001808 */
[----:B------:R-:W-:Y:S01]  /*2b50*/  LDSM.16.M88.4 R40, [R3+0xf900] ;  /* 0x00f900000328783b */ /* 0x000fe20000000200 */
[----:B-1----:R-:W-:-:S04]  /*2b60*/  FMNMX.FTZ R2, R125, R124, !PT ;  /* 0x0000007c7d027209 */ /* 0x002fc80007810000 */
[----:B------:R-:W-:-:S04]  /*2b70*/  FMNMX.FTZ R2, R155, R2, !PT ;  /* 0x000000029b027209 */ /* 0x000fc80007810000 */
[----:B------:R-:W-:-:S04]  /*2b80*/  FMNMX.FTZ R2, R153, R2, !PT ;  /* 0x0000000299027209 */ /* 0x000fc80007810000 */
[----:B------:R-:W-:Y:S02]  /*2b90*/  FMNMX.FTZ R2, R151, R2, !PT ;  /* 0x0000000297027209 */ /* 0x000fe40007810000 */
[----:B------:R-:W-:Y:S02]  /*2ba0*/  HMMA.16816.F32 R36, R32, R28, R36 ;  /* 0x0000001c2024723c */ /* 0x000fe40000001824 */
[----:B------:R-:W-:-:S04]  /*2bb0*/  FMNMX.FTZ R2, R149, R2, !PT ;  /* 0x0000000295027209 */ /* 0x000fc80007810000 */
[----:B------:R-:W-:Y:S02]  /*2bc0*/  FMNMX.FTZ R2, R221, R2, !PT ;  /* 0x00000002dd027209 */ /* 0x000fe40007810000 */
[----:B------:R-:W-:Y:S02]  /*2bd0*/  HMMA.16816.F32 R8, R32, R30, R8 ;  /* 0x0000001e2008723c */ /* 0x000fe40000001808 */
[----:B------:R-:W-:Y:S11]  /*2be0*/  FMNMX.FTZ R2, R219, R2, !PT ;  /* 0x00000002db027209 */ /* 0x000ff60007810000 */
[----:B------:R-:W-:Y:S03]  /*2bf0*/  @!UPT UIADD3 URZ, URZ, URZ, URZ ;  /* 0x0000003f3f3ff290 */ /* 0x000fe6000fffe03f */
[----:B------:R-:W-:Y:S02]  /*2c00*/  FMUL.FTZ R36, R36, c[0x0][0x320] ;  /* 0x0000c80024247a20 */ /* 0x000fe40000410000 */
[----:B------:R-:W-:Y:S02]  /*2c10*/  FMUL.FTZ R38, R38, c[0x0][0x320] ;  /* 0x0000c80026267a20 */ /* 0x000fe40000410000 */
[----:B------:R1:W2:Y:S01]  /*2c20*/  MUFU.TANH R165, R36 ;  /* 0x0000002400a57308 */ /* 0x0002a20000002400 */
[----:B------:R-:W-:Y:S02]  /*2c30*/  FMUL.FTZ R39, R39, c[0x0][0x320] ;  /* 0x0000c80027277a20 */ /* 0x000fe40000410000 */
[----:B------:R-:W-:Y:S02]  /*2c40*/  FMUL.FTZ R37, R37, c[0x0][0x320] ;  /* 0x0000c80025257a20 */ /* 0x000fe40000410000 */
[----:B------:R-:W-:Y:S02]  /*2c50*/  FMUL.FTZ R10, R10, c[0x0][0x320] ;  /* 0x0000c8000a0a7a20 */ /* 0x000fe40000410000 */
[----:B------:R-:W-:Y:S01]  /*2c60*/  FMUL.FTZ R8, R8, c[0x0][0x320] ;  /* 0x0000c80008087a20 */ /* 0x000fe20000410000 */
[----:B------:R-:W3:Y:S01]  /*2c70*/  MUFU.TANH R181, R38 ;  /* 0x0000002600b57308 */ /* 0x000ee20000002400 */
[----:B------:R-:W-:-:S07]  /*2c80*/  FMUL.FTZ R28, R11, c[0x0][0x320] ;  /* 0x0000c8000b1c7a20 */ /* 0x000fce0000410000 */
[----:B------:R-:W-:Y:S01]  /*2c90*/  MUFU.TANH R193, R10 ;  /* 0x0000000a00c17308 */ /* 0x000fe20000002400 */
[----:B-1----:R-:W-:Y:S01]  /*2ca0*/  FMUL.FTZ R36, R9, c[0x0][0x320] ;  /* 0x0000c80009247a20 */ /* 0x002fe20000410000 */
[----:B--2---:R-:W-:-:S04]  /*2cb0*/  FSEL R165, R165, -INF , P0 ;  /* 0xff800000a5a57808 */ /* 0x004fc80000000000 */
[----:B------:R-:W-:Y:S02]  /*2cc0*/  FMNMX.FTZ R2, R165, R2, !PT ;  /* 0x00000002a5027209 */ /* 0x000fe40007810000 */
[----:B------:R1:W-:Y:S01]  /*2cd0*/  MUFU.TANH R213, R8 ;  /* 0x0000000800d57308 */ /* 0x0003e20000002400 */
[----:B---3--:R-:W-:Y:S02]  /*2ce0*/  FSEL R181, R181, -INF , P0 ;  /* 0xff800000b5b57808 */ /* 0x008fe40000000000 */
[----:B------:R-:W-:-:S05]  /*2cf0*/  ISETP.GT.AND P0, PT, R131, 0x21, PT ;  /* 0x000000218300780c */ /* 0x000fca0003f04270 */
[----:B------:R2:W-:Y:S01]  /*2d00*/  MUFU.TANH R183, R28 ;  /* 0x0000001c00b77308 */ /* 0x0005e20000002400 */
[----:B-1----:R-:W1:Y:S07]  /*2d10*/  LDSM.16.M88.4 R8, [R3+0xd900] ;  /* 0x00d900000308783b */ /* 0x002e6e0000000200 */
[----:B------:R-:W3:Y:S01]  /*2d20*/  MUFU.TANH R179, R39 ;  /* 0x0000002700b37308 */ /* 0x000ee20000002400 */
[----:B--2---:R-:W2:Y:S07]  /*2d30*/  LDSM.16.M88.4 R28, [R192+0xf900] ;  /* 0x00f90000c01c783b */ /* 0x004eae0000000200 */
[----:B------:R-:W4:Y:S08]  /*2d40*/  MUFU.TANH R167, R37 ;  /* 0x0000002500a77308 */ /* 0x000f300000002400 */
[----:B------:R5:W1:Y:S01]  /*2d50*/  MUFU.TANH R211, R36 ;  /* 0x0000002400d37308 */ /* 0x000a620000002400 */
[----:B---3--:R-:W-:-:S02]  /*2d60*/  FSEL R179, R179, -INF , P0 ;  /* 0xff800000b3b37808 */ /* 0x008fc40000000000 */
[----:B----4-:R-:W-:Y:S02]  /*2d70*/  FSEL R167, R167, -INF , P0 ;  /* 0xff800000a7a77808 */ /* 0x010fe40000000000 */
[----:B------:R-:W-:Y:S02]  /*2d80*/  ISETP.GT.AND P0, PT, R131, 0x28, PT ;  /* 0x000000288300780c */ /* 0x000fe40003f04270 */
[----:B------:R-:W-:Y:S02]  /*2d90*/  FMNMX.FTZ R2, R167, R2, !PT ;  /* 0x00000002a7027209 */ /* 0x000fe40007810000 */
[----:B------:R-:W-:Y:S01]  /*2da0*/  FSEL R193, R193, -INF , P0 ;  /* 0xff800000c1c17808 */ /* 0x000fe20000000000 */
[----:B-----5:R-:W3:Y:S01]  /*2db0*/  LDSM.16.M88.4 R36, [R130+0xf900] ;  /* 0x00f900008224783b */ /* 0x020ee20000000200 */
[----:B------:R-:W-:Y:S01]  /*2dc0*/  FSEL R213, R213, -INF , P0 ;  /* 0xff800000d5d57808 */ /* 0x000fe20000000000 */
[----:B------:R-:W-:-:S04]  /*2dd0*/  DEPBAR.LE SB0, 0x2 ;  /* 0x000080800000791a */ /* 0x000fc80000000000 */
[----:B------:R-:W-:Y:S01]  /*2de0*/  BAR.SYNC.DEFER_BLOCKING 0x0 ;  /* 0x0000000000007b1d */ /* 0x000fe20000010000 */
[C---:B-1----:R-:W-:Y:S01]  /*2df0*/  HMMA.16816.F32 R100, R76.reuse, R8, R100 ;  /* 0x000000084c64723c */ /* 0x042fe20000001864 */
[----:B------:R-:W-:Y:S02]  /*2e00*/  ISETP.GT.AND P0, PT, R131, 0x29, PT ;  /* 0x000000298300780c */ /* 0x000fe40003f04270 */
[----:B------:R-:W-:Y:S02]  /*2e10*/  FMNMX.FTZ R2, R213, R2, !PT ;  /* 0x00000002d5027209 */ /* 0x000fe40007810000 */
[----:B------:R-:W-:Y:S02]  /*2e20*/  FSEL R183, R183, -INF , P0 ;  /* 0xff800000b7b77808 */ /* 0x000fe40000000000 */
[----:B------:R-:W-:Y:S01]  /*2e30*/  FSEL R211, R211, -INF , P0 ;  /* 0xff800000d3d37808 */ /* 0x000fe20000000000 */
[----:B------:R-:W-:Y:S01]  /*2e40*/  HMMA.16816.F32 R4, R76, R10, R4 ;  /* 0x0000000a4c04723c */ /* 0x000fe20000001804 */
[----:B------:R-:W-:-:S02]  /*2e50*/  ISETP.GT.AND P0, PT, R131, 0x30, PT ;  /* 0x000000308300780c */ /* 0x000fc40003f04270 */
[----:B------:R-:W-:Y:S01]  /*2e60*/  FMNMX.FTZ R2, R211, R2, !PT ;  /* 0x00000002d3027209 */ /* 0x000fe20007810000 */
[----:B------:R-:W-:Y:S11]  /*2e70*/  LDSM.16.MT88.4 R116, [R171+0x100] ;  /* 0x00010000ab74783b */ /* 0x000ff60000004200 */
[----:B------:R-:W-:Y:S01]  /*2e80*/  @!UPT UIADD3 URZ, URZ, URZ, URZ ;  /* 0x0000003f3f3ff290 */ /* 0x000fe2000fffe03f */
[C---:B------:R-:W-:Y:S01]  /*2e90*/  HMMA.16816.F32 R100, R72.reuse, R16, R100 ;  /* 0x000000104864723c */ /* 0x040fe20000001864 */
[----:B------:R-:W-:Y:S04]  /*2ea0*/  LDSM.16.MT88.4 R108, [R184+0x100] ;  /* 0x00010000b86c783b */ /* 0x000fe80000004200 */
[----:B------:R-:W-:Y:S03]  /*2eb0*/  LDSM.16.MT88.4 R8, [R185+0x2900] ;  /* 0x00290000b908783b */ /* 0x000fe60000004200 */
[----:B------:R-:W-:Y:S01]  /*2ec0*/  HMMA.16816.F32 R4, R72, R18, R4 ;  /* 0x000000124804723c */ /* 0x000fe20000001804 */
[----:B------:R-:W-:Y:S04]  /*2ed0*/  LDSM.16.MT88.4 R72, [R185+0x4100] ;  /* 0x00410000b948783b */ /* 0x000fe80000004200 */
[----:B------:R-:W-:Y:S04]  /*2ee0*/  LDSM.16.MT88.4 R16, [R184+0x2900] ;  /* 0x00290000b810783b */ /* 0x000fe80000004200 */
[----:B------:R-:W-:Y:S04]  /*2ef0*/  LDSM.16.MT88.4 R20, [R185+0x900] ;  /* 0x00090000b914783b */ /* 0x000fe80000004200 */
[----:B------:R-:W-:Y:S03]  /*2f00*/  LDSM.16.MT88.4 R12, [R162+0x2900] ;  /* 0x00290000a20c783b */ /* 0x000fe60000004200 */
[C---:B--2---:R-:W-:Y:S01]  /*2f10*/  HMMA.16816.F32 R100, R68.reuse, R28, R100 ;  /* 0x0000001c4464723c */ /* 0x044fe20000001864 */
[----:B------:R-:W-:Y:S07]  /*2f20*/  LDSM.16.MT88.4 R24, [R171+0x2900] ;  /* 0x00290000ab18783b */ /* 0x000fee0000004200 */
[----:B------:R-:W-:Y:S01]  /*2f30*/  HMMA.16816.F32 R4, R68, R30, R4 ;  /* 0x0000001e4404723c */ /* 0x000fe20000001804 */
[----:B------:R-:W-:Y:S11]  /*2f40*/  LDSM.16.MT88.4 R28, [R162+0x900] ;  /* 0x00090000a21c783b */ /* 0x000ff60000004200 */
[----:B------:R-:W-:Y:S04]  /*2f50*/  @!UPT UIADD3 URZ, URZ, URZ, URZ ;  /* 0x0000003f3f3ff290 */ /* 0x000fe8000fffe03f */
[C---:B---3--:R-:W-:Y:S08]  /*2f60*/  HMMA.16816.F32 R100, R64.reuse, R36, R100 ;  /* 0x000000244064723c */ /* 0x048ff00000001864 */
[----:B------:R-:W-:Y:S01]  /*2f70*/  HMMA.16816.F32 R4, R64, R38, R4 ;  /* 0x000000264004723c */ /* 0x000fe20000001804 */
[----:B------:R-:W-:Y:S11]  /*2f80*/  LDSM.16.MT88.4 R64, [R162+0x2100] ;  /* 0x00210000a240783b */ /* 0x000ff60000004200 */
[----:B------:R-:W-:Y:S04]  /*2f90*/  @!UPT UIADD3 URZ, URZ, URZ, URZ ;  /* 0x0000003f3f3ff290 */ /* 0x000fe8000fffe03f */
[C---:B------:R-:W-:Y:S08]  /*2fa0*/  HMMA.16816.F32 R100, R60.reuse, R40, R100 ;  /* 0x000000283c64723c */ /* 0x040ff00000001864 */
[----:B------:R-:W-:Y:S01]  /*2fb0*/  HMMA.16816.F32 R4, R60, R42, R4 ;  /* 0x0000002a3c04723c */ /* 0x000fe20000001804 */
[----:B------:R-:W-:Y:S11]  /*2fc0*/  LDSM.16.MT88.4 R40, [R185+0x2100] ;  /* 0x00210000b928783b */ /* 0x000ff60000004200 */
[----:B------:R-:W-:Y:S04]  /*2fd0*/  @!UPT UIADD3 URZ, URZ, URZ, URZ ;  /* 0x0000003f3f3ff290 */ /* 0x000fe8000fffe03f */
[C---:B------:R-:W-:Y:S08]  /*2fe0*/  HMMA.16816.F32 R100, R56.reuse, R80, R100 ;  /* 0x000000503864723c */ /* 0x040ff00000001864 */
[----:B------:R-:W-:Y:S01]  /*2ff0*/  HMMA.16816.F32 R4, R56, R82, R4 ;  /* 0x000000523804723c */ /* 0x000fe20000001804 */
[----:B------:R-:W-:Y:S04]  /*3000*/  LDSM.16.MT88.4 R56, [R184+0x2100] ;  /* 0x00210000b838783b */ /* 0x000fe80000004200 */
[----:B------:R-:W-:Y:S11]  /*3010*/  LDSM.16.MT88.4 R80, [R171+0x4100] ;  /* 0x00410000ab50783b */ /* 0x000ff60000004200 */
[C---:B------:R-:W-:Y:S08]  /*3020*/  HMMA.16816.F32 R100, R52.reuse, R84, R100 ;  /* 0x000000543464723c */ /* 0x040ff00000001864 */
[----:B------:R-:W-:Y:S11]  /*3030*/  HMMA.16816.F32 R4, R52, R86, R4 ;  /* 0x000000563404723c */ /* 0x000ff60000001804 */
[----:B------:R-:W-:Y:S05]  /*3040*/  @!UPT UIADD3 URZ, URZ, URZ, URZ ;  /* 0x0000003f3f3ff290 */ /* 0x000fea000fffe03f */
        /* <DEDUP_REMOVED lines=9> */
[----:B------:R-:W-:Y:S11]  /*30e0*/  LDSM.16.MT88.4 R32, [R184+0x900] ;  /* 0x00090000b820783b */ /* 0x000ff60000004200 */
[----:B------:R-:W-:Y:S04]  /*30f0*/  @!UPT UIADD3 URZ, URZ, URZ, URZ ;  /* 0x0000003f3f3ff290 */ /* 0x000fe8000fffe03f */
[----:B------:R-:W-:Y:S02]  /*3100*/  FMUL.FTZ R102, R102, c[0x0][0x320] ;  /* 0x0000c80066667a20 */ /* 0x000fe40000410000 */
[----:B------:R-:W-:Y:S02]  /*3110*/  FMUL.FTZ R100, R100, c[0x0][0x320] ;  /* 0x0000c80064647a20 */ /* 0x000fe40000410000 */
[----:B------:R-:W1:Y:S01]  /*3120*/  MUFU.TANH R141, R102 ;  /* 0x00000066008d7308 */ /* 0x000e620000002400 */
[----:B------:R-:W-:Y:S02]  /*3130*/  FMUL.FTZ R103, R103, c[0x0][0x320] ;  /* 0x0000c80067677a20 */ /* 0x000fe40000410000 */
[----:B------:R-:W-:Y:S02]  /*3140*/  FMUL.FTZ R101, R101, c[0x0][0x320] ;  /* 0x0000c80065657a20 */ /* 0x000fe40000410000 */
[----:B------:R-:W-:Y:S02]  /*3150*/  FMUL.FTZ R6, R6, c[0x0][0x320] ;  /* 0x0000c80006067a20 */ /* 0x000fe40000410000 */
[----:B------:R-:W-:Y:S01]  /*3160*/  FMUL.FTZ R4, R4, c[0x0][0x320] ;  /* 0x0000c80004047a20 */ /* 0x000fe20000410000 */
[----:B------:R-:W2:Y:S01]  /*3170*/  MUFU.TANH R143, R100 ;  /* 0x00000064008f7308 */ /* 0x000ea20000002400 */
[----:B------:R-:W-:-:S02]  /*3180*/  FMUL.FTZ R5, R5, c[0x0][0x320] ;  /* 0x0000c80005057a20 */ /* 0x000fc40000410000 */
[----:B------:R-:W-:-:S05]  /*3190*/  FMUL.FTZ R7, R7, c[0x0][0x320] ;  /* 0x0000c80007077a20 */ /* 0x000fca0000410000 */
[----:B------:R-:W3:Y:S01]  /*31a0*/  MUFU.TANH R140, R103 ;  /* 0x00000067008c7308 */ /* 0x000ee20000002400 */
[----:B-1----:R-:W-:-:S07]  /*31b0*/  FSEL R141, R141, -INF , P0 ;  /* 0xff8000008d8d7808 */ /* 0x002fce0000000000 */
[----:B------:R-:W1:Y:S01]  /*31c0*/  MUFU.TANH R142, R101 ;  /* 0x00000065008e7308 */ /* 0x000e620000002400 */
[----:B--2---:R-:W-:Y:S02]  /*31d0*/  FSEL R143, R143, -INF , P0 ;  /* 0xff8000008f8f7808 */ /* 0x004fe40000000000 */
[----:B------:R-:W-:Y:S02]  /*31e0*/  ISETP.GT.AND P0, PT, R131, 0x31, PT ;  /* 0x000000318300780c */ /* 0x000fe40003f04270 */
[----:B------:R-:W-:Y:S02]  /*31f0*/  FMNMX.FTZ R3, R143, R2, !PT ;  /* 0x000000028f037209 */ /* 0x000fe40007810000 */
[----:B------:R-:W-:Y:S01]  /*3200*/  FMNMX.FTZ R2, R120, R121, !PT ;  /* 0x0000007978027209 */ /* 0x000fe20007810000 */
[----:B------:R-:W2:Y:S01]  /*3210*/  MUFU.TANH R173, R6 ;  /* 0x0000000600ad7308 */ /* 0x000ea20000002400 */
[----:B---3--:R-:W-:Y:S02]  /*3220*/  FSEL R140, R140, -INF , P0 ;  /* 0xff8000008c8c7808 */ /* 0x008fe40000000000 */
[----:B------:R-:W-:-:S04]  /*3230*/  FMNMX.FTZ R2, R127, R2, !PT ;  /* 0x000000027f027209 */ /* 0x000fc80007810000 */
[----:B------:R-:W-:Y:S01]  /*3240*/  FMNMX.FTZ R2, R123, R2, !PT ;  /* 0x000000027b027209 */ /* 0x000fe20007810000 */
[----:B------:R-:W3:Y:S01]  /*3250*/  MUFU.TANH R177, R4 ;  /* 0x0000000400b17308 */ /* 0x000ee20000002400 */
[----:B-1----:R-:W-:Y:S01]  /*3260*/  FSEL R142, R142, -INF , P0 ;  /* 0xff8000008e8e7808 */ /* 0x002fe20000000000 */
[----:B------:R-:W-:Y:S01]  /*3270*/  LDSM.16.MT88.4 R100, [R0+0x100] ;  /* 0x000100000064783b */ /* 0x000fe20000004200 */
[----:B------:R-:W-:Y:S02]  /*3280*/  ISETP.GT.AND P0, PT, R131, 0x38, PT ;  /* 0x000000388300780c */ /* 0x000fe40003f04270 */
[----:B------:R-:W-:-:S03]  /*3290*/  FMNMX.FTZ R2, R139, R2, !PT ;  /* 0x000000028b027209 */ /* 0x000fc60007810000 */
[----:B------:R-:W1:Y:S01]  /*32a0*/  MUFU.TANH R175, R5 ;  /* 0x0000000500af7308 */ /* 0x000e620000002400 */
[----:B--2---:R-:W-:Y:S02]  /*32b0*/  FSEL R173, R173, -INF , P0 ;  /* 0xff800000adad7808 */ /* 0x004fe40000000000 */
[----:B------:R-:W-:-:S04]  /*32c0*/  FMNMX.FTZ R2, R137, R2, !PT ;  /* 0x0000000289027209 */ /* 0x000fc80007810000 */
[----:B------:R-:W-:Y:S01]  /*32d0*/  FMNMX.FTZ R2, R217, R2, !PT ;  /* 0x00000002d9027209 */ /* 0x000fe20007810000 */
[----:B------:R-:W2:Y:S01]  /*32e0*/  MUFU.TANH R169, R7 ;  /* 0x0000000700a97308 */ /* 0x000ea20000002400 */
[----:B---3--:R-:W-:Y:S02]  /*32f0*/  FSEL R177, R177, -INF , P0 ;  /* 0xff800000b1b17808 */ /* 0x008fe40000000000 */
[----:B------:R-:W-:Y:S02]  /*3300*/  ISETP.GT.AND P0, PT, R131, 0x39, PT ;  /* 0x000000398300780c */ /* 0x000fe40003f04270 */
[----:B------:R-:W-:Y:S02]  /*3310*/  FMNMX.FTZ R4, R142, R3, !PT ;  /* 0x000000038e047209 */ /* 0x000fe40007810000 */
[----:B------:R-:W-:Y:S02]  /*3320*/  FMNMX.FTZ R2, R215, R2, !PT ;  /* 0x00000002d7027209 */ /* 0x000fe40007810000 */
[----:B-1----:R-:W-:-:S02]  /*3330*/  FSEL R175, R175, -INF , P0 ;  /* 0xff800000afaf7808 */ /* 0x002fc40000000000 */
[----:B------:R-:W-:Y:S02]  /*3340*/  FMNMX.FTZ R4, R177, R4, !PT ;  /* 0x00000004b1047209 */ /* 0x000fe40007810000 */
[----:B------:R-:W-:Y:S02]  /*3350*/  FMNMX.FTZ R2, R181, R2, !PT ;  /* 0x00000002b5027209 */ /* 0x000fe40007810000 */
[----:B------:R-:W-:Y:S02]  /*3360*/  FMNMX.FTZ R4, R175, R4, !PT ;  /* 0x00000004af047209 */ /* 0x000fe40007810000 */
[----:B------:R-:W-:Y:S02]  /*3370*/  FMNMX.FTZ R2, R179, R2, !PT ;  /* 0x00000002b3027209 */ /* 0x000fe40007810000 */
[----:B--2---:R-:W-:Y:S01]  /*3380*/  FSEL R169, R169, -INF , P0 ;  /* 0xff800000a9a97808 */ /* 0x004fe20000000000 */
[----:B------:R-:W1:Y:S01]  /*3390*/  SHFL.BFLY PT, R3, R4, 0x2, 0x1f ;  /* 0x0c401f0004037f89 */ /* 0x000e6200000e0000 */
[----:B------:R-:W-:-:S04]  /*33a0*/  FMNMX.FTZ R2, R193, R2, !PT ;  /* 0x00000002c1027209 */ /* 0x000fc80007810000 */
[----:B------:R-:W-:Y:S02]  /*33b0*/  FMNMX.FTZ R2, R183, R2, !PT ;  /* 0x00000002b7027209 */ /* 0x000fe40007810000 */
[----:B-1----:R-:W-:-:S05]  /*33c0*/  FMNMX.FTZ R3, R4, R3, !PT ;  /* 0x0000000304037209 */ /* 0x002fca0007810000 */
[----:B------:R-:W1:Y:S02]  /*33d0*/  SHFL.BFLY PT, R132, R3, 0x1, 0x1f ;  /* 0x0c201f0003847f89 */ /* 0x000e6400000e0000 */
[----:B-1----:R-:W-:Y:S02]  /*33e0*/  FMNMX.FTZ R132, R3, R132, !PT ;  /* 0x0000008403847209 */ /* 0x002fe40007810000 */
[----:B------:R-:W-:Y:S02]  /*33f0*/  FMNMX.FTZ R3, R141, R2, !PT ;  /* 0x000000028d037209 */ /* 0x000fe40007810000 */
[C---:B------:R-:W-:Y:S01]  /*3400*/  FSETP.NEU.FTZ.AND P0, PT, R132.reuse, -INF , PT ;  /* 0xff8000008400780b */ /* 0x040fe20003f1d000 */
[----:B------:R-:W-:Y:S01]  /*3410*/  FMUL.FTZ R170, R132, c[0x0][0x2d0] ;  /* 0x0000b40084aa7a20 */ /* 0x000fe20000410000 */
[----:B------:R-:W-:-:S04]  /*3420*/  FMNMX.FTZ R2, R140, R3, !PT ;  /* 0x000000038c027209 */ /* 0x000fc80007810000 */
[----:B------:R-:W-:Y:S02]  /*3430*/  FMNMX.FTZ R2, R173, R2, !PT ;  /* 0x00000002ad027209 */ /* 0x000fe40007810000 */
[----:B------:R-:W-:Y:S02]  /*3440*/  FSEL R170, R170, RZ, P0 ;  /* 0x000000ffaaaa7208 */ /* 0x000fe40000000000 */
[----:B------:R-:W-:-:S03]  /*3450*/  FMNMX.FTZ R5, R169, R2, !PT ;  /* 0x00000002a9057209 */ /* 0x000fc60007810000 */
[--C-:B------:R-:W-:Y:S02]  /*3460*/  FFMA.FTZ R159, R125, c[0x0][0x2d0], -R170.reuse ;  /* 0x0000b4007d9f7a23 */ /* 0x100fe400000108aa */
[----:B------:R-:W1:Y:S01]  /*3470*/  SHFL.BFLY PT, R2, R5, 0x2, 0x1f ;  /* 0x0c401f0005027f89 */ /* 0x000e6200000e0000 */
[--C-:B------:R-:W-:Y:S02]  /*3480*/  FFMA.FTZ R158, R124, c[0x0][0x2d0], -R170.reuse ;  /* 0x0000b4007c9e7a23 */ /* 0x100fe400000108aa */
[--C-:B------:R-:W-:Y:S01]  /*3490*/  FFMA.FTZ R156, R155, c[0x0][0x2d0], -R170.reuse ;  /* 0x0000b4009b9c7a23 */ /* 0x100fe200000108aa */
[----:B------:R-:W-:Y:S01]  /*34a0*/  MUFU.EX2 R159, R159 ;  /* 0x0000009f009f7308 */ /* 0x000fe20000000800 */
[--C-:B------:R-:W-:Y:S02]  /*34b0*/  FFMA.FTZ R153, R153, c[0x0][0x2d0], -R170.reuse ;  /* 0x0000b40099997a23 */ /* 0x100fe400000108aa */
[--C-:B------:R-:W-:Y:S02]  /*34c0*/  FFMA.FTZ R157, R151, c[0x0][0x2d0], -R170.reuse ;  /* 0x0000b400979d7a23 */ /* 0x100fe400000108aa */
[----:B------:R-:W-:-:S02]  /*34d0*/  FFMA.FTZ R152, R149, c[0x0][0x2d0], -R170 ;  /* 0x0000b40095987a23 */ /* 0x000fc400000108aa */
[--C-:B------:R-:W-:Y:S01]  /*34e0*/  FFMA.FTZ R151, R221, c[0x0][0x2d0], -R170.reuse ;  /* 0x0000b400dd977a23 */ /* 0x100fe200000108aa */
[----:B------:R-:W2:Y:S01]  /*34f0*/  MUFU.EX2 R158, R158 ;  /* 0x0000009e009e7308 */ /* 0x000ea20000000800 */
[--C-:B------:R-:W-:Y:S02]  /*3500*/  FFMA.FTZ R164, R165, c[0x0][0x2d0], -R170.reuse ;  /* 0x0000b400a5a47a23 */ /* 0x100fe400000108aa */
[--C-:B------:R-:W-:Y:S02]  /*3510*/  FFMA.FTZ R167, R167, c[0x0][0x2d0], -R170.reuse ;  /* 0x0000b400a7a77a23 */ /* 0x100fe400000108aa */
[--C-:B------:R-:W-:Y:S02]  /*3520*/  FFMA.FTZ R165, R213, c[0x0][0x2d0], -R170.reuse ;  /* 0x0000b400d5a57a23 */ /* 0x100fe400000108aa */
[--C-:B------:R-:W-:Y:S01]  /*3530*/  FFMA.FTZ R166, R211, c[0x0][0x2d0], -R170.reuse ;  /* 0x0000b400d3a67a23 */ /* 0x100fe200000108aa */
[----:B------:R-:W-:Y:S01]  /*3540*/  MUFU.EX2 R156, R156 ;  /* 0x0000009c009c7308 */ /* 0x000fe20000000800 */
[----:B------:R-:W-:-:S02]  /*3550*/  FFMA.FTZ R176, R143, c[0x0][0x2d0], -R170 ;  /* 0x0000b4008fb07a23 */ /* 0x000fc400000108aa */
[----:B------:R-:W-:Y:S01]  /*3560*/  FFMA.FTZ R177, R177, c[0x0][0x2d0], -R170 ;  /* 0x0000b400b1b17a23 */ /* 0x000fe200000108aa */
[----:B-1----:R-:W-:Y:S02]  /*3570*/  FMNMX.FTZ R2, R5, R2, !PT ;  /* 0x0000000205027209 */ /* 0x002fe40007810000 */
[----:B------:R-:W-:Y:S02]  /*3580*/  LDSM.16.MT88.4 R4, [R185+0x100] ;  /* 0x00010000b904783b */ /* 0x000fe40000004200 */
[----:B------:R-:W1:Y:S01]  /*3590*/  MUFU.EX2 R153, R153 ;  /* 0x0000009900997308 */ /* 0x000e620000000800 */
[----:B--2---:R-:W-:Y:S01]  /*35a0*/  F2FP.PACK_AB R96, R158, R159 ;  /* 0x0000009f9e60723e */ /* 0x004fe200000000ff */
[----:B------:R-:W2:Y:S01]  /*35b0*/  SHFL.BFLY PT, R3, R2, 0x1, 0x1f ;  /* 0x0c201f0002037f89 */ /* 0x000ea200000e0000 */
[----:B------:R-:W-:-:S05]  /*35c0*/  FADD.FTZ R159, R159, R158 ;  /* 0x0000009e9f9f7221 */ /* 0x000fca0000010000 */
[----:B------:R-:W-:Y:S01]  /*35d0*/  MUFU.EX2 R157, R157 ;  /* 0x0000009d009d7308 */ /* 0x000fe20000000800 */
[----:B-1----:R-:W-:-:S07]  /*35e0*/  F2FP.PACK_AB R98, R153, R156 ;  /* 0x0000009c9962723e */ /* 0x002fce00000000ff */
[----:B------:R-:W-:Y:S01]  /*35f0*/  MUFU.EX2 R152, R152 ;  /* 0x0000009800987308 */ /* 0x000fe20000000800 */
[----:B------:R-:W-:-:S04]  /*3600*/  FADD.FTZ R156, R156, R159 ;  /* 0x0000009f9c9c7221 */ /* 0x000fc80000010000 */
[----:B------:R-:W-:-:S03]  /*3610*/  FADD.FTZ R156, R153, R156 ;  /* 0x0000009c999c7221 */ /* 0x000fc60000010000 */
[----:B------:R-:W-:Y:S01]  /*3620*/  MUFU.EX2 R151, R151 ;  /* 0x0000009700977308 */ /* 0x000fe20000000800 */
[----:B--2---:R-:W-:Y:S01]  /*3630*/  FMNMX.FTZ R3, R2, R3, !PT ;  /* 0x0000000302037209 */ /* 0x004fe20007810000 */
[----:B------:R-:W-:-:S03]  /*3640*/  FFMA.FTZ R2, R219, c[0x0][0x2d0], -R170 ;  /* 0x0000b400db027a23 */ /* 0x000fc600000108aa */
[C---:B------:R-:W-:Y:S01]  /*3650*/  FSETP.NEU.FTZ.AND P0, PT, R3.reuse, -INF , PT ;  /* 0xff8000000300780b */ /* 0x040fe20003f1d000 */
[----:B------:R-:W-:Y:S02]  /*3660*/  FMUL.FTZ R168, R3, c[0x0][0x2d0] ;  /* 0x0000b40003a87a20 */ /* 0x000fe40000410000 */
[----:B------:R-:W-:Y:S03]  /*3670*/  MUFU.EX2 R2, R2 ;  /* 0x0000000200027308 */ /* 0x000fe60000000800 */
[----:B------:R-:W-:Y:S02]  /*3680*/  FSEL R168, R168, RZ, P0 ;  /* 0x000000ffa8a87208 */ /* 0x000fe40000000000 */
[----:B------:R-:W-:-:S03]  /*3690*/  ISETP.GE.AND P0, PT, R148, 0x81, PT ;  /* 0x000000819400780c */ /* 0x000fc60003f06270 */
[--C-:B------:R-:W-:Y:S01]  /*36a0*/  FFMA.FTZ R161, R120, c[0x0][0x2d0], -R168.reuse ;  /* 0x0000b40078a17a23 */ /* 0x100fe200000108a8 */
[----:B------:R-:W-:Y:S01]  /*36b0*/  MUFU.EX2 R164, R164 ;  /* 0x000000a400a47308 */ /* 0x000fe20000000800 */
[--C-:B------:R-:W-:Y:S02]  /*36c0*/  FFMA.FTZ R160, R121, c[0x0][0x2d0], -R168.reuse ;  /* 0x0000b40079a07a23 */ /* 0x100fe400000108a8 */
[--C-:B------:R-:W-:Y:S02]  /*36d0*/  FFMA.FTZ R163, R127, c[0x0][0x2d0], -R168.reuse ;  /* 0x0000b4007fa37a23 */ /* 0x100fe400000108a8 */
[--C-:B------:R-:W-:Y:S02]  /*36e0*/  FFMA.FTZ R154, R123, c[0x0][0x2d0], -R168.reuse ;  /* 0x0000b4007b9a7a23 */ /* 0x100fe400000108a8 */
[--C-:B------:R-:W-:Y:S01]  /*36f0*/  FFMA.FTZ R155, R139, c[0x0][0x2d0], -R168.reuse ;  /* 0x0000b4008b9b7a23 */ /* 0x100fe200000108a8 */
[----:B------:R-:W-:Y:S01]  /*3700*/  MUFU.EX2 R161, R161 ;  /* 0x000000a100a17308 */ /* 0x000fe20000000800 */
[----:B------:R-:W-:-:S02]  /*3710*/  FFMA.FTZ R150, R137, c[0x0][0x2d0], -R168 ;  /* 0x0000b40089967a23 */ /* 0x000fc400000108a8 */
[--C-:B------:R-:W-:Y:S01]  /*3720*/  FFMA.FTZ R149, R217, c[0x0][0x2d0], -R168.reuse ;  /* 0x0000b400d9957a23 */ /* 0x100fe200000108a8 */
[----:B------:R-:W-:Y:S01]  /*3730*/  LDSM.16.MT88.4 R136, [R171+0x900] ;  /* 0x00090000ab88783b */ /* 0x000fe20000004200 */
[--C-:B------:R-:W-:Y:S02]  /*3740*/  FFMA.FTZ R172, R181, c[0x0][0x2d0], -R168.reuse ;  /* 0x0000b400b5ac7a23 */ /* 0x100fe400000108a8 */
[--C-:B------:R-:W-:Y:S01]  /*3750*/  FFMA.FTZ R179, R179, c[0x0][0x2d0], -R168.reuse ;  /* 0x0000b400b3b37a23 */ /* 0x100fe200000108a8 */
[----:B------:R-:W1:Y:S01]  /*3760*/  MUFU.EX2 R160, R160 ;  /* 0x000000a000a07308 */ /* 0x000e620000000800 */
[--C-:B------:R-:W-:Y:S02]  /*3770*/  FFMA.FTZ R174, R193, c[0x0][0x2d0], -R168.reuse ;  /* 0x0000b400c1ae7a23 */ /* 0x100fe400000108a8 */
[----:B------:R-:W-:Y:S02]  /*3780*/  FFMA.FTZ R181, R183, c[0x0][0x2d0], -R168 ;  /* 0x0000b400b7b57a23 */ /* 0x000fe400000108a8 */
[----:B------:R-:W-:-:S02]  /*3790*/  FFMA.FTZ R183, R142, c[0x0][0x2d0], -R170 ;  /* 0x0000b4008eb77a23 */ /* 0x000fc400000108aa */
[----:B------:R-:W-:Y:S01]  /*37a0*/  FFMA.FTZ R170, R175, c[0x0][0x2d0], -R170 ;  /* 0x0000b400afaa7a23 */ /* 0x000fe200000108aa */
[----:B------:R-:W-:Y:S01]  /*37b0*/  MUFU.EX2 R163, R163 ;  /* 0x000000a300a37308 */ /* 0x000fe20000000800 */
[--C-:B------:R-:W-:Y:S02]  /*37c0*/  FFMA.FTZ R175, R141, c[0x0][0x2d0], -R168.reuse ;  /* 0x0000b4008daf7a23 */ /* 0x100fe400000108a8 */
[--C-:B------:R-:W-:Y:S02]  /*37d0*/  FFMA.FTZ R178, R140, c[0x0][0x2d0], -R168.reuse ;  /* 0x0000b4008cb27a23 */ /* 0x100fe400000108a8 */
[----:B------:R-:W-:Y:S01]  /*37e0*/  FFMA.FTZ R173, R173, c[0x0][0x2d0], -R168 ;  /* 0x0000b400adad7a23 */ /* 0x000fe200000108a8 */
[----:B------:R-:W-:Y:S02]  /*37f0*/  LDSM.16.MT88.4 R140, [R171+0x3900] ;  /* 0x00390000ab8c783b */ /* 0x000fe40000004200 */
[----:B------:R-:W2:Y:S01]  /*3800*/  MUFU.EX2 R154, R154 ;  /* 0x0000009a009a7308 */ /* 0x000ea20000000800 */
[----:B-1----:R-:W-:Y:S01]  /*3810*/  F2FP.PACK_AB R97, R160, R161 ;  /* 0x000000a1a061723e */ /* 0x002fe200000000ff */
[----:B------:R-:W-:-:S06]  /*3820*/  FADD.FTZ R160, R161, R160 ;  /* 0x000000a0a1a07221 */ /* 0x000fcc0000010000 */
[----:B------:R-:W-:Y:S01]  /*3830*/  MUFU.EX2 R155, R155 ;  /* 0x0000009b009b7308 */ /* 0x000fe20000000800 */
[----:B--2---:R-:W-:-:S07]  /*3840*/  F2FP.PACK_AB R99, R154, R163 ;  /* 0x000000a39a63723e */ /* 0x004fce00000000ff */
[----:B------:R-:W1:Y:S01]  /*3850*/  MUFU.EX2 R150, R150 ;  /* 0x0000009600967308 */ /* 0x000e620000000800 */
[----:B------:R-:W-:-:S04]  /*3860*/  FADD.FTZ R163, R163, R160 ;  /* 0x000000a0a3a37221 */ /* 0x000fc80000010000 */
[----:B------:R-:W-:Y:S01]  /*3870*/  FADD.FTZ R154, R154, R163 ;  /* 0x000000a39a9a7221 */ /* 0x000fe20000010000 */
[C---:B------:R-:W-:Y:S02]  /*3880*/  HMMA.16816.F32 R128, R96.reuse, R4, RZ ;  /* 0x000000046080723c */ /* 0x040fe400000018ff */
[----:B------:R-:W-:Y:S06]  /*3890*/  MUFU.EX2 R149, R149 ;  /* 0x0000009500957308 */ /* 0x000fec0000000800 */
[C---:B------:R-:W-:Y:S01]  /*38a0*/  HMMA.16816.F32 R124, R96.reuse, R6, RZ ;  /* 0x00000006607c723c */ /* 0x040fe200000018ff */
[----:B------:R2:W3:Y:S01]  /*38b0*/  LDSM.16.MT88.4 R4, [R0+0x4100] ;  /* 0x004100000004783b */ /* 0x0004e20000004200 */
[----:B------:R-:W-:Y:S06]  /*38c0*/  MUFU.EX2 R167, R167 ;  /* 0x000000a700a77308 */ /* 0x000fec0000000800 */
[C---:B------:R-:W-:Y:S02]  /*38d0*/  HMMA.16816.F32 R36, R96.reuse, R40, RZ ;  /* 0x000000286024723c */ /* 0x040fe400000018ff */
[----:B------:R-:W-:Y:S06]  /*38e0*/  MUFU.EX2 R165, R165 ;  /* 0x000000a500a57308 */ /* 0x000fec0000000800 */
[----:B------:R-:W-:Y:S02]  /*38f0*/  HMMA.16816.F32 R52, R96, R56, RZ ;  /* 0x000000386034723c */ /* 0x000fe400000018ff */
[----:B------:R-:W-:Y:S01]  /*3900*/  MUFU.EX2 R166, R166 ;  /* 0x000000a600a67308 */ /* 0x000fe20000000800 */
[----:B--2---:R-:W-:-:S05]  /*3910*/  FFMA.FTZ R0, R215, c[0x0][0x2d0], -R168 ;  /* 0x0000b400d7007a23 */ /* 0x004fca00000108a8 */
[----:B------:R-:W-:Y:S02]  /*3920*/  HMMA.16816.F32 R40, R96, R42, RZ ;  /* 0x0000002a6028723c */ /* 0x000fe400000018ff */
[----:B------:R-:W-:Y:S01]  /*3930*/  MUFU.EX2 R172, R172 ;  /* 0x000000ac00ac7308 */ /* 0x000fe20000000800 */
[----:B------:R-:W-:-:S05]  /*3940*/  FFMA.FTZ R168, R169, c[0x0][0x2d0], -R168 ;  /* 0x0000b400a9a87a23 */ /* 0x000fca00000108a8 */
[C---:B------:R-:W-:Y:S02]  /*3950*/  HMMA.16816.F32 R56, R96.reuse, R58, RZ ;  /* 0x0000003a6038723c */ /* 0x040fe400000018ff */
[----:B------:R-:W2:Y:S06]  /*3960*/  MUFU.EX2 R0, R0 ;  /* 0x0000000000007308 */ /* 0x000eac0000000800 */
[C---:B------:R-:W-:Y:S02]  /*3970*/  HMMA.16816.F32 R120, R96.reuse, R116, RZ ;  /* 0x000000746078723c */ /* 0x040fe400000018ff */
[----:B------:R-:W4:Y:S06]  /*3980*/  MUFU.EX2 R179, R179 ;  /* 0x000000b300b37308 */ /* 0x000f2c0000000800 */
        /* <DEDUP_REMOVED lines=20> */
[C---:B------:R-:W-:Y:S08]  /*3ad0*/  HMMA.16816.F32 R48, R96.reuse, R50, RZ ;  /* 0x000000326030723c */ /* 0x040ff000000018ff */
[C---:B------:R-:W-:Y:S08]  /*3ae0*/  HMMA.16816.F32 R64, R96.reuse, R66, RZ ;  /* 0x000000426040723c */ /* 0x040ff000000018ff */
[C---:B------:R-:W-:Y:S08]  /*3af0*/  HMMA.16816.F32 R72, R96.reuse, R74, RZ ;  /* 0x0000004a6048723c */ /* 0x040ff000000018ff */
[C---:B------:R-:W-:Y:S08]  /*3b00*/  HMMA.16816.F32 R80, R96.reuse, R82, RZ ;  /* 0x000000526050723c */ /* 0x040ff000000018ff */
[C---:B------:R-:W-:Y:S08]  /*3b10*/  HMMA.16816.F32 R88, R96.reuse, R90, RZ ;  /* 0x0000005a6058723c */ /* 0x040ff000000018ff */
[C---:B---3--:R-:W-:Y:S07]  /*3b20*/  HMMA.16816.F32 R92, R96.reuse, R4, RZ ;  /* 0x00000004605c723c */ /* 0x048fee00000018ff */
[----:B------:R-:W-:Y:S01]  /*3b30*/  F2FP.PACK_AB R4, R152, R157 ;  /* 0x0000009d9804723e */ /* 0x000fe200000000ff */
[----:B------:R-:W-:Y:S01]  /*3b40*/  HMMA.16816.F32 R96, R96, R6, RZ ;  /* 0x000000066060723c */ /* 0x000fe200000018ff */
[----:B-1----:R-:W-:Y:S01]  /*3b50*/  F2FP.PACK_AB R5, R150, R155 ;  /* 0x0000009b9605723e */ /* 0x002fe200000000ff */
[----:B------:R-:W-:-:S02]  /*3b60*/  FADD.FTZ R157, R157, R156 ;  /* 0x0000009c9d9d7221 */ /* 0x000fc40000010000 */
[----:B------:R-:W-:Y:S02]  /*3b70*/  FADD.FTZ R155, R155, R154 ;  /* 0x0000009a9b9b7221 */ /* 0x000fe40000010000 */
[----:B------:R-:W-:Y:S01]  /*3b80*/  FADD.FTZ R152, R152, R157 ;  /* 0x0000009d98987221 */ /* 0x000fe20000010000 */
[----:B------:R-:W-:Y:S01]  /*3b90*/  F2FP.PACK_AB R6, R2, R151 ;  /* 0x000000970206723e */ /* 0x000fe200000000ff */
[----:B------:R-:W-:Y:S01]  /*3ba0*/  FADD.FTZ R150, R150, R155 ;  /* 0x0000009b96967221 */ /* 0x000fe20000010000 */
[----:B--2---:R-:W-:Y:S01]  /*3bb0*/  F2FP.PACK_AB R7, R0, R149 ;  /* 0x000000950007723e */ /* 0x004fe200000000ff */
[----:B------:R-:W-:Y:S02]  /*3bc0*/  FADD.FTZ R151, R151, R152 ;  /* 0x0000009897977221 */ /* 0x000fe40000010000 */
[----:B------:R-:W-:Y:S02]  /*3bd0*/  FADD.FTZ R149, R149, R150 ;  /* 0x0000009695957221 */ /* 0x000fe40000010000 */
[----:B------:R-:W-:-:S02]  /*3be0*/  FADD.FTZ R151, R2, R151 ;  /* 0x0000009702977221 */ /* 0x000fc40000010000 */
[----:B------:R-:W-:Y:S01]  /*3bf0*/  HMMA.16816.F32 R36, R4, R8, R36 ;  /* 0x000000080424723c */ /* 0x000fe20000001824 */
        /* <DEDUP_REMOVED lines=33> */
[C---:B------:R-:W-:Y:S08]  /*3e10*/  HMMA.16816.F32 R92, R4.reuse, R12, R92 ;  /* 0x0000000c045c723c */ /* 0x040ff0000000185c */
[----:B------:R-:W-:Y:S01]  /*3e20*/  HMMA.16816.F32 R96, R4, R14, R96 ;  /* 0x0000000e0460723c */ /* 0x000fe20000001860 */
[----:B------:R-:W3:Y:S06]  /*3e30*/  LDSM.16.MT88.4 R12, [R185+0x3100] ;  /* 0x00310000b90c783b */ /* 0x000eec0000004200 */
[----:B------:R-:W-:Y:S01]  /*3e40*/  F2FP.PACK_AB R4, R167, R164 ;  /* 0x000000a4a704723e */ /* 0x000fe200000000ff */
[----:B------:R-:W-:Y:S01]  /*3e50*/  FADD.FTZ R164, R164, R151 ;  /* 0x00000097a4a47221 */ /* 0x000fe20000010000 */
[----:B----4-:R-:W-:Y:S01]  /*3e60*/  F2FP.PACK_AB R5, R179, R172 ;  /* 0x000000acb305723e */ /* 0x010fe200000000ff */
[----:B------:R-:W-:Y:S01]  /*3e70*/  FADD.FTZ R172, R172, R149 ;  /* 0x00000095acac7221 */ /* 0x000fe20000010000 */
[----:B------:R-:W-:Y:S01]  /*3e80*/  F2FP.PACK_AB R6, R166, R165 ;  /* 0x000000a5a606723e */ /* 0x000fe200000000ff */
[----:B------:R-:W-:Y:S01]  /*3e90*/  FADD.FTZ R164, R167, R164 ;  /* 0x000000a4a7a47221 */ /* 0x000fe20000010000 */
[----:B-----5:R-:W-:Y:S01]  /*3ea0*/  F2FP.PACK_AB R7, R181, R174 ;  /* 0x000000aeb507723e */ /* 0x020fe200000000ff */
        /* <DEDUP_REMOVED lines=94> */
[----:B------:R-:W-:Y:S01]  /*4490*/  SEL R10, RZ, 0x10, P4 ;  /* 0x00000010ff0a7807 */ /* 0x000fe20002000000 */
[C---:B------:R-:W-:Y:S01]  /*44a0*/  IMAD.SHL.U32 R2, R206.reuse, 0x2, RZ ;  /* 0x00000002ce027824 */ /* 0x040fe200078e00ff */
[----:B------:R-:W-:Y:S01]  /*44b0*/  SHF.L.U64.HI R145, R206, 0x1, R145 ;  /* 0x00000001ce917819 */ /* 0x000fe20000010291 */
[----:B------:R-:W-:Y:S01]  /*44c0*/  IMAD R197, R0, c[0x0][0x2b8], R197 ;  /* 0x0000ae0000c57a24 */ /* 0x000fe200078e02c5 */
[----:B------:R-:W-:Y:S01]  /*44d0*/  IADD3 R14, -R10, 0x10, RZ ;  /* 0x000000100a0e7810 */ /* 0x000fe20007ffe1ff */
[C---:B------:R-:W-:Y:S01]  /*44e0*/  IMAD.SHL.U32 R12, R199.reuse, 0x2, RZ ;  /* 0x00000002c70c7824 */ /* 0x040fe200078e00ff */
[----:B------:R-:W-:Y:S01]  /*44f0*/  SHF.L.U64.HI R13, R199, 0x1, R134 ;  /* 0x00000001c70d7819 */ /* 0x000fe20000010286 */
[----:B------:R-:W-:Y:S01]  /*4500*/  IMAD.WIDE.U32 R4, R197, c[0x0][0x1e0], RZ ;  /* 0x00007800c5047a25 */ /* 0x000fe200078e00ff */
[----:B------:R-:W-:-:S02]  /*4510*/  SHF.R.S32.HI R0, RZ, 0x1f, R197 ;  /* 0x0000001fff007819 */ /* 0x000fc400000114c5 */
[----:B------:R-:W-:Y:S01]  /*4520*/  LOP3.LUT R14, R14, 0xf, RZ, 0xc0, !PT ;  /* 0x0000000f0e0e7812 */ /* 0x000fe200078ec0ff */
[----:B------:R-:W-:Y:S01]  /*4530*/  IMAD.MOV.U32 R8, RZ, RZ, R4 ;  /* 0x000000ffff087224 */ /* 0x000fe200078e0004 */
[----:B------:R-:W-:Y:S01]  /*4540*/  SHF.L.U64.HI R11, R198, 0x1, R133 ;  /* 0x00000001c60b7819 */ /* 0x000fe20000010285 */
[----:B------:R-:W-:-:S04]  /*4550*/  IMAD R0, R0, c[0x0][0x1e0], RZ ;  /* 0x0000780000007a24 */ /* 0x000fc800078e02ff */
[----:B------:R-:W-:-:S04]  /*4560*/  IMAD R0, R197, c[0x0][0x1e4], R0 ;  /* 0x00007900c5007a24 */ /* 0x000fc800078e0200 */
[----:B------:R-:W-:Y:S01]  /*4570*/  IMAD.IADD R9, R5, 0x1, R0 ;  /* 0x0000000105097824 */ /* 0x000fe200078e0200 */
[----:B------:R-:W-:-:S04]  /*4580*/  SEL R0, RZ, 0x10, P5 ;  /* 0x00000010ff007807 */ /* 0x000fc80002800000 */
[----:B------:R-:W-:-:S04]  /*4590*/  IADD3 R16, -R0, 0x10, RZ ;  /* 0x0000001000107810 */ /* 0x000fc80007ffe1ff */
[----:B------:R-:W-:Y:S02]  /*45a0*/  LOP3.LUT R16, R16, 0xf, RZ, 0xc0, !PT ;  /* 0x0000000f10107812 */ /* 0x000fe400078ec0ff */
[----:B--2---:R-:W-:Y:S01]  /*45b0*/  SHF.R.S32.HI R5, RZ, 0x1f, R196 ;  /* 0x0000001fff057819 */ /* 0x004fe200000114c4 */
[----:B------:R-:W-:-:S04]  /*45c0*/  IMAD.WIDE.U32 R8, R196, c[0x0][0x1f0], R8 ;  /* 0x00007c00c4087a25 */ /* 0x000fc800078e0008 */
[----:B------:R-:W-:Y:S01]  /*45d0*/  IMAD R5, R5, c[0x0][0x1f0], RZ ;  /* 0x00007c0005057a24 */ /* 0x000fe200078e02ff */
[----:B------:R-:W-:Y:S02]  /*45e0*/  IADD3 R7, P0, R8, UR14, RZ ;  /* 0x0000000e08077c10 */ /* 0x000fe4000ff1e0ff */
[----:B------:R-:W-:Y:S01]  /*45f0*/  IADD3 R8, -R144, 0x10, RZ ;  /* 0x0000001090087810 */ /* 0x000fe20007ffe1ff */
[----:B------:R-:W-:-:S03]  /*4600*/  IMAD R4, R196, c[0x0][0x1f4], R5 ;  /* 0x00007d00c4047a24 */ /* 0x000fc600078e0205 */
[----:B------:R-:W-:Y:S02]  /*4610*/  LOP3.LUT R8, R8, 0xf, RZ, 0xc0, !PT ;  /* 0x0000000f08087812 */ /* 0x000fe400078ec0ff */
[----:B------:R-:W-:Y:S01]  /*4620*/  IADD3.X R4, R9, UR7, R4, P0, !PT ;  /* 0x0000000709047c10 */ /* 0x000fe200087fe404 */
[----:B------:R-:W-:Y:S01]  /*4630*/  IMAD.SHL.U32 R9, R198, 0x2, RZ ;  /* 0x00000002c6097824 */ /* 0x000fe200078e00ff */
[----:B------:R-:W-:-:S04]  /*4640*/  LEA R5, P0, R7, c[0x0][0x1c8], 0x1 ;  /* 0x0000720007057a11 */ /* 0x000fc800078008ff */
[----:B------:R-:W-:Y:S02]  /*4650*/  LEA.HI.X R4, R7, c[0x0][0x1cc], R4, 0x1, P0 ;  /* 0x0000730007047a11 */ /* 0x000fe400000f0c04 */
[----:B------:R-:W1:Y:S04]  /*4660*/  SHFL.IDX PT, R7, R5, 0x1, 0x181f ;  /* 0x00381f0005077f89 */ /* 0x000e6800000e0000 */
[----:B------:R-:W2:Y:S04]  /*4670*/  SHFL.IDX PT, R6, R4, 0x1, 0x181f ;  /* 0x00381f0004067f89 */ /* 0x000ea800000e0000 */
[----:B------:R-:W3:Y:S04]  /*4680*/  SHFL.IDX PT, R5, R5, RZ, 0x181f ;  /* 0x00181fff05057589 */ /* 0x000ee800000e0000 */
[----:B------:R-:W4:Y:S01]  /*4690*/  SHFL.IDX PT, R4, R4, RZ, 0x181f ;  /* 0x00181fff04047589 */ /* 0x000f2200000e0000 */
[----:B-1----:R-:W-:-:S04]  /*46a0*/  IADD3 R16, P2, P0, R16, R7, R2 ;  /* 0x0000000710107210 */ /* 0x002fc8000785e002 */
[----:B--2---:R-:W-:Y:S02]  /*46b0*/  IADD3.X R17, RZ, R6, R145, P2, P0 ;  /* 0x00000006ff117210 */ /* 0x004fe400017e0491 */
[----:B------:R-:W-:-:S04]  /*46c0*/  IADD3 R14, P2, P0, R14, R7, R12 ;  /* 0x000000070e0e7210 */ /* 0x000fc8000785e00c */
[----:B------:R-:W-:Y:S02]  /*46d0*/  IADD3.X R15, RZ, R6, R13, P2, P0 ;  /* 0x00000006ff0f7210 */ /* 0x000fe400017e040d */
[----:B------:R-:W-:-:S04]  /*46e0*/  IADD3 R18, P2, P0, R8, R7, R9 ;  /* 0x0000000708127210 */ /* 0x000fc8000785e009 */
[----:B------:R-:W-:Y:S02]  /*46f0*/  IADD3.X R19, RZ, R6, R11, P2, P0 ;  /* 0x00000006ff137210 */ /* 0x000fe400017e040b */
[----:B---3--:R-:W-:-:S05]  /*4700*/  IADD3 R6, P0, R5, R2, RZ ;  /* 0x0000000205067210 */ /* 0x008fca0007f1e0ff */
[----:B----4-:R-:W-:Y:S01]  /*4710*/  IMAD.X R7, R4, 0x1, R145, P0 ;  /* 0x0000000104077824 */ /* 0x010fe200000e0691 */
        /* <DEDUP_REMOVED lines=13> */
.L_x_736:
[----:B------:R-:W-:Y:S01]  /*47f0*/  ISETP.GE.AND P0, PT, R148, 0x41, PT ;  /* 0x000000419400780c */ /* 0x000fe20003f06270 */
[----:B------:R-:W0:-:S12]  /*4800*/  LDGDEPBAR ;  /* 0x00000000000079af */ /* 0x000e180000000000 */
[----:B------:R-:W-:Y:S05]  /*4810*/  @!P0 BRA `(.L_x_737) ;  /* 0x0000306000008947 */ /* 0x000fea0003800000 */
[----:B------:R-:W-:Y:S01]  /*4820*/  SHF.L.U64.HI R212, R198, 0x1, R133 ;  /* 0x00000001c6d47819 */ /* 0x000fe20000010285 */
[----:B------:R-:W-:Y:S01]  /*4830*/  IMAD.MOV.U32 R0, RZ, RZ, R3 ;  /* 0x000000ffff007224 */ /* 0x000fe200078e0003 */
[----:B------:R-:W-:Y:S01]  /*4840*/  IADD3 R216, R146, -0x2, RZ ;  /* 0xfffffffe92d87810 */ /* 0x000fe20007ffe0ff */
[----:B------:R-:W-:Y:S01]  /*4850*/  IMAD.MOV.U32 R133, RZ, RZ, R132 ;  /* 0x000000ffff857224 */ /* 0x000fe200078e0084 */
[C---:B------:R-:W-:Y:S01]  /*4860*/  SHF.L.U64.HI R214, R199.reuse, 0x1, R134 ;  /* 0x00000001c7d67819 */ /* 0x040fe20000010286 */
[----:B------:R-:W-:Y:S01]  /*4870*/  IMAD.SHL.U32 R211, R198, 0x2, RZ ;  /* 0x00000002c6d37824 */ /* 0x000fe200078e00ff */
[----:B------:R-:W-:Y:S01]  /*4880*/  SHF.L.U32 R213, R199, 0x1, RZ ;  /* 0x00000001c7d57819 */ /* 0x000fe200000006ff */
[----:B------:R-:W-:Y:S02]  /*4890*/  UMOV UR11, URZ ;  /* 0x0000003f000b7c82 */ /* 0x000fe40008000000 */
[----:B------:R-:W-:Y:S02]  /*48a0*/  UMOV UR5, 0x1 ;  /* 0x0000000100057882 */ /* 0x000fe40000000000 */
[----:B------:R-:W-:-:S03]  /*48b0*/  SEL R134, R135, 0xffffffe0, !P1 ;  /* 0xffffffe087867807 */ /* 0x000fc60004800000 */
.L_x_740:
[----:B------:R-:W-:Y:S04]  /*48c0*/  DEPBAR.LE SB0, 0x2 ;  /* 0x000080800000791a */ /* 0x000fe80000000000 */
[----:B------:R-:W-:Y:S01]  /*48d0*/  BAR.SYNC.DEFER_BLOCKING 0x0 ;  /* 0x0000000000007b1d */ /* 0x000fe20000010000 */
[----:B------:R-:W-:Y:S01]  /*48e0*/  UIMAD UR4, UR5, 0x6000, URZ ;  /* 0x00006000050478a4 */ /* 0x000fe2000f8e023f */
[----:B------:R-:W-:Y:S05]  /*48f0*/  ISETP.NE.AND P0, PT, R216, RZ, PT ;  /* 0x000000ffd800720c */ /* 0x000fea0003f05270 */
[----:B------:R-:W-:Y:S05]  /*4900*/  IADD3 R180, R192, UR4, RZ ;  /* 0x00000004c0b47c10 */ /* 0x000fea000fffe0ff */
[----:B------:R-:W-:Y:S01]  /*4910*/  IMAD.IADD R132, R134, 0x1, R180 ;  /* 0x0000000186847824 */ /* 0x000fe200078e02b4 */
[----:B------:R2:W3:Y:S04]  /*4920*/  LDSM.16.M88.4 R136, [R191] ;  /* 0x00000000bf88783b */ /* 0x0004e80000000200 */
[----:B------:R2:W4:Y:S04]  /*4930*/  LDSM.16.M88.4 R140, [R192+UR4+0xc100] ;  /* 0x00c10004c08c783b */ /* 0x0005280008000200 */
[----:B-1----:R2:W1:Y:S04]  /*4940*/  LDSM.16.M88.4 R144, [R192+UR4+0xc900] ;  /* 0x00c90004c090783b */ /* 0x0024680008000200 */
[----:B------:R2:W1:Y:S04]  /*4950*/  LDSM.16.M88.4 R148, [R192+UR4+0xd100] ;  /* 0x00d10004c094783b */ /* 0x0004680008000200 */
[----:B------:R2:W1:Y:S04]  /*4960*/  LDSM.16.M88.4 R152, [R192+UR4+0xd900] ;  /* 0x00d90004c098783b */ /* 0x0004680008000200 */
[----:B------:R2:W1:Y:S04]  /*4970*/  LDSM.16.M88.4 R156, [R189] ;  /* 0x00000000bd9c783b */ /* 0x0004680000000200 */
[----:B------:R2:W1:Y:S04]  /*4980*/  LDSM.16.M88.4 R160, [R132+0xc100] ;  /* 0x00c1000084a0783b */ /* 0x0004680000000200 */
[----:B------:R2:W1:Y:S04]  /*4990*/  LDSM.16.M88.4 R164, [R132+0xc900] ;  /* 0x00c9000084a4783b */ /* 0x0004680000000200 */
[----:B------:R2:W1:Y:S04]  /*49a0*/  LDSM.16.M88.4 R168, [R132+0xd100] ;  /* 0x00d1000084a8783b */ /* 0x0004680000000200 */
[----:B------:R2:W1:Y:S01]  /*49b0*/  LDSM.16.M88.4 R172, [R132+0xd900] ;  /* 0x00d9000084ac783b */ /* 0x0004620000000200 */
[----:B------:R-:W-:-:S05]  /*49c0*/  @!P0 BRA `(.L_x_738) ;  /* 0x0000031000008947 */ /* 0x000fca0003800000 */
[----:B------:R-:W-:Y:S01]  /*49d0*/  SHF.R.S32.HI R3, RZ, 0x1f, R197 ;  /* 0x0000001fff037819 */ /* 0x000fe200000114c5 */
[----:B------:R-:W-:Y:S01]  /*49e0*/  IMAD.WIDE.U32 R4, R197, c[0x0][0x208], RZ ;  /* 0x00008200c5047a25 */ /* 0x000fe200078e00ff */
[----:B------:R-:W-:Y:S02]  /*49f0*/  SHF.R.S32.HI R2, RZ, 0x1f, R196 ;  /* 0x0000001fff027819 */ /* 0x000fe400000114c4 */
[----:B------:R-:W-:Y:S01]  /*4a00*/  SEL R6, RZ, 0x10, P5 ;  /* 0x00000010ff067807 */ /* 0x000fe20002800000 */
[----:B------:R-:W-:Y:S02]  /*4a10*/  IMAD R3, R3, c[0x0][0x208], RZ ;  /* 0x0000820003037a24 */ /* 0x000fe400078e02ff */
[----:B------:R-:W-:Y:S01]  /*4a20*/  IMAD R2, R2, c[0x0][0x218], RZ ;  /* 0x0000860002027a24 */ /* 0x000fe200078e02ff */
[C---:B------:R-:W-:Y:S01]  /*4a30*/  IADD3 R12, -R6.reuse, 0x10, RZ ;  /* 0x00000010060c7810 */ /* 0x040fe20007ffe1ff */
[----:B------:R-:W-:Y:S01]  /*4a40*/  IMAD R3, R197, c[0x0][0x20c], R3 ;  /* 0x00008300c5037a24 */ /* 0x000fe200078e0203 */
[----:B------:R-:W-:Y:S01]  /*4a50*/  ISETP.NE.U32.AND P2, PT, R6, RZ, PT ;  /* 0x000000ff0600720c */ /* 0x000fe20003f45070 */
[----:B------:R-:W-:Y:S01]  /*4a60*/  IMAD R2, R196, c[0x0][0x21c], R2 ;  /* 0x00008700c4027a24 */ /* 0x000fe200078e0202 */
[----:B------:R-:W-:Y:S01]  /*4a70*/  LOP3.LUT R12, R12, 0xf, RZ, 0xc0, !PT ;  /* 0x0000000f0c0c7812 */ /* 0x000fe200078ec0ff */
[----:B------:R-:W-:Y:S04]  /*4a80*/  IMAD.IADD R5, R5, 0x1, R3 ;  /* 0x0000000105057824 */ /* 0x000fe800078e0203 */
[----:B------:R-:W-:Y:S05]  /*4a90*/  IMAD.WIDE.U32 R4, R196, c[0x0][0x218], R4 ;  /* 0x00008600c4047a25 */ /* 0x000fea00078e0004 */
[----:B------:R-:W-:Y:S04]  /*4aa0*/  IADD3 R3, P0, R4, UR16, RZ ;  /* 0x0000001004037c10 */ /* 0x000fe8000ff1e0ff */
[----:B------:R-:W-:Y:S02]  /*4ab0*/  IADD3.X R2, R5, UR10, R2, P0, !PT ;  /* 0x0000000a05027c10 */ /* 0x000fe400087fe402 */
[C---:B------:R-:W-:Y:S02]  /*4ac0*/  LEA R14, P0, R3.reuse, c[0x0][0x1f8], 0x1 ;  /* 0x00007e00030e7a11 */ /* 0x040fe400078008ff */
[----:B------:R-:W-:Y:S02]  /*4ad0*/  SEL R5, RZ, 0x10, P4 ;  /* 0x00000010ff057807 */ /* 0x000fe40002000000 */
[----:B------:R-:W-:Y:S01]  /*4ae0*/  LEA.HI.X R10, R3, c[0x0][0x1fc], R2, 0x1, P0 ;  /* 0x00007f00030a7a11 */ /* 0x000fe200000f0c02 */
[----:B------:R-:W5:Y:S01]  /*4af0*/  SHFL.IDX PT, R7, R14, 0x1, 0x181f ;  /* 0x00381f000e077f89 */ /* 0x000f6200000e0000 */
[----:B------:R-:W-:Y:S02]  /*4b00*/  SEL R3, RZ, 0x10, P6 ;  /* 0x00000010ff037807 */ /* 0x000fe40003000000 */
[----:B------:R-:W-:Y:S01]  /*4b10*/  IADD3 R4, -R5, 0x10, RZ ;  /* 0x0000001005047810 */ /* 0x000fe20007ffe1ff */
[----:B------:R-:W2:Y:S01]  /*4b20*/  SHFL.IDX PT, R9, R10, 0x1, 0x181f ;  /* 0x00381f000a097f89 */ /* 0x000ea200000e0000 */
[----:B------:R-:W-:Y:S02]  /*4b30*/  IADD3 R2, -R3, 0x10, RZ ;  /* 0x0000001003027810 */ /* 0x000fe40007ffe1ff */
[----:B------:R-:W-:Y:S01]  /*4b40*/  LOP3.LUT R4, R4, 0xf, RZ, 0xc0, !PT ;  /* 0x0000000f04047812 */ /* 0x000fe200078ec0ff */
[----:B------:R4:W3:Y:S01]  /*4b50*/  SHFL.IDX PT, R8, R14, RZ, 0x181f ;  /* 0x00181fff0e087589 */ /* 0x0008e200000e0000 */
[----:B------:R-:W-:Y:S03]  /*4b60*/  LOP3.LUT R2, R2, 0xf, RZ, 0xc0, !PT ;  /* 0x0000000f02027812 */ /* 0x000fe600078ec0ff */
[----:B------:R-:W1:Y:S01]  /*4b70*/  SHFL.IDX PT, R11, R10, RZ, 0x181f ;  /* 0x00181fff0a0b7589 */ /* 0x000e6200000e0000 */
[----:B-----5:R-:W-:Y:S04]  /*4b80*/  IADD3 R12, P1, P0, R12, R7, R208 ;  /* 0x000000070c0c7210 */ /* 0x020fe8000783e0d0 */
[----:B--2---:R-:W-:Y:S02]  /*4b90*/  IADD3.X R13, RZ, R9, R209, P1, P0 ;  /* 0x00000009ff0d7210 */ /* 0x004fe40000fe04d1 */
[----:B----4-:R-:W-:Y:S04]  /*4ba0*/  IADD3 R14, P1, P0, R4, R7, R213 ;  /* 0x00000007040e7210 */ /* 0x010fe8000783e0d5 */
[----:B------:R-:W-:Y:S02]  /*4bb0*/  IADD3.X R15, RZ, R9, R214, P1, P0 ;  /* 0x00000009ff0f7210 */ /* 0x000fe40000fe04d6 */
[----:B------:R-:W-:Y:S01]  /*4bc0*/  IADD3 R16, P1, P0, R2, R7, R211 ;  /* 0x0000000702107210 */ /* 0x000fe2000783e0d3 */
[----:B------:R-:W-:Y:S03]  /*4bd0*/  IMAD.U32 R2, RZ, RZ, UR11 ;  /* 0x0000000bff027e24 */ /* 0x000fe6000f8e00ff */
[----:B------:R-:W-:Y:S01]  /*4be0*/  IADD3.X R17, RZ, R9, R212, P1, P0 ;  /* 0x00000009ff117210 */ /* 0x000fe20000fe04d4 */
[----:B------:R-:W-:Y:S01]  /*4bf0*/  IMAD R7, R2, 0x6000, R195 ;  /* 0x0000600002077824 */ /* 0x000fe200078e02c3 */
[----:B---3--:R-:W-:Y:S02]  /*4c00*/  IADD3 R20, P1, R208, R8, RZ ;  /* 0x00000008d0147210 */ /* 0x008fe40007f3e0ff */
[C---:B------:R-:W-:Y:S03]  /*4c10*/  IADD3 R18, P0, R8.reuse, R213, RZ ;  /* 0x000000d508127210 */ /* 0x040fe60007f1e0ff */
[----:B-1----:R-:W-:Y:S01]  /*4c20*/  IMAD.X R21, R209, 0x1, R11, P1 ;  /* 0x00000001d1157824 */ /* 0x002fe200008e060b */
[----:B------:R-:W-:Y:S01]  /*4c30*/  ISETP.NE.U32.AND P1, PT, R5, RZ, PT ;  /* 0x000000ff0500720c */ /* 0x000fe20003f25070 */
[C---:B------:R-:W-:Y:S01]  /*4c40*/  IMAD.X R19, R11.reuse, 0x1, R214, P0 ;  /* 0x000000010b137824 */ /* 0x040fe200000e06d6 */
[----:B------:R-:W-:Y:S02]  /*4c50*/  IADD3 R8, P0, R8, R211, RZ ;  /* 0x000000d308087210 */ /* 0x000fe40007f1e0ff */
[----:B------:R1:W-:Y:S03]  /*4c60*/  LDGSTS.E.BYPASS.LTC128B.128 [R7], [R20.64], !P5 ;  /* 0x0000000014077fae */ /* 0x0003e6000e901d4c */
[----:B------:R-:W-:Y:S01]  /*4c70*/  IMAD.X R9, R11, 0x1, R212, P0 ;  /* 0x000000010b097824 */ /* 0x000fe200000e06d4 */
[----:B------:R1:W-:Y:S01]  /*4c80*/  LDGSTS.E.BYPASS.LTC128B.128 [R7+0x2000], [R18.64], !P4 ;  /* 0x0200000012077fae */ /* 0x0003e2000e101d4c */
[----:B------:R-:W-:Y:S03]  /*4c90*/  ISETP.NE.U32.AND P0, PT, R3, RZ, PT ;  /* 0x000000ff0300720c */ /* 0x000fe60003f05070 */
[----:B------:R1:W-:Y:S04]  /*4ca0*/  LDGSTS.E.BYPASS.LTC128B.128 [R7+0x4000], [R8.64], !P6 ;  /* 0x0400000008077fae */ /* 0x0003e8000f101d4c */
[----:B------:R1:W-:Y:S04]  /*4cb0*/  LDGSTS.E.BYPASS.LTC128B.128.ZFILL [R7+0x1000], [R12.64], P2 ;  /* 0x010000000c077fae */ /* 0x0003e80009141d4c */
[----:B------:R1:W-:Y:S04]  /*4cc0*/  LDGSTS.E.BYPASS.LTC128B.128.ZFILL [R7+0x3000], [R14.64], P1 ;  /* 0x030000000e077fae */ /* 0x0003e80008941d4c */
[----:B------:R1:W-:Y:S02]  /*4cd0*/  LDGSTS.E.BYPASS.LTC128B.128.ZFILL [R7+0x5000], [R16.64], P0 ;  /* 0x0500000010077fae */ /* 0x0003e40008141d4c */
.L_x_738:
[C---:B-1-34-:R-:W-:Y:S01]  /*4ce0*/  HMMA.16816.F32 R4, R136.reuse, R140, RZ ;  /* 0x0000008c8804723c */ /* 0x05afe200000018ff */
[----:B------:R-:W0:Y:S01]  /*4cf0*/  LDGDEPBAR ;  /* 0x00000000000079af */ /* 0x000e220000000000 */
[----:B------:R-:W-:Y:S01]  /*4d00*/  UIADD3 UR18, UR11, 0x1, URZ ;  /* 0x000000010b127890 */ /* 0x000fe2000fffe03f */
[----:B------:R-:W-:Y:S01]  /*4d10*/  ISETP.GE.AND P0, PT, R216, 0x2, PT ;  /* 0x00000002d800780c */ /* 0x000fe20003f06270 */
[----:B------:R-:W-:Y:S01]  /*4d20*/  UISETP.GE.AND UP0, UPT, UR11, 0x1, UPT ;  /* 0x000000010b00788c */ /* 0x000fe2000bf06270 */
[C---:B------:R-:W-:Y:S02]  /*4d30*/  IADD3 R193, R187.reuse, R180, RZ ;  /* 0x000000b4bbc17210 */ /* 0x040fe40007ffe0ff */
[----:B------:R-:W-:Y:S01]  /*4d40*/  IADD3 R2, R187, R132, RZ ;  /* 0x00000084bb027210 */ /* 0x000fe20007ffe0ff */
[C---:B------:R-:W-:Y:S01]  /*4d50*/  HMMA.16816.F32 R8, R136.reuse, R142, RZ ;  /* 0x0000008e8808723c */ /* 0x040fe200000018ff */
[----:B------:R-:W-:Y:S01]  /*4d60*/  LDSM.16.M88.4 R140, [R188] ;  /* 0x00000000bc8c783b */ /* 0x000fe20000000200 */
[----:B------:R-:W-:Y:S02]  /*4d70*/  USEL UR11, UR18, URZ, !UP0 ;  /* 0x0000003f120b7287 */ /* 0x000fe4000c000000 */
[----:B------:R-:W-:Y:S04]  /*4d80*/  IADD3 R3, R134, R180, R187 ;  /* 0x000000b486037210 */ /* 0x000fe80007ffe0bb */
[C---:B------:R-:W-:Y:S01]  /*4d90*/  HMMA.16816.F32 R12, R136.reuse, R144, RZ ;  /* 0x00000090880c723c */ /* 0x040fe200000018ff */
[----:B------:R-:W-:Y:S07]  /*4da0*/  LDSM.16.M88.4 R176, [R193+0xe100] ;  /* 0x00e10000c1b0783b */ /* 0x000fee0000000200 */
[C---:B------:R-:W-:Y:S01]  /*4db0*/  HMMA.16816.F32 R16, R136.reuse, R146, RZ ;  /* 0x000000928810723c */ /* 0x040fe200000018ff */
[----:B------:R-:W1:Y:S07]  /*4dc0*/  LDSM.16.M88.4 R144, [R193+0xc100] ;  /* 0x00c10000c190783b */ /* 0x000e6e0000000200 */
[C---:B------:R-:W-:Y:S01]  /*4dd0*/  HMMA.16816.F32 R20, R136.reuse, R148, RZ ;  /* 0x000000948814723c */ /* 0x040fe200000018ff */
[----:B------:R-:W-:Y:S07]  /*4de0*/  LDSM.16.M88.4 R180, [R192+UR4+0x10100] ;  /* 0x01010004c0b4783b */ /* 0x000fee0008000200 */
[C---:B------:R-:W-:Y:S01]  /*4df0*/  HMMA.16816.F32 R24, R136.reuse, R150, RZ ;  /* 0x000000968818723c */ /* 0x040fe200000018ff */
[----:B------:R-:W-:Y:S07]  /*4e00*/  LDSM.16.M88.4 R148, [R193+0xd100] ;  /* 0x00d10000c194783b */ /* 0x000fee0000000200 */
[C---:B------:R-:W-:Y:S08]  /*4e10*/  HMMA.16816.F32 R28, R136.reuse, R152, RZ ;  /* 0x00000098881c723c */ /* 0x040ff000000018ff */
[----:B------:R-:W-:Y:S01]  /*4e20*/  HMMA.16816.F32 R32, R136, R154, RZ ;  /* 0x0000009a8820723c */ /* 0x000fe200000018ff */
[----:B------:R-:W3:Y:S07]  /*4e30*/  LDSM.16.M88.4 R136, [R193+0xc900] ;  /* 0x00c90000c188783b */ /* 0x000eee0000000200 */
[C---:B------:R-:W-:Y:S01]  /*4e40*/  HMMA.16816.F32 R4, R156.reuse, R160, R4 ;  /* 0x000000a09c04723c */ /* 0x040fe20000001804 */
[----:B------:R-:W4:Y:S07]  /*4e50*/  LDSM.16.M88.4 R152, [R193+0xd900] ;  /* 0x00d90000c198783b */ /* 0x000f2e0000000200 */
[C---:B------:R-:W-:Y:S01]  /*4e60*/  HMMA.16816.F32 R8, R156.reuse, R162, R8 ;  /* 0x000000a29c08723c */ /* 0x040fe20000001808 */
[----:B------:R-:W-:Y:S07]  /*4e70*/  LDSM.16.M88.4 R160, [R186] ;  /* 0x00000000baa0783b */ /* 0x000fee0000000200 */
[C---:B------:R-:W-:Y:S08]  /*4e80*/  HMMA.16816.F32 R12, R156.reuse, R164, R12 ;  /* 0x000000a49c0c723c */ /* 0x040ff0000000180c */
[C---:B------:R-:W-:Y:S01]  /*4e90*/  HMMA.16816.F32 R16, R156.reuse, R166, R16 ;  /* 0x000000a69c10723c */ /* 0x040fe20000001810 */
[----:B------:R-:W5:Y:S07]  /*4ea0*/  LDSM.16.M88.4 R164, [R2+0xc100] ;  /* 0x00c1000002a4783b */ /* 0x000f6e0000000200 */
[C---:B------:R-:W-:Y:S08]  /*4eb0*/  HMMA.16816.F32 R20, R156.reuse, R168, R20 ;  /* 0x000000a89c14723c */ /* 0x040ff00000001814 */
[C---:B------:R-:W-:Y:S01]  /*4ec0*/  HMMA.16816.F32 R24, R156.reuse, R170, R24 ;  /* 0x000000aa9c18723c */ /* 0x040fe20000001818 */
[----:B------:R-:W-:Y:S07]  /*4ed0*/  LDSM.16.M88.4 R168, [R132+0xe100] ;  /* 0x00e1000084a8783b */ /* 0x000fee0000000200 */
[C---:B------:R-:W-:Y:S08]  /*4ee0*/  HMMA.16816.F32 R28, R156.reuse, R172, R28 ;  /* 0x000000ac9c1c723c */ /* 0x040ff0000000181c */
[----:B------:R-:W-:Y:S01]  /*4ef0*/  HMMA.16816.F32 R32, R156, R174, R32 ;  /* 0x000000ae9c20723c */ /* 0x000fe20000001820 */
[----:B------:R-:W2:Y:S07]  /*4f00*/  LDSM.16.M88.4 R156, [R2+0xc900] ;  /* 0x00c90000029c783b */ /* 0x000eae0000000200 */
[C---:B-1----:R-:W-:Y:S01]  /*4f10*/  HMMA.16816.F32 R4, R140.reuse, R144, R4 ;  /* 0x000000908c04723c */ /* 0x042fe20000001804 */
[----:B------:R-:W-:Y:S07]  /*4f20*/  LDSM.16.M88.4 R172, [R132+0xe900] ;  /* 0x00e9000084ac783b */ /* 0x000fee0000000200 */
[C---:B------:R-:W-:Y:S01]  /*4f30*/  HMMA.16816.F32 R8, R140.reuse, R146, R8 ;  /* 0x000000928c08723c */ /* 0x040fe20000001808 */
[----:B------:R-:W1:Y:S07]  /*4f40*/  LDSM.16.M88.4 R144, [R2+0xd100] ;  /* 0x00d100000290783b */ /* 0x000e6e0000000200 */
[C---:B---3--:R-:W-:Y:S08]  /*4f50*/  HMMA.16816.F32 R12, R140.reuse, R136, R12 ;  /* 0x000000888c0c723c */ /* 0x048ff0000000180c */
[C---:B------:R-:W-:Y:S01]  /*4f60*/  HMMA.16816.F32 R16, R140.reuse, R138, R16 ;  /* 0x0000008a8c10723c */ /* 0x040fe20000001810 */
[----:B------:R-:W3:Y:S07]  /*4f70*/  LDSM.16.M88.4 R136, [R2+0xd900] ;  /* 0x00d900000288783b */ /* 0x000eee0000000200 */
[C---:B------:R-:W-:Y:S08]  /*4f80*/  HMMA.16816.F32 R20, R140.reuse, R148, R20 ;  /* 0x000000948c14723c */ /* 0x040ff00000001814 */
[C---:B------:R-:W-:Y:S01]  /*4f90*/  HMMA.16816.F32 R24, R140.reuse, R150, R24 ;  /* 0x000000968c18723c */ /* 0x040fe20000001818 */
[----:B------:R-:W-:Y:S07]  /*4fa0*/  LDSM.16.M88.4 R148, [R192+UR4+0xe100] ;  /* 0x00e10004c094783b */ /* 0x000fee0008000200 */
[C---:B----4-:R-:W-:Y:S08]  /*4fb0*/  HMMA.16816.F32 R28, R140.reuse, R152, R28 ;  /* 0x000000988c1c723c */ /* 0x050ff0000000181c */
[----:B------:R-:W-:Y:S01]  /*4fc0*/  HMMA.16816.F32 R32, R140, R154, R32 ;  /* 0x0000009a8c20723c */ /* 0x000fe20000001820 */
[----:B------:R-:W4:Y:S07]  /*4fd0*/  LDSM.16.M88.4 R140, [R191+0x4000] ;  /* 0x00400000bf8c783b */ /* 0x000f2e0000000200 */
[C---:B-----5:R-:W-:Y:S01]  /*4fe0*/  HMMA.16816.F32 R4, R160.reuse, R164, R4 ;  /* 0x000000a4a004723c */ /* 0x060fe20000001804 */
[----:B------:R-:W5:Y:S07]  /*4ff0*/  LDSM.16.M88.4 R152, [R192+UR4+0xe900] ;  /* 0x00e90004c098783b */ /* 0x000f6e0008000200 */
[C---:B------:R-:W-:Y:S01]  /*5000*/  HMMA.16816.F32 R8, R160.reuse, R166, R8 ;  /* 0x000000a6a008723c */ /* 0x040fe20000001808 */
[----:B------:R-:W-:Y:S07]  /*5010*/  LDSM.16.M88.4 R164, [R192+UR4+0xf900] ;  /* 0x00f90004c0a4783b */ /* 0x000fee0008000200 */
[C---:B--2---:R-:W-:Y:S08]  /*5020*/  HMMA.16816.F32 R12, R160.reuse, R156, R12 ;  /* 0x0000009ca00c723c */ /* 0x044ff0000000180c */
[C---:B------:R-:W-:Y:S01]  /*5030*/  HMMA.16816.F32 R16, R160.reuse, R158, R16 ;  /* 0x0000009ea010723c */ /* 0x040fe20000001810 */
[----:B------:R-:W2:Y:S07]  /*5040*/  LDSM.16.M88.4 R156, [R192+UR4+0xf100] ;  /* 0x00f10004c09c783b */ /* 0x000eae0008000200 */
[C---:B-1----:R-:W-:Y:S08]  /*5050*/  HMMA.16816.F32 R20, R160.reuse, R144, R20 ;  /* 0x00000090a014723c */ /* 0x042ff00000001814 */
[C---:B------:R-:W-:Y:S01]  /*5060*/  HMMA.16816.F32 R24, R160.reuse, R146, R24 ;  /* 0x00000092a018723c */ /* 0x040fe20000001818 */
[----:B------:R-:W1:Y:S07]  /*5070*/  LDSM.16.M88.4 R144, [R189+0x4000] ;  /* 0x00400000bd90783b */ /* 0x000e6e0000000200 */
[C---:B---3--:R-:W-:Y:S08]  /*5080*/  HMMA.16816.F32 R28, R160.reuse, R136, R28 ;  /* 0x00000088a01c723c */ /* 0x048ff0000000181c */
[----:B------:R-:W-:Y:S01]  /*5090*/  HMMA.16816.F32 R32, R160, R138, R32 ;  /* 0x0000008aa020723c */ /* 0x000fe20000001820 */
[----:B------:R-:W3:Y:S07]  /*50a0*/  LDSM.16.M88.4 R136, [R132+0xf100] ;  /* 0x00f100008488783b */ /* 0x000eee0000000200 */
[C---:B----4-:R-:W-:Y:S01]  /*50b0*/  HMMA.16816.F32 R4, R140.reuse, R148, R4 ;  /* 0x000000948c04723c */ /* 0x050fe20000001804 */
[----:B------:R-:W-:Y:S07]  /*50c0*/  LDSM.16.M88.4 R160, [R188+0x4000] ;  /* 0x00400000bca0783b */ /* 0x000fee0000000200 */
[C---:B------:R-:W-:Y:S01]  /*50d0*/  HMMA.16816.F32 R8, R140.reuse, R150, R8 ;  /* 0x000000968c08723c */ /* 0x040fe20000001808 */
[----:B------:R-:W4:Y:S07]  /*50e0*/  LDSM.16.M88.4 R148, [R132+0xf900] ;  /* 0x00f900008494783b */ /* 0x000f2e0000000200 */
[C---:B-----5:R-:W-:Y:S08]  /*50f0*/  HMMA.16816.F32 R12, R140.reuse, R152, R12 ;  /* 0x000000988c0c723c */ /* 0x060ff0000000180c */
[C---:B------:R-:W-:Y:S01]  /*5100*/  HMMA.16816.F32 R16, R140.reuse, R154, R16 ;  /* 0x0000009a8c10723c */ /* 0x040fe20000001810 */
[----:B------:R-:W-:Y:S07]  /*5110*/  LDSM.16.M88.4 R152, [R193+0xf100] ;  /* 0x00f10000c198783b */ /* 0x000fee0000000200 */
[C---:B--2---:R-:W-:Y:S08]  /*5120*/  HMMA.16816.F32 R20, R140.reuse, R156, R20 ;  /* 0x0000009c8c14723c */ /* 0x044ff00000001814 */
        /* <DEDUP_REMOVED lines=9> */
[C---:B------:R-:W-:Y:S08]  /*51c0*/  HMMA.16816.F32 R12, R144.reuse, R172, R12 ;  /* 0x000000ac900c723c */ /* 0x040ff0000000180c */
[C---:B------:R-:W-:Y:S01]  /*51d0*/  HMMA.16816.F32 R16, R144.reuse, R174, R16 ;  /* 0x000000ae9010723c */ /* 0x040fe20000001810 */
[----:B------:R-:W-:Y:S07]  /*51e0*/  LDSM.16.M88.4 R172, [R191+0x8000] ;  /* 0x00800000bfac783b */ /* 0x000fee0000000200 */
[C---:B---3--:R-:W-:Y:S08]  /*51f0*/  HMMA.16816.F32 R20, R144.reuse, R136, R20 ;  /* 0x000000889014723c */ /* 0x048ff00000001814 */
[C---:B------:R-:W-:Y:S01]  /*5200*/  HMMA.16816.F32 R24, R144.reuse, R138, R24 ;  /* 0x0000008a9018723c */ /* 0x040fe20000001818 */
[----:B------:R-:W3:Y:S07]  /*5210*/  LDSM.16.M88.4 R136, [R3+0xe900] ;  /* 0x00e900000388783b */ /* 0x000eee0000000200 */
[C---:B----4-:R-:W-:Y:S08]  /*5220*/  HMMA.16816.F32 R28, R144.reuse, R148, R28 ;  /* 0x00000094901c723c */ /* 0x050ff0000000181c */
[----:B------:R-:W-:Y:S01]  /*5230*/  HMMA.16816.F32 R32, R144, R150, R32 ;  /* 0x000000969020723c */ /* 0x000fe20000001820 */
[----:B------:R-:W4:Y:S07]  /*5240*/  LDSM.16.M88.4 R144, [R3+0xf100] ;  /* 0x00f100000390783b */ /* 0x000f2e0000000200 */
[C---:B------:R-:W-:Y:S01]  /*5250*/  HMMA.16816.F32 R4, R160.reuse, R176, R4 ;  /* 0x000000b0a004723c */ /* 0x040fe20000001804 */
[----:B------:R-:W5:Y:S07]  /*5260*/  LDSM.16.M88.4 R148, [R3+0xf900] ;  /* 0x00f900000394783b */ /* 0x000f6e0000000200 */
[C---:B------:R-:W-:Y:S01]  /*5270*/  HMMA.16816.F32 R8, R160.reuse, R178, R8 ;  /* 0x000000b2a008723c */ /* 0x040fe20000001808 */
[----:B------:R-:W-:Y:S07]  /*5280*/  LDSM.16.M88.4 R176, [R132+0x10100] ;  /* 0x0101000084b0783b */ /* 0x000fee0000000200 */
[C---:B--2---:R-:W-:Y:S08]  /*5290*/  HMMA.16816.F32 R12, R160.reuse, R140, R12 ;  /* 0x0000008ca00c723c */ /* 0x044ff0000000180c */
[C---:B------:R-:W-:Y:S01]  /*52a0*/  HMMA.16816.F32 R16, R160.reuse, R142, R16 ;  /* 0x0000008ea010723c */ /* 0x040fe20000001810 */
[----:B------:R-:W2:Y:S07]  /*52b0*/  LDSM.16.M88.4 R140, [R192+UR4+0x10900] ;  /* 0x01090004c08c783b */ /* 0x000eae0008000200 */
[C---:B------:R-:W-:Y:S08]  /*52c0*/  HMMA.16816.F32 R20, R160.reuse, R152, R20 ;  /* 0x00000098a014723c */ /* 0x040ff00000001814 */
[C---:B------:R-:W-:Y:S01]  /*52d0*/  HMMA.16816.F32 R24, R160.reuse, R154, R24 ;  /* 0x0000009aa018723c */ /* 0x040fe20000001818 */
[----:B------:R-:W2:Y:S07]  /*52e0*/  LDSM.16.M88.4 R152, [R192+UR4+0x11100] ;  /* 0x01110004c098783b */ /* 0x000eae0008000200 */
[C---:B------:R-:W-:Y:S08]  /*52f0*/  HMMA.16816.F32 R28, R160.reuse, R156, R28 ;  /* 0x0000009ca01c723c */ /* 0x040ff0000000181c */
[----:B------:R-:W-:Y:S01]  /*5300*/  HMMA.16816.F32 R32, R160, R158, R32 ;  /* 0x0000009ea020723c */ /* 0x000fe20000001820 */
[----:B------:R-:W2:Y:S07]  /*5310*/  LDSM.16.M88.4 R156, [R192+UR4+0x11900] ;  /* 0x01190004c09c783b */ /* 0x000eae0008000200 */
[C---:B-1----:R-:W-:Y:S01]  /*5320*/  HMMA.16816.F32 R4, R164.reuse, R168, R4 ;  /* 0x000000a8a404723c */ /* 0x042fe20000001804 */
[----:B------:R-:W1:Y:S07]  /*5330*/  LDSM.16.M88.4 R160, [R189+0x8000] ;  /* 0x00800000bda0783b */ /* 0x000e6e0000000200 */
        /* <DEDUP_REMOVED lines=21> */
[C---:B------:R-:W-:Y:S08]  /*5490*/  HMMA.16816.F32 R28, R172.reuse, R156, R28 ;  /* 0x0000009cac1c723c */ /* 0x040ff0000000181c */
[----:B------:R-:W-:Y:S01]  /*54a0*/  HMMA.16816.F32 R32, R172, R158, R32 ;  /* 0x0000009eac20723c */ /* 0x000fe20000001820 */
[----:B------:R-:W2:Y:S07]  /*54b0*/  LDSM.16.M88.4 R156, [R193+0x11900] ;  /* 0x01190000c19c783b */ /* 0x000eae0000000200 */
[C---:B-1----:R-:W-:Y:S01]  /*54c0*/  HMMA.16816.F32 R4, R160.reuse, R176, R4 ;  /* 0x000000b0a004723c */ /* 0x042fe20000001804 */
[----:B------:R-:W1:Y:S07]  /*54d0*/  LDSM.16.M88.4 R172, [R186+0x8000] ;  /* 0x00800000baac783b */ /* 0x000e6e0000000200 */
[C---:B------:R-:W-:Y:S08]  /*54e0*/  HMMA.16816.F32 R8, R160.reuse, R178, R8 ;  /* 0x000000b2a008723c */ /* 0x040ff00000001808 */
[C---:B---3--:R-:W-:Y:S08]  /*54f0*/  HMMA.16816.F32 R12, R160.reuse, R136, R12 ;  /* 0x00000088a00c723c */ /* 0x048ff0000000180c */
[C---:B------:R-:W-:Y:S01]  /*5500*/  HMMA.16816.F32 R16, R160.reuse, R138, R16 ;  /* 0x0000008aa010723c */ /* 0x040fe20000001810 */
[----:B------:R-:W3:Y:S07]  /*5510*/  LDSM.16.M88.4 R136, [R3+0x10900] ;  /* 0x010900000388783b */ /* 0x000eee0000000200 */
[C---:B----4-:R-:W-:Y:S08]  /*5520*/  HMMA.16816.F32 R20, R160.reuse, R144, R20 ;  /* 0x00000090a014723c */ /* 0x050ff00000001814 */
[C---:B------:R-:W-:Y:S08]  /*5530*/  HMMA.16816.F32 R24, R160.reuse, R146, R24 ;  /* 0x00000092a018723c */ /* 0x040ff00000001818 */
[C---:B-----5:R-:W-:Y:S08]  /*5540*/  HMMA.16816.F32 R28, R160.reuse, R148, R28 ;  /* 0x00000094a01c723c */ /* 0x060ff0000000181c */
[----:B------:R-:W-:Y:S08]  /*5550*/  HMMA.16816.F32 R32, R160, R150, R32 ;  /* 0x00000096a020723c */ /* 0x000ff00000001820 */
[C---:B------:R-:W-:Y:S08]  /*5560*/  HMMA.16816.F32 R4, R164.reuse, R168, R4 ;  /* 0x000000a8a404723c */ /* 0x040ff00000001804 */
[C---:B------:R-:W-:Y:S08]  /*5570*/  HMMA.16816.F32 R8, R164.reuse, R170, R8 ;  /* 0x000000aaa408723c */ /* 0x040ff00000001808 */
[C---:B--2---:R-:W-:Y:S08]  /*5580*/  HMMA.16816.F32 R12, R164.reuse, R140, R12 ;  /* 0x0000008ca40c723c */ /* 0x044ff0000000180c */
[C---:B------:R-:W-:Y:S01]  /*5590*/  HMMA.16816.F32 R16, R164.reuse, R142, R16 ;  /* 0x0000008ea410723c */ /* 0x040fe20000001810 */
[----:B------:R-:W2:Y:S07]  /*55a0*/  LDSM.16.M88.4 R140, [R3+0x11100] ;  /* 0x01110000038c783b */ /* 0x000eae0000000200 */
        /* <DEDUP_REMOVED lines=8> */
[----:B------:R-:W1:Y:S01]  /*5630*/  LDSM.16.M88.4 R136, [R3+0x11900] ;  /* 0x011900000388783b */ /* 0x000e620000000200 */
[----:B------:R-:W-:Y:S04]  /*5640*/  DEPBAR.LE SB0, 0x2 ;  /* 0x000080800000791a */ /* 0x000fe80000000000 */
[----:B------:R-:W-:Y:S02]  /*5650*/  FMUL.FTZ R170, R4, c[0x0][0x320] ;  /* 0x0000c80004aa7a20 */ /* 0x000fe40000410000 */
[C---:B--2---:R-:W-:Y:S04]  /*5660*/  HMMA.16816.F32 R20, R172.reuse, R140, R20 ;  /* 0x0000008cac14723c */ /* 0x044fe80000001814 */
[----:B------:R-:W2:Y:S01]  /*5670*/  MUFU.TANH R170, R170 ;  /* 0x000000aa00aa7308 */ /* 0x000ea20000002400 */
[----:B------:R-:W-:Y:S01]  /*5680*/  FMUL.FTZ R155, R5, c[0x0][0x320] ;  /* 0x0000c800059b7a20 */ /* 0x000fe20000410000 */
[----:B------:R-:W-:Y:S01]  /*5690*/  BAR.SYNC.DEFER_BLOCKING 0x0 ;  /* 0x0000000000007b1d */ /* 0x000fe20000010000 */
[----:B------:R-:W-:Y:S01]  /*56a0*/  FMUL.FTZ R169, R6, c[0x0][0x320] ;  /* 0x0000c80006a97a20 */ /* 0x000fe20000410000 */
[C---:B------:R-:W-:Y:S04]  /*56b0*/  HMMA.16816.F32 R24, R172.reuse, R142, R24 ;  /* 0x0000008eac18723c */ /* 0x040fe80000001818 */
[----:B------:R-:W-:Y:S02]  /*56c0*/  FMUL.FTZ R171, R8, c[0x0][0x320] ;  /* 0x0000c80008ab7a20 */ /* 0x000fe40000410000 */
[----:B------:R-:W-:Y:S02]  /*56d0*/  FMUL.FTZ R168, R7, c[0x0][0x320] ;  /* 0x0000c80007a87a20 */ /* 0x000fe40000410000 */
[----:B------:R-:W-:Y:S04]  /*56e0*/  FMUL.FTZ R223, R9, c[0x0][0x320] ;  /* 0x0000c80009df7a20 */ /* 0x000fe80000410000 */
[----:B------:R-:W-:Y:S02]  /*56f0*/  FMUL.FTZ R228, R10, c[0x0][0x320] ;  /* 0x0000c8000ae47a20 */ /* 0x000fe40000410000 */
[----:B------:R-:W-:Y:S02]  /*5700*/  FMUL.FTZ R178, R11, c[0x0][0x320] ;  /* 0x0000c8000bb27a20 */ /* 0x000fe40000410000 */
[----:B------:R-:W-:Y:S02]  /*5710*/  FMUL.FTZ R177, R12, c[0x0][0x320] ;  /* 0x0000c8000cb17a20 */ /* 0x000fe40000410000 */
[----:B------:R-:W-:Y:S02]  /*5720*/  FMUL.FTZ R179, R13, c[0x0][0x320] ;  /* 0x0000c8000db37a20 */ /* 0x000fe40000410000 */
[----:B------:R-:W-:Y:S01]  /*5730*/  FMUL.FTZ R218, R14, c[0x0][0x320] ;  /* 0x0000c8000eda7a20 */ /* 0x000fe20000410000 */
[----:B--2---:R-:W-:Y:S01]  /*5740*/  FMNMX.FTZ R2, R170, R133, !PT ;  /* 0x00000085aa027209 */ /* 0x004fe20007810000 */
[----:B------:R-:W2:Y:S01]  /*5750*/  MUFU.TANH R155, R155 ;  /* 0x0000009b009b7308 */ /* 0x000ea20000002400 */
[----:B------:R-:W-:Y:S01]  /*5760*/  LDSM.16.MT88.4 R140, [R184+UR4+0x2900] ;  /* 0x00290004b88c783b */ /* 0x000fe20008004200 */
[----:B------:R-:W-:Y:S01]  /*5770*/  FMUL.FTZ R182, R15, c[0x0][0x320] ;  /* 0x0000c8000fb67a20 */ /* 0x000fe20000410000 */
[C---:B-1----:R-:W-:Y:S03]  /*5780*/  HMMA.16816.F32 R28, R172.reuse, R136, R28 ;  /* 0x00000088ac1c723c */ /* 0x042fe6000000181c */
[----:B------:R-:W-:Y:S02]  /*5790*/  FMUL.FTZ R181, R16, c[0x0][0x320] ;  /* 0x0000c80010b57a20 */ /* 0x000fe40000410000 */
[----:B------:R-:W-:Y:S01]  /*57a0*/  FMUL.FTZ R183, R17, c[0x0][0x320] ;  /* 0x0000c80011b77a20 */ /* 0x000fe20000410000 */
[----:B------:R-:W-:Y:S01]  /*57b0*/  LDSM.16.MT88.4 R144, [R185+UR4+0x3900] ;  /* 0x00390004b990783b */ /* 0x000fe20008004200 */
[----:B------:R-:W1:Y:S01]  /*57c0*/  MUFU.TANH R169, R169 ;  /* 0x000000a900a97308 */ /* 0x000e620000002400 */
[----:B------:R-:W-:Y:S04]  /*57d0*/  HMMA.16816.F32 R32, R172, R138, R32 ;  /* 0x0000008aac20723c */ /* 0x000fe80000001820 */
[----:B------:R-:W-:Y:S01]  /*57e0*/  FMUL.FTZ R226, R18, c[0x0][0x320] ;  /* 0x0000c80012e27a20 */ /* 0x000fe20000410000 */
[----:B------:R-:W-:Y:S01]  /*57f0*/  IADD3 R137, R185, UR4, RZ ;  /* 0x00000004b9897c10 */ /* 0x000fe2000fffe0ff */
[----:B------:R-:W-:Y:S02]  /*5800*/  FMUL.FTZ R220, R19, c[0x0][0x320] ;  /* 0x0000c80013dc7a20 */ /* 0x000fe40000410000 */
[----:B------:R-:W-:Y:S01]  /*5810*/  FMUL.FTZ R221, R20, c[0x0][0x320] ;  /* 0x0000c80014dd7a20 */ /* 0x000fe20000410000 */
[----:B------:R-:W3:Y:S03]  /*5820*/  MUFU.TANH R168, R168 ;  /* 0x000000a800a87308 */ /* 0x000ee60000002400 */
[----:B------:R-:W-:Y:S01]  /*5830*/  FMUL.FTZ R219, R21, c[0x0][0x320] ;  /* 0x0000c80015db7a20 */ /* 0x000fe20000410000 */
[----:B--2---:R-:W-:Y:S01]  /*5840*/  FMNMX.FTZ R2, R155, R2, !PT ;  /* 0x000000029b027209 */ /* 0x004fe20007810000 */
[----:B------:R-:W-:Y:S02]  /*5850*/  FMUL.FTZ R224, R22, c[0x0][0x320] ;  /* 0x0000c80016e07a20 */ /* 0x000fe40000410000 */
[----:B------:R-:W-:Y:S02]  /*5860*/  FMUL.FTZ R222, R23, c[0x0][0x320] ;  /* 0x0000c80017de7a20 */ /* 0x000fe40000410000 */
[----:B------:R-:W-:Y:S01]  /*5870*/  FMUL.FTZ R167, R24, c[0x0][0x320] ;  /* 0x0000c80018a77a20 */ /* 0x000fe20000410000 */
[----:B------:R-:W2:Y:S01]  /*5880*/  MUFU.TANH R171, R171 ;  /* 0x000000ab00ab7308 */ /* 0x000ea20000002400 */
[----:B------:R-:W-:Y:S02]  /*5890*/  FMUL.FTZ R165, R25, c[0x0][0x320] ;  /* 0x0000c80019a57a20 */ /* 0x000fe40000410000 */
[----:B------:R-:W-:Y:S01]  /*58a0*/  FMUL.FTZ R166, R26, c[0x0][0x320] ;  /* 0x0000c8001aa67a20 */ /* 0x000fe20000410000 */
[----:B-1----:R-:W-:Y:S01]  /*58b0*/  FMNMX.FTZ R3, R169, R0, !PT ;  /* 0x00000000a9037209 */ /* 0x002fe20007810000 */
[----:B------:R-:W-:Y:S02]  /*58c0*/  FMUL.FTZ R164, R27, c[0x0][0x320] ;  /* 0x0000c8001ba47a20 */ /* 0x000fe40000410000 */
[----:B------:R-:W-:Y:S02]  /*58d0*/  FMUL.FTZ R163, R28, c[0x0][0x320] ;  /* 0x0000c8001ca37a20 */ /* 0x000fe40000410000 */
[----:B------:R-:W-:Y:S01]  /*58e0*/  FMUL.FTZ R161, R29, c[0x0][0x320] ;  /* 0x0000c8001da17a20 */ /* 0x000fe20000410000 */
[----:B------:R-:W1:Y:S01]  /*58f0*/  MUFU.TANH R223, R223 ;  /* 0x000000df00df7308 */ /* 0x000e620000002400 */
[----:B------:R-:W-:Y:S02]  /*5900*/  FMUL.FTZ R162, R30, c[0x0][0x320] ;  /* 0x0000c8001ea27a20 */ /* 0x000fe40000410000 */
[----:B------:R-:W-:Y:S01]  /*5910*/  FMUL.FTZ R160, R31, c[0x0][0x320] ;  /* 0x0000c8001fa07a20 */ /* 0x000fe20000410000 */
[----:B---3--:R-:W-:Y:S01]  /*5920*/  FMNMX.FTZ R3, R168, R3, !PT ;  /* 0x00000003a8037209 */ /* 0x008fe20007810000 */
[----:B------:R-:W-:Y:S02]  /*5930*/  FMUL.FTZ R32, R32, c[0x0][0x320] ;  /* 0x0000c80020207a20 */ /* 0x000fe40000410000 */
[----:B------:R-:W-:Y:S02]  /*5940*/  FMUL.FTZ R33, R33, c[0x0][0x320] ;  /* 0x0000c80021217a20 */ /* 0x000fe40000410000 */
[----:B------:R-:W-:Y:S01]  /*5950*/  FMUL.FTZ R34, R34, c[0x0][0x320] ;  /* 0x0000c80022227a20 */ /* 0x000fe20000410000 */
[----:B------:R-:W3:Y:S01]  /*5960*/  MUFU.TANH R228, R228 ;  /* 0x000000e400e47308 */ /* 0x000ee20000002400 */
[----:B------:R-:W-:Y:S01]  /*5970*/  FMUL.FTZ R154, R35, c[0x0][0x320] ;  /* 0x0000c800239a7a20 */ /* 0x000fe20000410000 */
[----:B--2---:R-:W-:Y:S08]  /*5980*/  FMNMX.FTZ R2, R171, R2, !PT ;  /* 0x00000002ab027209 */ /* 0x004ff00007810000 */
[----:B------:R-:W2:Y:S01]  /*5990*/  MUFU.TANH R178, R178 ;  /* 0x000000b200b27308 */ /* 0x000ea20000002400 */
[----:B-1----:R-:W-:Y:S09]  /*59a0*/  FMNMX.FTZ R2, R223, R2, !PT ;  /* 0x00000002df027209 */ /* 0x002ff20007810000 */
[----:B------:R-:W1:Y:S01]  /*59b0*/  MUFU.TANH R177, R177 ;  /* 0x000000b100b17308 */ /* 0x000e620000002400 */
[----:B---3--:R-:W-:Y:S09]  /*59c0*/  FMNMX.FTZ R3, R228, R3, !PT ;  /* 0x00000003e4037209 */ /* 0x008ff20007810000 */
[----:B------:R-:W3:Y:S01]  /*59d0*/  MUFU.TANH R179, R179 ;  /* 0x000000b300b37308 */ /* 0x000ee20000002400 */
[----:B--2---:R-:W-:Y:S09]  /*59e0*/  FMNMX.FTZ R3, R178, R3, !PT ;  /* 0x00000003b2037209 */ /* 0x004ff20007810000 */
        /* <DEDUP_REMOVED lines=43> */
[----:B-1----:R-:W-:Y:S05]  /*5ca0*/  FMNMX.FTZ R35, R157, R2, !PT ;  /* 0x000000029d237209 */ /* 0x002fea0007810000 */
[----:B------:R-:W1:Y:S01]  /*5cb0*/  SHFL.BFLY PT, R2, R35, 0x2, 0x1f ;  /* 0x0c401f0023027f89 */ /* 0x000e6200000e0000 */
[----:B---3--:R-:W-:Y:S04]  /*5cc0*/  FMNMX.FTZ R3, R156, R3, !PT ;  /* 0x000000039c037209 */ /* 0x008fe80007810000 */
[----:B--2---:R-:W-:Y:S05]  /*5cd0*/  FMNMX.FTZ R34, R154, R3, !PT ;  /* 0x000000039a227209 */ /* 0x004fea0007810000 */
[----:B------:R-:W2:Y:S01]  /*5ce0*/  SHFL.BFLY PT, R3, R34, 0x2, 0x1f ;  /* 0x0c401f0022037f89 */ /* 0x000ea200000e0000 */
[----:B-1----:R-:W-:Y:S07]  /*5cf0*/  FMNMX.FTZ R33, R35, R2, !PT ;  /* 0x0000000223217209 */ /* 0x002fee0007810000 */
[----:B------:R-:W1:Y:S01]  /*5d00*/  SHFL.BFLY PT, R132, R33, 0x1, 0x1f ;  /* 0x0c201f0021847f89 */ /* 0x000e6200000e0000 */
[----:B--2---:R-:W-:Y:S07]  /*5d10*/  FMNMX.FTZ R32, R34, R3, !PT ;  /* 0x0000000322207209 */ /* 0x004fee0007810000 */
[----:B------:R-:W2:Y:S01]  /*5d20*/  SHFL.BFLY PT, R3, R32, 0x1, 0x1f ;  /* 0x0c201f0020037f89 */ /* 0x000ea200000e0000 */
[----:B-1----:R-:W-:Y:S05]  /*5d30*/  FMNMX.FTZ R132, R33, R132, !PT ;  /* 0x0000008421847209 */ /* 0x002fea0007810000 */
[----:B------:R-:W-:Y:S01]  /*5d40*/  FADD.FTZ R4, -R132, R133 ;  /* 0x0000008584047221 */ /* 0x000fe20000010100 */
[----:B------:R-:W-:Y:S01]  /*5d50*/  IADD3 R133, R190, R137, RZ ;  /* 0x00000089be857210 */ /* 0x000fe20007ffe0ff */
[----:B------:R-:W-:Y:S02]  /*5d60*/  FMUL.FTZ R158, R132, c[0x0][0x2d0] ;  /* 0x0000b400849e7a20 */ /* 0x000fe40000410000 */
[----:B------:R-:W-:Y:S02]  /*5d70*/  FMUL.FTZ R2, R4, c[0x0][0x2d0] ;  /* 0x0000b40004027a20 */ /* 0x000fe40000410000 */
[--C-:B------:R-:W-:Y:S01]  /*5d80*/  FFMA.FTZ R175, R155, c[0x0][0x2d0], -R158.reuse ;  /* 0x0000b4009baf7a23 */ /* 0x100fe2000001089e */
[----:B------:R-:W-:Y:S01]  /*5d90*/  LDSM.16.MT88.4 R136, [R133+0x100] ;  /* 0x000100008588783b */ /* 0x000fe20000004200 */
[--C-:B------:R-:W-:Y:S02]  /*5da0*/  FFMA.FTZ R176, R170, c[0x0][0x2d0], -R158.reuse ;  /* 0x0000b400aab07a23 */ /* 0x100fe4000001089e */
[--C-:B------:R-:W-:Y:S01]  /*5db0*/  FFMA.FTZ R174, R171, c[0x0][0x2d0], -R158.reuse ;  /* 0x0000b400abae7a23 */ /* 0x100fe2000001089e */
[----:B------:R-:W1:Y:S01]  /*5dc0*/  MUFU.EX2 R2, R2 ;  /* 0x0000000200027308 */ /* 0x000e620000000800 */
[--C-:B------:R-:W-:Y:S02]  /*5dd0*/  FFMA.FTZ R173, R223, c[0x0][0x2d0], -R158.reuse ;  /* 0x0000b400dfad7a23 */ /* 0x100fe4000001089e */
[--C-:B------:R-:W-:Y:S01]  /*5de0*/  FFMA.FTZ R223, R167, c[0x0][0x2d0], -R158.reuse ;  /* 0x0000b400a7df7a23 */ /* 0x100fe2000001089e */
[----:B--2---:R-:W-:Y:S01]  /*5df0*/  FMNMX.FTZ R3, R32, R3, !PT ;  /* 0x0000000320037209 */ /* 0x004fe20007810000 */
[----:B------:R-:W-:Y:S01]  /*5e00*/  LDSM.16.MT88.4 R148, [R133+0x3900] ;  /* 0x003900008594783b */ /* 0x000fe20000004200 */
[--C-:B------:R-:W-:Y:S02]  /*5e10*/  FFMA.FTZ R227, R163, c[0x0][0x2d0], -R158.reuse ;  /* 0x0000b400a3e37a23 */ /* 0x100fe4000001089e */
[----:B------:R-:W-:Y:S02]  /*5e20*/  FFMA.FTZ R230, R161, c[0x0][0x2d0], -R158 ;  /* 0x0000b400a1e67a23 */ /* 0x000fe4000001089e */
[C---:B------:R-:W-:Y:S01]  /*5e30*/  FMUL.FTZ R155, R3.reuse, c[0x0][0x2d0] ;  /* 0x0000b400039b7a20 */ /* 0x040fe20000410000 */
[----:B------:R-:W-:Y:S01]  /*5e40*/  MUFU.EX2 R176, R176 ;  /* 0x000000b000b07308 */ /* 0x000fe20000000800 */
[----:B------:R-:W-:Y:S01]  /*5e50*/  FADD.FTZ R4, -R3, R0 ;  /* 0x0000000003047221 */ /* 0x000fe20000010100 */
[----:B------:R-:W2:Y:S01]  /*5e60*/  LDSM.16.MT88.4 R32, [R185+UR4+0x100] ;  /* 0x00010004b920783b */ /* 0x000ea20008004200 */
[--C-:B------:R-:W-:Y:S02]  /*5e70*/  FFMA.FTZ R172, R169, c[0x0][0x2d0], -R155.reuse ;  /* 0x0000b400a9ac7a23 */ /* 0x100fe4000001089b */
[--C-:B------:R-:W-:Y:S02]  /*5e80*/  FFMA.FTZ R171, R168, c[0x0][0x2d0], -R155.reuse ;  /* 0x0000b400a8ab7a23 */ /* 0x100fe4000001089b */
[--C-:B------:R-:W-:Y:S02]  /*5e90*/  FFMA.FTZ R170, R228, c[0x0][0x2d0], -R155.reuse ;  /* 0x0000b400e4aa7a23 */ /* 0x100fe4000001089b */
[--C-:B------:R-:W-:Y:S01]  /*5ea0*/  FFMA.FTZ R169, R178, c[0x0][0x2d0], -R155.reuse ;  /* 0x0000b400b2a97a23 */ /* 0x100fe2000001089b */
[----:B------:R-:W3:Y:S01]  /*5eb0*/  MUFU.EX2 R175, R175 ;  /* 0x000000af00af7308 */ /* 0x000ee20000000800 */
[----:B------:R-:W-:Y:S02]  /*5ec0*/  FMUL.FTZ R0, R4, c[0x0][0x2d0] ;  /* 0x0000b40004007a20 */ /* 0x000fe40000410000 */
[C---:B-1----:R-:W-:Y:S02]  /*5ed0*/  FMUL.FTZ R4, R2.reuse, R128 ;  /* 0x0000008002047220 */ /* 0x042fe40000410000 */
[C---:B------:R-:W-:Y:S02]  /*5ee0*/  FMUL.FTZ R5, R2.reuse, R129 ;  /* 0x0000008102057220 */ /* 0x040fe40000410000 */
[C---:B------:R-:W-:Y:S02]  /*5ef0*/  FMUL.FTZ R8, R2.reuse, R124 ;  /* 0x0000007c02087220 */ /* 0x040fe40000410000 */
[C---:B------:R-:W-:Y:S01]  /*5f00*/  FMUL.FTZ R9, R2.reuse, R125 ;  /* 0x0000007d02097220 */ /* 0x040fe20000410000 */
        /* <DEDUP_REMOVED lines=12> */
[----:B------:R-:W-:Y:S01]  /*5fd0*/  FMUL.FTZ R29, R2, R105 ;  /* 0x00000069021d7220 */ /* 0x000fe20000410000 */
[----:B------:R-:W3:Y:S01]  /*5fe0*/  MUFU.EX2 R173, R173 ;  /* 0x000000ad00ad7308 */ /* 0x000ee20000000800 */
[--C-:B------:R-:W-:Y:S02]  /*5ff0*/  FFMA.FTZ R225, R166, c[0x0][0x2d0], -R155.reuse ;  /* 0x0000b400a6e17a23 */ /* 0x100fe4000001089b */
[--C-:B------:R-:W-:Y:S02]  /*6000*/  FFMA.FTZ R228, R164, c[0x0][0x2d0], -R155.reuse ;  /* 0x0000b400a4e47a23 */ /* 0x100fe4000001089b */
[C---:B-1----:R-:W-:Y:S02]  /*6010*/  FMUL.FTZ R6, R0.reuse, R130 ;  /* 0x0000008200067220 */ /* 0x042fe40000410000 */
[C---:B------:R-:W-:Y:S02]  /*6020*/  FMUL.FTZ R7, R0.reuse, R131 ;  /* 0x0000008300077220 */ /* 0x040fe40000410000 */
[C---:B------:R-:W-:Y:S01]  /*6030*/  FMUL.FTZ R10, R0.reuse, R126 ;  /* 0x0000007e000a7220 */ /* 0x040fe20000410000 */
[----:B------:R-:W-:Y:S01]  /*6040*/  MUFU.EX2 R172, R172 ;  /* 0x000000ac00ac7308 */ /* 0x000fe20000000800 */
[C---:B------:R-:W-:Y:S02]  /*6050*/  FMUL.FTZ R11, R0.reuse, R127 ;  /* 0x0000007f000b7220 */ /* 0x040fe40000410000 */
[----:B------:R-:W1:Y:S01]  /*6060*/  LDSM.16.MT88.4 R124, [R184+UR4+0x100] ;  /* 0x00010004b87c783b */ /* 0x000e620008004200 */
[C---:B------:R-:W-:Y:S02]  /*6070*/  FMUL.FTZ R14, R0.reuse, R122 ;  /* 0x0000007a000e7220 */ /* 0x040fe40000410000 */
[C---:B------:R-:W-:Y:S02]  /*6080*/  FMUL.FTZ R15, R0.reuse, R123 ;  /* 0x0000007b000f7220 */ /* 0x040fe40000410000 */
[C---:B------:R-:W-:Y:S02]  /*6090*/  FMUL.FTZ R18, R0.reuse, R118 ;  /* 0x0000007600127220 */ /* 0x040fe40000410000 */
[----:B------:R-:W4:Y:S01]  /*60a0*/  MUFU.EX2 R171, R171 ;  /* 0x000000ab00ab7308 */ /* 0x000f220000000800 */
[C---:B------:R-:W-:Y:S02]  /*60b0*/  FMUL.FTZ R19, R0.reuse, R119 ;  /* 0x0000007700137220 */ /* 0x040fe40000410000 */
[----:B------:R-:W-:Y:S01]  /*60c0*/  LDSM.16.MT88.4 R116, [R184+UR4+0x900] ;  /* 0x00090004b874783b */ /* 0x000fe20008004200 */
[----:B---3--:R-:W-:Y:S01]  /*60d0*/  F2FP.PACK_AB R130, R173, R174 ;  /* 0x000000aead82723e */ /* 0x008fe200000000ff */
[C---:B------:R-:W-:Y:S02]  /*60e0*/  FMUL.FTZ R22, R0.reuse, R114 ;  /* 0x0000007200167220 */ /* 0x040fe40000410000 */
[C---:B------:R-:W-:Y:S02]  /*60f0*/  FMUL.FTZ R23, R0.reuse, R115 ;  /* 0x0000007300177220 */ /* 0x040fe40000410000 */
[C---:B------:R-:W-:Y:S01]  /*6100*/  FMUL.FTZ R26, R0.reuse, R110 ;  /* 0x0000006e001a7220 */ /* 0x040fe20000410000 */
[----:B------:R-:W-:Y:S01]  /*6110*/  MUFU.EX2 R170, R170 ;  /* 0x000000aa00aa7308 */ /* 0x000fe20000000800 */
[----:B------:R-:W-:Y:S01]  /*6120*/  LDSM.16.MT88.4 R112, [R185+UR4+0x2100] ;  /* 0x00210004b970783b */ /* 0x000fe20008004200 */
[C---:B------:R-:W-:Y:S02]  /*6130*/  FMUL.FTZ R27, R0.reuse, R111 ;  /* 0x0000006f001b7220 */ /* 0x040fe40000410000 */
[C---:B------:R-:W-:Y:S02]  /*6140*/  FMUL.FTZ R30, R0.reuse, R106 ;  /* 0x0000006a001e7220 */ /* 0x040fe40000410000 */
[----:B------:R-:W-:Y:S02]  /*6150*/  FMUL.FTZ R31, R0, R107 ;  /* 0x0000006b001f7220 */ /* 0x000fe40000410000 */
[--C-:B------:R-:W-:Y:S01]  /*6160*/  FFMA.FTZ R229, R162, c[0x0][0x2d0], -R155.reuse ;  /* 0x0000b400a2e57a23 */ /* 0x100fe2000001089b */
[----:B------:R-:W-:Y:S01]  /*6170*/  LDSM.16.MT88.4 R104, [R133+0x2100] ;  /* 0x002100008568783b */ /* 0x000fe20000004200 */
[----:B------:R-:W3:Y:S01]  /*6180*/  MUFU.EX2 R169, R169 ;  /* 0x000000a900a97308 */ /* 0x000ee20000000800 */
[--C-:B------:R-:W-:Y:S02]  /*6190*/  FFMA.FTZ R232, R160, c[0x0][0x2d0], -R155.reuse ;  /* 0x0000b400a0e87a23 */ /* 0x100fe4000001089b */
[--C-:B------:R-:W-:Y:S01]  /*61a0*/  FFMA.FTZ R231, R159, c[0x0][0x2d0], -R158.reuse ;  /* 0x0000b4009fe77a23 */ /* 0x100fe2000001089e */
[----:B----4-:R-:W-:Y:S01]  /*61b0*/  F2FP.PACK_AB R129, R171, R172 ;  /* 0x000000acab81723e */ /* 0x010fe200000000ff */
[--C-:B------:R-:W-:Y:S02]  /*61c0*/  FFMA.FTZ R233, R156, c[0x0][0x2d0], -R155.reuse ;  /* 0x0000b4009ce97a23 */ /* 0x100fe4000001089b */
[----:B------:R-:W-:Y:S01]  /*61d0*/  LDSM.16.MT88.4 R160, [R185+UR4+0x5900] ;  /* 0x00590004b9a0783b */ /* 0x000fe20008004200 */
[C---:B------:R-:W-:Y:S02]  /*61e0*/  FMUL.FTZ R36, R2.reuse, R36 ;  /* 0x0000002402247220 */ /* 0x040fe40000410000 */
[----:B------:R-:W-:Y:S01]  /*61f0*/  FMUL.FTZ R37, R2, R37 ;  /* 0x0000002502257220 */ /* 0x000fe20000410000 */
[----:B------:R-:W-:Y:S01]  /*6200*/  MUFU.EX2 R223, R223 ;  /* 0x000000df00df7308 */ /* 0x000fe20000000800 */
[C---:B------:R-:W-:Y:S02]  /*6210*/  FMUL.FTZ R38, R0.reuse, R38 ;  /* 0x0000002600267220 */ /* 0x040fe40000410000 */
[----:B------:R-:W-:Y:S02]  /*6220*/  FMUL.FTZ R39, R0, R39 ;  /* 0x0000002700277220 */ /* 0x000fe40000410000 */
[C---:B------:R-:W-:Y:S02]  /*6230*/  FMUL.FTZ R40, R2.reuse, R40 ;  /* 0x0000002802287220 */ /* 0x040fe40000410000 */
[----:B------:R-:W-:Y:S02]  /*6240*/  FMUL.FTZ R41, R2, R41 ;  /* 0x0000002902297220 */ /* 0x000fe40000410000 */
[C---:B------:R-:W-:Y:S01]  /*6250*/  FMUL.FTZ R42, R0.reuse, R42 ;  /* 0x0000002a002a7220 */ /* 0x040fe20000410000 */
[----:B------:R-:W-:Y:S01]  /*6260*/  MUFU.EX2 R225, R225 ;  /* 0x000000e100e17308 */ /* 0x000fe20000000800 */
[----:B------:R-:W-:Y:S01]  /*6270*/  FMUL.FTZ R43, R0, R43 ;  /* 0x0000002b002b7220 */ /* 0x000fe20000410000 */
[----:B---3--:R-:W-:Y:S01]  /*6280*/  F2FP.PACK_AB R131, R169, R170 ;  /* 0x000000aaa983723e */ /* 0x008fe200000000ff */
[C---:B------:R-:W-:Y:S02]  /*6290*/  FMUL.FTZ R44, R2.reuse, R44 ;  /* 0x0000002c022c7220 */ /* 0x040fe40000410000 */
[----:B------:R-:W-:Y:S02]  /*62a0*/  FMUL.FTZ R45, R2, R45 ;  /* 0x0000002d022d7220 */ /* 0x000fe40000410000 */
[C---:B------:R-:W-:Y:S02]  /*62b0*/  FMUL.FTZ R46, R0.reuse, R46 ;  /* 0x0000002e002e7220 */ /* 0x040fe40000410000 */
[C---:B--2---:R-:W-:Y:S01]  /*62c0*/  HMMA.16816.F32 R4, R128.reuse, R32, R4 ;  /* 0x000000208004723c */ /* 0x044fe20000001804 */
[----:B------:R-:W-:Y:S04]  /*62d0*/  MUFU.EX2 R228, R228 ;  /* 0x000000e400e47308 */ /* 0x000fe80000000800 */
[----:B------:R-:W-:Y:S02]  /*62e0*/  FMUL.FTZ R47, R0, R47 ;  /* 0x0000002f002f7220 */ /* 0x000fe40000410000 */
[----:B------:R-:W-:Y:S01]  /*62f0*/  IADD3 R33, R184, UR4, RZ ;  /* 0x00000004b8217c10 */ /* 0x000fe2000fffe0ff */
[C---:B------:R-:W-:Y:S03]  /*6300*/  HMMA.16816.F32 R8, R128.reuse, R34, R8 ;  /* 0x000000228008723c */ /* 0x040fe60000001808 */
[----:B------:R-:W-:Y:S01]  /*6310*/  MUFU.EX2 R227, R227 ;  /* 0x000000e300e37308 */ /* 0x000fe20000000800 */
[----:B------:R-:W-:Y:S01]  /*6320*/  IADD3 R168, R190, R33, RZ ;  /* 0x00000021bea87210 */ /* 0x000fe20007ffe0ff */
[C---:B------:R-:W-:Y:S02]  /*6330*/  FMUL.FTZ R32, R2.reuse, R100 ;  /* 0x0000006402207220 */ /* 0x040fe40000410000 */
[----:B------:R-:W-:Y:S01]  /*6340*/  FMUL.FTZ R33, R2, R101 ;  /* 0x0000006502217220 */ /* 0x000fe20000410000 */
[C---:B------:R-:W-:Y:S01]  /*6350*/  HMMA.16816.F32 R12, R128.reuse, R136, R12 ;  /* 0x00000088800c723c */ /* 0x040fe2000000180c */
[----:B------:R-:W2:Y:S03]  /*6360*/  LDSM.16.MT88.4 R120, [R168+0x100] ;  /* 0x00010000a878783b */ /* 0x000ea60000004200 */
[C---:B------:R-:W-:Y:S01]  /*6370*/  FMUL.FTZ R34, R0.reuse, R102 ;  /* 0x0000006600227220 */ /* 0x040fe20000410000 */
[----:B------:R-:W-:Y:S01]  /*6380*/  MUFU.EX2 R230, R230 ;  /* 0x000000e600e67308 */ /* 0x000fe20000000800 */
[----:B------:R-:W-:Y:S02]  /*6390*/  FMUL.FTZ R35, R0, R103 ;  /* 0x0000006700237220 */ /* 0x000fe40000410000 */
[C---:B------:R-:W-:Y:S01]  /*63a0*/  HMMA.16816.F32 R16, R128.reuse, R138, R16 ;  /* 0x0000008a8010723c */ /* 0x040fe20000001810 */
[----:B------:R-:W3:Y:S03]  /*63b0*/  LDSM.16.MT88.4 R100, [R184+UR4+0x2100] ;  /* 0x00210004b864783b */ /* 0x000ee60008004200 */
[C---:B------:R-:W-:Y:S02]  /*63c0*/  FMUL.FTZ R48, R2.reuse, R48 ;  /* 0x0000003002307220 */ /* 0x040fe40000410000 */
[----:B------:R-:W-:Y:S01]  /*63d0*/  FMUL.FTZ R49, R2, R49 ;  /* 0x0000003102317220 */ /* 0x000fe20000410000 */
[----:B------:R-:W-:Y:S01]  /*63e0*/  MUFU.EX2 R229, R229 ;  /* 0x000000e500e57308 */ /* 0x000fe20000000800 */
[C---:B-1----:R-:W-:Y:S01]  /*63f0*/  HMMA.16816.F32 R20, R128.reuse, R124, R20 ;  /* 0x0000007c8014723c */ /* 0x042fe20000001814 */
[----:B------:R-:W1:Y:S03]  /*6400*/  LDSM.16.MT88.4 R108, [R168+0x2100] ;  /* 0x00210000a86c783b */ /* 0x000e660000004200 */
[C---:B------:R-:W-:Y:S02]  /*6410*/  FMUL.FTZ R50, R0.reuse, R50 ;  /* 0x0000003200327220 */ /* 0x040fe40000410000 */
[----:B------:R-:W-:Y:S02]  /*6420*/  FMUL.FTZ R51, R0, R51 ;  /* 0x0000003300337220 */ /* 0x000fe40000410000 */
[C---:B------:R-:W-:Y:S01]  /*6430*/  HMMA.16816.F32 R24, R128.reuse, R126, R24 ;  /* 0x0000007e8018723c */ /* 0x040fe20000001818 */
[----:B------:R-:W-:Y:S01]  /*6440*/  LDSM.16.MT88.4 R124, [R185+UR4+0x2900] ;  /* 0x00290004b97c783b */ /* 0x000fe20008004200 */
[----:B------:R-:W-:Y:S02]  /*6450*/  MUFU.EX2 R232, R232 ;  /* 0x000000e800e87308 */ /* 0x000fe40000000800 */
[C---:B------:R-:W-:Y:S02]  /*6460*/  FMUL.FTZ R52, R2.reuse, R52 ;  /* 0x0000003402347220 */ /* 0x040fe40000410000 */
[----:B------:R-:W-:Y:S02]  /*6470*/  FMUL.FTZ R53, R2, R53 ;  /* 0x0000003502357220 */ /* 0x000fe40000410000 */
[C---:B------:R-:W-:Y:S01]  /*6480*/  FMUL.FTZ R54, R0.reuse, R54 ;  /* 0x0000003600367220 */ /* 0x040fe20000410000 */
[----:B------:R-:W-:Y:S03]  /*6490*/  LDSM.16.MT88.4 R136, [R133+0x2900] ;  /* 0x002900008588783b */ /* 0x000fe60000004200 */
[----:B------:R-:W-:Y:S01]  /*64a0*/  FMUL.FTZ R55, R0, R55 ;  /* 0x0000003700377220 */ /* 0x000fe20000410000 */
[----:B------:R-:W-:Y:S01]  /*64b0*/  MUFU.EX2 R231, R231 ;  /* 0x000000e700e77308 */ /* 0x000fe20000000800 */
[C---:B------:R-:W-:Y:S02]  /*64c0*/  FMUL.FTZ R56, R2.reuse, R56 ;  /* 0x0000003802387220 */ /* 0x040fe40000410000 */
[----:B------:R-:W-:Y:S01]  /*64d0*/  FMUL.FTZ R57, R2, R57 ;  /* 0x0000003902397220 */ /* 0x000fe20000410000 */
[C---:B--2---:R-:W-:Y:S03]  /*64e0*/  HMMA.16816.F32 R28, R128.reuse, R120, R28 ;  /* 0x00000078801c723c */ /* 0x044fe6000000181c */
[C---:B------:R-:W-:Y:S02]  /*64f0*/  FMUL.FTZ R58, R0.reuse, R58 ;  /* 0x0000003a003a7220 */ /* 0x040fe40000410000 */
[----:B------:R-:W-:Y:S01]  /*6500*/  FMUL.FTZ R59, R0, R59 ;  /* 0x0000003b003b7220 */ /* 0x000fe20000410000 */
[----:B------:R-:W-:Y:S01]  /*6510*/  MUFU.EX2 R233, R233 ;  /* 0x000000e900e97308 */ /* 0x000fe20000000800 */
[C---:B------:R-:W-:Y:S01]  /*6520*/  FMUL.FTZ R60, R2.reuse, R60 ;  /* 0x0000003c023c7220 */ /* 0x040fe20000410000 */
[C---:B------:R-:W-:Y:S01]  /*6530*/  HMMA.16816.F32 R32, R128.reuse, R122, R32 ;  /* 0x0000007a8020723c */ /* 0x040fe20000001820 */
[----:B------:R-:W-:Y:S03]  /*6540*/  LDSM.16.MT88.4 R120, [R168+0x900] ;  /* 0x00090000a878783b */ /* 0x000fe60000004200 */
[----:B------:R-:W-:Y:S02]  /*6550*/  FMUL.FTZ R61, R2, R61 ;  /* 0x0000003d023d7220 */ /* 0x000fe40000410000 */
[C---:B------:R-:W-:Y:S02]  /*6560*/  FMUL.FTZ R62, R0.reuse, R62 ;  /* 0x0000003e003e7220 */ /* 0x040fe40000410000 */
[C---:B------:R-:W-:Y:S04]  /*6570*/  HMMA.16816.F32 R36, R128.reuse, R112, R36 ;  /* 0x000000708024723c */ /* 0x040fe80000001824 */
[----:B------:R-:W-:Y:S02]  /*6580*/  FMUL.FTZ R63, R0, R63 ;  /* 0x0000003f003f7220 */ /* 0x000fe40000410000 */
[C---:B------:R-:W-:Y:S02]  /*6590*/  FMUL.FTZ R64, R2.reuse, R64 ;  /* 0x0000004002407220 */ /* 0x040fe40000410000 */
[C---:B------:R-:W-:Y:S01]  /*65a0*/  HMMA.16816.F32 R40, R128.reuse, R114, R40 ;  /* 0x000000728028723c */ /* 0x040fe20000001828 */
[----:B------:R-:W-:Y:S03]  /*65b0*/  LDSM.16.MT88.4 R112, [R185+UR4+0x900] ;  /* 0x00090004b970783b */ /* 0x000fe60008004200 */
[----:B------:R-:W-:Y:S02]  /*65c0*/  FMUL.FTZ R65, R2, R65 ;  /* 0x0000004102417220 */ /* 0x000fe40000410000 */
[C---:B------:R-:W-:Y:S02]  /*65d0*/  FMUL.FTZ R66, R0.reuse, R66 ;  /* 0x0000004200427220 */ /* 0x040fe40000410000 */
[C---:B------:R-:W-:Y:S04]  /*65e0*/  HMMA.16816.F32 R44, R128.reuse, R104, R44 ;  /* 0x00000068802c723c */ /* 0x040fe8000000182c */
[----:B------:R-:W-:Y:S02]  /*65f0*/  FMUL.FTZ R67, R0, R67 ;  /* 0x0000004300437220 */ /* 0x000fe40000410000 */
[C---:B------:R-:W-:Y:S02]  /*6600*/  FMUL.FTZ R68, R2.reuse, R68 ;  /* 0x0000004402447220 */ /* 0x040fe40000410000 */
[C---:B------:R-:W-:Y:S01]  /*6610*/  HMMA.16816.F32 R48, R128.reuse, R106, R48 ;  /* 0x0000006a8030723c */ /* 0x040fe20000001830 */
[----:B------:R-:W2:Y:S03]  /*6620*/  LDSM.16.MT88.4 R104, [R185+UR4+0x4100] ;  /* 0x00410004b968783b */ /* 0x000ea60008004200 */
[----:B------:R-:W-:Y:S02]  /*6630*/  FMUL.FTZ R69, R2, R69 ;  /* 0x0000004502457220 */ /* 0x000fe40000410000 */
[C---:B------:R-:W-:Y:S02]  /*6640*/  FMUL.FTZ R70, R0.reuse, R70 ;  /* 0x0000004600467220 */ /* 0x040fe40000410000 */
[C---:B---3--:R-:W-:Y:S04]  /*6650*/  HMMA.16816.F32 R52, R128.reuse, R100, R52 ;  /* 0x000000648034723c */ /* 0x048fe80000001834 */
[----:B------:R-:W-:Y:S02]  /*6660*/  FMUL.FTZ R71, R0, R71 ;  /* 0x0000004700477220 */ /* 0x000fe40000410000 */
[C---:B------:R-:W-:Y:S02]  /*6670*/  FMUL.FTZ R72, R2.reuse, R72 ;  /* 0x0000004802487220 */ /* 0x040fe40000410000 */
[C---:B------:R-:W-:Y:S01]  /*6680*/  HMMA.16816.F32 R56, R128.reuse, R102, R56 ;  /* 0x000000668038723c */ /* 0x040fe20000001838 */
[----:B------:R-:W3:Y:S03]  /*6690*/  LDSM.16.MT88.4 R100, [R133+0x4100] ;  /* 0x004100008564783b */ /* 0x000ee60000004200 */
[----:B------:R-:W-:Y:S02]  /*66a0*/  FMUL.FTZ R73, R2, R73 ;  /* 0x0000004902497220 */ /* 0x000fe40000410000 */
[C---:B------:R-:W-:Y:S02]  /*66b0*/  FMUL.FTZ R74, R0.reuse, R74 ;  /* 0x0000004a004a7220 */ /* 0x040fe40000410000 */
[C---:B-1----:R-:W-:Y:S04]  /*66c0*/  HMMA.16816.F32 R60, R128.reuse, R108, R60 ;  /* 0x0000006c803c723c */ /* 0x042fe8000000183c */
[----:B------:R-:W-:Y:S02]  /*66d0*/  FMUL.FTZ R75, R0, R75 ;  /* 0x0000004b004b7220 */ /* 0x000fe40000410000 */
[C---:B------:R-:W-:Y:S02]  /*66e0*/  FMUL.FTZ R84, R2.reuse, R84 ;  /* 0x0000005402547220 */ /* 0x040fe40000410000 */
[C---:B------:R-:W-:Y:S01]  /*66f0*/  HMMA.16816.F32 R64, R128.reuse, R110, R64 ;  /* 0x0000006e8040723c */ /* 0x040fe20000001840 */
[----:B------:R-:W1:Y:S03]  /*6700*/  LDSM.16.MT88.4 R108, [R184+UR4+0x4100] ;  /* 0x00410004b86c783b */ /* 0x000e660008004200 */
[----:B------:R-:W-:Y:S02]  /*6710*/  FMUL.FTZ R85, R2, R85 ;  /* 0x0000005502557220 */ /* 0x000fe40000410000 */
[C---:B------:R-:W-:Y:S02]  /*6720*/  FMUL.FTZ R86, R0.reuse, R86 ;  /* 0x0000005600567220 */ /* 0x040fe40000410000 */
[----:B------:R-:W-:Y:S01]  /*6730*/  FMUL.FTZ R87, R0, R87 ;  /* 0x0000005700577220 */ /* 0x000fe20000410000 */
[C---:B--2---:R-:W-:Y:S03]  /*6740*/  HMMA.16816.F32 R68, R128.reuse, R104, R68 ;  /* 0x000000688044723c */ /* 0x044fe60000001844 */
[--C-:B------:R-:W-:Y:S02]  /*6750*/  FFMA.FTZ R177, R177, c[0x0][0x2d0], -R158.reuse ;  /* 0x0000b400b1b17a23 */ /* 0x100fe4000001089e */
[--C-:B------:R-:W-:Y:S02]  /*6760*/  FFMA.FTZ R178, R179, c[0x0][0x2d0], -R158.reuse ;  /* 0x0000b400b3b27a23 */ /* 0x100fe4000001089e */
[--C-:B------:R-:W-:Y:S01]  /*6770*/  FFMA.FTZ R179, R218, c[0x0][0x2d0], -R155.reuse ;  /* 0x0000b400dab37a23 */ /* 0x100fe2000001089b */
[C---:B------:R-:W-:Y:S01]  /*6780*/  HMMA.16816.F32 R72, R128.reuse, R106, R72 ;  /* 0x0000006a8048723c */ /* 0x040fe20000001848 */
[----:B------:R-:W2:Y:S01]  /*6790*/  LDSM.16.MT88.4 R104, [R168+0x4100] ;  /* 0x00410000a868783b */ /* 0x000ea20000004200 */
[----:B------:R-:W-:Y:S02]  /*67a0*/  MUFU.EX2 R177, R177 ;  /* 0x000000b100b17308 */ /* 0x000fe40000000800 */
[C---:B------:R-:W-:Y:S02]  /*67b0*/  FMUL.FTZ R76, R2.reuse, R76 ;  /* 0x0000004c024c7220 */ /* 0x040fe40000410000 */
[----:B------:R-:W-:Y:S02]  /*67c0*/  FMUL.FTZ R77, R2, R77 ;  /* 0x0000004d024d7220 */ /* 0x000fe40000410000 */
[C---:B------:R-:W-:Y:S04]  /*67d0*/  FMUL.FTZ R78, R0.reuse, R78 ;  /* 0x0000004e004e7220 */ /* 0x040fe80000410000 */
[----:B------:R-:W-:Y:S01]  /*67e0*/  FMUL.FTZ R79, R0, R79 ;  /* 0x0000004f004f7220 */ /* 0x000fe20000410000 */
[----:B------:R-:W4:Y:S01]  /*67f0*/  MUFU.EX2 R178, R178 ;  /* 0x000000b200b27308 */ /* 0x000f220000000800 */
[--C-:B------:R-:W-:Y:S02]  /*6800*/  FFMA.FTZ R182, R182, c[0x0][0x2d0], -R155.reuse ;  /* 0x0000b400b6b67a23 */ /* 0x100fe4000001089b */
[--C-:B------:R-:W-:Y:S02]  /*6810*/  FFMA.FTZ R181, R181, c[0x0][0x2d0], -R158.reuse ;  /* 0x0000b400b5b57a23 */ /* 0x100fe4000001089e */
[--C-:B------:R-:W-:Y:S01]  /*6820*/  FFMA.FTZ R218, R183, c[0x0][0x2d0], -R158.reuse ;  /* 0x0000b400b7da7a23 */ /* 0x100fe2000001089e */
[C---:B---3--:R-:W-:Y:S03]  /*6830*/  HMMA.16816.F32 R76, R128.reuse, R100, R76 ;  /* 0x00000064804c723c */ /* 0x048fe6000000184c */
[C---:B------:R-:W-:Y:S01]  /*6840*/  FMUL.FTZ R80, R2.reuse, R80 ;  /* 0x0000005002507220 */ /* 0x040fe20000410000 */
[----:B------:R-:W-:Y:S01]  /*6850*/  MUFU.EX2 R179, R179 ;  /* 0x000000b300b37308 */ /* 0x000fe20000000800 */
[----:B------:R-:W-:Y:S02]  /*6860*/  FMUL.FTZ R81, R2, R81 ;  /* 0x0000005102517220 */ /* 0x000fe40000410000 */
[C---:B------:R-:W-:Y:S02]  /*6870*/  FMUL.FTZ R82, R0.reuse, R82 ;  /* 0x0000005200527220 */ /* 0x040fe40000410000 */
[----:B------:R-:W-:Y:S03]  /*6880*/  FMUL.FTZ R83, R0, R83 ;  /* 0x0000005300537220 */ /* 0x000fe60000410000 */
[--C-:B------:R-:W-:Y:S02]  /*6890*/  FFMA.FTZ R183, R226, c[0x0][0x2d0], -R155.reuse ;  /* 0x0000b400e2b77a23 */ /* 0x100fe4000001089b */
[--C-:B------:R-:W-:Y:S01]  /*68a0*/  FFMA.FTZ R220, R220, c[0x0][0x2d0], -R155.reuse ;  /* 0x0000b400dcdc7a23 */ /* 0x100fe2000001089b */
[----:B------:R-:W3:Y:S01]  /*68b0*/  MUFU.EX2 R182, R182 ;  /* 0x000000b600b67308 */ /* 0x000ee20000000800 */
[C---:B------:R-:W-:Y:S03]  /*68c0*/  HMMA.16816.F32 R80, R128.reuse, R102, R80 ;  /* 0x000000668050723c */ /* 0x040fe60000001850 */
[----:B------:R-:W-:Y:S01]  /*68d0*/  FMUL.FTZ R88, R2, R88 ;  /* 0x0000005802587220 */ /* 0x000fe20000410000 */
[----:B----4-:R-:W-:Y:S01]  /*68e0*/  F2FP.PACK_AB R100, R178, R177 ;  /* 0x000000b1b264723e */ /* 0x010fe200000000ff */
[----:B------:R-:W-:Y:S02]  /*68f0*/  FMUL.FTZ R89, R2, R89 ;  /* 0x0000005902597220 */ /* 0x000fe40000410000 */
[C---:B------:R-:W-:Y:S01]  /*6900*/  FMUL.FTZ R90, R0.reuse, R90 ;  /* 0x0000005a005a7220 */ /* 0x040fe20000410000 */
[C---:B-1----:R-:W-:Y:S01]  /*6910*/  HMMA.16816.F32 R84, R128.reuse, R108, R84 ;  /* 0x0000006c8054723c */ /* 0x042fe20000001854 */
[----:B------:R-:W-:Y:S03]  /*6920*/  MUFU.EX2 R181, R181 ;  /* 0x000000b500b57308 */ /* 0x000fe60000000800 */
[----:B------:R-:W-:Y:S02]  /*6930*/  FMUL.FTZ R91, R0, R91 ;  /* 0x0000005b005b7220 */ /* 0x000fe40000410000 */
[C---:B------:R-:W-:Y:S02]  /*6940*/  FMUL.FTZ R92, R2.reuse, R92 ;  /* 0x0000005c025c7220 */ /* 0x040fe40000410000 */
[----:B------:R-:W-:Y:S03]  /*6950*/  FMUL.FTZ R93, R2, R93 ;  /* 0x0000005d025d7220 */ /* 0x000fe60000410000 */
[C---:B------:R-:W-:Y:S01]  /*6960*/  HMMA.16816.F32 R88, R128.reuse, R110, R88 ;  /* 0x0000006e8058723c */ /* 0x040fe20000001858 */
[----:B------:R-:W1:Y:S01]  /*6970*/  MUFU.EX2 R218, R218 ;  /* 0x000000da00da7308 */ /* 0x000e620000000800 */
[----:B------:R-:W4:Y:S01]  /*6980*/  LDSM.16.MT88.4 R108, [R133+0x900] ;  /* 0x00090000856c783b */ /* 0x000f220000004200 */
[----:B------:R-:W-:Y:S01]  /*6990*/  FMUL.FTZ R94, R0, R94 ;  /* 0x0000005e005e7220 */ /* 0x000fe20000410000 */
[----:B---3--:R-:W-:Y:S01]  /*69a0*/  F2FP.PACK_AB R101, R182, R179 ;  /* 0x000000b3b665723e */ /* 0x008fe200000000ff */
[----:B------:R-:W-:Y:S02]  /*69b0*/  FMUL.FTZ R95, R0, R95 ;  /* 0x0000005f005f7220 */ /* 0x000fe40000410000 */
[C---:B------:R-:W-:Y:S02]  /*69c0*/  FMUL.FTZ R96, R2.reuse, R96 ;  /* 0x0000006002607220 */ /* 0x040fe40000410000 */
[----:B------:R-:W-:Y:S02]  /*69d0*/  FMUL.FTZ R97, R2, R97 ;  /* 0x0000006102617220 */ /* 0x000fe40000410000 */
[----:B------:R-:W-:Y:S01]  /*69e0*/  MUFU.EX2 R183, R183 ;  /* 0x000000b700b77308 */ /* 0x000fe20000000800 */
[C---:B--2---:R-:W-:Y:S03]  /*69f0*/  HMMA.16816.F32 R92, R128.reuse, R104, R92 ;  /* 0x00000068805c723c */ /* 0x044fe6000000185c */
[C---:B------:R-:W-:Y:S02]  /*6a00*/  FMUL.FTZ R98, R0.reuse, R98 ;  /* 0x0000006200627220 */ /* 0x040fe40000410000 */
[----:B------:R-:W-:Y:S02]  /*6a10*/  FMUL.FTZ R99, R0, R99 ;  /* 0x0000006300637220 */ /* 0x000fe40000410000 */
[--C-:B------:R-:W-:Y:S02]  /*6a20*/  FFMA.FTZ R221, R221, c[0x0][0x2d0], -R158.reuse ;  /* 0x0000b400dddd7a23 */ /* 0x100fe4000001089e */
[----:B------:R-:W2:Y:S03]  /*6a30*/  MUFU.EX2 R220, R220 ;  /* 0x000000dc00dc7308 */ /* 0x000ea60000000800 */
[----:B------:R-:W-:Y:S01]  /*6a40*/  HMMA.16816.F32 R96, R128, R106, R96 ;  /* 0x0000006a8060723c */ /* 0x000fe20000001860 */
[----:B------:R-:W3:Y:S02]  /*6a50*/  LDSM.16.MT88.4 R104, [R168+0x2900] ;  /* 0x00290000a868783b */ /* 0x000ee40000004200 */
[----:B-1----:R-:W-:Y:S01]  /*6a60*/  F2FP.PACK_AB R102, R218, R181 ;  /* 0x000000b5da66723e */ /* 0x002fe200000000ff */
[--C-:B------:R-:W-:Y:S02]  /*6a70*/  FFMA.FTZ R226, R219, c[0x0][0x2d0], -R158.reuse ;  /* 0x0000b400dbe27a23 */ /* 0x100fe4000001089e */
[--C-:B------:R-:W-:Y:S01]  /*6a80*/  FFMA.FTZ R219, R224, c[0x0][0x2d0], -R155.reuse ;  /* 0x0000b400e0db7a23 */ /* 0x100fe2000001089b */
[----:B------:R-:W-:Y:S01]  /*6a90*/  MUFU.EX2 R221, R221 ;  /* 0x000000dd00dd7308 */ /* 0x000fe20000000800 */
[--C-:B------:R-:W-:Y:S02]  /*6aa0*/  FFMA.FTZ R224, R165, c[0x0][0x2d0], -R158.reuse ;  /* 0x0000b400a5e07a23 */ /* 0x100fe4000001089e */
[----:B------:R-:W-:Y:S02]  /*6ab0*/  LDSM.16.MT88.4 R164, [R133+0x5900] ;  /* 0x0059000085a4783b */ /* 0x000fe40000004200 */
[----:B------:R-:W-:Y:S02]  /*6ac0*/  FFMA.FTZ R158, R157, c[0x0][0x2d0], -R158 ;  /* 0x0000b4009d9e7a23 */ /* 0x000fe4000001089e */
[--C-:B------:R-:W-:Y:S02]  /*6ad0*/  FFMA.FTZ R222, R222, c[0x0][0x2d0], -R155.reuse ;  /* 0x0000b400dede7a23 */ /* 0x100fe4000001089b */
[----:B------:R-:W-:Y:S01]  /*6ae0*/  FFMA.FTZ R155, R154, c[0x0][0x2d0], -R155 ;  /* 0x0000b4009a9b7a23 */ /* 0x000fe2000001089b */
[----:B------:R1:W5:Y:S01]  /*6af0*/  MUFU.EX2 R234, R158 ;  /* 0x0000009e00ea7308 */ /* 0x0003620000000800 */
[----:B------:R-:W-:Y:S02]  /*6b00*/  FFMA.FTZ R176, R2, R217, R176 ;  /* 0x000000d902b07223 */ /* 0x000fe400000100b0 */
[----:B------:R-:W-:Y:S01]  /*6b10*/  FFMA.FTZ R172, R0, R215, R172 ;  /* 0x000000d700ac7223 */ /* 0x000fe200000100ac */
[----:B--2---:R-:W-:Y:S01]  /*6b20*/  F2FP.PACK_AB R103, R220, R183 ;  /* 0x000000b7dc67723e */ /* 0x004fe200000000ff */
[----:B------:R-:W-:Y:S02]  /*6b30*/  FADD.FTZ R175, R175, R176 ;  /* 0x000000b0afaf7221 */ /* 0x000fe40000010000 */
[----:B------:R-:W-:Y:S02]  /*6b40*/  FADD.FTZ R171, R171, R172 ;  /* 0x000000acabab7221 */ /* 0x000fe40000010000 */
[----:B------:R-:W-:Y:S01]  /*6b50*/  FADD.FTZ R0, R174, R175 ;  /* 0x000000afae007221 */ /* 0x000fe20000010000 */
[----:B------:R2:W2:Y:S01]  /*6b60*/  MUFU.EX2 R236, R155 ;  /* 0x0000009b00ec7308 */ /* 0x0004a20000000800 */
[C---:B------:R-:W-:Y:S05]  /*6b70*/  HMMA.16816.F32 R4, R100.reuse, R112, R4 ;  /* 0x000000706404723c */ /* 0x040fea0000001804 */
[----:B------:R-:W-:Y:S02]  /*6b80*/  FADD.FTZ R170, R170, R171 ;  /* 0x000000abaaaa7221 */ /* 0x000fe40000010000 */
[----:B------:R-:W-:Y:S01]  /*6b90*/  FADD.FTZ R0, R173, R0 ;  /* 0x00000000ad007221 */ /* 0x000fe20000010000 */
[C---:B------:R-:W-:Y:S01]  /*6ba0*/  HMMA.16816.F32 R8, R100.reuse, R114, R8 ;  /* 0x000000726408723c */ /* 0x040fe20000001808 */
[----:B------:R-:W-:Y:S01]  /*6bb0*/  LDSM.16.MT88.4 R112, [R133+0x4900] ;  /* 0x004900008570783b */ /* 0x000fe20000004200 */
[----:B------:R-:W3:Y:S02]  /*6bc0*/  MUFU.EX2 R226, R226 ;  /* 0x000000e200e27308 */ /* 0x000ee40000000800 */
[----:B------:R-:W-:Y:S02]  /*6bd0*/  FADD.FTZ R170, R169, R170 ;  /* 0x000000aaa9aa7221 */ /* 0x000fe40000010000 */
[----:B------:R-:W-:Y:S02]  /*6be0*/  FADD.FTZ R177, R177, R0 ;  /* 0x00000000b1b17221 */ /* 0x000fe40000010000 */
[C---:B----4-:R-:W-:Y:S01]  /*6bf0*/  HMMA.16816.F32 R12, R100.reuse, R108, R12 ;  /* 0x0000006c640c723c */ /* 0x050fe2000000180c */
[----:B-1----:R-:W-:Y:S03]  /*6c00*/  LDSM.16.MT88.4 R156, [R168+0x3900] ;  /* 0x00390000a89c783b */ /* 0x002fe60000004200 */
[----:B------:R-:W-:Y:S01]  /*6c10*/  MUFU.EX2 R219, R219 ;  /* 0x000000db00db7308 */ /* 0x000fe20000000800 */
[----:B------:R-:W-:Y:S02]  /*6c20*/  FADD.FTZ R179, R179, R170 ;  /* 0x000000aab3b37221 */ /* 0x000fe40000010000 */
[----:B------:R-:W-:Y:S01]  /*6c30*/  FADD.FTZ R178, R178, R177 ;  /* 0x000000b1b2b27221 */ /* 0x000fe20000010000 */
[C---:B------:R-:W-:Y:S01]  /*6c40*/  HMMA.16816.F32 R16, R100.reuse, R110, R16 ;  /* 0x0000006e6410723c */ /* 0x040fe20000001810 */
[----:B------:R-:W1:Y:S03]  /*6c50*/  LDSM.16.MT88.4 R108, [R185+UR4+0x4900] ;  /* 0x00490004b96c783b */ /* 0x000e660008004200 */
[----:B------:R-:W-:Y:S02]  /*6c60*/  FADD.FTZ R182, R182, R179 ;  /* 0x000000b3b6b67221 */ /* 0x000fe40000010000 */
[----:B------:R-:W4:Y:S01]  /*6c70*/  MUFU.EX2 R222, R222 ;  /* 0x000000de00de7308 */ /* 0x000f220000000800 */
[----:B------:R-:W-:Y:S01]  /*6c80*/  FADD.FTZ R181, R181, R178 ;  /* 0x000000b2b5b57221 */ /* 0x000fe20000010000 */
[C---:B------:R-:W-:Y:S01]  /*6c90*/  HMMA.16816.F32 R20, R100.reuse, R116, R20 ;  /* 0x000000746414723c */ /* 0x040fe20000001814 */
[----:B--2---:R-:W-:Y:S03]  /*6ca0*/  LDSM.16.MT88.4 R152, [R184+UR4+0x3900] ;  /* 0x00390004b898783b */ /* 0x004fe60008004200 */
[----:B------:R-:W-:Y:S02]  /*6cb0*/  FADD.FTZ R183, R183, R182 ;  /* 0x000000b6b7b77221 */ /* 0x000fe40000010000 */
[----:B------:R-:W-:Y:S02]  /*6cc0*/  FADD.FTZ R218, R218, R181 ;  /* 0x000000b5dada7221 */ /* 0x000fe40000010000 */
[C---:B------:R-:W-:Y:S01]  /*6cd0*/  HMMA.16816.F32 R24, R100.reuse, R118, R24 ;  /* 0x000000766418723c */ /* 0x040fe20000001818 */
[----:B------:R-:W-:Y:S01]  /*6ce0*/  LDSM.16.MT88.4 R116, [R168+0x4900] ;  /* 0x00490000a874783b */ /* 0x000fe20000004200 */
[----:B------:R-:W2:Y:S02]  /*6cf0*/  MUFU.EX2 R224, R224 ;  /* 0x000000e000e07308 */ /* 0x000ea40000000800 */
[----:B------:R-:W-:Y:S04]  /*6d00*/  FADD.FTZ R220, R220, R183 ;  /* 0x000000b7dcdc7221 */ /* 0x000fe80000010000 */
        /* <DEDUP_REMOVED lines=10> */
[----:B-----5:R-:W-:Y:S01]  /*6db0*/  F2FP.PACK_AB R138, R234, R231 ;  /* 0x000000e7ea8a723e */ /* 0x020fe200000000ff */
[C---:B------:R-:W-:Y:S04]  /*6dc0*/  HMMA.16816.F32 R52, R100.reuse, R140, R52 ;  /* 0x0000008c6434723c */ /* 0x040fe80000001834 */
[----:B------:R-:W-:Y:S04]  /*6dd0*/  F2FP.PACK_AB R139, R236, R233 ;  /* 0x000000e9ec8b723e */ /* 0x000fe800000000ff */
[C---:B------:R-:W-:Y:S01]  /*6de0*/  HMMA.16816.F32 R56, R100.reuse, R142, R56 ;  /* 0x0000008e6438723c */ /* 0x040fe20000001838 */
[----:B------:R-:W-:Y:S07]  /*6df0*/  LDSM.16.MT88.4 R140, [R168+0x1900] ;  /* 0x00190000a88c783b */ /* 0x000fee0000004200 */
[C---:B---3--:R-:W-:Y:S08]  /*6e00*/  HMMA.16816.F32 R60, R100.reuse, R104, R60 ;  /* 0x00000068643c723c */ /* 0x048ff0000000183c */
[C---:B------:R-:W-:Y:S01]  /*6e10*/  HMMA.16816.F32 R64, R100.reuse, R106, R64 ;  /* 0x0000006a6440723c */ /* 0x040fe20000001840 */
[----:B------:R-:W3:Y:S07]  /*6e20*/  LDSM.16.MT88.4 R104, [R184+UR4+0x4900] ;  /* 0x00490004b868783b */ /* 0x000eee0008004200 */
[C---:B-1----:R-:W-:Y:S08]  /*6e30*/  HMMA.16816.F32 R68, R100.reuse, R108, R68 ;  /* 0x0000006c6444723c */ /* 0x042ff00000001844 */
[C---:B------:R-:W-:Y:S01]  /*6e40*/  HMMA.16816.F32 R72, R100.reuse, R110, R72 ;  /* 0x0000006e6448723c */ /* 0x040fe20000001848 */
[----:B------:R-:W1:Y:S07]  /*6e50*/  LDSM.16.MT88.4 R108, [R185+UR4+0x1100] ;  /* 0x00110004b96c783b */ /* 0x000e6e0008004200 */
[C---:B------:R-:W-:Y:S08]  /*6e60*/  HMMA.16816.F32 R76, R100.reuse, R112, R76 ;  /* 0x00000070644c723c */ /* 0x040ff0000000184c */
[C---:B------:R-:W-:Y:S01]  /*6e70*/  HMMA.16816.F32 R80, R100.reuse, R114, R80 ;  /* 0x000000726450723c */ /* 0x040fe20000001850 */
[----:B------:R-:W5:Y:S07]  /*6e80*/  LDSM.16.MT88.4 R112, [R184+UR4+0x1100] ;  /* 0x00110004b870783b */ /* 0x000f6e0008004200 */
[C---:B---3--:R-:W-:Y:S08]  /*6e90*/  HMMA.16816.F32 R84, R100.reuse, R104, R84 ;  /* 0x000000686454723c */ /* 0x048ff00000001854 */
[C---:B------:R-:W-:Y:S01]  /*6ea0*/  HMMA.16816.F32 R88, R100.reuse, R106, R88 ;  /* 0x0000006a6458723c */ /* 0x040fe20000001858 */
[----:B------:R-:W3:Y:S07]  /*6eb0*/  LDSM.16.MT88.4 R104, [R185+UR4+0x3100] ;  /* 0x00310004b968783b */ /* 0x000eee0008004200 */
[C---:B------:R-:W-:Y:S08]  /*6ec0*/  HMMA.16816.F32 R92, R100.reuse, R116, R92 ;  /* 0x00000074645c723c */ /* 0x040ff0000000185c */
[----:B------:R-:W-:Y:S01]  /*6ed0*/  HMMA.16816.F32 R96, R100, R118, R96 ;  /* 0x000000766460723c */ /* 0x000fe20000001860 */
[----:B------:R-:W3:Y:S06]  /*6ee0*/  LDSM.16.MT88.4 R116, [R133+0x3100] ;  /* 0x003100008574783b */ /* 0x000eec0000004200 */
[----:B------:R-:W-:Y:S01]  /*6ef0*/  F2FP.PACK_AB R100, R226, R221 ;  /* 0x000000dde264723e */ /* 0x000fe200000000ff */
[----:B------:R-:W-:Y:S01]  /*6f00*/  FADD.FTZ R221, R221, R218 ;  /* 0x000000dadddd7221 */ /* 0x000fe20000010000 */
[----:B----4-:R-:W-:Y:S03]  /*6f10*/  F2FP.PACK_AB R101, R222, R219 ;  /* 0x000000dbde65723e */ /* 0x010fe600000000ff */
[----:B--2---:R-:W-:Y:S01]  /*6f20*/  F2FP.PACK_AB R102, R224, R223 ;  /* 0x000000dfe066723e */ /* 0x004fe200000000ff */
        /* <DEDUP_REMOVED lines=10> */
[----:B------:R-:W1:Y:S03]  /*6fd0*/  LDSM.16.MT88.4 R108, [R184+UR4+0x3100] ;  /* 0x00310004b86c783b */ /* 0x000e660008004200 */
        /* <DEDUP_REMOVED lines=8> */
[C---:B-----5:R-:W-:Y:S04]  /*7060*/  HMMA.16816.F32 R20, R100.reuse, R112, R20 ;  /* 0x000000706414723c */ /* 0x060fe80000001814 */
[----:B------:R-:W-:Y:S02]  /*7070*/  FADD.FTZ R217, R234, R217 ;  /* 0x000000d9ead97221 */ /* 0x000fe40000010000 */
[----:B------:R-:W-:Y:S02]  /*7080*/  FADD.FTZ R215, R236, R215 ;  /* 0x000000d7ecd77221 */ /* 0x000fe40000010000 */
[C---:B------:R-:W-:Y:S01]  /*7090*/  HMMA.16816.F32 R24, R100.reuse, R114, R24 ;  /* 0x000000726418723c */ /* 0x040fe20000001818 */
[----:B------:R-:W2:Y:S07]  /*70a0*/  LDSM.16.MT88.4 R112, [R168+0x3100] ;  /* 0x00310000a870783b */ /* 0x000eae0000004200 */
[C---:B------:R-:W-:Y:S08]  /*70b0*/  HMMA.16816.F32 R28, R100.reuse, R124, R28 ;  /* 0x0000007c641c723c */ /* 0x040ff0000000181c */
[C---:B------:R-:W-:Y:S01]  /*70c0*/  HMMA.16816.F32 R32, R100.reuse, R126, R32 ;  /* 0x0000007e6420723c */ /* 0x040fe20000001820 */
[----:B------:R-:W-:Y:S07]  /*70d0*/  LDSM.16.MT88.4 R124, [R185+UR4+0x1900] ;  /* 0x00190004b97c783b */ /* 0x000fee0008004200 */
[C---:B---3--:R-:W-:Y:S08]  /*70e0*/  HMMA.16816.F32 R36, R100.reuse, R104, R36 ;  /* 0x000000686424723c */ /* 0x048ff00000001824 */
[C---:B------:R-:W-:Y:S01]  /*70f0*/  HMMA.16816.F32 R40, R100.reuse, R106, R40 ;  /* 0x0000006a6428723c */ /* 0x040fe20000001828 */
[----:B------:R-:W3:Y:S07]  /*7100*/  LDSM.16.MT88.4 R104, [R185+UR4+0x5100] ;  /* 0x00510004b968783b */ /* 0x000eee0008004200 */
[C---:B------:R-:W-:Y:S08]  /*7110*/  HMMA.16816.F32 R44, R100.reuse, R116, R44 ;  /* 0x00000074642c723c */ /* 0x040ff0000000182c */
[C---:B------:R-:W-:Y:S01]  /*7120*/  HMMA.16816.F32 R48, R100.reuse, R118, R48 ;  /* 0x000000766430723c */ /* 0x040fe20000001830 */
[----:B------:R-:W4:Y:S07]  /*7130*/  LDSM.16.MT88.4 R116, [R133+0x5100] ;  /* 0x005100008574783b */ /* 0x000f2e0000004200 */
[C---:B-1----:R-:W-:Y:S08]  /*7140*/  HMMA.16816.F32 R52, R100.reuse, R108, R52 ;  /* 0x0000006c6434723c */ /* 0x042ff00000001834 */
[C---:B------:R-:W-:Y:S01]  /*7150*/  HMMA.16816.F32 R56, R100.reuse, R110, R56 ;  /* 0x0000006e6438723c */ /* 0x040fe20000001838 */
[----:B------:R-:W1:Y:S07]  /*7160*/  LDSM.16.MT88.4 R108, [R184+UR4+0x5100] ;  /* 0x00510004b86c783b */ /* 0x000e6e0008004200 */
[C---:B--2---:R-:W-:Y:S08]  /*7170*/  HMMA.16816.F32 R60, R100.reuse, R112, R60 ;  /* 0x00000070643c723c */ /* 0x044ff0000000183c */
[C---:B------:R-:W-:Y:S01]  /*7180*/  HMMA.16816.F32 R64, R100.reuse, R114, R64 ;  /* 0x000000726440723c */ /* 0x040fe20000001840 */
[----:B------:R-:W2:Y:S07]  /*7190*/  LDSM.16.MT88.4 R112, [R168+0x5100] ;  /* 0x00510000a870783b */ /* 0x000eae0000004200 */
[C---:B---3--:R-:W-:Y:S08]  /*71a0*/  HMMA.16816.F32 R68, R100.reuse, R104, R68 ;  /* 0x000000686444723c */ /* 0x048ff00000001844 */
[C---:B------:R-:W-:Y:S01]  /*71b0*/  HMMA.16816.F32 R72, R100.reuse, R106, R72 ;  /* 0x0000006a6448723c */ /* 0x040fe20000001848 */
[----:B------:R-:W-:Y:S07]  /*71c0*/  LDSM.16.MT88.4 R104, [R184+UR4+0x1900] ;  /* 0x00190004b868783b */ /* 0x000fee0008004200 */
[C---:B----4-:R-:W-:Y:S08]  /*71d0*/  HMMA.16816.F32 R76, R100.reuse, R116, R76 ;  /* 0x00000074644c723c */ /* 0x050ff0000000184c */
[C---:B------:R-:W-:Y:S01]  /*71e0*/  HMMA.16816.F32 R80, R100.reuse, R118, R80 ;  /* 0x000000766450723c */ /* 0x040fe20000001850 */
[----:B------:R-:W3:Y:S07]  /*71f0*/  LDSM.16.MT88.4 R116, [R133+0x1900] ;  /* 0x001900008574783b */ /* 0x000eee0000004200 */
[C---:B-1----:R-:W-:Y:S08]  /*7200*/  HMMA.16816.F32 R84, R100.reuse, R108, R84 ;  /* 0x0000006c6454723c */ /* 0x042ff00000001854 */
[C---:B------:R-:W-:Y:S08]  /*7210*/  HMMA.16816.F32 R88, R100.reuse, R110, R88 ;  /* 0x0000006e6458723c */ /* 0x040ff00000001858 */
[C---:B--2---:R-:W-:Y:S08]  /*7220*/  HMMA.16816.F32 R92, R100.reuse, R112, R92 ;  /* 0x00000070645c723c */ /* 0x044ff0000000185c */
[----:B------:R-:W-:Y:S08]  /*7230*/  HMMA.16816.F32 R96, R100, R114, R96 ;  /* 0x000000726460723c */ /* 0x000ff00000001860 */
[C---:B------:R-:W-:Y:S08]  /*7240*/  HMMA.16816.F32 R128, R136.reuse, R124, R4 ;  /* 0x0000007c8880723c */ /* 0x040ff00000001804 */
[C---:B------:R-:W-:Y:S08]  /*7250*/  HMMA.16816.F32 R124, R136.reuse, R126, R8 ;  /* 0x0000007e887c723c */ /* 0x040ff00000001808 */
[C---:B---3--:R-:W-:Y:S08]  /*7260*/  HMMA.16816.F32 R120, R136.reuse, R116, R12 ;  /* 0x000000748878723c */ /* 0x048ff0000000180c */
[C---:B------:R-:W-:Y:S08]  /*7270*/  HMMA.16816.F32 R116, R136.reuse, R118, R16 ;  /* 0x000000768874723c */ /* 0x040ff00000001810 */
[C---:B------:R-:W-:Y:S08]  /*7280*/  HMMA.16816.F32 R112, R136.reuse, R104, R20 ;  /* 0x000000688870723c */ /* 0x040ff00000001814 */
[C---:B------:R-:W-:Y:S08]  /*7290*/  HMMA.16816.F32 R108, R136.reuse, R106, R24 ;  /* 0x0000006a886c723c */ /* 0x040ff00000001818 */
[C---:B------:R-:W-:Y:S08]  /*72a0*/  HMMA.16816.F32 R104, R136.reuse, R140, R28 ;  /* 0x0000008c8868723c */ /* 0x040ff0000000181c */
[C---:B------:R-:W-:Y:S01]  /*72b0*/  HMMA.16816.F32 R100, R136.reuse, R142, R32 ;  /* 0x0000008e8864723c */ /* 0x040fe20000001820 */
[----:B------:R-:W1:Y:S07]  /*72c0*/  LDSM.16.MT88.4 R32, [R184+UR4+0x5900] ;  /* 0x00590004b820783b */ /* 0x000e6e0008004200 */
        /* <DEDUP_REMOVED lines=15> */
[C---:B--2---:R-:W-:Y:S08]  /*73c0*/  HMMA.16816.F32 R92, R136.reuse, R140, R92 ;  /* 0x0000008c885c723c */ /* 0x044ff0000000185c */
[----:B------:R-:W-:Y:S01]  /*73d0*/  HMMA.16816.F32 R96, R136, R142, R96 ;  /* 0x0000008e8860723c */ /* 0x000fe20000001860 */
[----:B------:R-:W-:-:S07]  /*73e0*/  @!P0 BRA `(.L_x_739) ;  /* 0x0000040000008947 */ /* 0x000fce0003800000 */
[----:B------:R-:W-:Y:S01]  /*73f0*/  ISETP.NE.AND P1, PT, R194, 0x1, PT ;  /* 0x00000001c200780c */ /* 0x000fe20003f25270 */
[----:B------:R-:W-:Y:S01]  /*7400*/  IMAD R0, R216, 0x40, R207 ;  /* 0x00000040d8007824 */ /* 0x000fe200078e02cf */
[----:B------:R-:W-:Y:S01]  /*7410*/  SEL R4, RZ, 0x10, P4 ;  /* 0x00000010ff047807 */ /* 0x000fe20002000000 */
[----:B------:R-:W-:Y:S03]  /*7420*/  IMAD.MOV.U32 R196, RZ, RZ, RZ ;  /* 0x000000ffffc47224 */ /* 0x000fe600078e00ff */
[----:B------:R-:W-:Y:S02]  /*7430*/  IADD3 R197, R0, -0x80, R203 ;  /* 0xffffff8000c57810 */ /* 0x000fe40007ffe0cb */
[----:B------:R-:W-:Y:S03]  /*7440*/  IADD3 R10, -R4, 0x10, RZ ;  /* 0x00000010040a7810 */ /* 0x000fe60007ffe1ff */
[--C-:B------:R-:W-:Y:S01]  /*7450*/  IMAD.MOV.U32 R0, RZ, RZ, R197.reuse ;  /* 0x000000ffff007224 */ /* 0x100fe200078e00c5 */
[----:B------:R-:W-:Y:S01]  /*7460*/  LOP3.LUT R10, R10, 0xf, RZ, 0xc0, !PT ;  /* 0x0000000f0a0a7812 */ /* 0x000fe200078ec0ff */
[----:B------:R-:W-:Y:S05]  /*7470*/  @P1 IMAD.HI.U32 R2, R197, c[0x0][0x2bc], RZ ;  /* 0x0000af00c5021a27 */ /* 0x000fea00078e00ff */
[----:B------:R-:W-:Y:S04]  /*7480*/  @P1 SHF.R.U32.HI R0, RZ, c[0x0][0x2c0], R2 ;  /* 0x0000b000ff001a19 */ /* 0x000fe80000011602 */
[C---:B------:R-:W-:Y:S04]  /*7490*/  @!P3 IADD3 R5, P0, R0.reuse, UR8, RZ ;  /* 0x000000080005bc10 */ /* 0x040fe8000ff1e0ff */
[----:B------:R-:W-:Y:S01]  /*74a0*/  @!P3 LEA.HI.X.SX32 R2, R0, UR6, 0x1, P0 ;  /* 0x000000060002bc11 */ /* 0x000fe200080f0eff */
[----:B------:R-:W-:Y:S01]  /*74b0*/  IMAD.MOV R0, RZ, RZ, -R0 ;  /* 0x000000ffff007224 */ /* 0x000fe200078e0a00 */
[C---:B------:R-:W-:Y:S03]  /*74c0*/  @!P3 LEA R8, P0, R5.reuse, c[0x0][0x2a0], 0x2 ;  /* 0x0000a8000508ba11 */ /* 0x040fe600078010ff */
[----:B------:R-:W-:Y:S01]  /*74d0*/  IMAD R197, R0, c[0x0][0x2b8], R197 ;  /* 0x0000ae0000c57a24 */ /* 0x000fe200078e02c5 */
[----:B------:R-:W-:Y:S02]  /*74e0*/  @!P3 LEA.HI.X R9, R5, c[0x0][0x2a4], R2, 0x2, P0 ;  /* 0x0000a9000509ba11 */ /* 0x000fe400000f1402 */
[----:B------:R-:W-:Y:S01]  /*74f0*/  SEL R2, RZ, 0x10, P6 ;  /* 0x00000010ff027807 */ /* 0x000fe20003000000 */
        /* <DEDUP_REMOVED lines=14> */
[----:B------:R-:W1:Y:S01]  /*75e0*/  SHFL.IDX PT, R6, R11, 0x1, 0x181f ;  /* 0x00381f000b067f89 */ /* 0x000e6200000e0000 */
[----:B------:R-:W-:Y:S02]  /*75f0*/  SEL R5, RZ, 0x10, P5 ;  /* 0x00000010ff057807 */ /* 0x000fe40002800000 */
[----:B------:R-:W-:Y:S01]  /*7600*/  IADD3 R0, -R2, 0x10, RZ ;  /* 0x0000001002007810 */ /* 0x000fe20007ffe1ff */
[----:B------:R-:W2:Y:S01]  /*7610*/  SHFL.IDX PT, R7, R14, 0x1, 0x181f ;  /* 0x00381f000e077f89 */ /* 0x000ea200000e0000 */
[C---:B------:R-:W-:Y:S02]  /*7620*/  ISETP.NE.U32.AND P2, PT, R5.reuse, RZ, PT ;  /* 0x000000ff0500720c */ /* 0x040fe40003f45070 */
[----:B------:R-:W-:Y:S01]  /*7630*/  IADD3 R13, -R5, 0x10, RZ ;  /* 0x00000010050d7810 */ /* 0x000fe20007ffe1ff */
[----:B------:R3:W4:Y:S01]  /*7640*/  SHFL.IDX PT, R8, R11, RZ, 0x181f ;  /* 0x00181fff0b087589 */ /* 0x00072200000e0000 */
[----:B------:R-:W-:Y:S02]  /*7650*/  LOP3.LUT R0, R0, 0xf, RZ, 0xc0, !PT ;  /* 0x0000000f00007812 */ /* 0x000fe400078ec0ff */
[----:B------:R-:W-:Y:S01]  /*7660*/  LOP3.LUT R13, R13, 0xf, RZ, 0xc0, !PT ;  /* 0x0000000f0d0d7812 */ /* 0x000fe200078ec0ff */
[----:B------:R5:W4:Y:S03]  /*7670*/  SHFL.IDX PT, R9, R14, RZ, 0x181f ;  /* 0x00181fff0e097589 */ /* 0x000b2600000e0000 */
[-C--:B-1----:R-:W-:Y:S04]  /*7680*/  IADD3 R12, P1, P0, R13, R6.reuse, R208 ;  /* 0x000000060d0c7210 */ /* 0x082fe8000783e0d0 */
[-C--:B--2---:R-:W-:Y:S02]  /*7690*/  IADD3.X R13, RZ, R7.reuse, R209, P1, P0 ;  /* 0x00000007ff0d7210 */ /* 0x084fe40000fe04d1 */
[-C--:B------:R-:W-:Y:S04]  /*76a0*/  IADD3 R10, P1, P0, R10, R6.reuse, R213 ;  /* 0x000000060a0a7210 */ /* 0x080fe8000783e0d5 */
[-C--:B---3--:R-:W-:Y:S02]  /*76b0*/  IADD3.X R11, RZ, R7.reuse, R214, P1, P0 ;  /* 0x00000007ff0b7210 */ /* 0x088fe40000fe04d6 */
[----:B------:R-:W-:Y:S01]  /*76c0*/  IADD3 R6, P1, P0, R0, R6, R211 ;  /* 0x0000000600067210 */ /* 0x000fe2000783e0d3 */
[----:B------:R-:W-:Y:S03]  /*76d0*/  IMAD.U32 R0, RZ, RZ, UR11 ;  /* 0x0000000bff007e24 */ /* 0x000fe6000f8e00ff */
[----:B------:R-:W-:Y:S01]  /*76e0*/  IADD3.X R7, RZ, R7, R212, P1, P0 ;  /* 0x00000007ff077210 */ /* 0x000fe20000fe04d4 */
[----:B------:R-:W-:Y:S01]  /*76f0*/  IMAD R0, R0, 0x3000, R201 ;  /* 0x0000300000007824 */ /* 0x000fe200078e02c9 */
[----:B----4-:R-:W-:Y:S02]  /*7700*/  IADD3 R16, P1, R208, R8, RZ ;  /* 0x00000008d0107210 */ /* 0x010fe40007f3e0ff */
[----:B-----5:R-:W-:Y:S01]  /*7710*/  IADD3 R14, P0, R8, R213, RZ ;  /* 0x000000d5080e7210 */ /* 0x020fe20007f1e0ff */
[----:B------:R-:W-:Y:S02]  /*7720*/  IMAD.SHL.U32 R5, R0, 0x2, RZ ;  /* 0x0000000200057824 */ /* 0x000fe400078e00ff */
[----:B------:R-:W-:Y:S01]  /*7730*/  IMAD.X R17, R209, 0x1, R9, P1 ;  /* 0x00000001d1117824 */ /* 0x000fe200008e0609 */
[----:B------:R-:W-:Y:S01]  /*7740*/  ISETP.NE.U32.AND P1, PT, R4, RZ, PT ;  /* 0x000000ff0400720c */ /* 0x000fe20003f25070 */
[C---:B------:R-:W-:Y:S01]  /*7750*/  IMAD.X R15, R9.reuse, 0x1, R214, P0 ;  /* 0x00000001090f7824 */ /* 0x040fe200000e06d6 */
[----:B------:R-:W-:Y:S02]  /*7760*/  IADD3 R8, P0, R8, R211, RZ ;  /* 0x000000d308087210 */ /* 0x000fe40007f1e0ff */
[----:B------:R1:W-:Y:S03]  /*7770*/  LDGSTS.E.BYPASS.LTC128B.128 [R5+0xc100], [R16.64], !P5 ;  /* 0x0c10000010057fae */ /* 0x0003e6000e901d4c */
[----:B------:R-:W-:Y:S01]  /*7780*/  IMAD.X R9, R9, 0x1, R212, P0 ;  /* 0x0000000109097824 */ /* 0x000fe200000e06d4 */
[----:B------:R1:W-:Y:S01]  /*7790*/  LDGSTS.E.BYPASS.LTC128B.128 [R5+0xe100], [R14.64], !P4 ;  /* 0x0e1000000e057fae */ /* 0x0003e2000e101d4c */
[----:B------:R-:W-:Y:S03]  /*77a0*/  ISETP.NE.U32.AND P0, PT, R2, RZ, PT ;  /* 0x000000ff0200720c */ /* 0x000fe60003f05070 */
[----:B------:R1:W-:Y:S04]  /*77b0*/  LDGSTS.E.BYPASS.LTC128B.128 [R5+0x10100], [R8.64], !P6 ;  /* 0x1010000008057fae */ /* 0x0003e8000f101d4c */
[----:B------:R1:W-:Y:S04]  /*77c0*/  LDGSTS.E.BYPASS.LTC128B.128.ZFILL [R5+0xd100], [R12.64], P2 ;  /* 0x0d1000000c057fae */ /* 0x0003e80009141d4c */
[----:B------:R1:W-:Y:S04]  /*77d0*/  LDGSTS.E.BYPASS.LTC128B.128.ZFILL [R5+0xf100], [R10.64], P1 ;  /* 0x0f1000000a057fae */ /* 0x0003e80008941d4c */
[----:B------:R1:W-:Y:S02]  /*77e0*/  LDGSTS.E.BYPASS.LTC128B.128.ZFILL [R5+0x11100], [R6.64], P0 ;  /* 0x1110000006057fae */ /* 0x0003e40008141d4c */
.L_x_739:
[----:B------:R-:W-:Y:S01]  /*77f0*/  UIADD3 UR4, UR5, 0x1, URZ ;  /* 0x0000000105047890 */ /* 0x000fe2000fffe03f */
[----:B------:R-:W0:Y:S01]  /*7800*/  LDGDEPBAR ;  /* 0x00000000000079af */ /* 0x000e220000000000 */
[----:B------:R-:W-:Y:S01]  /*7810*/  UISETP.GE.AND UP0, UPT, UR5, 0x1, UPT ;  /* 0x000000010500788c */ /* 0x000fe2000bf06270 */
[C---:B------:R-:W-:Y:S01]  /*7820*/  ISETP.GT.AND P0, PT, R216.reuse, RZ, PT ;  /* 0x000000ffd800720c */ /* 0x040fe20003f04270 */
[----:B------:R-:W-:Y:S01]  /*7830*/  IMAD.MOV.U32 R0, RZ, RZ, R3 ;  /* 0x000000ffff007224 */ /* 0x000fe200078e0003 */
[----:B------:R-:W-:Y:S01]  /*7840*/  IADD3 R216, R216, -0x1, RZ ;  /* 0xffffffffd8d87810 */ /* 0x000fe20007ffe0ff */
[----:B------:R-:W-:Y:S01]  /*7850*/  USEL UR5, UR4, URZ, !UP0 ;  /* 0x0000003f04057287 */ /* 0x000fe2000c000000 */
[----:B------:R-:W-:Y:S09]  /*7860*/  IMAD.MOV.U32 R133, RZ, RZ, R132 ;  /* 0x000000ffff857224 */ /* 0x000ff200078e0084 */
[----:B------:R-:W-:-:S05]  /*7870*/  @P0 BRA `(.L_x_740) ;  /* 0xffffd04000000947 */ /* 0x000fca000383ffff */
.L_x_737:
[----:B------:R-:W2:Y:S01]  /*7880*/  SHFL.BFLY PT, R0, R215, 0x2, 0x1f ;  /* 0x0c401f00d7007f89 */ /* 0x000ea200000e0000 */
[----:B-1----:R-:W-:Y:S01]  /*7890*/  MOV R5, c[0x0][0x4e8] ;  /* 0x00013a0000057a02 */ /* 0x002fe20000000f00 */
[----:B------:R-:W1:Y:S01]  /*78a0*/  S2UR UR7, SR_CTAID.Y ;  /* 0x00000000000779c3 */ /* 0x000e620000002600 */
[----:B------:R-:W-:Y:S01]  /*78b0*/  MOV R6, R202 ;  /* 0x000000ca00067202 */ /* 0x000fe20000000f00 */
[----:B------:R-:W3:Y:S01]  /*78c0*/  SHFL.BFLY PT, R2, R217, 0x2, 0x1f ;  /* 0x0c401f00d9027f89 */ /* 0x000ee200000e0000 */
[C---:B------:R-:W-:Y:S01]  /*78d0*/  ISETP.NE.AND P4, PT, R5.reuse, 0x1, PT ;  /* 0x000000010500780c */ /* 0x040fe20003f85270 */
[----:B------:R-:W-:Y:S01]  /*78e0*/  ULDC.64 UR4, c[0x0][0x490] ;  /* 0x0001240000047ab9 */ /* 0x000fe20000000a00 */
[----:B------:R-:W-:Y:S01]  /*78f0*/  MOV R10, RZ ;  /* 0x000000ff000a7202 */ /* 0x000fe20000000f00 */
[----:B------:R-:W4:Y:S01]  /*7900*/  S2R R7, SR_TID.X ;  /* 0x0000000000077919 */ /* 0x000f220000002100 */
[----:B------:R-:W-:Y:S01]  /*7910*/  SHF.R.S32.HI R210, RZ, 0x2, R210 ;  /* 0x00000002ffd27819 */ /* 0x000fe200000114d2 */
[----:B------:R-:W-:Y:S01]  /*7920*/  IMAD R5, R5, c[0x0][0x388], RZ ;  /* 0x0000e20005057a24 */ /* 0x000fe200078e02ff */
[----:B------:R-:W-:Y:S01]  /*7930*/  SHF.L.U32 R201, R201, 0x1, RZ ;  /* 0x00000001c9c97819 */ /* 0x000fe200000006ff */
[----:B------:R-:W-:Y:S01]  /*7940*/  BSSY B0, `(.L_x_741) ;  /* 0x0000168000007945 */ /* 0x000fe20003800000 */
[----:B--2---:R-:W-:Y:S01]  /*7950*/  FADD.FTZ R11, R0, R215 ;  /* 0x000000d7000b7221 */ /* 0x004fe20000010000 */
[----:B-1----:R-:W-:Y:S01]  /*7960*/  USHF.R.S32.HI UR6, URZ, 0x1f, UR7 ;  /* 0x0000001f3f067899 */ /* 0x002fe20008011407 */
[----:B---3--:R-:W-:Y:S01]  /*7970*/  FADD.FTZ R9, R2, R217 ;  /* 0x000000d902097221 */ /* 0x008fe20000010000 */
[----:B------:R-:W-:-:S02]  /*7980*/  UIMAD.WIDE.U32 UR10, UR7, UR4, URZ ;  /* 0x00000004070a72a5 */ /* 0x000fc4000f8e003f */
[----:B------:R-:W1:Y:S01]  /*7990*/  SHFL.BFLY PT, R2, R11, 0x1, 0x1f ;  /* 0x0c201f000b027f89 */ /* 0x000e6200000e0000 */
[----:B------:R-:W-:Y:S01]  /*79a0*/  UIMAD UR8, UR6, UR4, URZ ;  /* 0x00000004060872a4 */ /* 0x000fe2000f8e023f */
[----:B----4-:R-:W-:Y:S02]  /*79b0*/  SHF.R.S32.HI R8, RZ, 0x1f, R7 ;  /* 0x0000001fff087819 */ /* 0x010fe40000011407 */
[----:B------:R-:W2:Y:S01]  /*79c0*/  SHFL.BFLY PT, R4, R9, 0x1, 0x1f ;  /* 0x0c201f0009047f89 */ /* 0x000ea200000e0000 */
[----:B------:R-:W-:Y:S01]  /*79d0*/  UIMAD UR8, UR7, UR5, UR8 ;  /* 0x00000005070872a4 */ /* 0x000fe2000f8e0208 */
[CC--:B------:R-:W-:Y:S02]  /*79e0*/  LEA.HI R0, R8.reuse, R7.reuse, RZ, 0x5 ;  /* 0x0000000708007211 */ /* 0x0c0fe400078f28ff */
[----:B------:R-:W-:Y:S01]  /*79f0*/  LEA.HI R8, R8, R7, RZ, 0x2 ;  /* 0x0000000708087211 */ /* 0x000fe200078f10ff */
[----:B------:R-:W-:Y:S01]  /*7a00*/  ULDC.64 UR4, c[0x0][0x3e8] ;  /* 0x0000fa0000047ab9 */ /* 0x000fe20000000a00 */
[----:B------:R-:W-:Y:S01]  /*7a10*/  LOP3.LUT R14, R0, 0xffffffe0, RZ, 0xc0, !PT ;  /* 0xffffffe0000e7812 */ /* 0x000fe200078ec0ff */
[----:B------:R-:W-:Y:S01]  /*7a20*/  UIMAD UR6, UR6, UR4, URZ ;  /* 0x00000004060672a4 */ /* 0x000fe2000f8e023f */
[----:B------:R-:W-:Y:S01]  /*7a30*/  LOP3.LUT R12, R8, 0xfffffffc, RZ, 0xc0, !PT ;  /* 0xfffffffc080c7812 */ /* 0x000fe200078ec0ff */
[----:B------:R-:W-:Y:S01]  /*7a40*/  UIMAD.WIDE.U32 UR14, UR7, UR4, URZ ;  /* 0x00000004070e72a5 */ /* 0x000fe2000f8e003f */
[----:B------:R-:W-:Y:S01]  /*7a50*/  SHF.R.S32.HI R0, RZ, 0x5, R0 ;  /* 0x00000005ff007819 */ /* 0x000fe20000011400 */
[----:B------:R-:W-:Y:S01]  /*7a60*/  UIMAD UR5, UR7, UR5, UR6 ;  /* 0x00000005070572a4 */ /* 0x000fe2000f8e0206 */
[----:B------:R-:W-:Y:S01]  /*7a70*/  MOV R19, UR11 ;  /* 0x0000000b00137c02 */ /* 0x000fe20008000f00 */
[----:B------:R-:W-:Y:S01]  /*7a80*/  UIADD3 UR8, UR11, UR8, URZ ;  /* 0x000000080b087290 */ /* 0x000fe2000fffe03f */
[----:B------:R-:W-:Y:S01]  /*7a90*/  MOV R18, UR10 ;  /* 0x0000000a00127c02 */ /* 0x000fe20008000f00 */
[----:B------:R-:W-:Y:S01]  /*7aa0*/  UIADD3 UR5, UR15, UR5, URZ ;  /* 0x000000050f057290 */ /* 0x000fe2000fffe03f */
[----:B------:R-:W-:Y:S01]  /*7ab0*/  MOV R17, UR15 ;  /* 0x0000000f00117c02 */ /* 0x000fe20008000f00 */
[----:B------:R-:W-:-:S02]  /*7ac0*/  IMAD.U32 R16, RZ, RZ, UR14 ;  /* 0x0000000eff107e24 */ /* 0x000fc4000f8e00ff */
[----:B------:R-:W-:Y:S01]  /*7ad0*/  MOV R19, UR8 ;  /* 0x0000000800137c02 */ /* 0x000fe20008000f00 */
[----:B-1----:R-:W-:Y:S01]  /*7ae0*/  FADD.FTZ R2, R11, R2 ;  /* 0x000000020b027221 */ /* 0x002fe20000010000 */
[----:B------:R-:W-:Y:S01]  /*7af0*/  IADD3 R11, -R14, R7, RZ ;  /* 0x000000070e0b7210 */ /* 0x000fe20007ffe1ff */
[----:B------:R-:W-:Y:S01]  /*7b00*/  IMAD.IADD R7, R7, 0x1, -R12 ;  /* 0x0000000107077824 */ /* 0x000fe200078e0a0c */
[----:B------:R-:W-:Y:S01]  /*7b10*/  MOV R14, 0xff800000 ;  /* 0xff800000000e7802 */ /* 0x000fe20000000f00 */
[----:B--2---:R-:W-:Y:S01]  /*7b20*/  FADD.FTZ R4, R9, R4 ;  /* 0x0000000409047221 */ /* 0x004fe20000010000 */
[----:B------:R-:W-:Y:S01]  /*7b30*/  BAR.SYNC.DEFER_BLOCKING 0x1, 0x100 ;  /* 0x0044000000007b1d */ /* 0x000fe20000010000 */
[----:B------:R-:W-:Y:S01]  /*7b40*/  FSETP.NE.FTZ.AND P0, PT, R2, RZ, PT ;  /* 0x000000ff0200720b */ /* 0x000fe20003f15000 */
[----:B------:R-:W-:Y:S01]  /*7b50*/  @P4 IMAD.HI.U32 R9, R202, c[0x0][0x4ec], RZ ;  /* 0x00013b00ca094a27 */ /* 0x000fe200078e00ff */
[----:B------:R-:W-:Y:S02]  /*7b60*/  LOP3.LUT P3, RZ, R11, 0x3, RZ, 0xc0, !PT ;  /* 0x000000030bff7812 */ /* 0x000fe4000786c0ff */
[----:B------:R-:W-:-:S02]  /*7b70*/  FSETP.NE.FTZ.AND P1, PT, R4, RZ, PT ;  /* 0x000000ff0400720b */ /* 0x000fc40003f35000 */
[----:B------:R-:W-:Y:S02]  /*7b80*/  @P4 SHF.R.U32.HI R6, RZ, c[0x0][0x4f0], R9 ;  /* 0x00013c00ff064a19 */ /* 0x000fe40000011609 */
[----:B------:R-:W-:Y:S02]  /*7b90*/  MOV R9, RZ ;  /* 0x000000ff00097202 */ /* 0x000fe40000000f00 */
[----:B------:R-:W-:Y:S02]  /*7ba0*/  IADD3 R13, -R6, RZ, RZ ;  /* 0x000000ff060d7210 */ /* 0x000fe40007ffe1ff */
[----:B------:R-:W-:Y:S01]  /*7bb0*/  MOV R17, UR5 ;  /* 0x0000000500117c02 */ /* 0x000fe20008000f00 */
[----:B------:R-:W1:Y:S02]  /*7bc0*/  @P0 MUFU.LG2 R12, R2 ;  /* 0x00000002000c0308 */ /* 0x000e640000000c00 */
[----:B------:R-:W-:Y:S01]  /*7bd0*/  IMAD R11, R13, c[0x0][0x4e8], R202 ;  /* 0x00013a000d0b7a24 */ /* 0x000fe200078e02ca */
[----:B------:R-:W-:-:S02]  /*7be0*/  SHF.R.S32.HI R13, RZ, 0x2, R8 ;  /* 0x00000002ff0d7819 */ /* 0x000fc40000011408 */
[----:B------:R-:W-:-:S03]  /*7bf0*/  SHF.R.S32.HI R8, RZ, 0x1f, R8 ;  /* 0x0000001fff087819 */ /* 0x000fc60000011408 */
[----:B------:R2:W3:Y:S01]  /*7c00*/  @P0 MUFU.RCP R9, R2 ;  /* 0x0000000200090308 */ /* 0x0004e20000001000 */
[----:B------:R-:W-:-:S04]  /*7c10*/  LEA.HI R8, R8, R13, RZ, 0x3 ;  /* 0x0000000d08087211 */ /* 0x000fc800078f18ff */
[----:B------:R-:W-:-:S03]  /*7c20*/  LOP3.LUT R8, R8, 0xfffffff8, RZ, 0xc0, !PT ;  /* 0xfffffff808087812 */ /* 0x000fc600078ec0ff */
[----:B------:R-:W-:Y:S01]  /*7c30*/  @P1 MUFU.RCP R10, R4 ;  /* 0x00000004000a1308 */ /* 0x000fe20000001000 */
[----:B-1----:R-:W-:Y:S01]  /*7c40*/  @P0 FMUL.FTZ R12, R12, 0.69314718246459960938 ;  /* 0x3f3172180c0c0820 */ /* 0x002fe20000410000 */
[----:B--2---:R-:W-:-:S06]  /*7c50*/  @P0 MOV R2, 0x3f317218 ;  /* 0x3f31721800020802 */ /* 0x004fcc0000000f00 */
[----:B------:R-:W1:Y:S01]  /*7c60*/  @P1 MUFU.LG2 R4, R4 ;  /* 0x0000000400041308 */ /* 0x000e620000000c00 */
[C---:B---3--:R-:W-:Y:S02]  /*7c70*/  FMUL.FTZ R131, R9.reuse, R131 ;  /* 0x0000008309837220 */ /* 0x048fe40000410000 */
[C---:B------:R-:W-:Y:S02]  /*7c80*/  FMUL.FTZ R130, R9.reuse, R130 ;  /* 0x0000008209827220 */ /* 0x040fe40000410000 */
[----:B------:R-:W-:Y:S02]  /*7c90*/  @P0 FMUL.FTZ R2, R2, c[0x0][0x2d0] ;  /* 0x0000b40002020a20 */ /* 0x000fe40000410000 */
[----:B------:R-:W-:Y:S01]  /*7ca0*/  FMUL.FTZ R127, R9, R127 ;  /* 0x0000007f097f7220 */ /* 0x000fe20000410000 */
[----:B------:R-:W-:Y:S01]  /*7cb0*/  F2FP.PACK_AB R130, R131, R130 ;  /* 0x000000828382723e */ /* 0x000fe200000000ff */
[C---:B------:R-:W-:Y:S02]  /*7cc0*/  FMUL.FTZ R126, R9.reuse, R126 ;  /* 0x0000007e097e7220 */ /* 0x040fe40000410000 */
[----:B------:R-:W-:-:S02]  /*7cd0*/  FMUL.FTZ R123, R9, R123 ;  /* 0x0000007b097b7220 */ /* 0x000fc40000410000 */
[----:B------:R-:W-:Y:S01]  /*7ce0*/  FMUL.FTZ R122, R9, R122 ;  /* 0x0000007a097a7220 */ /* 0x000fe20000410000 */
[----:B------:R-:W-:Y:S01]  /*7cf0*/  F2FP.PACK_AB R126, R127, R126 ;  /* 0x0000007e7f7e723e */ /* 0x000fe200000000ff */
[C---:B------:R-:W-:Y:S02]  /*7d00*/  FMUL.FTZ R119, R9.reuse, R119 ;  /* 0x0000007709777220 */ /* 0x040fe40000410000 */
[----:B------:R-:W-:Y:S01]  /*7d10*/  FMUL.FTZ R118, R9, R118 ;  /* 0x0000007609767220 */ /* 0x000fe20000410000 */
[----:B------:R-:W-:Y:S01]  /*7d20*/  F2FP.PACK_AB R122, R123, R122 ;  /* 0x0000007a7b7a723e */ /* 0x000fe200000000ff */
[C---:B------:R-:W-:Y:S02]  /*7d30*/  FMUL.FTZ R115, R9.reuse, R115 ;  /* 0x0000007309737220 */ /* 0x040fe40000410000 */
[----:B------:R-:W-:Y:S01]  /*7d40*/  FMUL.FTZ R114, R9, R114 ;  /* 0x0000007209727220 */ /* 0x000fe20000410000 */
[----:B------:R-:W-:Y:S01]  /*7d50*/  F2FP.PACK_AB R118, R119, R118 ;  /* 0x000000767776723e */ /* 0x000fe200000000ff */
        /* <DEDUP_REMOVED lines=56> */
[----:B------:R-:W-:Y:S01]  /*80e0*/  IADD3 R9, R13, -R8, RZ ;  /* 0x800000080d097210 */ /* 0x000fe20007ffe0ff */
[----:B-1----:R-:W-:Y:S01]  /*80f0*/  @P1 FMUL.FTZ R15, R4, 0.69314718246459960938 ;  /* 0x3f317218040f1820 */ /* 0x002fe20000410000 */
[----:B------:R-:W-:Y:S01]  /*8100*/  MOV R13, 0xff800000 ;  /* 0xff800000000d7802 */ /* 0x000fe20000000f00 */
[----:B------:R-:W-:Y:S01]  /*8110*/  @P0 FFMA.FTZ R13, R2, R3, R12 ;  /* 0x00000003020d0223 */ /* 0x000fe2000001000c */
[----:B------:R-:W-:Y:S01]  /*8120*/  @P1 MOV R8, 0x3f317218 ;  /* 0x3f31721800081802 */ /* 0x000fe20000000f00 */
[----:B------:R-:W1:Y:S01]  /*8130*/  S2R R3, SR_CTAID.Z ;  /* 0x0000000000037919 */ /* 0x000e620000002700 */
[----:B------:R-:W-:Y:S01]  /*8140*/  LEA.HI R4, R7, R7, RZ, 0x1 ;  /* 0x0000000707047211 */ /* 0x000fe200078f08ff */
[----:B------:R-:W-:Y:S01]  /*8150*/  FMUL.FTZ R129, R10, R129 ;  /* 0x000000810a817220 */ /* 0x000fe20000410000 */
[----:B------:R-:W-:Y:S01]  /*8160*/  F2FP.PACK_AB R94, R95, R94 ;  /* 0x0000005e5f5e723e */ /* 0x000fe200000000ff */
[----:B------:R-:W-:Y:S01]  /*8170*/  @P1 FMUL.FTZ R8, R8, c[0x0][0x2d0] ;  /* 0x0000b40008081a20 */ /* 0x000fe20000410000 */
[----:B------:R-:W-:Y:S01]  /*8180*/  LOP3.LUT R12, R4, 0x1ffffffe, RZ, 0xc0, !PT ;  /* 0x1ffffffe040c7812 */ /* 0x000fe200078ec0ff */
[----:B------:R-:W-:Y:S01]  /*8190*/  FMUL.FTZ R128, R10, R128 ;  /* 0x000000800a807220 */ /* 0x000fe20000410000 */
[----:B------:R-:W-:Y:S01]  /*81a0*/  F2FP.PACK_AB R98, R99, R98 ;  /* 0x000000626362723e */ /* 0x000fe200000000ff */
[----:B------:R-:W-:Y:S01]  /*81b0*/  @P1 FFMA.FTZ R14, R8, R132, R15 ;  /* 0x00000084080e1223 */ /* 0x000fe2000001000f */
[----:B------:R-:W-:Y:S01]  /*81c0*/  SHF.R.S32.HI R15, RZ, 0x1f, R0 ;  /* 0x0000001fff0f7819 */ /* 0x000fe20000011400 */
[----:B------:R-:W2:Y:S01]  /*81d0*/  S2R R8, SR_CTAID.X ;  /* 0x0000000000087919 */ /* 0x000ea20000002500 */
[----:B------:R-:W-:Y:S01]  /*81e0*/  IADD3 R12, R7, -R12, RZ ;  /* 0x8000000c070c7210 */ /* 0x000fe20007ffe0ff */
[C---:B------:R-:W-:Y:S01]  /*81f0*/  FMUL.FTZ R125, R10.reuse, R125 ;  /* 0x0000007d0a7d7220 */ /* 0x040fe20000410000 */
[----:B------:R-:W-:Y:S01]  /*8200*/  LEA.HI R15, R15, R0, RZ, 0x3 ;  /* 0x000000000f0f7211 */ /* 0x000fe200078f18ff */
[C---:B------:R-:W-:Y:S01]  /*8210*/  FMUL.FTZ R124, R10.reuse, R124 ;  /* 0x0000007c0a7c7220 */ /* 0x040fe20000410000 */
[----:B------:R-:W-:Y:S01]  /*8220*/  R2P PR, R9, 0x6 ;  /* 0x0000000609007804 */ /* 0x000fe20000000000 */
[C---:B------:R-:W-:Y:S01]  /*8230*/  FMUL.FTZ R121, R10.reuse, R121 ;  /* 0x000000790a797220 */ /* 0x040fe20000410000 */
[----:B------:R-:W-:Y:S01]  /*8240*/  LOP3.LUT R15, R15, 0xffffff8, RZ, 0xc0, !PT ;  /* 0x0ffffff80f0f7812 */ /* 0x000fe200078ec0ff */
[C---:B------:R-:W-:Y:S01]  /*8250*/  FMUL.FTZ R120, R10.reuse, R120 ;  /* 0x000000780a787220 */ /* 0x040fe20000410000 */
[----:B------:R-:W-:Y:S01]  /*8260*/  F2FP.PACK_AB R128, R129, R128 ;  /* 0x000000808180723e */ /* 0x000fe200000000ff */
[----:B------:R-:W-:Y:S01]  /*8270*/  FMUL.FTZ R117, R10, R117 ;  /* 0x000000750a757220 */ /* 0x000fe20000410000 */
[----:B------:R-:W-:Y:S01]  /*8280*/  F2FP.PACK_AB R124, R125, R124 ;  /* 0x0000007c7d7c723e */ /* 0x000fe200000000ff */
[C---:B------:R-:W-:Y:S01]  /*8290*/  IMAD.IADD R15, R0.reuse, 0x1, -R15 ;  /* 0x00000001000f7824 */ /* 0x040fe200078e0a0f */
[----:B------:R-:W-:Y:S01]  /*82a0*/  LEA R0, R0, R7, 0x9 ;  /* 0x0000000700007211 */ /* 0x000fe200078e48ff */
[----:B-1----:R-:W-:Y:S01]  /*82b0*/  IMAD.WIDE.U32 R16, R3, c[0x0][0x3f0], R16 ;  /* 0x0000fc0003107a25 */ /* 0x002fe200078e0010 */
[----:B------:R-:W-:-:S02]  /*82c0*/  SHF.R.S32.HI R2, RZ, 0x1f, R3 ;  /* 0x0000001fff027819 */ /* 0x000fc40000011403 */
[----:B------:R-:W-:Y:S01]  /*82d0*/  LOP3.LUT R7, R9, 0x1, RZ, 0xc0, !PT ;  /* 0x0000000109077812 */ /* 0x000fe200078ec0ff */
[----:B------:R-:W-:Y:S01]  /*82e0*/  IMAD.WIDE.U32 R18, R3, c[0x0][0x498], R18 ;  /* 0x0001260003127a25 */ /* 0x000fe200078e0012 */
[----:B------:R-:W-:Y:S02]  /*82f0*/  SHF.L.U32 R9, R9, 0x6, RZ ;  /* 0x0000000609097819 */ /* 0x000fe400000006ff */
[----:B------:R-:W-:Y:S01]  /*8300*/  LEA R15, R15, R210, 0x4 ;  /* 0x000000d20f0f7211 */ /* 0x000fe200078e20ff */
[C---:B------:R-:W-:Y:S01]  /*8310*/  IMAD R4, R2.reuse, c[0x0][0x3f0], RZ ;  /* 0x0000fc0002047a24 */ /* 0x040fe200078e02ff */
[----:B------:R-:W-:Y:S01]  /*8320*/  LOP3.LUT R9, R9, 0x1c0, RZ, 0xc0, !PT ;  /* 0x000001c009097812 */ /* 0x000fe200078ec0ff */
[----:B------:R-:W-:Y:S01]  /*8330*/  IMAD R2, R2, c[0x0][0x498], RZ ;  /* 0x0001260002027a24 */ /* 0x000fe200078e02ff */
[----:B------:R-:W-:Y:S01]  /*8340*/  ISETP.NE.U32.AND P0, PT, R7, 0x1, PT ;  /* 0x000000010700780c */ /* 0x000fe20003f05070 */
[----:B------:R-:W-:Y:S01]  /*8350*/  IMAD R4, R3, c[0x0][0x3f4], R4 ;  /* 0x0000fd0003047a24 */ /* 0x000fe200078e0204 */
[----:B------:R-:W-:Y:S01]  /*8360*/  LEA.HI R9, R9, R9, RZ, 0x1d ;  /* 0x0000000909097211 */ /* 0x000fe200078fe8ff */
[----:B------:R-:W-:Y:S01]  /*8370*/  IMAD R7, R12, 0x8, R15 ;  /* 0x000000080c077824 */ /* 0x000fe200078e020f */
[----:B------:R-:W-:Y:S01]  /*8380*/  F2FP.PACK_AB R120, R121, R120 ;  /* 0x000000787978723e */ /* 0x000fe200000000ff */
[----:B------:R-:W-:Y:S01]  /*8390*/  IMAD R2, R3, c[0x0][0x49c], R2 ;  /* 0x0001270003027a24 */ /* 0x000fe200078e0202 */
[----:B------:R-:W-:Y:S01]  /*83a0*/  IADD3 R17, R17, R4, RZ ;  /* 0x0000000411117210 */ /* 0x000fe20007ffe0ff */
[----:B------:R-:W-:Y:S01]  /*83b0*/  FMUL.FTZ R116, R10, R116 ;  /* 0x000000740a747220 */ /* 0x000fe20000410000 */
[----:B--2---:R-:W-:Y:S01]  /*83c0*/  LEA R4, R8, R15, 0x7 ;  /* 0x0000000f08047211 */ /* 0x004fe200078e38ff */
[----:B------:R-:W-:Y:S01]  /*83d0*/  FMUL.FTZ R113, R10, R113 ;  /* 0x000000710a717220 */ /* 0x000fe20000410000 */
[----:B------:R-:W-:Y:S01]  /*83e0*/  LEA R0, R0, R9, 0x1 ;  /* 0x0000000900007211 */ /* 0x000fe200078e08ff */
[----:B------:R-:W-:Y:S01]  /*83f0*/  IMAD.WIDE.U32 R16, R6, c[0x0][0x3e0], R16 ;  /* 0x0000f80006107a25 */ /* 0x000fe200078e0010 */
[----:B------:R-:W-:-:S02]  /*8400*/  LEA R7, R8, R7, 0x7 ;  /* 0x0000000708077211 */ /* 0x000fc400078e38ff */
[----:B------:R-:W-:Y:S01]  /*8410*/  ISETP.GE.OR P5, PT, R4, R5, P3 ;  /* 0x000000050400720c */ /* 0x000fe20001fa6670 */
[C---:B------:R-:W-:Y:S01]  /*8420*/  FMUL.FTZ R112, R10.reuse, R112 ;  /* 0x000000700a707220 */ /* 0x040fe20000410000 */
[----:B------:R-:W-:Y:S01]  /*8430*/  SHF.R.S32.HI R3, RZ, 0x1f, R6 ;  /* 0x0000001fff037819 */ /* 0x000fe20000011406 */
[----:B------:R-:W-:Y:S01]  /*8440*/  FMUL.FTZ R109, R10, R109 ;  /* 0x0000006d0a6d7220 */ /* 0x000fe20000410000 */
[----:B------:R-:W-:Y:S01]  /*8450*/  IADD3 R4, R4, 0x8, RZ ;  /* 0x0000000804047810 */ /* 0x000fe20007ffe0ff */
[----:B------:R-:W-:Y:S01]  /*8460*/  FMUL.FTZ R108, R10, R108 ;  /* 0x0000006c0a6c7220 */ /* 0x000fe20000410000 */
[----:B------:R-:W-:Y:S01]  /*8470*/  SHF.L.U32 R9, R0, 0x1, RZ ;  /* 0x0000000100097819 */ /* 0x000fe200000006ff */
[----:B------:R-:W-:Y:S01]  /*8480*/  @P4 IMAD.HI.U32 R0, R7, c[0x0][0x4ec], RZ ;  /* 0x00013b0007004a27 */ /* 0x000fe200078e00ff */
[----:B------:R-:W-:Y:S02]  /*8490*/  ISETP.GE.OR P3, PT, R4, R5, P3 ;  /* 0x000000050400720c */ /* 0x000fe40001f66670 */
[----:B------:R-:W-:Y:S01]  /*84a0*/  MOV R15, R7 ;  /* 0x00000007000f7202 */ /* 0x000fe20000000f00 */
[----:B------:R-:W-:Y:S01]  /*84b0*/  IMAD R3, R3, c[0x0][0x3e0], RZ ;  /* 0x0000f80003037a24 */ /* 0x000fe200078e02ff */
[C---:B------:R-:W-:Y:S01]  /*84c0*/  IADD3 R4, R9.reuse, 0x80, RZ ;  /* 0x0000008009047810 */ /* 0x040fe20007ffe0ff */
[----:B------:R-:W-:Y:S01]  /*84d0*/  FMUL.FTZ R105, R10, R105 ;  /* 0x000000690a697220 */ /* 0x000fe20000410000 */
[----:B------:R-:W-:Y:S01]  /*84e0*/  @P4 SHF.R.U32.HI R15, RZ, c[0x0][0x4f0], R0 ;  /* 0x00013c00ff0f4a19 */ /* 0x000fe20000011600 */
[----:B------:R-:W-:Y:S01]  /*84f0*/  IMAD R3, R6, c[0x0][0x3e4], R3 ;  /* 0x0000f90006037a24 */ /* 0x000fe200078e0203 */
[----:B------:R-:W-:Y:S01]  /*8500*/  IADD3 R21, R9, 0x70, RZ ;  /* 0x0000007009157810 */ /* 0x000fe20007ffe0ff */
[----:B------:R-:W-:Y:S01]  /*8510*/  FMUL.FTZ R104, R10, R104 ;  /* 0x000000680a687220 */ /* 0x000fe20000410000 */
[----:B------:R-:W-:Y:S01]  /*8520*/  @P0 IADD3 R21, R4, 0x10, RZ ;  /* 0x0000001004150810 */ /* 0x000fe20007ffe0ff */
[----:B------:R-:W-:Y:S01]  /*8530*/  IMAD.IADD R17, R17, 0x1, R3 ;  /* 0x0000000111117824 */ /* 0x000fe200078e0203 */
[C---:B------:R-:W-:Y:S01]  /*8540*/  IADD3 R4, -R15.reuse, RZ, RZ ;  /* 0x000000ff0f047210 */ /* 0x040fe20007ffe1ff */
[C---:B------:R-:W-:Y:S01]  /*8550*/  FMUL.FTZ R101, R10.reuse, R101 ;  /* 0x000000650a657220 */ /* 0x040fe20000410000 */
[----:B------:R-:W-:Y:S01]  /*8560*/  SHF.R.S32.HI R3, RZ, 0x1f, R15 ;  /* 0x0000001fff037819 */ /* 0x000fe2000001140f */
[----:B------:R-:W-:Y:S01]  /*8570*/  FMUL.FTZ R100, R10, R100 ;  /* 0x000000640a647220 */ /* 0x000fe20000410000 */
[----:B------:R-:W-:Y:S01]  /*8580*/  IADD3 R18, P0, R15, R18, RZ ;  /* 0x000000120f127210 */ /* 0x000fe20007f1e0ff */
[----:B------:R-:W-:Y:S01]  /*8590*/  IMAD R7, R4, c[0x0][0x4e8], R7 ;  /* 0x00013a0004077a24 */ /* 0x000fe200078e0207 */
[----:B------:R-:W-:Y:S01]  /*85a0*/  SEL R0, R135, 0xffffffe0, !P1 ;  /* 0xffffffe087007807 */ /* 0x000fe20004800000 */
[C---:B------:R-:W-:Y:S01]  /*85b0*/  FMUL.FTZ R37, R10.reuse, R37 ;  /* 0x000000250a257220 */ /* 0x040fe20000410000 */
[----:B------:R-:W-:Y:S01]  /*85c0*/  IADD3.X R19, R3, R19, R2, P0, !PT ;  /* 0x0000001303137210 */ /* 0x000fe200007fe402 */
[C---:B------:R-:W-:Y:S01]  /*85d0*/  FMUL.FTZ R36, R10.reuse, R36 ;  /* 0x000000240a247220 */ /* 0x040fe20000410000 */
[----:B------:R-:W-:Y:S01]  /*85e0*/  IADD3 R3, R9, R0, RZ ;  /* 0x0000000009037210 */ /* 0x000fe20007ffe0ff */
[----:B------:R-:W-:Y:S01]  /*85f0*/  FMUL.FTZ R41, R10, R41 ;  /* 0x000000290a297220 */ /* 0x000fe20000410000 */
[----:B------:R-:W-:Y:S01]  /*8600*/  IADD3 R15, R0, R21, RZ ;  /* 0x00000015000f7210 */ /* 0x000fe20007ffe0ff */
[----:B------:R-:W-:Y:S01]  /*8610*/  FMUL.FTZ R40, R10, R40 ;  /* 0x000000280a287220 */ /* 0x000fe20000410000 */
[----:B------:R-:W-:Y:S01]  /*8620*/  SHF.R.S32.HI R0, RZ, 0x1f, R7 ;  /* 0x0000001fff007819 */ /* 0x000fe20000011407 */
[----:B------:R-:W-:Y:S01]  /*8630*/  IMAD.WIDE.U32 R18, R7, c[0x0][0x488], R18 ;  /* 0x0001220007127a25 */ /* 0x000fe200078e0012 */
[----:B------:R-:W-:Y:S01]  /*8640*/  MOV R2, 0x40 ;  /* 0x0000004000027802 */ /* 0x000fe20000000f00 */
[----:B------:R-:W-:Y:S01]  /*8650*/  STS [R9+0x80], R128 ;  /* 0x0000808009007388 */ /* 0x000fe20000000800 */
[----:B------:R-:W-:Y:S01]  /*8660*/  F2FP.PACK_AB R116, R117, R116 ;  /* 0x000000747574723e */ /* 0x000fe200000000ff */
[----:B------:R-:W-:Y:S01]  /*8670*/  IMAD R0, R0, c[0x0][0x488], RZ ;  /* 0x0001220000007a24 */ /* 0x000fe200078e02ff */
[----:B------:R-:W-:Y:S01]  /*8680*/  SEL R2, R2, 0xffffffc0, !P2 ;  /* 0xffffffc002027807 */ /* 0x000fe20005000000 */
[C---:B------:R-:W-:Y:S01]  /*8690*/  FMUL.FTZ R45, R10.reuse, R45 ;  /* 0x0000002d0a2d7220 */ /* 0x040fe20000410000 */
[----:B------:R-:W-:Y:S01]  /*86a0*/  F2FP.PACK_AB R112, R113, R112 ;  /* 0x000000707170723e */ /* 0x000fe200000000ff */
[----:B------:R-:W-:Y:S01]  /*86b0*/  IMAD R0, R7, c[0x0][0x48c], R0 ;  /* 0x0001230007007a24 */ /* 0x000fe200078e0200 */
[----:B------:R-:W-:Y:S01]  /*86c0*/  IADD3 R23, R9, R2, RZ ;  /* 0x0000000209177210 */ /* 0x000fe20007ffe0ff */
[----:B------:R-:W-:Y:S01]  /*86d0*/  FMUL.FTZ R44, R10, R44 ;  /* 0x0000002c0a2c7220 */ /* 0x000fe20000410000 */
[----:B------:R-:W-:Y:S01]  /*86e0*/  F2FP.PACK_AB R108, R109, R108 ;  /* 0x0000006c6d6c723e */ /* 0x000fe200000000ff */
[----:B------:R-:W-:Y:S01]  /*86f0*/  STS [R9+0x480], R130 ;  /* 0x0004808209007388 */ /* 0x000fe20000000800 */
[----:B------:R-:W-:Y:S01]  /*8700*/  IMAD.IADD R7, R2, 0x1, R21 ;  /* 0x0000000102077824 */ /* 0x000fe200078e0215 */
[----:B------:R-:W-:Y:S01]  /*8710*/  F2FP.PACK_AB R104, R105, R104 ;  /* 0x000000686968723e */ /* 0x000fe200000000ff */
[C---:B------:R-:W-:Y:S01]  /*8720*/  FMUL.FTZ R49, R10.reuse, R49 ;  /* 0x000000310a317220 */ /* 0x040fe20000410000 */
[----:B------:R-:W-:Y:S01]  /*8730*/  STS [R21], R124 ;  /* 0x0000007c15007388 */ /* 0x000fe20000000800 */
[----:B------:R-:W-:Y:S01]  /*8740*/  FMUL.FTZ R48, R10, R48 ;  /* 0x000000300a307220 */ /* 0x000fe20000410000 */
[----:B------:R-:W-:Y:S01]  /*8750*/  IADD3 R25, R2, R3, RZ ;  /* 0x0000000302197210 */ /* 0x000fe20007ffe0ff */
[C---:B------:R-:W-:Y:S01]  /*8760*/  FMUL.FTZ R53, R10.reuse, R53 ;  /* 0x000000350a357220 */ /* 0x040fe20000410000 */
[----:B------:R-:W-:Y:S01]  /*8770*/  STS [R21+0x400], R126 ;  /* 0x0004007e15007388 */ /* 0x000fe20000000800 */
[C---:B------:R-:W-:Y:S01]  /*8780*/  FMUL.FTZ R52, R10.reuse, R52 ;  /* 0x000000340a347220 */ /* 0x040fe20000410000 */
[----:B------:R-:W-:Y:S01]  /*8790*/  F2FP.PACK_AB R100, R101, R100 ;  /* 0x000000646564723e */ /* 0x000fe200000000ff */
[C---:B------:R-:W-:Y:S01]  /*87a0*/  FMUL.FTZ R57, R10.reuse, R57 ;  /* 0x000000390a397220 */ /* 0x040fe20000410000 */
[----:B------:R-:W-:Y:S01]  /*87b0*/  STS [R3+0x80], R120 ;  /* 0x0000807803007388 */ /* 0x000fe20000000800 */
[----:B------:R-:W-:Y:S01]  /*87c0*/  IADD3 R27, R15, R2, RZ ;  /* 0x000000020f1b7210 */ /* 0x000fe20007ffe0ff */
[C---:B------:R-:W-:Y:S01]  /*87d0*/  FMUL.FTZ R56, R10.reuse, R56 ;  /* 0x000000380a387220 */ /* 0x040fe20000410000 */
[----:B------:R-:W-:Y:S01]  /*87e0*/  F2FP.PACK_AB R36, R37, R36 ;  /* 0x000000242524723e */ /* 0x000fe200000000ff */
        /* <DEDUP_REMOVED lines=39> */
[----:B------:R-:W-:Y:S01]  /*8a60*/  FMUL.FTZ R10, R10, R96 ;  /* 0x000000600a0a7220 */ /* 0x000fe20000410000 */
[----:B------:R-:W-:Y:S01]  /*8a70*/  STS [R27+0x400], R102 ;  /* 0x000400661b007388 */ /* 0x000fe20000000800 */
[----:B------:R-:W-:-:S02]  /*8a80*/  F2FP.PACK_AB R80, R81, R80 ;  /* 0x000000505150723e */ /* 0x000fc400000000ff */
[----:B------:R-:W-:Y:S01]  /*8a90*/  F2FP.PACK_AB R84, R85, R84 ;  /* 0x000000545554723e */ /* 0x000fe200000000ff */
[----:B------:R-:W-:Y:S01]  /*8aa0*/  STS [R9+0x4080], R36 ;  /* 0x0040802409007388 */ /* 0x000fe20000000800 */
[----:B------:R-:W-:Y:S02]  /*8ab0*/  LEA R4, P0, R18, c[0x0][0x450], 0x2 ;  /* 0x0001140012047a11 */ /* 0x000fe400078010ff */
[----:B------:R-:W-:Y:S01]  /*8ac0*/  IADD3 R19, R19, R0, RZ ;  /* 0x0000000013137210 */ /* 0x000fe20007ffe0ff */
[----:B------:R-:W-:Y:S01]  /*8ad0*/  STS [R9+0x4480], R38 ;  /* 0x0044802609007388 */ /* 0x000fe20000000800 */
[----:B------:R-:W-:Y:S02]  /*8ae0*/  F2FP.PACK_AB R88, R89, R88 ;  /* 0x000000585958723e */ /* 0x000fe400000000ff */
[----:B------:R-:W-:Y:S01]  /*8af0*/  F2FP.PACK_AB R92, R93, R92 ;  /* 0x0000005c5d5c723e */ /* 0x000fe200000000ff */
[----:B------:R-:W-:Y:S01]  /*8b00*/  STS [R21+0x4000], R40 ;  /* 0x0040002815007388 */ /* 0x000fe20000000800 */
[----:B------:R-:W-:-:S02]  /*8b10*/  F2FP.PACK_AB R10, R97, R10 ;  /* 0x0000000a610a723e */ /* 0x000fc400000000ff */
[----:B------:R-:W-:Y:S01]  /*8b20*/  LEA.HI.X R19, R18, c[0x0][0x454], R19, 0x2, P0 ;  /* 0x0001150012137a11 */ /* 0x000fe200000f1413 */
[----:B------:R-:W-:Y:S01]  /*8b30*/  STS [R21+0x4400], R42 ;  /* 0x0044002a15007388 */ /* 0x000fe20000000800 */
[----:B------:R-:W-:-:S03]  /*8b40*/  SHF.R.S32.HI R0, RZ, 0x1f, R11 ;  /* 0x0000001fff007819 */ /* 0x000fc6000001140b */
[----:B------:R-:W-:Y:S02]  /*8b50*/  STS [R3+0x4080], R44 ;  /* 0x0040802c03007388 */ /* 0x000fe40000000800 */
[----:B------:R-:W-:Y:S02]  /*8b60*/  IMAD R0, R0, c[0x0][0x3d8], RZ ;  /* 0x0000f60000007a24 */ /* 0x000fe400078e02ff */
[----:B------:R-:W-:Y:S02]  /*8b70*/  STS [R3+0x4480], R46 ;  /* 0x0044802e03007388 */ /* 0x000fe40000000800 */
[C---:B------:R-:W-:Y:S02]  /*8b80*/  IMAD R0, R11.reuse, c[0x0][0x3dc], R0 ;  /* 0x0000f7000b007a24 */ /* 0x040fe400078e0200 */
        /* <DEDUP_REMOVED lines=22> */
[----:B-1----:R-:W-:-:S03]  /*8cf0*/  IMAD.WIDE.U32 R2, R11, c[0x0][0x3d8], R16 ;  /* 0x0000f6000b027a25 */ /* 0x002fc600078e0010 */
[----:B------:R-:W-:Y:S02]  /*8d00*/  STS [R25+0x8080], R92 ;  /* 0x0080805c19007388 */ /* 0x000fe40000000800 */
[----:B------:R-:W-:Y:S02]  /*8d10*/  IADD3 R0, R3, R0, RZ ;  /* 0x0000000003007210 */ /* 0x000fe40007ffe0ff */
[----:B------:R-:W-:Y:S01]  /*8d20*/  STS [R25+0x8480], R94 ;  /* 0x0084805e19007388 */ /* 0x000fe20000000800 */
[----:B------:R-:W-:-:S03]  /*8d30*/  SHF.R.S32.HI R3, RZ, 0x1f, R198 ;  /* 0x0000001fff037819 */ /* 0x000fc600000114c6 */
[----:B------:R-:W-:Y:S04]  /*8d40*/  STS [R27+0x8000], R10 ;  /* 0x0080000a1b007388 */ /* 0x000fe80000000800 */
[----:B------:R-:W-:Y:S04]  /*8d50*/  STS [R27+0x8400], R98 ;  /* 0x008400621b007388 */ /* 0x000fe80000000800 */
[----:B------:R-:W-:Y:S04]  /*8d60*/  SHFL.IDX PT, R96, R4, RZ, 0x1c1f ;  /* 0x001c1fff04607589 */ /* 0x000fe800000e0000 */
[----:B------:R-:W1:Y:S04]  /*8d70*/  SHFL.IDX PT, R97, R19, RZ, 0x1c1f ;  /* 0x001c1fff13617589 */ /* 0x000e6800000e0000 */
[----:B------:R-:W-:Y:S06]  /*8d80*/  BAR.SYNC.DEFER_BLOCKING 0x1, 0x100 ;  /* 0x0044000000007b1d */ /* 0x000fec0000010000 */
[----:B------:R2:W-:Y:S04]  /*8d90*/  SHFL.IDX PT, R100, R4, 0x1, 0x1c1f ;  /* 0x003c1f0004647f89 */ /* 0x0005e800000e0000 */
[----:B------:R-:W3:Y:S04]  /*8da0*/  SHFL.IDX PT, R101, R19, 0x1, 0x1c1f ;  /* 0x003c1f0013657f89 */ /* 0x000ee800000e0000 */
[----:B-1----:R1:W-:Y:S01]  /*8db0*/  @!P5 ST.E [R96.64], R14 ;  /* 0x0000000e6000d985 */ /* 0x0023e2000c10190c */
[----:B--2---:R-:W-:-:S04]  /*8dc0*/  LEA R4, P0, R2, c[0x0][0x380], 0x1 ;  /* 0x0000e00002047a11 */ /* 0x004fc800078008ff */
[----:B------:R-:W-:Y:S01]  /*8dd0*/  LEA.HI.X R2, R2, c[0x0][0x384], R0, 0x1, P0 ;  /* 0x0000e10002027a11 */ /* 0x000fe200000f0c00 */
[----:B---3--:R1:W-:Y:S01]  /*8de0*/  @!P3 ST.E [R100.64], R13 ;  /* 0x0000000d6400b985 */ /* 0x0083e2000c10190c */
[----:B------:R-:W-:Y:S02]  /*8df0*/  ISETP.GE.AND P0, PT, R200, R5, PT ;  /* 0x00000005c800720c */ /* 0x000fe40003f06270 */
[----:B------:R-:W-:Y:S01]  /*8e00*/  SHF.R.S32.HI R0, RZ, 0x1f, R199 ;  /* 0x0000001fff007819 */ /* 0x000fe200000114c7 */
[----:B------:R1:W2:Y:S04]  /*8e10*/  LDS.128 R52, [R201+0x1080] ;  /* 0x00108000c9347984 */ /* 0x0002a80000000c00 */
[----:B------:R1:W3:Y:S04]  /*8e20*/  LDS.128 R48, [R201+0x2080] ;  /* 0x00208000c9307984 */ /* 0x0002e80000000c00 */
        /* <DEDUP_REMOVED lines=11> */
[----:B------:R-:W-:-:S02]  /*8ee0*/  ISETP.GE.AND P2, PT, R206, c[0x0][0x3c8], PT ;  /* 0x0000f200ce007a0c */ /* 0x000fc40003f46270 */
[----:B------:R-:W-:Y:S01]  /*8ef0*/  ISETP.GE.AND P1, PT, R205, c[0x0][0x3c8], PT ;  /* 0x0000f200cd007a0c */ /* 0x000fe20003f26270 */
[----:B-1----:R-:W1:Y:S01]  /*8f00*/  LDS.128 R12, [R201+0x4080] ;  /* 0x00408000c90c7984 */ /* 0x002e620000000c00 */
[----:B------:R-:W-:-:S03]  /*8f10*/  ISETP.GE.AND P0, PT, R204, c[0x0][0x3c8], PT ;  /* 0x0000f200cc007a0c */ /* 0x000fc60003f06270 */
[----:B------:R-:W5:Y:S06]  /*8f20*/  LDS.128 R8, [R201+0x8080] ;  /* 0x00808000c9087984 */ /* 0x000f6c0000000c00 */
[-C--:B------:R-:W-:Y:S02]  /*8f30*/  @!P2 IADD3 R58, P5, R208, R7.reuse, RZ ;  /* 0x00000007d03aa210 */ /* 0x080fe40007fbe0ff */
[-C--:B------:R-:W-:Y:S02]  /*8f40*/  @!P1 LEA R6, P4, R199, R7.reuse, 0x1 ;  /* 0x00000007c7069211 */ /* 0x080fe400078808ff */
[----:B------:R-:W-:Y:S01]  /*8f50*/  @!P0 LEA R56, P3, R198, R7, 0x1 ;  /* 0x00000007c6388211 */ /* 0x000fe200078608ff */
[----:B------:R-:W-:Y:S01]  /*8f60*/  @!P2 IMAD.X R59, R209, 0x1, R57, P5 ;  /* 0x00000001d13ba824 */ /* 0x000fe200028e0639 */
[----:B------:R-:W-:-:S02]  /*8f70*/  @!P1 LEA.HI.X R7, R199, R57, R0, 0x1, P4 ;  /* 0x00000039c7079211 */ /* 0x000fc400020f0c00 */
[----:B------:R-:W-:Y:S02]  /*8f80*/  @!P0 LEA.HI.X R57, R198, R57, R3, 0x1, P3 ;  /* 0x00000039c6398211 */ /* 0x000fe400018f0c03 */
[----:B--2---:R2:W-:Y:S04]  /*8f90*/  @!P2 ST.E.128 [R58.64], R16 ;  /* 0x000000103a00a985 */ /* 0x0045e8000c101d0c */
[----:B-1----:R2:W-:Y:S04]  /*8fa0*/  @!P1 ST.E.128 [R6.64], R12 ;  /* 0x0000000c06009985 */ /* 0x0025e8000c101d0c */
[----:B-----5:R2:W-:Y:S02]  /*8fb0*/  @!P0 ST.E.128 [R56.64], R8 ;  /* 0x0000000838008985 */ /* 0x0205e4000c101d0c */
.L_x_742:
[----:B--2---:R-:W-:Y:S05]  /*8fc0*/  BSYNC B0 ;  /* 0x0000000000007941 */ /* 0x004fea0003800000 */
.L_x_741:
[----:B------:R-:W-:Y:S01]  /*8fd0*/  IADD3 R6, R200, 0x20, RZ ;  /* 0x00000020c8067810 */ /* 0x000fe20007ffe0ff */
[----:B------:R2:W4:Y:S01]  /*8fe0*/  SHFL.IDX PT, R9, R2, 0x1, 0x181f ;  /* 0x00381f0002097f89 */ /* 0x00052200000e0000 */
[----:B------:R-:W-:Y:S02]  /*8ff0*/  BSSY B0, `(.L_x_743) ;  /* 0x0000010000007945 */ /* 0x000fe40003800000 */
[----:B------:R-:W-:Y:S01]  /*9000*/  ISETP.GE.AND P0, PT, R6, R5, PT ;  /* 0x000000050600720c */ /* 0x000fe20003f06270 */
[----:B-1----:R2:W1:-:S12]  /*9010*/  SHFL.IDX PT, R7, R4, 0x1, 0x181f ;  /* 0x00381f0004077f89 */ /* 0x00245800000e0000 */
[----:B------:R-:W-:Y:S05]  /*9020*/  @P0 BRA `(.L_x_744) ;  /* 0x000000c000000947 */ /* 0x000fea0003800000 */
[----:B------:R-:W-:Y:S02]  /*9030*/  ISETP.GE.AND P2, PT, R206, c[0x0][0x3c8], PT ;  /* 0x0000f200ce007a0c */ /* 0x000fe40003f46270 */
[----:B------:R-:W-:Y:S02]  /*9040*/  ISETP.GE.AND P1, PT, R205, c[0x0][0x3c8], PT ;  /* 0x0000f200cd007a0c */ /* 0x000fe40003f26270 */
[----:B------:R-:W-:-:S09]  /*9050*/  ISETP.GE.AND P0, PT, R204, c[0x0][0x3c8], PT ;  /* 0x0000f200cc007a0c */ /* 0x000fd20003f06270 */
[-C--:B-1----:R-:W-:Y:S02]  /*9060*/  @!P2 IADD3 R10, P5, R208, R7.reuse, RZ ;  /* 0x00000007d00aa210 */ /* 0x082fe40007fbe0ff */
[-C--:B------:R-:W-:Y:S02]  /*9070*/  @!P1 LEA R6, P4, R199, R7.reuse, 0x1 ;  /* 0x00000007c7069211 */ /* 0x080fe400078808ff */
[C---:B------:R-:W-:Y:S01]  /*9080*/  @!P0 LEA R8, P3, R198.reuse, R7, 0x1 ;  /* 0x00000007c6088211 */ /* 0x040fe200078608ff */
[----:B----4-:R-:W-:Y:S01]  /*9090*/  @!P2 IMAD.X R11, R209, 0x1, R9, P5 ;  /* 0x00000001d10ba824 */ /* 0x010fe200028e0609 */
[-C--:B------:R-:W-:Y:S02]  /*90a0*/  @!P1 LEA.HI.X R7, R199, R9.reuse, R0, 0x1, P4 ;  /* 0x00000009c7079211 */ /* 0x080fe400020f0c00 */
[----:B------:R-:W-:Y:S02]  /*90b0*/  @!P0 LEA.HI.X R9, R198, R9, R3, 0x1, P3 ;  /* 0x00000009c6098211 */ /* 0x000fe400018f0c03 */
[----:B------:R1:W-:Y:S04]  /*90c0*/  @!P2 ST.E.128 [R10.64], R52 ;  /* 0x000000340a00a985 */ /* 0x0003e8000c101d0c */
[----:B------:R1:W-:Y:S04]  /*90d0*/  @!P1 ST.E.128 [R6.64], R40 ;  /* 0x0000002806009985 */ /* 0x0003e8000c101d0c */
[----:B------:R1:W-:Y:S02]  /*90e0*/  @!P0 ST.E.128 [R8.64], R28 ;  /* 0x0000001c08008985 */ /* 0x0003e4000c101d0c */
.L_x_744:
[----:B------:R-:W-:Y:S05]  /*90f0*/  BSYNC B0 ;  /* 0x0000000000007941 */ /* 0x000fea0003800000 */
.L_x_743:
[----:B-1----:R-:W-:Y:S01]  /*9100*/  IADD3 R6, R200, 0x40, RZ ;  /* 0x00000040c8067810 */ /* 0x002fe20007ffe0ff */
[----:B----4-:R1:W4:Y:S01]  /*9110*/  SHFL.IDX PT, R9, R2, 0x2, 0x181f ;  /* 0x00581f0002097f89 */ /* 0x01032200000e0000 */
[----:B------:R-:W-:Y:S02]  /*9120*/  BSSY B0, `(.L_x_745) ;  /* 0x0000010000007945 */ /* 0x000fe40003800000 */
[----:B------:R-:W-:Y:S01]  /*9130*/  ISETP.GE.AND P0, PT, R6, R5, PT ;  /* 0x000000050600720c */ /* 0x000fe20003f06270 */
[----:B------:R1:W2:-:S12]  /*9140*/  SHFL.IDX PT, R7, R4, 0x2, 0x181f ;  /* 0x00581f0004077f89 */ /* 0x00029800000e0000 */
[----:B------:R-:W-:Y:S05]  /*9150*/  @P0 BRA `(.L_x_746) ;  /* 0x000000c000000947 */ /* 0x000fea0003800000 */
[----:B------:R-:W-:Y:S02]  /*9160*/  ISETP.GE.AND P2, PT, R206, c[0x0][0x3c8], PT ;  /* 0x0000f200ce007a0c */ /* 0x000fe40003f46270 */
[----:B------:R-:W-:Y:S02]  /*9170*/  ISETP.GE.AND P1, PT, R205, c[0x0][0x3c8], PT ;  /* 0x0000f200cd007a0c */ /* 0x000fe40003f26270 */
[----:B------:R-:W-:-:S09]  /*9180*/  ISETP.GE.AND P0, PT, R204, c[0x0][0x3c8], PT ;  /* 0x0000f200cc007a0c */ /* 0x000fd20003f06270 */
[-C--:B--2---:R-:W-:Y:S02]  /*9190*/  @!P2 IADD3 R10, P5, R208, R7.reuse, RZ ;  /* 0x00000007d00aa210 */ /* 0x084fe40007fbe0ff */
[-C--:B------:R-:W-:Y:S02]  /*91a0*/  @!P1 LEA R6, P4, R199, R7.reuse, 0x1 ;  /* 0x00000007c7069211 */ /* 0x080fe400078808ff */
[C---:B------:R-:W-:Y:S01]  /*91b0*/  @!P0 LEA R8, P3, R198.reuse, R7, 0x1 ;  /* 0x00000007c6088211 */ /* 0x040fe200078608ff */
[----:B----4-:R-:W-:Y:S01]  /*91c0*/  @!P2 IMAD.X R11, R209, 0x1, R9, P5 ;  /* 0x00000001d10ba824 */ /* 0x010fe200028e0609 */
[-C--:B------:R-:W-:Y:S02]  /*91d0*/  @!P1 LEA.HI.X R7, R199, R9.reuse, R0, 0x1, P4 ;  /* 0x00000009c7079211 */ /* 0x080fe400020f0c00 */
[----:B------:R-:W-:Y:S02]  /*91e0*/  @!P0 LEA.HI.X R9, R198, R9, R3, 0x1, P3 ;  /* 0x00000009c6098211 */ /* 0x000fe400018f0c03 */
[----:B---3--:R2:W-:Y:S04]  /*91f0*/  @!P2 ST.E.128 [R10.64], R48 ;  /* 0x000000300a00a985 */ /* 0x0085e8000c101d0c */
[----:B------:R2:W-:Y:S04]  /*9200*/  @!P1 ST.E.128 [R6.64], R36 ;  /* 0x0000002406009985 */ /* 0x0005e8000c101d0c */
[----:B------:R2:W-:Y:S02]  /*9210*/  @!P0 ST.E.128 [R8.64], R24 ;  /* 0x0000001808008985 */ /* 0x0005e4000c101d0c */
.L_x_746:
[----:B------:R-:W-:Y:S05]  /*9220*/  BSYNC B0 ;  /* 0x0000000000007941 */ /* 0x000fea0003800000 */
.L_x_745:
[----:B------:R-:W-:Y:S01]  /*9230*/  IADD3 R200, R200, 0x60, RZ ;  /* 0x00000060c8c87810 */ /* 0x000fe20007ffe0ff */
[----:B--2---:R2:W1:Y:S03]  /*9240*/  SHFL.IDX PT, R7, R2, 0x3, 0x181f ;  /* 0x00781f0002077f89 */ /* 0x00446600000e0000 */
[----:B------:R-:W-:Y:S01]  /*9250*/  ISETP.GE.AND P0, PT, R200, R5, PT ;  /* 0x00000005c800720c */ /* 0x000fe20003f06270 */
[----:B----4-:R2:W4:-:S12]  /*9260*/  SHFL.IDX PT, R9, R4, 0x3, 0x181f ;  /* 0x00781f0004097f89 */ /* 0x01051800000e0000 */
[----:B------:R-:W-:Y:S05]  /*9270*/  @P0 EXIT ;  /* 0x000000000000094d */ /* 0x000fea0003800000 */
[----:B------:R-:W-:Y:S02]  /*9280*/  ISETP.GE.AND P1, PT, R206, c[0x0][0x3c8], PT ;  /* 0x0000f200ce007a0c */ /* 0x000fe40003f26270 */
[----:B------:R-:W-:-:S11]  /*9290*/  ISETP.GE.AND P0, PT, R205, c[0x0][0x3c8], PT ;  /* 0x0000f200cd007a0c */ /* 0x000fd60003f06270 */
[-C--:B----4-:R-:W-:Y:S02]  /*92a0*/  @!P1 IADD3 R10, P3, R208, R9.reuse, RZ ;  /* 0x00000009d00a9210 */ /* 0x090fe40007f7e0ff */
[----:B-12---:R-:W-:-:S03]  /*92b0*/  @!P0 LEA R4, P2, R199, R9, 0x1 ;  /* 0x00000009c7048211 */ /* 0x006fc600078408ff */
[----:B------:R-:W-:Y:S01]  /*92c0*/  @!P1 IMAD.X R11, R209, 0x1, R7, P3 ;  /* 0x00000001d10b9824 */ /* 0x000fe200018e0607 */
[----:B------:R-:W-:-:S04]  /*92d0*/  @!P0 LEA.HI.X R5, R199, R7, R0, 0x1, P2 ;  /* 0x00000007c7058211 */ /* 0x000fc800010f0c00 */
[----:B------:R1:W-:Y:S04]  /*92e0*/  @!P1 ST.E.128 [R10.64], R44 ;  /* 0x0000002c0a009985 */ /* 0x0003e8000c101d0c */
[----:B------:R1:W-:Y:S01]  /*92f0*/  @!P0 ST.E.128 [R4.64], R32 ;  /* 0x0000002004008985 */ /* 0x0003e2000c101d0c */
[----:B------:R-:W-:-:S13]  /*9300*/  ISETP.GE.AND P0, PT, R204, c[0x0][0x3c8], PT ;  /* 0x0000f200cc007a0c */ /* 0x000fda0003f06270 */
[----:B------:R-:W-:Y:S05]  /*9310*/  @P0 EXIT ;  /* 0x000000000000094d */ /* 0x000fea0003800000 */
[----:B------:R-:W-:-:S04]  /*9320*/  LEA R2, P0, R198, R9, 0x1 ;  /* 0x00000009c6027211 */ /* 0x000fc800078008ff */
[----:B------:R-:W-:-:S05]  /*9330*/  LEA.HI.X R3, R198, R7, R3, 0x1, P0 ;  /* 0x00000007c6037211 */ /* 0x000fca00000f0c03 */
[----:B------:R-:W-:Y:S01]  /*9340*/  ST.E.128 [R2.64], R20 ;  /* 0x0000001402007985 */ /* 0x000fe2000c101d0c */
[----:B------:R-:W-:Y:S05]  /*9350*/  EXIT ;  /* 0x000000000000794d */ /* 0x000fea0003800000 */
.L_x_747:
        /* <DEDUP_REMOVED lines=10> */
.L_x_1505:


//--------------------- .text._ZN7cutlass13device_kernelIN5flash19enable_sm80_to_sm89INS1_16FlashAttnFwdSm80INS1_25CollectiveMainloopFwdSm80ILi8ELi2ELb0EN4cute5tupleIJNS5_1CILi128EEENS7_ILi64EEENS7_ILi192EEEEEELi192ENS_6half_tEfNS_4arch4Sm80ELb0ELb0ELb1ELb1ELb1ELb0ELb1ELb0EEENS1_21CollectiveEpilogueFwdINS6_IJS8_SA_S9_EEENS6_IJNS7_ILi1EEESI_SI_EEESC_SE_Li256ELb1ELb1ELb0ELb0EEENS1_19SingleTileSchedulerILb1ELb0ELb1ELi128EEEEEEEEEvNT_6ParamsE --------------------------
	.section	.text._ZN7cutlass13device_kernelIN5flash19enable_sm80_to_sm89INS1_16FlashAttnFwdSm80INS1_25CollectiveMainloopFwdSm80ILi8ELi2ELb0EN4cute5tupleIJNS5_1CILi128EEENS7_ILi64EEENS7_ILi192EEEEEELi192ENS_6half_tEfNS_4arch4Sm80ELb0ELb0ELb1ELb1ELb1ELb0ELb1ELb0EEENS1_21CollectiveEpilogueFwdINS6_IJS8_SA_S9_EEENS6_IJNS7_ILi1EEESI_SI_EEESC_SE_Li256ELb1ELb1ELb0ELb0EEENS1_19SingleTileSchedulerILb1ELb0ELb1ELi128EEEEEEEEEvNT_6ParamsE,"ax",@progbits
	.sectioninfo	@"SHI_REGISTERS=241"
	.align	128
.text._ZN7cutlass13device_kernelIN5flash19enable_sm80_to_sm89INS1_16FlashAttnFwdSm80INS1_25CollectiveMainloopFwdSm80ILi8ELi2ELb0EN4cute5tupleIJNS5_1CILi128EEENS7_ILi64EEENS7_ILi192EEEEEELi192ENS_6half_tEfNS_4arch4Sm80ELb0ELb0ELb1ELb1ELb1ELb0ELb1ELb0EEENS1_21CollectiveEpilogueFwdINS6_IJS8_SA_S9_EEENS6_IJNS7_ILi1EEESI_SI_EEESC_SE_Li256ELb1ELb1ELb0ELb0EEENS1_19SingleTileSchedulerILb1ELb0ELb1ELi128EEEEEEEEEvNT_6ParamsE:
        .type           _ZN7cutlass13device_kernelIN5flash19enable_sm80_to_sm89INS1_16FlashAttnFwdSm80INS1_25CollectiveMainloopFwdSm80ILi8ELi2ELb0EN4cute5tupleIJNS5_1CILi128EEENS7_ILi64EEENS7_ILi192EEEEEELi192ENS_6half_tEfNS_4arch4Sm80ELb0ELb0ELb1ELb1ELb1ELb0ELb1ELb0EEENS1_21CollectiveEpilogueFwdINS6_IJS8_SA_S9_EEENS6_IJNS7_ILi1EEESI_SI_EEESC_SE_Li256ELb1ELb1ELb0ELb0EEENS1_19SingleTileSchedulerILb1ELb0ELb1ELi128EEEEEEEEEvNT_6ParamsE,@function
        .size           _ZN7cutlass13device_kernelIN5flash19enable_sm80_to_sm89INS1_16FlashAttnFwdSm80INS1_25CollectiveMainloopFwdSm80ILi8ELi2ELb0EN4cute5tupleIJNS5_1CILi128EEENS7_ILi64EEENS7_ILi192EEEEEELi192ENS_6half_tEfNS_4arch4Sm80ELb0ELb0ELb1ELb1ELb1ELb0ELb1ELb0EEENS1_21CollectiveEpilogueFwdINS6_IJS8_SA_S9_EEENS6_IJNS7_ILi1EEESI_SI_EEESC_SE_Li256ELb1ELb1ELb0ELb0EEENS1_19SingleTileSchedulerILb1ELb0ELb1ELi128EEEEEEEEEvNT_6ParamsE,(.L_x_1506 - _ZN7cutlass13device_kernelIN5flash19enable_sm80_to_sm89INS1_16FlashAttnFwdSm80INS1_25CollectiveMainloopFwdSm80ILi8ELi2ELb0EN4cute5tupleIJNS5_1CILi128EEENS7_ILi64EEENS7_ILi192EEEEEELi192ENS_6half_tEfNS_4arch4Sm80ELb0ELb0ELb1ELb1ELb1ELb0ELb1ELb0EEENS1_21CollectiveEpilogueFwdINS6_IJS8_SA_S9_EEENS6_IJNS7_ILi1EEESI_SI_EEESC_SE_Li256ELb1ELb1ELb0ELb0EEENS1_19SingleTileSchedulerILb1ELb0ELb1ELi128EEEEEEEEEvNT_6ParamsE)
        .other          _ZN7cutlass13device_kernelIN5flash19enable_sm80_to_sm89INS1_16FlashAttnFwdSm80INS1_25CollectiveMainloopFwdSm80ILi8ELi2ELb0EN4cute5tupleIJNS5_1CILi128EEENS7_ILi64EEENS7_ILi192EEEEEELi192ENS_6half_tEfNS_4arch4Sm80ELb0ELb0ELb1ELb1ELb1ELb0ELb1ELb0EEENS1_21CollectiveEpilogueFwdINS6_IJS8_SA_S9_EEENS6_IJNS7_ILi1EEESI_SI_EEESC_SE_Li256ELb1ELb1ELb0ELb0EEENS1_19SingleTileSchedulerILb1ELb0ELb1ELi128EEEEEEEEEvNT_6ParamsE,@"STO_CUDA_ENTRY STV_DEFAULT"
_ZN7cutlass13device_kernelIN5flash19enable_sm80_to_sm89INS1_16FlashAttnFwdSm80INS1_25CollectiveMainloopFwdSm80ILi8ELi2ELb0EN4cute5tupleIJNS5_1CILi128EEENS7_ILi64EEENS7_ILi192EEEEEELi192ENS_6half_tEfNS_4arch4Sm80ELb0ELb0ELb1ELb1ELb1ELb0ELb1ELb0EEENS1_21CollectiveEpilogueFwdINS6_IJS8_SA_S9_EEENS6_IJNS7_ILi1EEESI_SI_EEESC_SE_Li256ELb1ELb1ELb0ELb0EEENS1_19SingleTileSchedulerILb1ELb0ELb1ELi128EEEEEEEEEvNT_6ParamsE:
        /* <DEDUP_REMOVED lines=16> */
.L_x_749:
        /* <DEDUP_REMOVED lines=8> */
.L_x_751:
[----:B------:R-:W-:-:S05]  /*0180*/  MOV R7, c[0x0][0x54c] ;  /* 0x0001530000077a02 */ /* 0x000fca0000000f00 */
.L_x_750:
[----:B-----5:R-:W-:Y:S01]  /*0190*/  IMAD R7, R7, c[0x0][0x548], RZ ;  /* 0x0001520007077a24 */ /* 0x020fe200078e02ff */
[----:B------:R-:W-:-:S04]  /*01a0*/  SHF.L.U32 R0, R3, 0x7, RZ ;  /* 0x0000000703007819 */ /* 0x000fc800000006ff */
[----:B------:R-:W-:-:S04]  /*01b0*/  ISETP.GE.AND P0, PT, R0, R7, PT ;  /* 0x000000070000720c */ /* 0x000fc80003f06270 */
[----:B------:R-:W-:Y:S01]  /*01c0*/  SEL R204, R204, 0xffffffff, !P0 ;  /* 0xffffffffcccc7807 */ /* 0x000fe20004000000 */
[----:B------:R-:W-:Y:S05]  /*01d0*/  BRA `(.L_x_752) ;  /* 0x0000012000007947 */ /* 0x000fea0003800000 */
.L_x_748:
[----:B---3--:R-:W-:-:S04]  /*01e0*/  ISETP.NE.U32.AND P0, PT, RZ, c[0x0][0x568], PT ;  /* 0x00015a00ff007a0c */ /* 0x008fc80003f05070 */
[----:B------:R-:W-:-:S13]  /*01f0*/  ISETP.NE.AND.EX P0, PT, RZ, c[0x0][0x56c], PT, P0 ;  /* 0x00015b00ff007a0c */ /* 0x000fda0003f05300 */
[----:B------:R-:W-:Y:S05]  /*0200*/  @!P0 BRA `(.L_x_753) ;  /* 0x0000002000008947 */ /* 0x000fea0003800000 */
[----:B------:R1:W5:Y:S01]  /*0210*/  LDG.E R7, [R8.64] ;  /* 0x0000000608077981 */ /* 0x000362000c1e1900 */
[----:B------:R-:W-:Y:S05]  /*0220*/  BRA `(.L_x_754) ;  /* 0x0000009000007947 */ /* 0x000fea0003800000 */
.L_x_753:
        /* <DEDUP_REMOVED lines=8> */
.L_x_755:
[----:B------:R-:W-:-:S05]  /*02b0*/  MOV R7, c[0x0][0x54c] ;  /* 0x0001530000077a02 */ /* 0x000fca0000000f00 */
.L_x_754:
[----:B-----5:R-:W-:Y:S01]  /*02c0*/  IMAD R7, R7, c[0x0][0x548], RZ ;  /* 0x0001520007077a24 */ /* 0x020fe200078e02ff */
[----:B------:R-:W-:-:S04]  /*02d0*/  SHF.L.U32 R0, R3, 0x7, RZ ;  /* 0x0000000703007819 */ /* 0x000fc800000006ff */
[----:B------:R-:W-:-:S04]  /*02e0*/  ISETP.GE.AND P0, PT, R0, R7, PT ;  /* 0x000000070000720c */ /* 0x000fc80003f06270 */
[----:B------:R-:W-:-:S04]  /*02f0*/  SEL R204, R204, 0xffffffff, !P0 ;  /* 0xffffffffcccc7807 */ /* 0x000fc80004000000 */
.L_x_752:
[----:B------:R-:W-:-:S13]  /*0300*/  ISETP.GE.AND P0, PT, R204, RZ, PT ;  /* 0x000000ffcc00720c */ /* 0x000fda0003f06270 */
[----:B------:R-:W-:Y:S05]  /*0310*/  @!P0 EXIT ;  /* 0x000000000000894d */ /* 0x000fea0003800000 */
[----:B------:R-:W-:Y:S01]  /*0320*/  ISETP.NE.U32.AND P0, PT, RZ, c[0x0][0x370], PT ;  /* 0x0000dc00ff007a0c */ /* 0x000fe20003f05070 */
[----:B------:R-:W-:Y:S01]  /*0330*/  IMAD.MOV.U32 R203, RZ, RZ, RZ ;  /* 0x000000ffffcb7224 */ /* 0x000fe200078e00ff */
[----:B------:R-:W-:Y:S01]  /*0340*/  ISETP.NE.U32.AND P2, PT, RZ, c[0x0][0x360], PT ;  /* 0x0000d800ff007a0c */ /* 0x000fe20003f45070 */
[----:B------:R-:W-:Y:S01]  /*0350*/  IMAD.MOV.U32 R2, RZ, RZ, c[0x0][0x168] ;  /* 0x00005a00ff027624 */ /* 0x000fe200078e00ff */
[----:B------:R-:W-:Y:S01]  /*0360*/  ISETP.NE.AND.EX P1, PT, RZ, c[0x0][0x374], PT, P0 ;  /* 0x0000dd00ff007a0c */ /* 0x000fe20003f25300 */
[----:B-1----:R-:W-:Y:S01]  /*0370*/  IMAD.MOV.U32 R8, RZ, RZ, RZ ;  /* 0x000000ffff087224 */ /* 0x002fe200078e00ff */
[----:B------:R-:W-:Y:S01]  /*0380*/  ISETP.NE.AND.EX P0, PT, RZ, c[0x0][0x364], PT, P2 ;  /* 0x0000d900ff007a0c */ /* 0x000fe20003f05320 */
[----:B------:R-:W-:Y:S01]  /*0390*/  IMAD.WIDE R10, R204, R5, c[0x0][0x348] ;  /* 0x0000d200cc0a7625 */ /* 0x000fe200078e0205 */
[----:B------:R-:W-:-:S04]  /*03a0*/  ISETP.NE.U32.AND P3, PT, RZ, c[0x0][0x348], PT ;  /* 0x0000d200ff007a0c */ /* 0x000fc80003f65070 */
[----:B------:R-:W-:-:S05]  /*03b0*/  ISETP.NE.AND.EX P3, PT, RZ, c[0x0][0x34c], PT, P3 ;  /* 0x0000d300ff007a0c */ /* 0x000fca0003f65330 */
[----:B------:R-:W-:-:S04]  /*03c0*/  @P1 IMAD.WIDE R14, R204, R5, c[0x0][0x370] ;  /* 0x0000dc00cc0e1625 */ /* 0x000fc800078e0205 */
[----:B------:R-:W-:Y:S01]  /*03d0*/  @P0 IMAD.WIDE R12, R204, R5, c[0x0][0x360] ;  /* 0x0000d800cc0c0625 */ /* 0x000fe200078e0205 */
[----:B------:R1:W5:Y:S04]  /*03e0*/  @P1 LDG.E R203, [R14.64] ;  /* 0x000000060ecb1981 */ /* 0x000368000c1e1900 */
[----:B------:R1:W5:Y:S04]  /*03f0*/  @P3 LDG.E R8, [R10.64] ;  /* 0x000000060a083981 */ /* 0x000368000c1e1900 */
[----:B------:R1:W5:Y:S01]  /*0400*/  @P0 LDG.E R2, [R12.64] ;  /* 0x000000060c020981 */ /* 0x000362000c1e1900 */
[----:B------:R-:W-:-:S02]  /*0410*/  ULDC UR5, c[0x0][0x2ac] ;  /* 0x0000ab0000057ab9 */ /* 0x000fc40000000800 */
[----:B------:R-:W-:Y:S01]  /*0420*/  ULDC UR4, c[0x0][0x1d0] ;  /* 0x0000740000047ab9 */ /* 0x000fe20000000800 */
[----:B------:R-:W2:Y:S01]  /*0430*/  S2R R197, SR_CTAID.Y ;  /* 0x0000000000c57919 */ /* 0x000ea20000002600 */
[----:B------:R-:W-:-:S06]  /*0440*/  UIMAD UR4, UR5, UR4, URZ ;  /* 0x00000004050472a4 */ /* 0x000fcc000f8e023f */
[----:B------:R-:W-:Y:S01]  /*0450*/  IMAD.U32 R150, RZ, RZ, UR4 ;  /* 0x00000004ff967e24 */ /* 0x000fe2000f8e00ff */
[----:B--2---:R-:W-:Y:S01]  /*0460*/  SHF.R.S32.HI R0, RZ, 0x1f, R197 ;  /* 0x0000001fff007819 */ /* 0x004fe200000114c5 */
[----:B------:R-:W-:Y:S05]  /*0470*/  @P0 BRA `(.L_x_756) ;  /* 0x0000004000000947 */ /* 0x000fea0003800000 */
[----:B-1----:R-:W-:Y:S05]  /*0480*/  @!P3 BRA `(.L_x_756) ;  /* 0x000000300000b947 */ /* 0x002fea0003800000 */
[----:B-----5:R-:W2:Y:S04]  /*0490*/  LDG.E R2, [R10.64] ;  /* 0x000000060a027981 */ /* 0x020ea8000c1e1900 */
[----:B------:R-:W2:Y:S02]  /*04a0*/  LDG.E R7, [R10.64+0x4] ;  /* 0x000004060a077981 */ /* 0x000ea4000c1e1900 */
[----:B--2---:R-:W-:Y:S02]  /*04b0*/  IADD3 R2, -R2, R7, RZ ;  /* 0x0000000702027210 */ /* 0x004fe40007ffe1ff */
.L_x_756:
[----:B-1----:R-:W-:-:S04]  /*04c0*/  ISETP.NE.U32.AND P0, PT, RZ, c[0x0][0x368], PT ;  /* 0x0000da00ff007a0c */ /* 0x002fc80003f05070 */
[----:B------:R-:W-:-:S13]  /*04d0*/  ISETP.NE.AND.EX P0, PT, RZ, c[0x0][0x36c], PT, P0 ;  /* 0x0000db00ff007a0c */ /* 0x000fda0003f05300 */
[----:B------:R-:W-:Y:S05]  /*04e0*/  @!P0 BRA `(.L_x_757) ;  /* 0x0000003000008947 */ /* 0x000fea0003800000 */
[----:B------:R-:W-:-:S06]  /*04f0*/  IMAD.WIDE R150, R204, R5, c[0x0][0x368] ;  /* 0x0000da00cc967625 */ /* 0x000fcc00078e0205 */
[----:B------:R1:W5:Y:S01]  /*0500*/  LDG.E R150, [R150.64] ;  /* 0x0000000696967981 */ /* 0x000362000c1e1900 */
[----:B------:R-:W-:Y:S05]  /*0510*/  BRA `(.L_x_758) ;  /* 0x0000007000007947 */ /* 0x000fea0003800000 */
.L_x_757:
[----:B------:R-:W-:-:S04]  /*0520*/  ISETP.NE.U32.AND P0, PT, RZ, c[0x0][0x350], PT ;  /* 0x0000d400ff007a0c */ /* 0x000fc80003f05070 */
[----:B------:R-:W-:-:S13]  /*0530*/  ISETP.NE.AND.EX P0, PT, RZ, c[0x0][0x354], PT, P0 ;  /* 0x0000d500ff007a0c */ /* 0x000fda0003f05300 */
[----:B------:R-:W-:Y:S05]  /*0540*/  @!P0 BRA `(.L_x_758) ;  /* 0x0000004000008947 */ /* 0x000fea0003800000 */
[----:B------:R-:W-:-:S05]  /*0550*/  IMAD.WIDE R10, R204, R5, c[0x0][0x350] ;  /* 0x0000d400cc0a7625 */ /* 0x000fca00078e0205 */
[----:B------:R-:W2:Y:S04]  /*0560*/  LDG.E R7, [R10.64] ;  /* 0x000000060a077981 */ /* 0x000ea8000c1e1900 */
[----:B------:R-:W2:Y:S02]  /*0570*/  LDG.E R150, [R10.64+0x4] ;  /* 0x000004060a967981 */ /* 0x000ea4000c1e1900 */
[----:B--2---:R-:W-:-:S05]  /*0580*/  IADD3 R150, -R7, R150, RZ ;  /* 0x0000009607967210 */ /* 0x004fca0007ffe1ff */
.L_x_758:
[----:B-----5:R-:W-:Y:S01]  /*0590*/  IMAD.IADD R144, R150, 0x1, -R203 ;  /* 0x0000000196907824 */ /* 0x020fe200078e0acb */
[----:B------:R-:W-:Y:S01]  /*05a0*/  PLOP3.LUT P2, PT, PT, PT, PT, 0x80, 0x0 ;  /* 0x000000000000781c */ /* 0x000fe20003f4f070 */
[----:B------:R-:W-:Y:S01]  /*05b0*/  CS2R R98, SRZ ;  /* 0x0000000000627805 */ /* 0x000fe2000001ff00 */
[----:B------:R-:W-:Y:S01]  /*05c0*/  CS2R R96, SRZ ;  /* 0x0000000000607805 */ /* 0x000fe2000001ff00 */
[----:B------:R-:W-:Y:S01]  /*05d0*/  CS2R R94, SRZ ;  /* 0x00000000005e7805 */ /* 0x000fe2000001ff00 */
[----:B------:R-:W-:Y:S01]  /*05e0*/  ISETP.GE.AND P0, PT, R144, 0x1, PT ;  /* 0x000000019000780c */ /* 0x000fe20003f06270 */
        /* <DEDUP_REMOVED lines=48> */
[----:B------:R-:W-:-:S04]  /*08f0*/  ISETP.NE.U32.AND P2, PT, RZ, c[0x0][0x340], PT ;  /* 0x0000d000ff007a0c */ /* 0x000fc80003f45070 */
[----:B------:R-:W-:-:S13]  /*0900*/  ISETP.NE.AND.EX P2, PT, RZ, c[0x0][0x344], PT, P2 ;  /* 0x0000d100ff007a0c */ /* 0x000fda0003f45320 */
[----:B------:R-:W-:-:S06]  /*0910*/  @P2 IMAD.WIDE R206, R204, R5, c[0x0][0x340] ;  /* 0x0000d000ccce2625 */ /* 0x000fcc00078e0205 */
[----:B------:R2:W5:Y:S01]  /*0920*/  @P2 LDG.E R206, [R206.64] ;  /* 0x00000006cece2981 */ /* 0x000562000c1e1900 */
[----:B------:R-:W-:Y:S01]  /*0930*/  SHF.R.S32.HI R9, RZ, 0x1f, R8 ;  /* 0x0000001fff097819 */ /* 0x000fe20000011408 */
[----:B------:R-:W-:Y:S01]  /*0940*/  IMAD.WIDE.U32 R16, R8, c[0x0][0x178], RZ ;  /* 0x00005e0008107a25 */ /* 0x000fe200078e00ff */
[----:B------:R-:W-:Y:S01]  /*0950*/  SHF.R.S32.HI R7, RZ, 0x1f, R6 ;  /* 0x0000001fff077819 */ /* 0x000fe20000011406 */
[----:B------:R-:W-:Y:S01]  /*0960*/  BSSY B0, `(.L_x_760) ;  /* 0x0000054000007945 */ /* 0x000fe20003800000 */
[----:B------:R-:W-:Y:S01]  /*0970*/  SHF.R.S32.HI R13, RZ, 0x1f, R204 ;  /* 0x0000001fff0d7819 */ /* 0x000fe200000114cc */
[----:B------:R-:W-:Y:S01]  /*0980*/  IMAD R9, R9, c[0x0][0x178], RZ ;  /* 0x00005e0009097a24 */ /* 0x000fe200078e02ff */
[----:B------:R-:W-:Y:S01]  /*0990*/  LEA.HI R4, R7, R6, RZ, 0x3 ;  /* 0x0000000607047211 */ /* 0x000fe200078f18ff */
[----:B------:R-:W-:Y:S01]  /*09a0*/  IMAD R10, R0, c[0x0][0x1b8], RZ ;  /* 0x00006e00000a7a24 */ /* 0x000fe200078e02ff */
[----:B------:R-:W-:Y:S01]  /*09b0*/  SEL R13, R13, RZ, !P3 ;  /* 0x000000ff0d0d7207 */ /* 0x000fe20005800000 */
[----:B------:R-:W-:Y:S01]  /*09c0*/  IMAD R9, R8, c[0x0][0x17c], R9 ;  /* 0x00005f0008097a24 */ /* 0x000fe200078e0209 */
[----:B------:R-:W-:Y:S01]  /*09d0*/  LOP3.LUT R5, R4, 0xfffffff8, RZ, 0xc0, !PT ;  /* 0xfffffff804057812 */ /* 0x000fe200078ec0ff */
[----:B------:R-:W-:Y:S01]  /*09e0*/  IMAD.MOV.U32 R8, RZ, RZ, c[0x0][0x2c4] ;  /* 0x0000b100ff087624 */ /* 0x000fe200078e00ff */
[----:B------:R-:W-:Y:S01]  /*09f0*/  SHF.R.S32.HI R4, RZ, 0x3, R4 ;  /* 0x00000003ff047819 */ /* 0x000fe20000011404 */
[----:B------:R-:W-:Y:S01]  /*0a00*/  IMAD.IADD R17, R17, 0x1, R9 ;  /* 0x0000000111117824 */ /* 0x000fe200078e0209 */
[----:B------:R-:W-:Y:S01]  /*0a10*/  SEL R14, R204, RZ, !P3 ;  /* 0x000000ffcc0e7207 */ /* 0x000fe20005800000 */
[----:B------:R-:W-:Y:S01]  /*0a20*/  IMAD R13, R13, c[0x0][0x1c0], RZ ;  /* 0x000070000d0d7a24 */ /* 0x000fe200078e02ff */
[----:B------:R-:W-:Y:S01]  /*0a30*/  ISETP.NE.AND P0, PT, R8, 0x1, PT ;  /* 0x000000010800780c */ /* 0x000fe20003f05270 */
[----:B------:R-:W-:Y:S01]  /*0a40*/  IMAD.IADD R8, R6, 0x1, -R5 ;  /* 0x0000000106087824 */ /* 0x000fe200078e0a05 */
[----:B------:R-:W-:Y:S01]  /*0a50*/  SHF.L.U32 R201, R4, 0x6, RZ ;  /* 0x0000000604c97819 */ /* 0x000fe200000006ff */
[----:B------:R-:W-:-:S02]  /*0a60*/  IMAD R5, R197, c[0x0][0x1bc], R10 ;  /* 0x00006f00c5057a24 */ /* 0x000fc400078e020a */
[----:B------:R-:W-:Y:S01]  /*0a70*/  IMAD R202, R8, 0x20, R4 ;  /* 0x0000002008ca7824 */ /* 0x000fe200078e0204 */
[----:B------:R-:W-:Y:S01]  /*0a80*/  LOP3.LUT R201, R201, 0x1c0, RZ, 0xc0, !PT ;  /* 0x000001c0c9c97812 */ /* 0x000fe200078ec0ff */
[----:B------:R-:W-:-:S04]  /*0a90*/  IMAD.WIDE.U32 R16, R197, c[0x0][0x1b8], R16 ;  /* 0x00006e00c5107a25 */ /* 0x000fc800078e0010 */
[----:B------:R-:W-:Y:S02]  /*0aa0*/  IMAD R12, R3, 0x80, R202 ;  /* 0x00000080030c7824 */ /* 0x000fe400078e02ca */
[----:B------:R-:W-:Y:S02]  /*0ab0*/  IMAD.IADD R17, R17, 0x1, R5 ;  /* 0x0000000111117824 */ /* 0x000fe400078e0205 */
[----:B------:R-:W-:Y:S01]  /*0ac0*/  @P0 IMAD.HI.U32 R5, R12, c[0x0][0x2c8], RZ ;  /* 0x0000b2000c050a27 */ /* 0x000fe200078e00ff */
[----:B------:R-:W-:-:S03]  /*0ad0*/  MOV R10, R12 ;  /* 0x0000000c000a7202 */ /* 0x000fc60000000f00 */
[C---:B------:R-:W-:Y:S01]  /*0ae0*/  IMAD R13, R14.reuse, c[0x0][0x1c4], R13 ;  /* 0x000071000e0d7a24 */ /* 0x040fe200078e020d */
[----:B------:R-:W-:Y:S01]  /*0af0*/  @P0 SHF.R.U32.HI R10, RZ, c[0x0][0x2cc], R5 ;  /* 0x0000b300ff0a0a19 */ /* 0x000fe20000011605 */
[----:B------:R-:W-:-:S03]  /*0b00*/  IMAD.WIDE.U32 R14, R14, c[0x0][0x1c0], R16 ;  /* 0x000070000e0e7a25 */ /* 0x000fc600078e0010 */
[--C-:B------:R-:W-:Y:S01]  /*0b10*/  SHF.R.S32.HI R9, RZ, 0x1f, R10.reuse ;  /* 0x0000001fff097819 */ /* 0x100fe2000001140a */
[----:B------:R-:W-:Y:S02]  /*0b20*/  IMAD.MOV R5, RZ, RZ, -R10 ;  /* 0x000000ffff057224 */ /* 0x000fe400078e0a0a */
[----:B------:R-:W-:Y:S02]  /*0b30*/  IMAD.IADD R13, R15, 0x1, R13 ;  /* 0x000000010f0d7824 */ /* 0x000fe400078e020d */
[----:B------:R-:W-:Y:S02]  /*0b40*/  IMAD R5, R5, c[0x0][0x2c4], R12 ;  /* 0x0000b10005057a24 */ /* 0x000fe400078e020c */
[----:B------:R-:W-:Y:S02]  /*0b50*/  IMAD R9, R9, c[0x0][0x1b0], RZ ;  /* 0x00006c0009097a24 */ /* 0x000fe400078e02ff */
[----:B------:R-:W-:Y:S01]  /*0b60*/  IMAD.MOV.U32 R12, RZ, RZ, R14 ;  /* 0x000000ffff0c7224 */ /* 0x000fe200078e000e */
[----:B------:R-:W-:Y:S01]  /*0b70*/  SHF.R.S32.HI R11, RZ, 0x1f, R5 ;  /* 0x0000001fff0b7819 */ /* 0x000fe20000011405 */
[----:B------:R-:W-:-:S02]  /*0b80*/  IMAD R9, R10, c[0x0][0x1b4], R9 ;  /* 0x00006d000a097a24 */ /* 0x000fc400078e0209 */
[----:B------:R-:W-:-:S04]  /*0b90*/  IMAD.WIDE.U32 R12, R10, c[0x0][0x1b0], R12 ;  /* 0x00006c000a0c7a25 */ /* 0x000fc800078e000c */
[----:B------:R-:W-:Y:S02]  /*0ba0*/  IMAD R10, R11, c[0x0][0x1a8], RZ ;  /* 0x00006a000b0a7a24 */ /* 0x000fe400078e02ff */
[----:B------:R-:W-:Y:S02]  /*0bb0*/  IMAD.IADD R13, R13, 0x1, R9 ;  /* 0x000000010d0d7824 */ /* 0x000fe400078e0209 */
[C---:B------:R-:W-:Y:S02]  /*0bc0*/  IMAD R15, R5.reuse, c[0x0][0x1ac], R10 ;  /* 0x00006b00050f7a24 */ /* 0x040fe400078e020a */
[----:B------:R-:W-:Y:S01]  /*0bd0*/  IMAD.WIDE.U32 R10, R5, c[0x0][0x1a8], R12 ;  /* 0x00006a00050a7a25 */ /* 0x000fe200078e000c */
[----:B------:R-:W-:-:S03]  /*0be0*/  LEA.HI R12, R7, R6, RZ, 0x6 ;  /* 0x00000006070c7211 */ /* 0x000fc600078f30ff */
[----:B------:R-:W-:Y:S01]  /*0bf0*/  IMAD.IADD R15, R11, 0x1, R15 ;  /* 0x000000010b0f7824 */ /* 0x000fe200078e020f */
[----:B------:R-:W-:Y:S01]  /*0c00*/  LEA.HI R11, R7, R6, RZ, 0x4 ;  /* 0x00000006070b7211 */ /* 0x000fe200078f20ff */
[----:B------:R-:W-:Y:S01]  /*0c10*/  IMAD.SHL.U32 R148, R8, 0x8, RZ ;  /* 0x0000000808947824 */ /* 0x000fe200078e00ff */
[----:B------:R-:W-:Y:S01]  /*0c20*/  LEA R9, P0, R10, c[0x0][0x160], 0x1 ;  /* 0x000058000a097a11 */ /* 0x000fe200078008ff */
[----:B------:R-:W-:Y:S01]  /*0c30*/  IMAD R2, R2, c[0x0][0x2c4], RZ ;  /* 0x0000b10002027a24 */ /* 0x000fe200078e02ff */
[----:B------:R-:W-:Y:S01]  /*0c40*/  LOP3.LUT R5, R11, 0xfffffff0, RZ, 0xc0, !PT ;  /* 0xfffffff00b057812 */ /* 0x000fe200078ec0ff */
[----:B------:R-:W-:Y:S01]  /*0c50*/  IMAD R3, R3, 0x80, R4 ;  /* 0x0000008003037824 */ /* 0x000fe200078e0204 */
[----:B------:R-:W-:Y:S01]  /*0c60*/  LEA.HI.X R15, R10, c[0x0][0x164], R15, 0x1, P0 ;  /* 0x000059000a0f7a11 */ /* 0x000fe200000f0c0f */
[----:B------:R2:W3:Y:S01]  /*0c70*/  SHFL.IDX PT, R16, R9, RZ, 0x181f ;  /* 0x00181fff09107589 */ /* 0x0004e200000e0000 */
[----:B------:R-:W-:Y:S01]  /*0c80*/  SHF.R.U32.HI R10, RZ, 0x3, R201 ;  /* 0x00000003ff0a7819 */ /* 0x000fe200000116c9 */
[----:B------:R-:W-:Y:S01]  /*0c90*/  IMAD.IADD R5, R6, 0x1, -R5 ;  /* 0x0000000106057824 */ /* 0x000fe200078e0a05 */
[----:B------:R-:W-:Y:S01]  /*0ca0*/  LOP3.LUT R201, R201, 0x38, R148, 0xf8, !PT ;  /* 0x00000038c9c97812 */ /* 0x000fe200078ef894 */
[----:B------:R2:W4:Y:S01]  /*0cb0*/  SHFL.IDX PT, R17, R15, RZ, 0x181f ;  /* 0x00181fff0f117589 */ /* 0x00052200000e0000 */
[----:B------:R-:W-:-:S02]  /*0cc0*/  ISETP.GE.AND P1, PT, R3, R2, PT ;  /* 0x000000020300720c */ /* 0x000fc40003f26270 */
[----:B------:R-:W-:Y:S02]  /*0cd0*/  LOP3.LUT R201, R201, R10, RZ, 0x3c, !PT ;  /* 0x0000000ac9c97212 */ /* 0x000fe400078e3cff */
[----:B------:R-:W-:Y:S02]  /*0ce0*/  SHF.R.S32.HI R10, RZ, 0x1f, R5 ;  /* 0x0000001fff0a7819 */ /* 0x000fe40000011405 */
[----:B------:R-:W-:Y:S02]  /*0cf0*/  IADD3 R14, R148, 0x40, RZ ;  /* 0x00000040940e7810 */ /* 0x000fe40007ffe0ff */
[----:B------:R-:W-:Y:S02]  /*0d00*/  LEA.HI R10, R10, R5, RZ, 0x3 ;  /* 0x000000050a0a7211 */ /* 0x000fe400078f18ff */
[----:B------:R-:W-:Y:S02]  /*0d10*/  IADD3 R13, R148, 0x80, RZ ;  /* 0x00000080940d7810 */ /* 0x000fe40007ffe0ff */
[----:B------:R-:W-:-:S02]  /*0d20*/  LOP3.LUT R18, R10, 0xfffffff8, RZ, 0xc0, !PT ;  /* 0xfffffff80a127812 */ /* 0x000fc400078ec0ff */
[----:B------:R-:W-:Y:S02]  /*0d30*/  SHF.L.U32 R12, R12, 0x3, RZ ;  /* 0x000000030c0c7819 */ /* 0x000fe400000006ff */
[----:B------:R-:W-:Y:S01]  /*0d40*/  LOP3.LUT P0, RZ, R8, 0x2, RZ, 0xc0, !PT ;  /* 0x0000000208ff7812 */ /* 0x000fe2000780c0ff */
[----:B------:R-:W-:Y:S01]  /*0d50*/  IMAD.IADD R5, R5, 0x1, -R18 ;  /* 0x0000000105057824 */ /* 0x000fe200078e0a12 */
[----:B------:R-:W-:Y:S02]  /*0d60*/  ISETP.GE.AND P5, PT, R148, c[0x0][0x198], PT ;  /* 0x0000660094007a0c */ /* 0x000fe40003fa6270 */
[----:B------:R-:W-:Y:S02]  /*0d70*/  ISETP.GE.AND P4, PT, R14, c[0x0][0x198], PT ;  /* 0x000066000e007a0c */ /* 0x000fe40003f86270 */
[----:B------:R-:W-:Y:S02]  /*0d80*/  ISETP.GE.AND P3, PT, R13, c[0x0][0x198], PT ;  /* 0x000066000d007a0c */ /* 0x000fe40003f66270 */
[----:B------:R-:W-:Y:S01]  /*0d90*/  LOP3.LUT R201, R201, 0xfffffe00, R12, 0xf8, !PT ;  /* 0xfffffe00c9c97812 */ /* 0x000fe200078ef80c */
[----:B------:R-:W-:Y:S01]  /*0da0*/  @!P2 IMAD.MOV.U32 R206, RZ, RZ, R204 ;  /* 0x000000ffffcea224 */ /* 0x000fe200078e00cc */
[----:B------:R-:W-:Y:S05]  /*0db0*/  @P1 BRA `(.L_x_761) ;  /* 0x000000e000001947 */ /* 0x000fea0003800000 */
[----:B--234-:R-:W-:Y:S01]  /*0dc0*/  SHF.R.S32.HI R21, RZ, 0x1f, R14 ;  /* 0x0000001fff157819 */ /* 0x01cfe2000001140e */
[----:B------:R-:W-:Y:S01]  /*0dd0*/  IMAD.WIDE R22, R148, 0x2, R16 ;  /* 0x0000000294167825 */ /* 0x000fe200078e0210 */
[----:B------:R-:W-:-:S02]  /*0de0*/  SHF.R.S32.HI R12, RZ, 0x1f, R13 ;  /* 0x0000001fff0c7819 */ /* 0x000fc4000001140d */
[----:B------:R-:W-:Y:S02]  /*0df0*/  LEA.HI R21, R21, R14, RZ, 0x3 ;  /* 0x0000000e15157211 */ /* 0x000fe400078f18ff */
[----:B------:R-:W-:Y:S01]  /*0e00*/  LEA.HI R19, R12, R13, RZ, 0x3 ;  /* 0x0000000d0c137211 */ /* 0x000fe200078f18ff */
[----:B------:R-:W-:Y:S01]  /*0e10*/  IMAD.SHL.U32 R12, R201, 0x2, RZ ;  /* 0x00000002c90c7824 */ /* 0x000fe200078e00ff */
[----:B------:R-:W-:Y:S02]  /*0e20*/  LOP3.LUT R21, R21, 0xfffffff8, RZ, 0xc0, !PT ;  /* 0xfffffff815157812 */ /* 0x000fe400078ec0ff */
[----:B------:R-:W-:Y:S02]  /*0e30*/  LOP3.LUT R19, R19, 0xfffffff8, RZ, 0xc0, !PT ;  /* 0xfffffff813137812 */ /* 0x000fe400078ec0ff */
[----:B------:R-:W-:Y:S01]  /*0e40*/  @!PT LDS RZ, [RZ] ;  /* 0x00000000fffff984 */ /* 0x000fe20000000800 */
[----:B------:R2:W-:Y:S01]  /*0e50*/  LDGSTS.E.BYPASS.LTC128B.128 [R12+0x18100], [R22.64], !P5 ;  /* 0x18100000160c7fae */ /* 0x0005e2000e901d46 */
[----:B------:R-:W-:-:S04]  /*0e60*/  IMAD.WIDE R20, R21, 0x2, R16 ;  /* 0x0000000215147825 */ /* 0x000fc800078e0210 */
[----:B------:R-:W-:Y:S01]  /*0e70*/  IMAD.WIDE R16, R19, 0x2, R16 ;  /* 0x0000000213107825 */ /* 0x000fe200078e0210 */
[----:B------:R2:W-:Y:S04]  /*0e80*/  LDGSTS.E.BYPASS.LTC128B.128 [R12+0x1c100], [R20.64], !P4 ;  /* 0x1c100000140c7fae */ /* 0x0005e8000e101d46 */
[----:B------:R2:W-:Y:S02]  /*0e90*/  LDGSTS.E.BYPASS.LTC128B.128 [R12+0x20100], [R16.64], !P3 ;  /* 0x20100000100c7fae */ /* 0x0005e4000d901d46 */
.L_x_761:
[----:B--234-:R-:W-:Y:S05]  /*0ea0*/  BSYNC B0 ;  /* 0x0000000000007941 */ /* 0x01cfea0003800000 */
.L_x_760:
[----:B------:R-:W-:Y:S01]  /*0eb0*/  IADD3 R17, R3, 0x20, RZ ;  /* 0x0000002003117810 */ /* 0x000fe20007ffe0ff */
[----:B------:R2:W3:Y:S01]  /*0ec0*/  SHFL.IDX PT, R19, R15, 0x1, 0x181f ;  /* 0x00381f000f137f89 */ /* 0x0004e200000e0000 */
[----:B------:R-:W-:Y:S02]  /*0ed0*/  BSSY B0, `(.L_x_762) ;  /* 0x0000012000007945 */ /* 0x000fe40003800000 */
[----:B------:R-:W-:Y:S01]  /*0ee0*/  ISETP.GE.AND P1, PT, R17, R2, PT ;  /* 0x000000021100720c */ /* 0x000fe20003f26270 */
[----:B------:R2:W4:-:S12]  /*0ef0*/  SHFL.IDX PT, R18, R9, 0x1, 0x181f ;  /* 0x00381f0009127f89 */ /* 0x00051800000e0000 */
        /* <DEDUP_REMOVED lines=15> */
.L_x_763:
[----:B------:R-:W-:Y:S05]  /*0ff0*/  BSYNC B0 ;  /* 0x0000000000007941 */ /* 0x000fea0003800000 */
.L_x_762:
[----:B---3--:R-:W-:Y:S01]  /*1000*/  IADD3 R17, R3, 0x40, RZ ;  /* 0x0000004003117810 */ /* 0x008fe20007ffe0ff */
[----:B------:R3:W1:Y:S01]  /*1010*/  SHFL.IDX PT, R19, R15, 0x2, 0x181f ;  /* 0x00581f000f137f89 */ /* 0x00066200000e0000 */
[----:B------:R-:W-:Y:S02]  /*1020*/  BSSY B0, `(.L_x_764) ;  /* 0x0000012000007945 */ /* 0x000fe40003800000 */
[----:B------:R-:W-:Y:S01]  /*1030*/  ISETP.GE.AND P1, PT, R17, R2, PT ;  /* 0x000000021100720c */ /* 0x000fe20003f26270 */
[----:B----4-:R3:W4:-:S12]  /*1040*/  SHFL.IDX PT, R18, R9, 0x2, 0x181f ;  /* 0x00581f0009127f89 */ /* 0x01071800000e0000 */
[----:B------:R-:W-:Y:S05]  /*1050*/  @P1 BRA `(.L_x_765) ;  /* 0x000000e000001947 */ /* 0x000fea0003800000 */
[----:B------:R-:W-:Y:S01]  /*1060*/  SHF.R.S32.HI R17, RZ, 0x1f, R14 ;  /* 0x0000001fff117819 */ /* 0x000fe2000001140e */
[----:B-1--4-:R-:W-:Y:S01]  /*1070*/  IMAD.WIDE R20, R148, 0x2, R18 ;  /* 0x0000000294147825 */ /* 0x012fe200078e0212 */
        /* <DEDUP_REMOVED lines=12> */
.L_x_765:
[----:B------:R-:W-:Y:S05]  /*1140*/  BSYNC B0 ;  /* 0x0000000000007941 */ /* 0x000fea0003800000 */
.L_x_764:
[----:B-1--4-:R1:W-:Y:S01]  /*1150*/  SHFL.IDX PT, R18, R9, 0x3, 0x181f ;  /* 0x00781f0009127f89 */ /* 0x0123e200000e0000 */
[----:B------:R-:W-:Y:S01]  /*1160*/  IADD3 R12, R144, 0x3f, RZ ;  /* 0x0000003f900c7810 */ /* 0x000fe20007ffe0ff */
[----:B------:R-:W-:Y:S01]  /*1170*/  IMAD.MOV.U32 R194, RZ, RZ, c[0x0][0x2b8] ;  /* 0x0000ae00ffc27624 */ /* 0x000fe200078e00ff */
[----:B------:R-:W-:Y:S01]  /*1180*/  IADD3 R3, R3, 0x60, RZ ;  /* 0x0000006003037810 */ /* 0x000fe20007ffe0ff */
[----:B------:R-:W4:Y:S01]  /*1190*/  SHFL.IDX PT, R19, R15, 0x3, 0x181f ;  /* 0x00781f000f137f89 */ /* 0x000f2200000e0000 */
[----:B------:R-:W-:Y:S01]  /*11a0*/  SHF.R.S32.HI R17, RZ, 0x1f, R12 ;  /* 0x0000001fff117819 */ /* 0x000fe2000001140c */
[----:B------:R-:W-:Y:S01]  /*11b0*/  IMAD.MOV.U32 R199, RZ, RZ, RZ ;  /* 0x000000ffffc77224 */ /* 0x000fe200078e00ff */
[----:B------:R-:W-:-:S02]  /*11c0*/  ISETP.NE.AND P6, PT, R194, 0x1, PT ;  /* 0x00000001c200780c */ /* 0x000fc40003fc5270 */
[----:B------:R-:W-:Y:S02]  /*11d0*/  LEA.HI R12, R17, R12, RZ, 0x6 ;  /* 0x0000000c110c7211 */ /* 0x000fe400078f30ff */
[----:B------:R-:W-:Y:S02]  /*11e0*/  ISETP.GE.AND P1, PT, R3, R2, PT ;  /* 0x000000020300720c */ /* 0x000fe40003f26270 */
[----:B------:R-:W-:Y:S02]  /*11f0*/  SHF.R.S32.HI R3, RZ, 0x1f, R14 ;  /* 0x0000001fff037819 */ /* 0x000fe4000001140e */
[----:B------:R-:W-:Y:S02]  /*1200*/  P2R R2, PR, RZ, 0x40 ;  /* 0x00000040ff027803 */ /* 0x000fe40000000000 */
[----:B------:R-:W-:Y:S02]  /*1210*/  SHF.R.S32.HI R12, RZ, 0x6, R12 ;  /* 0x00000006ff0c7819 */ /* 0x000fe4000001140c */
[----:B------:R-:W-:-:S02]  /*1220*/  SHF.R.S32.HI R2, RZ, 0x1f, R13 ;  /* 0x0000001fff027819 */ /* 0x000fc4000001140d */
[----:B------:R-:W-:Y:S01]  /*1230*/  LEA.HI R134, R3, R14, RZ, 0x3 ;  /* 0x0000000e03867211 */ /* 0x000fe200078f18ff */
[----:B------:R-:W-:Y:S01]  /*1240*/  IMAD R200, R12, 0x40, R202 ;  /* 0x000000400cc87824 */ /* 0x000fe200078e02ca */
[----:B------:R-:W-:Y:S01]  /*1250*/  LEA.HI R2, R2, R13, RZ, 0x3 ;  /* 0x0000000d02027211 */ /* 0x000fe200078f18ff */
[----:B-123--:R-:W-:Y:S01]  /*1260*/  IMAD.SHL.U32 R9, R201, 0x2, RZ ;  /* 0x00000002c9097824 */ /* 0x00efe200078e00ff */
[----:B------:R-:W-:Y:S02]  /*1270*/  LOP3.LUT R134, R134, 0xfffffff8, RZ, 0xc0, !PT ;  /* 0xfffffff886867812 */ /* 0x000fe400078ec0ff */
[----:B------:R-:W-:Y:S01]  /*1280*/  LOP3.LUT R2, R2, 0xfffffff8, RZ, 0xc0, !PT ;  /* 0xfffffff802027812 */ /* 0x000fe200078ec0ff */
[----:B----4-:R-:W-:Y:S01]  /*1290*/  @!P1 IMAD.WIDE R22, R148, 0x2, R18 ;  /* 0x0000000294169825 */ /* 0x010fe200078e0212 */
[----:B------:R-:W-:Y:S02]  /*12a0*/  IADD3 R200, R200, -0x40, RZ ;  /* 0xffffffc0c8c87810 */ /* 0x000fe40007ffe0ff */
[----:B-----5:R-:W-:Y:S01]  /*12b0*/  SHF.R.S32.HI R193, RZ, 0x1f, R206 ;  /* 0x0000001fffc17819 */ /* 0x020fe200000114ce */
[--C-:B------:R-:W-:Y:S01]  /*12c0*/  @!P1 IMAD.WIDE R20, R134, 0x2, R18.reuse ;  /* 0x0000000286149825 */ /* 0x100fe200078e0212 */
[----:B------:R-:W-:Y:S01]  /*12d0*/  ISETP.GE.AND P2, PT, R200, R144, PT ;  /* 0x00000090c800720c */ /* 0x000fe20003f46270 */
[----:B------:R-:W-:Y:S01]  /*12e0*/  @!PT LDS RZ, [RZ] ;  /* 0x00000000fffff984 */ /* 0x000fe20000000800 */
[----:B------:R1:W-:Y:S02]  /*12f0*/  @!P1 LDGSTS.E.BYPASS.LTC128B.128 [R9+0x1b100], [R22.64], !P5 ;  /* 0x1b10000016099fae */ /* 0x0003e4000e901d46 */
[----:B------:R-:W-:Y:S01]  /*1300*/  @!P1 IMAD.WIDE R18, R2, 0x2, R18 ;  /* 0x0000000202129825 */ /* 0x000fe200078e0212 */
[----:B------:R-:W-:Y:S01]  /*1310*/  ISETP.GT.OR P2, PT, R202, 0x3f, P2 ;  /* 0x0000003fca00780c */ /* 0x000fe20001744670 */
[----:B------:R2:W-:Y:S02]  /*1320*/  @!P1 LDGSTS.E.BYPASS.LTC128B.128 [R9+0x1f100], [R20.64], !P4 ;  /* 0x1f10000014099fae */ /* 0x0005e4000e101d46 */
[----:B------:R-:W-:-:S02]  /*1330*/  IMAD.IADD R200, R200, 0x1, R203 ;  /* 0x00000001c8c87824 */ /* 0x000fc400078e02cb */
[----:B------:R3:W-:Y:S01]  /*1340*/  @!P1 LDGSTS.E.BYPASS.LTC128B.128 [R9+0x23100], [R18.64], !P3 ;  /* 0x2310000012099fae */ /* 0x0007e2000d901d46 */
[----:B------:R-:W-:Y:S02]  /*1350*/  IMAD R193, R193, c[0x0][0x2b0], RZ ;  /* 0x0000ac00c1c17a24 */ /* 0x000fe400078e02ff */
[----:B------:R-:W-:Y:S01]  /*1360*/  @P6 IMAD.HI.U32 R15, R200, c[0x0][0x2bc], RZ ;  /* 0x0000af00c80f6a27 */ /* 0x000fe200078e00ff */
[----:B------:R-:W0:Y:S03]  /*1370*/  LDGDEPBAR ;  /* 0x00000000000079af */ /* 0x000e260000000000 */
[C---:B------:R-:W-:Y:S02]  /*1380*/  IMAD R193, R206.reuse, c[0x0][0x2b4], R193 ;  /* 0x0000ad00cec17a24 */ /* 0x040fe400078e02c1 */
[----:B------:R-:W-:Y:S01]  /*1390*/  IMAD.MOV.U32 R3, RZ, RZ, R200 ;  /* 0x000000ffff037224 */ /* 0x000fe200078e00c8 */
[----:B------:R-:W-:Y:S01]  /*13a0*/  @P6 SHF.R.U32.HI R3, RZ, c[0x0][0x2c0], R15 ;  /* 0x0000b000ff036a19 */ /* 0x000fe2000001160f */
[----:B------:R-:W-:-:S04]  /*13b0*/  IMAD.WIDE.U32 R206, R206, c[0x0][0x2b0], RZ ;  /* 0x0000ac00cece7a25 */ /* 0x000fc800078e00ff */
[----:B------:R-:W-:Y:S01]  /*13c0*/  IMAD.IADD R193, R207, 0x1, R193 ;  /* 0x00000001cfc17824 */ /* 0x000fe200078e02c1 */
[----:B------:R-:W-:-:S04]  /*13d0*/  @!P2 IADD3 R16, P5, R3, R206, RZ ;  /* 0x000000ce0310a210 */ /* 0x000fc80007fbe0ff */
[----:B------:R-:W-:Y:S02]  /*13e0*/  @!P2 LEA.HI.X.SX32 R15, R3, R193, 0x1, P5 ;  /* 0x000000c1030fa211 */ /* 0x000fe400028f0eff */
[----:B------:R-:W-:-:S04]  /*13f0*/  @!P2 LEA R24, P4, R16, c[0x0][0x2a0], 0x2 ;  /* 0x0000a8001018aa11 */ /* 0x000fc800078810ff */
[----:B------:R-:W-:Y:S01]  /*1400*/  @!P2 LEA.HI.X R25, R16, c[0x0][0x2a4], R15, 0x2, P4 ;  /* 0x0000a9001019aa11 */ /* 0x000fe200020f140f */
[----:B------:R-:W-:Y:S06]  /*1410*/  BAR.SYNC.DEFER_BLOCKING 0x0 ;  /* 0x0000000000007b1d */ /* 0x000fec0000010000 */
[----:B------:R-:W4:Y:S01]  /*1420*/  @!P2 LDG.E R199, [R24.64] ;  /* 0x0000000618c7a981 */ /* 0x000f22000c1e1900 */
[----:B------:R-:W-:Y:S01]  /*1430*/  IMAD.MOV R3, RZ, RZ, -R3 ;  /* 0x000000ffff037224 */ /* 0x000fe200078e0a03 */
[----:B------:R-:W-:Y:S01]  /*1440*/  ISETP.GE.AND P5, PT, R148, c[0x0][0x1d4], PT ;  /* 0x0000750094007a0c */ /* 0x000fe20003fa6270 */
[----:B---3--:R-:W-:Y:S01]  /*1450*/  IMAD R18, R0, c[0x0][0x1e8], RZ ;  /* 0x00007a0000127a24 */ /* 0x008fe200078e02ff */
[----:B------:R-:W-:Y:S01]  /*1460*/  ISETP.GE.AND P4, PT, R14, c[0x0][0x1d4], PT ;  /* 0x000075000e007a0c */ /* 0x000fe20003f86270 */
[----:B------:R-:W-:Y:S01]  /*1470*/  IMAD R200, R3, c[0x0][0x2b8], R200 ;  /* 0x0000ae0003c87a24 */ /* 0x000fe200078e02c8 */
[----:B------:R-:W-:Y:S01]  /*1480*/  ISETP.GE.AND P6, PT, R13, c[0x0][0x1d4], PT ;  /* 0x000075000d007a0c */ /* 0x000fe20003fc6270 */
[----:B------:R-:W-:Y:S01]  /*1490*/  IMAD R195, R197, c[0x0][0x1ec], R18 ;  /* 0x00007b00c5c37a24 */ /* 0x000fe200078e0212 */
[----:B------:R-:W-:Y:S01]  /*14a0*/  ISETP.GE.AND P3, PT, R148, c[0x0][0x1d4], PT ;  /* 0x0000750094007a0c */ /* 0x000fe20003f66270 */
[----:B--2---:R-:W-:Y:S01]  /*14b0*/  IMAD.WIDE.U32 R20, R200, c[0x0][0x1e0], RZ ;  /* 0x00007800c8147a25 */ /* 0x004fe200078e00ff */
[----:B------:R-:W-:-:S02]  /*14c0*/  SHF.R.S32.HI R3, RZ, 0x1f, R200 ;  /* 0x0000001fff037819 */ /* 0x000fc400000114c8 */
[----:B------:R-:W-:Y:S01]  /*14d0*/  SHF.R.S32.HI R145, RZ, 0x1f, R148 ;  /* 0x0000001fff917819 */ /* 0x000fe20000011494 */
[----:B------:R-:W-:Y:S01]  /*14e0*/  IMAD.WIDE.U32 R210, R197, c[0x0][0x1e8], RZ ;  /* 0x00007a00c5d27a25 */ /* 0x000fe200078e00ff */
[----:B------:R-:W-:Y:S02]  /*14f0*/  SEL R146, RZ, 0x10, P6 ;  /* 0x00000010ff927807 */ /* 0x000fe40003000000 */
[----:B------:R-:W-:Y:S01]  /*1500*/  IADD3 R198, R9, 0x100, RZ ;  /* 0x0000010009c67810 */ /* 0x000fe20007ffe0ff */
[----:B------:R-:W-:Y:S01]  /*1510*/  IMAD R15, R3, c[0x0][0x1e0], RZ ;  /* 0x00007800030f7a24 */ /* 0x000fe200078e02ff */
[----:B------:R-:W-:Y:S01]  /*1520*/  SHF.R.S32.HI R147, RZ, 0x1f, R134 ;  /* 0x0000001fff937819 */ /* 0x000fe20000011486 */
[----:B------:R-:W-:Y:S01]  /*1530*/  IMAD.IADD R195, R211, 0x1, R195 ;  /* 0x00000001d3c37824 */ /* 0x000fe200078e02c3 */
[----:B------:R-:W-:Y:S01]  /*1540*/  SHF.R.S32.HI R133, RZ, 0x1f, R2 ;  /* 0x0000001fff857819 */ /* 0x000fe20000011402 */
[----:B-1----:R-:W-:Y:S02]  /*1550*/  IMAD R22, R200, c[0x0][0x1e4], R15 ;  /* 0x00007900c8167a24 */ /* 0x002fe400078e020f */
[----:B------:R-:W-:-:S02]  /*1560*/  IMAD R3, R3, c[0x0][0x208], RZ ;  /* 0x0000820003037a24 */ /* 0x000fc400078e02ff */
[----:B------:R-:W-:Y:S02]  /*1570*/  IMAD.IADD R23, R21, 0x1, R22 ;  /* 0x0000000115177824 */ /* 0x000fe400078e0216 */
[----:B------:R-:W-:Y:S02]  /*1580*/  IMAD.MOV.U32 R22, RZ, RZ, R20 ;  /* 0x000000ffff167224 */ /* 0x000fe400078e0014 */
[----:B------:R-:W-:-:S04]  /*1590*/  IMAD.WIDE.U32 R20, R200, c[0x0][0x208], RZ ;  /* 0x00008200c8147a25 */ /* 0x000fc800078e00ff */
[----:B------:R-:W-:Y:S01]  /*15a0*/  IMAD R26, R200, c[0x0][0x20c], R3 ;  /* 0x00008300c81a7a24 */ /* 0x000fe200078e0203 */
[----:B------:R-:W-:Y:S01]  /*15b0*/  LEA R3, R12, 0xffffffc0, 0x6 ;  /* 0xffffffc00c037811 */ /* 0x000fe200078e30ff */
[----:B------:R-:W-:Y:S02]  /*15c0*/  IMAD R0, R0, c[0x0][0x210], RZ ;  /* 0x0000840000007a24 */ /* 0x000fe400078e02ff */
[----:B------:R-:W-:Y:S02]  /*15d0*/  IMAD.IADD R27, R21, 0x1, R26 ;  /* 0x00000001151b7824 */ /* 0x000fe400078e021a */
[----:B------:R-:W-:Y:S02]  /*15e0*/  IMAD.MOV.U32 R26, RZ, RZ, R20 ;  /* 0x000000ffff1a7224 */ /* 0x000fe400078e0014 */
[----:B------:R-:W-:-:S04]  /*15f0*/  IMAD.WIDE.U32 R208, R197, c[0x0][0x210], RZ ;  /* 0x00008400c5d07a25 */ /* 0x000fc800078e00ff */
[----:B------:R-:W-:Y:S02]  /*1600*/  IMAD.IADD R3, R144, 0x1, -R3 ;  /* 0x0000000190037824 */ /* 0x000fe400078e0a03 */
[----:B------:R-:W-:-:S04]  /*1610*/  IMAD.WIDE R212, R148, 0x2, RZ ;  /* 0x0000000294d47825 */ /* 0x000fc800078e02ff */
[----:B------:R-:W-:Y:S01]  /*1620*/  IMAD.MOV.U32 R189, RZ, RZ, 0x10 ;  /* 0x00000010ffbd7424 */ /* 0x000fe200078e00ff */
[----:B----4-:R-:W-:Y:S01]  /*1630*/  SHF.R.S32.HI R16, RZ, 0x1f, R199 ;  /* 0x0000001fff107819 */ /* 0x010fe200000114c7 */
[----:B------:R-:W-:-:S04]  /*1640*/  IMAD.WIDE.U32 R22, R199, c[0x0][0x1f0], R22 ;  /* 0x00007c00c7167a25 */ /* 0x000fc800078e0016 */
[----:B------:R-:W-:Y:S01]  /*1650*/  IMAD R18, R16, c[0x0][0x1f0], RZ ;  /* 0x00007c0010127a24 */ /* 0x000fe200078e02ff */
[----:B------:R-:W-:Y:S01]  /*1660*/  IADD3 R15, P1, R210, R22, RZ ;  /* 0x00000016d20f7210 */ /* 0x000fe20007f3e0ff */
[----:B------:R-:W-:Y:S02]  /*1670*/  IMAD R16, R16, c[0x0][0x218], RZ ;  /* 0x0000860010107a24 */ /* 0x000fe400078e02ff */
[C---:B------:R-:W-:Y:S02]  /*1680*/  IMAD R18, R199.reuse, c[0x0][0x1f4], R18 ;  /* 0x00007d00c7127a24 */ /* 0x040fe400078e0212 */
[----:B------:R-:W-:-:S03]  /*1690*/  IMAD.WIDE.U32 R26, R199, c[0x0][0x218], R26 ;  /* 0x00008600c71a7a25 */ /* 0x000fc600078e001a */
[----:B------:R-:W-:Y:S01]  /*16a0*/  IADD3.X R18, R195, R23, R18, P1, !PT ;  /* 0x00000017c3127210 */ /* 0x000fe20000ffe412 */
[----:B------:R-:W-:Y:S01]  /*16b0*/  IMAD R17, R199, c[0x0][0x21c], R16 ;  /* 0x00008700c7117a24 */ /* 0x000fe200078e0210 */
[----:B------:R-:W-:-:S04]  /*16c0*/  LEA R24, P1, R15, c[0x0][0x1c8], 0x1 ;  /* 0x000072000f187a11 */ /* 0x000fc800078208ff */
[----:B------:R-:W-:Y:S01]  /*16d0*/  LEA.HI.X R18, R15, c[0x0][0x1cc], R18, 0x1, P1 ;  /* 0x000073000f127a11 */ /* 0x000fe200008f0c12 */
[----:B------:R-:W-:Y:S01]  /*16e0*/  IMAD R15, R197, c[0x0][0x214], R0 ;  /* 0x00008500c50f7a24 */ /* 0x000fe200078e0200 */
[----:B------:R-:W-:Y:S01]  /*16f0*/  SHFL.IDX PT, R22, R24, RZ, 0x181f ;  /* 0x00181fff18167589 */ /* 0x000fe200000e0000 */
[----:B------:R-:W-:Y:S02]  /*1700*/  IMAD.IADD R0, R3, 0x1, -R4 ;  /* 0x0000000103007824 */ /* 0x000fe400078e0a04 */
[----:B------:R-:W-:Y:S01]  /*1710*/  IMAD.IADD R196, R209, 0x1, R15 ;  /* 0x00000001d1c47824 */ /* 0x000fe200078e020f */
[----:B------:R-:W1:Y:S01]  /*1720*/  SHFL.IDX PT, R23, R18, RZ, 0x181f ;  /* 0x00181fff12177589 */ /* 0x000e6200000e0000 */
[----:B------:R-:W-:Y:S02]  /*1730*/  IADD3 R15, P1, R208, R26, RZ ;  /* 0x0000001ad00f7210 */ /* 0x000fe40007f3e0ff */
[----:B------:R-:W-:Y:S01]  /*1740*/  ISETP.GE.AND P2, PT, R0, 0x1, PT ;  /* 0x000000010000780c */ /* 0x000fe20003f46270 */
[----:B------:R-:W-:Y:S01]  /*1750*/  SHFL.IDX PT, R20, R24, 0x1, 0x181f ;  /* 0x00381f0018147f89 */ /* 0x000fe200000e0000 */
[----:B------:R-:W-:-:S02]  /*1760*/  IADD3.X R26, R196, R27, R17, P1, !PT ;  /* 0x0000001bc41a7210 */ /* 0x000fc40000ffe411 */
[C---:B------:R-:W-:Y:S01]  /*1770*/  LEA R16, P1, R15.reuse, c[0x0][0x1f8], 0x1 ;  /* 0x00007e000f107a11 */ /* 0x040fe200078208ff */
[----:B------:R-:W2:Y:S03]  /*1780*/  SHFL.IDX PT, R21, R18, 0x1, 0x181f ;  /* 0x00381f0012157f89 */ /* 0x000ea600000e0000 */
[----:B------:R-:W-:Y:S01]  /*1790*/  LEA.HI.X R15, R15, c[0x0][0x1fc], R26, 0x1, P1 ;  /* 0x00007f000f0f7a11 */ /* 0x000fe200008f0c1a */
[----:B------:R-:W3:Y:S01]  /*17a0*/  SHFL.IDX PT, R17, R16, RZ, 0x181f ;  /* 0x00181fff10117589 */ /* 0x000ee200000e0000 */
[----:B------:R-:W-:-:S03]  /*17b0*/  ISETP.GT.AND P1, PT, R0, 0x20, PT ;  /* 0x000000200000780c */ /* 0x000fc60003f24270 */
[----:B------:R-:W4:Y:S04]  /*17c0*/  SHFL.IDX PT, R19, R15, RZ, 0x181f ;  /* 0x00181fff0f137589 */ /* 0x000f2800000e0000 */
[----:B------:R-:W-:Y:S01]  /*17d0*/  SHFL.IDX PT, R15, R15, 0x1, 0x181f ;  /* 0x00381f000f0f7f89 */ /* 0x000fe200000e0000 */
[----:B-1----:R-:W-:-:S04]  /*17e0*/  @P2 IMAD.WIDE R34, R148, 0x2, R22 ;  /* 0x0000000294222825 */ /* 0x002fc800078e0216 */
[--C-:B------:R-:W-:Y:S01]  /*17f0*/  @P2 IMAD.WIDE R32, R134, 0x2, R22.reuse ;  /* 0x0000000286202825 */ /* 0x100fe200078e0216 */
[----:B------:R1:W-:Y:S03]  /*1800*/  @P2 LDGSTS.E.BYPASS.LTC128B.128 [R9+0xc100], [R34.64], !P5 ;  /* 0x0c10000022092fae */ /* 0x0003e6000e901d46 */
[----:B------:R-:W-:Y:S01]  /*1810*/  @P2 IMAD.WIDE R26, R2, 0x2, R22 ;  /* 0x00000002021a2825 */ /* 0x000fe200078e0216 */
[----:B------:R1:W-:Y:S03]  /*1820*/  @P2 LDGSTS.E.BYPASS.LTC128B.128 [R9+0xe100], [R32.64], !P4 ;  /* 0x0e10000020092fae */ /* 0x0003e6000e101d46 */
[----:B--2---:R-:W-:Y:S01]  /*1830*/  @P1 IMAD.WIDE R24, R148, 0x2, R20 ;  /* 0x0000000294181825 */ /* 0x004fe200078e0214 */
[----:B------:R2:W-:Y:S01]  /*1840*/  @P2 LDGSTS.E.BYPASS.LTC128B.128 [R9+0x10100], [R26.64], !P6 ;  /* 0x101000001a092fae */ /* 0x0005e2000f101d46 */
[----:B---3--:R-:W-:-:S02]  /*1850*/  IADD3 R30, P2, R17, R212, RZ ;  /* 0x000000d4111e7210 */ /* 0x008fc40007f5e0ff */
[--C-:B------:R-:W-:Y:S01]  /*1860*/  @P1 IMAD.WIDE R22, R134, 0x2, R20.reuse ;  /* 0x0000000286161825 */ /* 0x100fe200078e0214 */
[----:B------:R3:W-:Y:S03]  /*1870*/  @P1 LDGSTS.E.BYPASS.LTC128B.128 [R9+0xd100], [R24.64], !P5 ;  /* 0x0d10000018091fae */ /* 0x0007e6000e901d46 */
[----:B------:R-:W-:Y:S01]  /*1880*/  @P1 IMAD.WIDE R28, R2, 0x2, R20 ;  /* 0x00000002021c1825 */ /* 0x000fe200078e0214 */
[----:B------:R2:W-:Y:S03]  /*1890*/  @P1 LDGSTS.E.BYPASS.LTC128B.128 [R9+0xf100], [R22.64], !P4 ;  /* 0x0f10000016091fae */ /* 0x0005e6000e101d46 */
[----:B----4-:R-:W-:Y:S01]  /*18a0*/  IMAD.X R31, R19, 0x1, R213, P2 ;  /* 0x00000001131f7824 */ /* 0x010fe200010e06d5 */
[----:B------:R4:W-:Y:S01]  /*18b0*/  @P1 LDGSTS.E.BYPASS.LTC128B.128 [R9+0x11100], [R28.64], !P6 ;  /* 0x111000001c091fae */ /* 0x0009e2000f101d46 */
[----:B------:R-:W-:-:S02]  /*18c0*/  ISETP.LT.OR P1, PT, R0, 0x1, P3 ;  /* 0x000000010000780c */ /* 0x000fc40001f21670 */
[----:B------:R-:W-:Y:S01]  /*18d0*/  ISETP.GE.AND P3, PT, R14, c[0x0][0x1d4], PT ;  /* 0x000075000e007a0c */ /* 0x000fe20003f66270 */
[----:B------:R-:W4:Y:S04]  /*18e0*/  SHFL.IDX PT, R21, R16, 0x1, 0x181f ;  /* 0x00381f0010157f89 */ /* 0x000f2800000e0000 */
[----:B------:R-:W0:Y:S01]  /*18f0*/  LDGDEPBAR ;  /* 0x00000000000079af */ /* 0x000e220000000000 */
[----:B-1----:R-:W-:-:S05]  /*1900*/  IMAD.WIDE R32, R134, 0x2, RZ ;  /* 0x0000000286207825 */ /* 0x002fca00078e02ff */
[----:B------:R1:W-:Y:S01]  /*1910*/  LDGSTS.E.BYPASS.LTC128B.128 [R9+0x100], [R30.64], !P1 ;  /* 0x001000001e097fae */ /* 0x0003e2000c901d46 */
[----:B---3--:R-:W-:Y:S01]  /*1920*/  IMAD.WIDE R24, R2, 0x2, RZ ;  /* 0x0000000202187825 */ /* 0x008fe200078e02ff */
[----:B--2---:R-:W-:-:S05]  /*1930*/  IADD3 R22, P1, R17, R32, RZ ;  /* 0x0000002011167210 */ /* 0x004fca0007f3e0ff */
[----:B------:R-:W-:Y:S01]  /*1940*/  IMAD.X R23, R19, 0x1, R33, P1 ;  /* 0x0000000113177824 */ /* 0x000fe200008e0621 */
[----:B------:R-:W-:-:S05]  /*1950*/  IADD3 R18, P1, R17, R24, RZ ;  /* 0x0000001811127210 */ /* 0x000fca0007f3e0ff */
[----:B------:R-:W-:Y:S01]  /*1960*/  IMAD.X R19, R19, 0x1, R25, P1 ;  /* 0x0000000113137824 */ /* 0x000fe200008e0619 */
[----:B----4-:R-:W-:-:S05]  /*1970*/  IADD3 R26, P1, R32, R21, RZ ;  /* 0x00000015201a7210 */ /* 0x010fca0007f3e0ff */
[----:B------:R-:W-:Y:S01]  /*1980*/  IMAD.X R27, R33, 0x1, R15, P1 ;  /* 0x00000001211b7824 */ /* 0x000fe200008e060f */
[----:B------:R-:W-:-:S05]  /*1990*/  IADD3 R16, P1, R24, R21, RZ ;  /* 0x0000001518107210 */ /* 0x000fca0007f3e0ff */
[----:B------:R-:W-:Y:S01]  /*19a0*/  IMAD.X R17, R25, 0x1, R15, P1 ;  /* 0x0000000119117824 */ /* 0x000fe200008e060f */
[----:B------:R-:W-:-:S13]  /*19b0*/  ISETP.LT.OR P1, PT, R0, 0x1, P3 ;  /* 0x000000010000780c */ /* 0x000fda0001f21670 */
[----:B------:R1:W-:Y:S01]  /*19c0*/  LDGSTS.E.BYPASS.LTC128B.128 [R9+0x2100], [R22.64], !P1 ;  /* 0x0210000016097fae */ /* 0x0003e2000c901d46 */
[----:B------:R-:W-:-:S04]  /*19d0*/  ISETP.GE.AND P1, PT, R13, c[0x0][0x1d4], PT ;  /* 0x000075000d007a0c */ /* 0x000fc80003f26270 */
[C---:B------:R-:W-:Y:S02]  /*19e0*/  ISETP.LT.OR P2, PT, R0.reuse, 0x1, P1 ;  /* 0x000000010000780c */ /* 0x040fe40000f41670 */
[----:B------:R-:W-:-:S11]  /*19f0*/  ISETP.LT.OR P1, PT, R0, 0x21, P1 ;  /* 0x000000210000780c */ /* 0x000fd60000f21670 */
[----:B------:R1:W-:Y:S01]  /*1a00*/  LDGSTS.E.BYPASS.LTC128B.128 [R9+0x4100], [R18.64], !P2 ;  /* 0x0410000012097fae */ /* 0x0003e2000d101d46 */
[----:B------:R-:W-:-:S05]  /*1a10*/  IADD3 R14, P2, R212, R21, RZ ;  /* 0x00000015d40e7210 */ /* 0x000fca0007f5e0ff */
[----:B------:R-:W-:Y:S01]  /*1a20*/  IMAD.X R15, R213, 0x1, R15, P2 ;  /* 0x00000001d50f7824 */ /* 0x000fe200010e060f */
[----:B------:R-:W-:-:S04]  /*1a30*/  ISETP.GE.AND P2, PT, R148, c[0x0][0x1d4], PT ;  /* 0x0000750094007a0c */ /* 0x000fc80003f46270 */
[----:B------:R-:W-:-:S13]  /*1a40*/  ISETP.LT.OR P2, PT, R0, 0x21, P2 ;  /* 0x000000210000780c */ /* 0x000fda0001741670 */
[----:B------:R1:W-:Y:S01]  /*1a50*/  LDGSTS.E.BYPASS.LTC128B.128 [R9+0x1100], [R14.64], !P2 ;  /* 0x011000000e097fae */ /* 0x0003e2000d101d46 */
[----:B------:R-:W-:Y:S02]  /*1a60*/  ISETP.LT.OR P2, PT, R0, 0x21, P3 ;  /* 0x000000210000780c */ /* 0x000fe40001f41670 */
[----:B------:R-:W-:-:S11]  /*1a70*/  ISETP.GT.AND P3, PT, R202, 0x3f, PT ;  /* 0x0000003fca00780c */ /* 0x000fd60003f64270 */
[----:B------:R1:W-:Y:S01]  /*1a80*/  LDGSTS.E.BYPASS.LTC128B.128 [R9+0x3100], [R26.64], !P2 ;  /* 0x031000001a097fae */ /* 0x0003e2000d101d46 */
[----:B------:R-:W-:-:S03]  /*1a90*/  ISETP.GE.AND P2, PT, R144, 0x41, PT ;  /* 0x000000419000780c */ /* 0x000fc60003f46270 */
[----:B------:R1:W-:Y:S01]  /*1aa0*/  LDGSTS.E.BYPASS.LTC128B.128 [R9+0x5100], [R16.64], !P1 ;  /* 0x0510000010097fae */ /* 0x0003e2000c901d46 */
[----:B------:R-:W-:Y:S02]  /*1ab0*/  LOP3.LUT P1, RZ, R5, 0x2, RZ, 0xc0, !PT ;  /* 0x0000000205ff7812 */ /* 0x000fe4000782c0ff */
[----:B------:R-:W-:Y:S01]  /*1ac0*/  P2R R24, PR, RZ, 0x4 ;  /* 0x00000004ff187803 */ /* 0x000fe20000000000 */
[----:B------:R-:W0:Y:S01]  /*1ad0*/  LDGDEPBAR ;  /* 0x00000000000079af */ /* 0x000e220000000000 */
[----:B------:R-:W-:-:S05]  /*1ae0*/  SEL R189, R189, 0xfffffff0, !P1 ;  /* 0xfffffff0bdbd7807 */ /* 0x000fca0004800000 */
[----:B------:R-:W-:Y:S05]  /*1af0*/  @!P2 BRA `(.L_x_766) ;  /* 0x000004200000a947 */ /* 0x000fea0003800000 */
[----:B------:R-:W-:Y:S01]  /*1b00*/  ISETP.NE.AND P2, PT, R194, 0x1, PT ;  /* 0x00000001c200780c */ /* 0x000fe20003f45270 */
[----:B------:R-:W-:Y:S02]  /*1b10*/  IMAD R13, R12, 0x40, R203 ;  /* 0x000000400c0d7824 */ /* 0x000fe400078e02cb */
[----:B------:R-:W-:-:S03]  /*1b20*/  IMAD.MOV.U32 R199, RZ, RZ, RZ ;  /* 0x000000ffffc77224 */ /* 0x000fc600078e00ff */
[----:B------:R-:W-:-:S05]  /*1b30*/  IADD3 R200, R13, -0x80, R202 ;  /* 0xffffff800dc87810 */ /* 0x000fca0007ffe0ca */
[----:B------:R-:W-:Y:S02]  /*1b40*/  IMAD.MOV.U32 R0, RZ, RZ, R200 ;  /* 0x000000ffff007224 */ /* 0x000fe400078e00c8 */
[----:B------:R-:W-:-:S05]  /*1b50*/  @P2 IMAD.HI.U32 R12, R200, c[0x0][0x2bc], RZ ;  /* 0x0000af00c80c2a27 */ /* 0x000fca00078e00ff */
[----:B------:R-:W-:-:S04]  /*1b60*/  @P2 SHF.R.U32.HI R0, RZ, c[0x0][0x2c0], R12 ;  /* 0x0000b000ff002a19 */ /* 0x000fc8000001160c */
[----:B------:R-:W-:-:S04]  /*1b70*/  @!P3 IADD3 R13, P1, R0, R206, RZ ;  /* 0x000000ce000db210 */ /* 0x000fc80007f3e0ff */
[----:B------:R-:W-:Y:S02]  /*1b80*/  @!P3 LEA.HI.X.SX32 R12, R0, R193, 0x1, P1 ;  /* 0x000000c1000cb211 */ /* 0x000fe400008f0eff */
[----:B-1----:R-:W-:-:S04]  /*1b90*/  @!P3 LEA R16, P1, R13, c[0x0][0x2a0], 0x2 ;  /* 0x0000a8000d10ba11 */ /* 0x002fc800078210ff */
[----:B------:R-:W-:-:S05]  /*1ba0*/  @!P3 LEA.HI.X R17, R13, c[0x0][0x2a4], R12, 0x2, P1 ;  /* 0x0000a9000d11ba11 */ /* 0x000fca00008f140c */
[----:B------:R1:W2:Y:S01]  /*1bb0*/  @!P3 LDG.E R199, [R16.64] ;  /* 0x0000000610c7b981 */ /* 0x0002a2000c1e1900 */
        /* <DEDUP_REMOVED lines=8> */
[----:B------:R-:W-:Y:S01]  /*1c40*/  IMAD R0, R200, c[0x0][0x1e4], R13 ;  /* 0x00007900c8007a24 */ /* 0x000fe200078e020d */
[----:B------:R-:W-:-:S03]  /*1c50*/  SEL R13, RZ, 0x10, P4 ;  /* 0x00000010ff0d7807 */ /* 0x000fc60002000000 */
[----:B------:R-:W-:Y:S01]  /*1c60*/  IMAD.IADD R15, R15, 0x1, R0 ;  /* 0x000000010f0f7824 */ /* 0x000fe200078e0200 */
[----:B------:R-:W-:Y:S01]  /*1c70*/  IADD3 R27, -R13, 0x10, RZ ;  /* 0x000000100d1b7810 */ /* 0x000fe20007ffe1ff */
[----:B-1----:R-:W-:Y:S01]  /*1c80*/  IMAD.SHL.U32 R17, R148, 0x2, RZ ;  /* 0x0000000294117824 */ /* 0x002fe200078e00ff */
[----:B------:R-:W-:Y:S02]  /*1c90*/  SEL R16, RZ, 0x10, P5 ;  /* 0x00000010ff107807 */ /* 0x000fe40002800000 */
[----:B------:R-:W-:Y:S02]  /*1ca0*/  LOP3.LUT R27, R27, 0xf, RZ, 0xc0, !PT ;  /* 0x0000000f1b1b7812 */ /* 0x000fe400078ec0ff */
[----:B------:R-:W-:-:S04]  /*1cb0*/  IADD3 R28, -R16, 0x10, RZ ;  /* 0x00000010101c7810 */ /* 0x000fc80007ffe1ff */
[----:B------:R-:W-:Y:S02]  /*1cc0*/  LOP3.LUT R28, R28, 0xf, RZ, 0xc0, !PT ;  /* 0x0000000f1c1c7812 */ /* 0x000fe400078ec0ff */
[----:B--2---:R-:W-:Y:S01]  /*1cd0*/  SHF.R.S32.HI R0, RZ, 0x1f, R199 ;  /* 0x0000001fff007819 */ /* 0x004fe200000114c7 */
[----:B------:R-:W-:-:S04]  /*1ce0*/  IMAD.WIDE.U32 R14, R199, c[0x0][0x1f0], R14 ;  /* 0x00007c00c70e7a25 */ /* 0x000fc800078e000e */
[----:B------:R-:W-:-:S04]  /*1cf0*/  IMAD R0, R0, c[0x0][0x1f0], RZ ;  /* 0x00007c0000007a24 */ /* 0x000fc800078e02ff */
[----:B------:R-:W-:Y:S01]  /*1d00*/  IMAD R12, R199, c[0x0][0x1f4], R0 ;  /* 0x00007d00c70c7a24 */ /* 0x000fe200078e0200 */
[----:B------:R-:W-:Y:S01]  /*1d10*/  IADD3 R0, P1, R210, R14, RZ ;  /* 0x0000000ed2007210 */ /* 0x000fe20007f3e0ff */
[----:B------:R-:W-:-:S03]  /*1d20*/  IMAD.SHL.U32 R14, R134, 0x2, RZ ;  /* 0x00000002860e7824 */ /* 0x000fc600078e00ff */
[----:B------:R-:W-:Y:S02]  /*1d30*/  IADD3.X R19, R195, R15, R12, P1, !PT ;  /* 0x0000000fc3137210 */ /* 0x000fe40000ffe40c */
[----:B------:R-:W-:Y:S02]  /*1d40*/  LEA R20, P1, R0, c[0x0][0x1c8], 0x1 ;  /* 0x0000720000147a11 */ /* 0x000fe400078208ff */
[----:B------:R-:W-:Y:S02]  /*1d50*/  SHF.L.U64.HI R15, R134, 0x1, R147 ;  /* 0x00000001860f7819 */ /* 0x000fe40000010293 */
[----:B------:R-:W-:Y:S01]  /*1d60*/  LEA.HI.X R19, R0, c[0x0][0x1cc], R19, 0x1, P1 ;  /* 0x0000730000137a11 */ /* 0x000fe200008f0c13 */
[----:B------:R-:W1:Y:S01]  /*1d70*/  SHFL.IDX PT, R22, R20, 0x1, 0x181f ;  /* 0x00381f0014167f89 */ /* 0x000e6200000e0000 */
[C---:B------:R-:W-:Y:S01]  /*1d80*/  IMAD.SHL.U32 R0, R2.reuse, 0x2, RZ ;  /* 0x0000000202007824 */ /* 0x040fe200078e00ff */
[----:B------:R-:W-:Y:S02]  /*1d90*/  SHF.L.U64.HI R12, R2, 0x1, R133 ;  /* 0x00000001020c7819 */ /* 0x000fe40000010285 */
[----:B------:R-:W2:Y:S04]  /*1da0*/  SHFL.IDX PT, R23, R19, 0x1, 0x181f ;  /* 0x00381f0013177f89 */ /* 0x000ea800000e0000 */
[----:B------:R-:W-:Y:S01]  /*1db0*/  SHFL.IDX PT, R19, R19, RZ, 0x181f ;  /* 0x00181fff13137589 */ /* 0x000fe200000e0000 */
[----:B-1----:R-:W-:-:S04]  /*1dc0*/  IADD3 R28, P2, P1, R28, R22, R17 ;  /* 0x000000161c1c7210 */ /* 0x002fc8000795e011 */
[----:B--2---:R-:W-:Y:S02]  /*1dd0*/  IADD3.X R29, RZ, R23, R18, P2, P1 ;  /* 0x00000017ff1d7210 */ /* 0x004fe400017e2412 */
[----:B------:R-:W-:-:S04]  /*1de0*/  IADD3 R26, P2, P1, R27, R22, R14 ;  /* 0x000000161b1a7210 */ /* 0x000fc8000795e00e */
[-C--:B------:R-:W-:Y:S02]  /*1df0*/  IADD3.X R27, RZ, R23.reuse, R15, P2, P1 ;  /* 0x00000017ff1b7210 */ /* 0x080fe400017e240f */
[----:B------:R-:W-:Y:S02]  /*1e00*/  IADD3 R22, P2, P1, R21, R22, R0 ;  /* 0x0000001615167210 */ /* 0x000fe4000795e000 */
[----:B------:R-:W1:Y:S02]  /*1e10*/  SHFL.IDX PT, R21, R20, RZ, 0x181f ;  /* 0x00181fff14157589 */ /* 0x000e6400000e0000 */
[----:B------:R-:W-:Y:S02]  /*1e20*/  IADD3.X R23, RZ, R23, R12, P2, P1 ;  /* 0x00000017ff177210 */ /* 0x000fe400017e240c */
[----:B-1----:R-:W-:-:S05]  /*1e30*/  IADD3 R30, P1, R21, R17, RZ ;  /* 0x00000011151e7210 */ /* 0x002fca0007f3e0ff */
[----:B------:R-:W-:Y:S01]  /*1e40*/  IMAD.X R31, R19, 0x1, R18, P1 ;  /* 0x00000001131f7824 */ /* 0x000fe200008e0612 */
        /* <DEDUP_REMOVED lines=13> */
.L_x_766:
[----:B------:R-:W0:Y:S01]  /*1f20*/  LDGDEPBAR ;  /* 0x00000000000079af */ /* 0x000e220000000000 */
[----:B------:R-:W-:Y:S01]  /*1f30*/  SHF.R.S32.HI R0, RZ, 0x4, R11 ;  /* 0x00000004ff007819 */ /* 0x000fe2000001140b */
[----:B------:R-:W-:Y:S01]  /*1f40*/  IMAD.SHL.U32 R4, R4, 0x8, RZ ;  /* 0x0000000804047824 */ /* 0x000fe200078e00ff */
[----:B------:R-:W-:Y:S01]  /*1f50*/  LEA.HI R96, R7, R6, RZ, 0x5 ;  /* 0x0000000607607211 */ /* 0x000fe200078f28ff */
[----:B------:R-:W-:Y:S01]  /*1f60*/  IMAD.SHL.U32 R12, R5, 0x40, RZ ;  /* 0x00000040050c7824 */ /* 0x000fe200078e00ff */
[----:B------:R-:W-:Y:S01]  /*1f70*/  LEA.HI R13, R11, R0, RZ, 0x1 ;  /* 0x000000000b0d7211 */ /* 0x000fe200078f08ff */
[----:B------:R-:W-:Y:S01]  /*1f80*/  IMAD.SHL.U32 R11, R8, 0x40, RZ ;  /* 0x00000040080b7824 */ /* 0x000fe200078e00ff */
[----:B------:R-:W-:Y:S01]  /*1f90*/  ISETP.NE.AND P1, PT, R24, RZ, PT ;  /* 0x000000ff1800720c */ /* 0x000fe20003f25270 */
[----:B------:R-:W-:Y:S01]  /*1fa0*/  IMAD.SHL.U32 R10, R10, 0x40, RZ ;  /* 0x000000400a0a7824 */ /* 0x000fe200078e00ff */
[----:B------:R-:W-:Y:S01]  /*1fb0*/  LOP3.LUT R13, R13, 0xfffffffe, RZ, 0xc0, !PT ;  /* 0xfffffffe0d0d7812 */ /* 0x000fe200078ec0ff */
[----:B------:R-:W-:Y:S01]  /*1fc0*/  IMAD.SHL.U32 R189, R189, 0x2, RZ ;  /* 0x00000002bdbd7824 */ /* 0x000fe200078e00ff */
[----:B------:R-:W-:-:S02]  /*1fd0*/  LOP3.LUT R11, R11, 0x1c0, RZ, 0xc0, !PT ;  /* 0x000001c00b0b7812 */ /* 0x000fc400078ec0ff */
[----:B------:R-:W-:Y:S01]  /*1fe0*/  LOP3.LUT R12, R12, 0x1c0, RZ, 0xc0, !PT ;  /* 0x000001c00c0c7812 */ /* 0x000fe200078ec0ff */
[----:B------:R-:W-:Y:S01]  /*1ff0*/  IMAD.IADD R13, R0, 0x1, -R13 ;  /* 0x00000001000d7824 */ /* 0x000fe200078e0a0d */
[----:B------:R-:W-:Y:S01]  /*2000*/  LOP3.LUT R4, R11, 0x8, R4, 0xf8, !PT ;  /* 0x000000080b047812 */ /* 0x000fe200078ef804 */
[----:B------:R-:W-:Y:S01]  /*2010*/  IMAD.SHL.U32 R0, R96, 0x20, RZ ;  /* 0x0000002060007824 */ /* 0x000fe200078e00ff */
[----:B------:R-:W-:Y:S01]  /*2020*/  SHF.R.U32.HI R11, RZ, 0x3, R11 ;  /* 0x00000003ff0b7819 */ /* 0x000fe2000001160b */
[----:B-1----:R-:W-:Y:S01]  /*2030*/  IMAD.SHL.U32 R15, R13, 0x8, RZ ;  /* 0x000000080d0f7824 */ /* 0x002fe200078e00ff */
[----:B------:R-:W-:Y:S02]  /*2040*/  LOP3.LUT R7, R10, 0xfffffe00, RZ, 0xc0, !PT ;  /* 0xfffffe000a077812 */ /* 0x000fe400078ec0ff */
[----:B------:R-:W-:Y:S01]  /*2050*/  LOP3.LUT R4, R4, R11, RZ, 0x3c, !PT ;  /* 0x0000000b04047212 */ /* 0x000fe200078e3cff */
[----:B------:R-:W-:Y:S01]  /*2060*/  IMAD.MOV.U32 R11, RZ, RZ, 0x20 ;  /* 0x00000020ff0b7424 */ /* 0x000fe200078e00ff */
[----:B------:R-:W-:Y:S01]  /*2070*/  LOP3.LUT R15, R12, 0x8, R15, 0xf8, !PT ;  /* 0x000000080c0f7812 */ /* 0x000fe200078ef80f */
[----:B------:R-:W-:-:S04]  /*2080*/  DEPBAR.LE SB0, 0x3 ;  /* 0x000080c00000791a */ /* 0x000fc80000000000 */
[----:B------:R-:W-:-:S04]  /*2090*/  DEPBAR.LE SB0, 0x2 ;  /* 0x000080800000791a */ /* 0x000fc80000000000 */
[----:B------:R-:W-:Y:S01]  /*20a0*/  SHF.R.U32.HI R12, RZ, 0x3, R12 ;  /* 0x00000003ff0c7819 */ /* 0x000fe2000001160c */
[----:B------:R-:W-:Y:S01]  /*20b0*/  IMAD R190, R13, 0x200, R4 ;  /* 0x000002000dbe7824 */ /* 0x000fe200078e0204 */
[----:B------:R-:W-:Y:S02]  /*20c0*/  LOP3.LUT R0, R0, 0x7ffffc00, RZ, 0xc0, !PT ;  /* 0x7ffffc0000007812 */ /* 0x000fe400078ec0ff */
[----:B------:R-:W-:Y:S01]  /*20d0*/  LOP3.LUT R4, R15, R12, RZ, 0x3c, !PT ;  /* 0x0000000c0f047212 */ /* 0x000fe200078e3cff */
[----:B------:R-:W-:Y:S01]  /*20e0*/  IMAD.SHL.U32 R190, R190, 0x2, RZ ;  /* 0x00000002bebe7824 */ /* 0x000fe200078e00ff */
[----:B------:R-:W-:Y:S01]  /*20f0*/  BAR.SYNC.DEFER_BLOCKING 0x0 ;  /* 0x0000000000007b1d */ /* 0x000fe20000010000 */
[----:B------:R-:W-:Y:S02]  /*2100*/  SEL R11, R11, 0xffffffe0, !P0 ;  /* 0xffffffe00b0b7807 */ /* 0x000fe40004000000 */
[----:B------:R-:W-:-:S03]  /*2110*/  IADD3 R0, R4, R7, R0 ;  /* 0x0000000704007210 */ /* 0x000fc60007ffe000 */
[----:B------:R-:W-:Y:S01]  /*2120*/  IMAD.IADD R98, R190, 0x1, R11 ;  /* 0x00000001be627824 */ /* 0x000fe200078e020b */
[C---:B------:R-:W-:Y:S01]  /*2130*/  LEA R192, R0.reuse, 0x18100, 0x1 ;  /* 0x0001810000c07811 */ /* 0x040fe200078e08ff */
[----:B------:R-:W-:-:S04]  /*2140*/  IMAD.SHL.U32 R48, R0, 0x2, RZ ;  /* 0x0000000200307824 */ /* 0x000fc800078e00ff */
        /* <DEDUP_REMOVED lines=12> */
[----:B------:R-:W-:Y:S01]  /*2210*/  SHF.R.S32.HI R0, RZ, 0x1f, R200 ;  /* 0x0000001fff007819 */ /* 0x000fe200000114c8 */
[----:B------:R-:W-:Y:S01]  /*2220*/  IMAD.WIDE.U32 R20, R200, c[0x0][0x208], RZ ;  /* 0x00008200c8147a25 */ /* 0x000fe200078e00ff */
[----:B------:R-:W-:-:S02]  /*2230*/  SEL R22, RZ, 0x10, P5 ;  /* 0x00000010ff167807 */ /* 0x000fc40002800000 */
[----:B------:R-:W-:Y:S01]  /*2240*/  SHF.L.U64.HI R32, R148, 0x1, R145 ;  /* 0x0000000194207819 */ /* 0x000fe20000010291 */
[----:B------:R-:W-:Y:S01]  /*2250*/  IMAD R11, R0, c[0x0][0x208], RZ ;  /* 0x00008200000b7a24 */ /* 0x000fe200078e02ff */
[----:B------:R-:W-:Y:S01]  /*2260*/  SHF.R.S32.HI R0, RZ, 0x1f, R199 ;  /* 0x0000001fff007819 */ /* 0x000fe200000114c7 */
[----:B------:R-:W-:Y:S01]  /*2270*/  IMAD.SHL.U32 R23, R148, 0x2, RZ ;  /* 0x0000000294177824 */ /* 0x000fe200078e00ff */
[----:B------:R-:W-:Y:S01]  /*2280*/  IADD3 R40, -R22, 0x10, RZ ;  /* 0x0000001016287810 */ /* 0x000fe20007ffe1ff */
[----:B------:R-:W-:Y:S01]  /*2290*/  IMAD R10, R200, c[0x0][0x20c], R11 ;  /* 0x00008300c80a7a24 */ /* 0x000fe200078e020b */
[----:B------:R-:W-:Y:S01]  /*22a0*/  IADD3 R35, -R146, 0x10, RZ ;  /* 0x0000001092237810 */ /* 0x000fe20007ffe1ff */
[----:B------:R-:W-:Y:S01]  /*22b0*/  IMAD R0, R0, c[0x0][0x218], RZ ;  /* 0x0000860000007a24 */ /* 0x000fe200078e02ff */
[----:B------:R-:W-:Y:S01]  /*22c0*/  LOP3.LUT R40, R40, 0xf, RZ, 0xc0, !PT ;  /* 0x0000000f28287812 */ /* 0x000fe200078ec0ff */
[----:B------:R-:W-:Y:S01]  /*22d0*/  IMAD.IADD R21, R21, 0x1, R10 ;  /* 0x0000000115157824 */ /* 0x000fe200078e020a */
[----:B------:R-:W-:Y:S01]  /*22e0*/  LOP3.LUT R35, R35, 0xf, RZ, 0xc0, !PT ;  /* 0x0000000f23237812 */ /* 0x000fe200078ec0ff */
[----:B------:R-:W-:-:S02]  /*22f0*/  IMAD R33, R199, c[0x0][0x21c], R0 ;  /* 0x00008700c7217a24 */ /* 0x000fc400078e0200 */
[----:B------:R-:W-:Y:S01]  /*2300*/  IMAD.WIDE.U32 R10, R199, c[0x0][0x218], R20 ;  /* 0x00008600c70a7a25 */ /* 0x000fe200078e0014 */
[----:B------:R-:W-:-:S03]  /*2310*/  SHF.L.U64.HI R21, R134, 0x1, R147 ;  /* 0x0000000186157819 */ /* 0x000fc60000010293 */
[----:B------:R-:W-:Y:S01]  /*2320*/  IMAD.SHL.U32 R20, R134, 0x2, RZ ;  /* 0x0000000286147824 */ /* 0x000fe200078e00ff */
[----:B------:R-:W-:Y:S02]  /*2330*/  IADD3 R0, P1, R208, R10, RZ ;  /* 0x0000000ad0007210 */ /* 0x000fe40007f3e0ff */
[----:B------:R-:W-:Y:S02]  /*2340*/  SHF.L.U64.HI R10, R2, 0x1, R133 ;  /* 0x00000001020a7819 */ /* 0x000fe40000010285 */
[----:B------:R-:W-:Y:S02]  /*2350*/  IADD3.X R33, R196, R11, R33, P1, !PT ;  /* 0x0000000bc4217210 */ /* 0x000fe40000ffe421 */
[C---:B------:R-:W-:Y:S02]  /*2360*/  LEA R34, P1, R0.reuse, c[0x0][0x1f8], 0x1 ;  /* 0x00007e0000227a11 */ /* 0x040fe400078208ff */
[----:B------:R-:W-:Y:S02]  /*2370*/  SEL R11, RZ, 0x10, P4 ;  /* 0x00000010ff0b7807 */ /* 0x000fe40002000000 */
[----:B------:R-:W-:Y:S01]  /*2380*/  LEA.HI.X R33, R0, c[0x0][0x1fc], R33, 0x1, P1 ;  /* 0x00007f0000217a11 */ /* 0x000fe200008f0c21 */
[----:B------:R-:W5:Y:S01]  /*2390*/  SHFL.IDX PT, R36, R34, 0x1, 0x181f ;  /* 0x00381f0022247f89 */ /* 0x000f6200000e0000 */
[----:B------:R-:W-:Y:S01]  /*23a0*/  IADD3 R39, -R11, 0x10, RZ ;  /* 0x000000100b277810 */ /* 0x000fe20007ffe1ff */
[----:B------:R-:W-:-:S02]  /*23b0*/  IMAD.SHL.U32 R0, R2, 0x2, RZ ;  /* 0x0000000202007824 */ /* 0x000fc400078e00ff */
[----:B------:R-:W4:Y:S01]  /*23c0*/  SHFL.IDX PT, R37, R33, 0x1, 0x181f ;  /* 0x00381f0021257f89 */ /* 0x000f2200000e0000 */
[----:B------:R-:W-:-:S03]  /*23d0*/  LOP3.LUT R39, R39, 0xf, RZ, 0xc0, !PT ;  /* 0x0000000f27277812 */ /* 0x000fc600078ec0ff */
[----:B------:R-:W-:Y:S01]  /*23e0*/  SHFL.IDX PT, R33, R33, RZ, 0x181f ;  /* 0x00181fff21217589 */ /* 0x000fe200000e0000 */
[----:B-----5:R-:W-:-:S04]  /*23f0*/  IADD3 R40, P2, P1, R40, R36, R23 ;  /* 0x0000002428287210 */ /* 0x020fc8000795e017 */
[----:B----4-:R-:W-:Y:S02]  /*2400*/  IADD3.X R41, RZ, R37, R32, P2, P1 ;  /* 0x00000025ff297210 */ /* 0x010fe400017e2420 */
[----:B------:R-:W-:-:S04]  /*2410*/  IADD3 R38, P2, P1, R39, R36, R20 ;  /* 0x0000002427267210 */ /* 0x000fc8000795e014 */
[-C--:B------:R-:W-:Y:S02]  /*2420*/  IADD3.X R39, RZ, R37.reuse, R21, P2, P1 ;  /* 0x00000025ff277210 */ /* 0x080fe400017e2415 */
[----:B------:R-:W-:Y:S02]  /*2430*/  IADD3 R36, P2, P1, R35, R36, R0 ;  /* 0x0000002423247210 */ /* 0x000fe4000795e000 */
[----:B------:R-:W4:Y:S02]  /*2440*/  SHFL.IDX PT, R35, R34, RZ, 0x181f ;  /* 0x00181fff22237589 */ /* 0x000f2400000e0000 */
[----:B------:R-:W-:Y:S02]  /*2450*/  IADD3.X R37, RZ, R37, R10, P2, P1 ;  /* 0x00000025ff257210 */ /* 0x000fe400017e240a */
[----:B----4-:R-:W-:-:S05]  /*2460*/  IADD3 R42, P1, R35, R23, RZ ;  /* 0x00000017232a7210 */ /* 0x010fca0007f3e0ff */
        /* <DEDUP_REMOVED lines=14> */
.L_x_767:
[----:B------:R-:W-:Y:S01]  /*2550*/  IMAD.MOV.U32 R0, RZ, RZ, 0x40 ;  /* 0x00000040ff007424 */ /* 0x000fe200078e00ff */
[----:B------:R-:W-:Y:S01]  /*2560*/  LOP3.LUT P1, RZ, R5, 0x4, RZ, 0xc0, !PT ;  /* 0x0000000405ff7812 */ /* 0x000fe2000782c0ff */
[C---:B-12-4-:R-:W-:Y:S01]  /*2570*/  HMMA.16816.F32 R20, R48.reuse, R16, RZ ;  /* 0x000000103014723c */ /* 0x056fe200000018ff */
[----:B------:R-:W-:Y:S01]  /*2580*/  LDSM.16.M88.4 R84, [R190+0x10900] ;  /* 0x01090000be54783b */ /* 0x000fe20000000200 */
[----:B------:R-:W-:Y:S01]  /*2590*/  IMAD.IADD R184, R7, 0x1, R4 ;  /* 0x0000000107b87824 */ /* 0x000fe200078e0204 */
[----:B------:R-:W-:Y:S02]  /*25a0*/  SEL R5, R0, 0xffffffc0, !P1 ;  /* 0xffffffc000057807 */ /* 0x000fe40004800000 */
[----:B------:R-:W-:Y:S01]  /*25b0*/  LOP3.LUT P1, RZ, R8, 0x4, RZ, 0xc0, !PT ;  /* 0x0000000408ff7812 */ /* 0x000fe2000782c0ff */
[----:B------:R-:W0:Y:S01]  /*25c0*/  LDGDEPBAR ;  /* 0x00000000000079af */ /* 0x000e220000000000 */
[----:B------:R-:W-:Y:S01]  /*25d0*/  IMAD.SHL.U32 R184, R184, 0x2, RZ ;  /* 0x00000002b8b87824 */ /* 0x000fe200078e00ff */
[----:B------:R-:W-:Y:S01]  /*25e0*/  HMMA.16816.F32 R16, R48, R18, RZ ;  /* 0x000000123010723c */ /* 0x000fe200000018ff */
[----:B------:R-:W-:Y:S01]  /*25f0*/  SEL R187, R0, 0xffffffc0, !P1 ;  /* 0xffffffc000bb7807 */ /* 0x000fe20004800000 */
[----:B------:R-:W-:-:S02]  /*2600*/  IMAD.IADD R186, R192, 0x1, R5 ;  /* 0x00000001c0ba7824 */ /* 0x000fc400078e0205 */
[----:B------:R-:W-:Y:S02]  /*2610*/  IMAD.IADD R185, R188, 0x1, R5 ;  /* 0x00000001bcb97824 */ /* 0x000fe400078e0205 */
[----:B------:R-:W-:Y:S01]  /*2620*/  IMAD.IADD R97, R190, 0x1, R187 ;  /* 0x00000001be617824 */ /* 0x000fe200078e02bb */
[----:B------:R-:W-:Y:S01]  /*2630*/  LDSM.16.M88.4 R52, [R186] ;  /* 0x00000000ba34783b */ /* 0x000fe20000000200 */
[C---:B---3--:R-:W-:Y:S01]  /*2640*/  HMMA.16816.F32 R32, R48.reuse, R44, RZ ;  /* 0x0000002c3020723c */ /* 0x048fe200000018ff */
[----:B------:R-:W-:Y:S02]  /*2650*/  IMAD.IADD R0, R187, 0x1, R98 ;  /* 0x00000001bb007824 */ /* 0x000fe400078e0262 */
[----:B------:R-:W1:Y:S01]  /*2660*/  LDSM.16.M88.4 R36, [R97+0xc100] ;  /* 0x00c100006124783b */ /* 0x000e620000000200 */
[--C-:B------:R-:W-:Y:S02]  /*2670*/  IMAD.IADD R135, R5, 0x1, R184.reuse ;  /* 0x0000000105877824 */ /* 0x100fe400078e02b8 */
[C---:B------:R-:W-:Y:S01]  /*2680*/  IMAD.IADD R174, R189.reuse, 0x1, R184 ;  /* 0x00000001bdae7824 */ /* 0x040fe200078e02b8 */
[----:B------:R-:W2:Y:S01]  /*2690*/  LDSM.16.M88.4 R8, [R97+0xc900] ;  /* 0x00c900006108783b */ /* 0x000ea20000000200 */
[----:B------:R-:W-:Y:S01]  /*26a0*/  HMMA.16816.F32 R44, R48, R46, RZ ;  /* 0x0000002e302c723c */ /* 0x000fe200000018ff */
[----:B------:R-:W-:-:S02]  /*26b0*/  IMAD.IADD R165, R189, 0x1, R135 ;  /* 0x00000001bda57824 */ /* 0x000fc400078e0287 */
[----:B------:R-:W-:Y:S01]  /*26c0*/  LDSM.16.M88.4 R40, [R97+0xd100] ;  /* 0x00d100006128783b */ /* 0x000fe20000000200 */
[----:B------:R-:W-:-:S03]  /*26d0*/  IMAD.IADD R5, R5, 0x1, R174 ;  /* 0x0000000105057824 */ /* 0x000fc600078e02ae */
[----:B------:R-:W-:Y:S01]  /*26e0*/  LDSM.16.M88.4 R80, [R97+0xd900] ;  /* 0x00d900006150783b */ /* 0x000fe20000000200 */
[C---:B------:R-:W-:Y:S03]  /*26f0*/  HMMA.16816.F32 R20, R76.reuse, R24, R20 ;  /* 0x000000184c14723c */ /* 0x040fe60000001814 */
[----:B------:R-:W-:Y:S04]  /*2700*/  LDSM.16.M88.4 R92, [R0+0xe900] ;  /* 0x00e90000005c783b */ /* 0x000fe80000000200 */
[----:B------:R-:W-:Y:S01]  /*2710*/  LDSM.16.M88.4 R88, [R97+0xf900] ;  /* 0x00f900006158783b */ /* 0x000fe20000000200 */
[----:B------:R-:W-:Y:S03]  /*2720*/  HMMA.16816.F32 R16, R76, R26, R16 ;  /* 0x0000001a4c10723c */ /* 0x000fe60000001810 */
[----:B------:R-:W-:Y:S05]  /*2730*/  LDSM.16.M88.4 R24, [R0+0xc100] ;  /* 0x00c100000018783b */ /* 0x000fea0000000200 */
[C---:B------:R-:W-:Y:S08]  /*2740*/  HMMA.16816.F32 R64, R48.reuse, R60, RZ ;  /* 0x0000003c3040723c */ /* 0x040ff000000018ff */
[C---:B------:R-:W-:Y:S08]  /*2750*/  HMMA.16816.F32 R60, R48.reuse, R62, RZ ;  /* 0x0000003e303c723c */ /* 0x040ff000000018ff */
[C---:B------:R-:W-:Y:S08]  /*2760*/  HMMA.16816.F32 R56, R48.reuse, R68, RZ ;  /* 0x000000443038723c */ /* 0x040ff000000018ff */
[----:B------:R-:W-:Y:S01]  /*2770*/  HMMA.16816.F32 R48, R48, R70, RZ ;  /* 0x000000463030723c */ /* 0x000fe200000018ff */
[----:B------:R-:W3:Y:S07]  /*2780*/  LDSM.16.M88.4 R68, [R185] ;  /* 0x00000000b944783b */ /* 0x000eee0000000200 */
[C---:B------:R-:W-:Y:S08]  /*2790*/  HMMA.16816.F32 R32, R76.reuse, R12, R32 ;  /* 0x0000000c4c20723c */ /* 0x040ff00000001820 */
[----:B------:R-:W-:Y:S01]  /*27a0*/  HMMA.16816.F32 R44, R76, R14, R44 ;  /* 0x0000000e4c2c723c */ /* 0x000fe2000000182c */
[----:B------:R-:W4:Y:S07]  /*27b0*/  LDSM.16.M88.4 R12, [R0+0xc900] ;  /* 0x00c90000000c783b */ /* 0x000f2e0000000200 */
[C---:B-1----:R-:W-:Y:S08]  /*27c0*/  HMMA.16816.F32 R20, R52.reuse, R36, R20 ;  /* 0x000000243414723c */ /* 0x042ff00000001814 */
[----:B------:R-:W-:Y:S01]  /*27d0*/  HMMA.16816.F32 R16, R52, R38, R16 ;  /* 0x000000263410723c */ /* 0x000fe20000001810 */
[----:B------:R-:W-:Y:S07]  /*27e0*/  LDSM.16.M88.4 R36, [R190+0xe100] ;  /* 0x00e10000be24783b */ /* 0x000fee0000000200 */
[C---:B------:R-:W-:Y:S08]  /*27f0*/  HMMA.16816.F32 R64, R76.reuse, R28, R64 ;  /* 0x0000001c4c40723c */ /* 0x040ff00000001840 */
[C---:B------:R-:W-:Y:S01]  /*2800*/  HMMA.16816.F32 R60, R76.reuse, R30, R60 ;  /* 0x0000001e4c3c723c */ /* 0x040fe2000000183c */
[----:B------:R-:W-:Y:S07]  /*2810*/  LDSM.16.M88.4 R28, [R0+0xd100] ;  /* 0x00d10000001c783b */ /* 0x000fee0000000200 */
[C---:B------:R-:W-:Y:S08]  /*2820*/  HMMA.16816.F32 R56, R76.reuse, R72, R56 ;  /* 0x000000484c38723c */ /* 0x040ff00000001838 */
[----:B------:R-:W-:Y:S01]  /*2830*/  HMMA.16816.F32 R76, R76, R74, R48 ;  /* 0x0000004a4c4c723c */ /* 0x000fe20000001830 */
[----:B------:R-:W1:Y:S04]  /*2840*/  LDSM.16.M88.4 R48, [R192+0x4000] ;  /* 0x00400000c030783b */ /* 0x000e680000000200 */
[----:B------:R-:W-:Y:S03]  /*2850*/  LDSM.16.M88.4 R72, [R0+0xd900] ;  /* 0x00d900000048783b */ /* 0x000fe60000000200 */
        /* <DEDUP_REMOVED lines=8> */
[----:B------:R-:W-:Y:S07]  /*28e0*/  LDSM.16.M88.4 R40, [R190+0xf100] ;  /* 0x00f10000be28783b */ /* 0x000fee0000000200 */
[C---:B----4-:R-:W-:Y:S08]  /*28f0*/  HMMA.16816.F32 R32, R68.reuse, R12, R32 ;  /* 0x0000000c4420723c */ /* 0x050ff00000001820 */
[----:B------:R-:W-:Y:S01]  /*2900*/  HMMA.16816.F32 R44, R68, R14, R44 ;  /* 0x0000000e442c723c */ /* 0x000fe2000000182c */
[----:B------:R-:W3:Y:S07]  /*2910*/  LDSM.16.M88.4 R12, [R188+0x4000] ;  /* 0x00400000bc0c783b */ /* 0x000eee0000000200 */
[C---:B------:R-:W-:Y:S08]  /*2920*/  HMMA.16816.F32 R56, R52.reuse, R80, R56 ;  /* 0x000000503438723c */ /* 0x040ff00000001838 */
[----:B------:R-:W-:Y:S01]  /*2930*/  HMMA.16816.F32 R76, R52, R82, R76 ;  /* 0x00000052344c723c */ /* 0x000fe2000000184c */
[----:B------:R-:W4:Y:S04]  /*2940*/  LDSM.16.M88.4 R52, [R190+0xf900] ;  /* 0x00f90000be34783b */ /* 0x000f280000000200 */
[----:B------:R-:W-:Y:S03]  /*2950*/  LDSM.16.M88.4 R80, [R186+0x4000] ;  /* 0x00400000ba50783b */ /* 0x000fe60000000200 */
[C---:B-1----:R-:W-:Y:S08]  /*2960*/  HMMA.16816.F32 R20, R48.reuse, R36, R20 ;  /* 0x000000243014723c */ /* 0x042ff00000001814 */
[----:B------:R-:W-:Y:S01]  /*2970*/  HMMA.16816.F32 R16, R48, R38, R16 ;  /* 0x000000263010723c */ /* 0x000fe20000001810 */
[----:B------:R-:W-:Y:S07]  /*2980*/  LDSM.16.M88.4 R36, [R97+0xe100] ;  /* 0x00e100006124783b */ /* 0x000fee0000000200 */
[C---:B------:R-:W-:Y:S08]  /*2990*/  HMMA.16816.F32 R64, R68.reuse, R28, R64 ;  /* 0x0000001c4440723c */ /* 0x040ff00000001840 */
[----:B------:R-:W-:Y:S01]  /*29a0*/  HMMA.16816.F32 R60, R68, R30, R60 ;  /* 0x0000001e443c723c */ /* 0x000fe2000000183c */
[----:B------:R-:W1:Y:S07]  /*29b0*/  LDSM.16.M88.4 R28, [R98+0xe900] ;  /* 0x00e90000621c783b */ /* 0x000e6e0000000200 */
[C---:B--2---:R-:W-:Y:S08]  /*29c0*/  HMMA.16816.F32 R32, R48.reuse, R8, R32 ;  /* 0x000000083020723c */ /* 0x044ff00000001820 */
[----:B------:R-:W-:Y:S01]  /*29d0*/  HMMA.16816.F32 R44, R48, R10, R44 ;  /* 0x0000000a302c723c */ /* 0x000fe2000000182c */
[----:B------:R-:W2:Y:S07]  /*29e0*/  LDSM.16.M88.4 R8, [R98+0xf100] ;  /* 0x00f100006208783b */ /* 0x000eae0000000200 */
[C---:B------:R-:W-:Y:S08]  /*29f0*/  HMMA.16816.F32 R56, R68.reuse, R72, R56 ;  /* 0x000000484438723c */ /* 0x040ff00000001838 */
[----:B------:R-:W-:Y:S01]  /*2a00*/  HMMA.16816.F32 R76, R68, R74, R76 ;  /* 0x0000004a444c723c */ /* 0x000fe2000000184c */
[----:B------:R-:W-:Y:S04]  /*2a10*/  LDSM.16.M88.4 R72, [R185+0x4000] ;  /* 0x00400000b948783b */ /* 0x000fe80000000200 */
[----:B------:R-:W-:Y:S03]  /*2a20*/  LDSM.16.M88.4 R68, [R0+0xf100] ;  /* 0x00f100000044783b */ /* 0x000fe60000000200 */
[C---:B---3--:R-:W-:Y:S08]  /*2a30*/  HMMA.16816.F32 R20, R12.reuse, R24, R20 ;  /* 0x000000180c14723c */ /* 0x048ff00000001814 */
[----:B------:R-:W-:Y:S01]  /*2a40*/  HMMA.16816.F32 R16, R12, R26, R16 ;  /* 0x0000001a0c10723c */ /* 0x000fe20000001810 */
[----:B------:R-:W-:Y:S07]  /*2a50*/  LDSM.16.M88.4 R24, [R0+0xe100] ;  /* 0x00e100000018783b */ /* 0x000fee0000000200 */
[C---:B------:R-:W-:Y:S08]  /*2a60*/  HMMA.16816.F32 R64, R48.reuse, R40, R64 ;  /* 0x000000283040723c */ /* 0x040ff00000001840 */
[C---:B------:R-:W-:Y:S01]  /*2a70*/  HMMA.16816.F32 R60, R48.reuse, R42, R60 ;  /* 0x0000002a303c723c */ /* 0x040fe2000000183c */
[----:B------:R-:W3:Y:S07]  /*2a80*/  LDSM.16.M88.4 R40, [R98+0xf900] ;  /* 0x00f900006228783b */ /* 0x000eee0000000200 */
[C---:B----4-:R-:W-:Y:S08]  /*2a90*/  HMMA.16816.F32 R56, R48.reuse, R52, R56 ;  /* 0x000000343038723c */ /* 0x050ff00000001838 */
[----:B------:R-:W-:Y:S01]  /*2aa0*/  HMMA.16816.F32 R76, R48, R54, R76 ;  /* 0x00000036304c723c */ /* 0x000fe2000000184c */
[----:B------:R-:W-:Y:S04]  /*2ab0*/  LDSM.16.M88.4 R52, [R192+0x8000] ;  /* 0x00800000c034783b */ /* 0x000fe80000000200 */
[----:B------:R-:W-:Y:S03]  /*2ac0*/  LDSM.16.M88.4 R48, [R98+0x10100] ;  /* 0x010100006230783b */ /* 0x000fe60000000200 */
[C---:B-1----:R-:W-:Y:S08]  /*2ad0*/  HMMA.16816.F32 R32, R12.reuse, R28, R32 ;  /* 0x0000001c0c20723c */ /* 0x042ff00000001820 */
[----:B------:R-:W-:Y:S01]  /*2ae0*/  HMMA.16816.F32 R44, R12, R30, R44 ;  /* 0x0000001e0c2c723c */ /* 0x000fe2000000182c */
[----:B------:R-:W1:Y:S07]  /*2af0*/  LDSM.16.M88.4 R28, [R97+0xe900] ;  /* 0x00e90000611c783b */ /* 0x000e6e0000000200 */
[C---:B------:R-:W-:Y:S08]  /*2b00*/  HMMA.16816.F32 R20, R80.reuse, R36, R20 ;  /* 0x000000245014723c */ /* 0x040ff00000001814 */
[----:B------:R-:W-:Y:S01]  /*2b10*/  HMMA.16816.F32 R16, R80, R38, R16 ;  /* 0x000000265010723c */ /* 0x000fe20000001810 */
[----:B------:R-:W-:Y:S07]  /*2b20*/  LDSM.16.M88.4 R36, [R98+0x10900] ;  /* 0x010900006224783b */ /* 0x000fee0000000200 */
[C---:B--2---:R-:W-:Y:S08]  /*2b30*/  HMMA.16816.F32 R64, R12.reuse, R8, R64 ;  /* 0x000000080c40723c */ /* 0x044ff00000001840 */
[C---:B------:R-:W-:Y:S01]  /*2b40*/  HMMA.16816.F32 R60, R12.reuse, R10, R60 ;  /* 0x0000000a0c3c723c */ /* 0x040fe2000000183c */
[----:B------:R-:W2:Y:S07]  /*2b50*/  LDSM.16.M88.4 R8, [R190+0x10100] ;  /* 0x01010000be08783b */ /* 0x000eae0000000200 */
[C---:B---3--:R-:W-:Y:S08]  /*2b60*/  HMMA.16816.F32 R56, R12.reuse, R40, R56 ;  /* 0x000000280c38723c */ /* 0x048ff00000001838 */
[----:B------:R-:W-:Y:S01]  /*2b70*/  HMMA.16816.F32 R76, R12, R42, R76 ;  /* 0x0000002a0c4c723c */ /* 0x000fe2000000184c */
[----:B------:R-:W3:Y:S04]  /*2b80*/  LDSM.16.M88.4 R12, [R97+0xf100] ;  /* 0x00f10000610c783b */ /* 0x000ee80000000200 */
[----:B------:R-:W4:Y:S03]  /*2b90*/  LDSM.16.M88.4 R40, [R188+0x8000] ;  /* 0x00800000bc28783b */ /* 0x000f260000000200 */
[C---:B------:R-:W-:Y:S08]  /*2ba0*/  HMMA.16816.F32 R20, R72.reuse, R24, R20 ;  /* 0x000000184814723c */ /* 0x040ff00000001814 */
[----:B------:R-:W-:Y:S01]  /*2bb0*/  HMMA.16816.F32 R16, R72, R26, R16 ;  /* 0x0000001a4810723c */ /* 0x000fe20000001810 */
[----:B------:R-:W-:Y:S07]  /*2bc0*/  LDSM.16.M88.4 R24, [R97+0x10100] ;  /* 0x010100006118783b */ /* 0x000fee0000000200 */
[C---:B-1----:R-:W-:Y:S08]  /*2bd0*/  HMMA.16816.F32 R32, R80.reuse, R28, R32 ;  /* 0x0000001c5020723c */ /* 0x042ff00000001820 */
[----:B------:R-:W-:Y:S01]  /*2be0*/  HMMA.16816.F32 R44, R80, R30, R44 ;  /* 0x0000001e502c723c */ /* 0x000fe2000000182c */
[----:B------:R-:W1:Y:S07]  /*2bf0*/  LDSM.16.M88.4 R28, [R186+0x8000] ;  /* 0x00800000ba1c783b */ /* 0x000e6e0000000200 */
[C---:B--2---:R-:W-:Y:S08]  /*2c00*/  HMMA.16816.F32 R20, R52.reuse, R8, R20 ;  /* 0x000000083414723c */ /* 0x044ff00000001814 */
[----:B------:R-:W-:Y:S01]  /*2c10*/  HMMA.16816.F32 R16, R52, R10, R16 ;  /* 0x0000000a3410723c */ /* 0x000fe20000001810 */
[----:B------:R-:W-:Y:S07]  /*2c20*/  LDSM.16.M88.4 R8, [R0+0x10100] ;  /* 0x010100000008783b */ /* 0x000fee0000000200 */
[C---:B---3--:R-:W-:Y:S08]  /*2c30*/  HMMA.16816.F32 R64, R80.reuse, R12, R64 ;  /* 0x0000000c5040723c */ /* 0x048ff00000001840 */
[----:B------:R-:W-:Y:S01]  /*2c40*/  HMMA.16816.F32 R60, R80, R14, R60 ;  /* 0x0000000e503c723c */ /* 0x000fe2000000183c */
[----:B------:R-:W-:Y:S07]  /*2c50*/  LDSM.16.M88.4 R12, [R185+0x8000] ;  /* 0x00800000b90c783b */ /* 0x000fee0000000200 */
[C---:B------:R-:W-:Y:S08]  /*2c60*/  HMMA.16816.F32 R32, R72.reuse, R92, R32 ;  /* 0x0000005c4820723c */ /* 0x040ff00000001820 */
[----:B------:R-:W-:Y:S08]  /*2c70*/  HMMA.16816.F32 R44, R72, R94, R44 ;  /* 0x0000005e482c723c */ /* 0x000ff0000000182c */
[C---:B----4-:R-:W-:Y:S08]  /*2c80*/  HMMA.16816.F32 R20, R40.reuse, R48, R20 ;  /* 0x000000302814723c */ /* 0x050ff00000001814 */
[----:B------:R-:W-:Y:S01]  /*2c90*/  HMMA.16816.F32 R16, R40, R50, R16 ;  /* 0x000000322810723c */ /* 0x000fe20000001810 */
[----:B------:R-:W2:Y:S07]  /*2ca0*/  LDSM.16.M88.4 R48, [R190+0x11100] ;  /* 0x01110000be30783b */ /* 0x000eae0000000200 */
[----:B------:R-:W-:Y:S08]  /*2cb0*/  HMMA.16816.F32 R64, R72, R68, R64 ;  /* 0x000000444840723c */ /* 0x000ff00000001840 */
[C---:B------:R-:W-:Y:S08]  /*2cc0*/  HMMA.16816.F32 R32, R52.reuse, R84, R32 ;  /* 0x000000543420723c */ /* 0x040ff00000001820 */
[----:B------:R-:W-:Y:S01]  /*2cd0*/  HMMA.16816.F32 R44, R52, R86, R44 ;  /* 0x00000056342c723c */ /* 0x000fe2000000182c */
[----:B------:R-:W3:Y:S07]  /*2ce0*/  LDSM.16.M88.4 R84, [R0+0xf900] ;  /* 0x00f900000054783b */ /* 0x000eee0000000200 */
[----:B------:R-:W-:Y:S01]  /*2cf0*/  HMMA.16816.F32 R68, R72, R70, R60 ;  /* 0x000000464844723c */ /* 0x000fe2000000183c */
[----:B------:R-:W-:Y:S07]  /*2d00*/  LDSM.16.M88.4 R60, [R0+0x10900] ;  /* 0x01090000003c783b */ /* 0x000fee0000000200 */
[C---:B-1----:R-:W-:Y:S08]  /*2d10*/  HMMA.16816.F32 R20, R28.reuse, R24, R20 ;  /* 0x000000181c14723c */ /* 0x042ff00000001814 */
[----:B------:R-:W-:Y:S01]  /*2d20*/  HMMA.16816.F32 R16, R28, R26, R16 ;  /* 0x0000001a1c10723c */ /* 0x000fe20000001810 */
[----:B------:R-:W1:Y:S07]  /*2d30*/  LDSM.16.M88.4 R24, [R98+0x11100] ;  /* 0x011100006218783b */ /* 0x000e6e0000000200 */
[C---:B------:R-:W-:Y:S08]  /*2d40*/  HMMA.16816.F32 R56, R80.reuse, R88, R56 ;  /* 0x000000585038723c */ /* 0x040ff00000001838 */
[----:B------:R-:W-:Y:S01]  /*2d50*/  HMMA.16816.F32 R80, R80, R90, R76 ;  /* 0x0000005a5050723c */ /* 0x000fe2000000184c */
[----:B------:R-:W4:Y:S07]  /*2d60*/  LDSM.16.M88.4 R76, [R97+0x10900] ;  /* 0x01090000614c783b */ /* 0x000f2e0000000200 */
[----:B------:R-:W-:Y:S08]  /*2d70*/  HMMA.16816.F32 R32, R40, R36, R32 ;  /* 0x000000242820723c */ /* 0x000ff00000001820 */
[----:B--2---:R-:W-:Y:S08]  /*2d80*/  HMMA.16816.F32 R64, R52, R48, R64 ;  /* 0x000000303440723c */ /* 0x004ff00000001840 */
[----:B------:R-:W-:Y:S01]  /*2d90*/  HMMA.16816.F32 R44, R40, R38, R44 ;  /* 0x00000026282c723c */ /* 0x000fe2000000182c */
[----:B------:R-:W2:Y:S07]  /*2da0*/  LDSM.16.M88.4 R36, [R190+0x11900] ;  /* 0x01190000be24783b */ /* 0x000eae0000000200 */
[----:B------:R-:W-:Y:S08]  /*2db0*/  HMMA.16816.F32 R68, R52, R50, R68 ;  /* 0x000000323444723c */ /* 0x000ff00000001844 */
[----:B---3--:R-:W-:Y:S08]  /*2dc0*/  HMMA.16816.F32 R56, R72, R84, R56 ;  /* 0x000000544838723c */ /* 0x008ff00000001838 */
[----:B------:R-:W-:Y:S08]  /*2dd0*/  HMMA.16816.F32 R16, R12, R10, R16 ;  /* 0x0000000a0c10723c */ /* 0x000ff00000001810 */
[C---:B-1----:R-:W-:Y:S08]  /*2de0*/  HMMA.16816.F32 R64, R40.reuse, R24, R64 ;  /* 0x000000182840723c */ /* 0x042ff00000001840 */
[----:B------:R-:W-:Y:S01]  /*2df0*/  HMMA.16816.F32 R68, R40, R26, R68 ;  /* 0x0000001a2844723c */ /* 0x000fe20000001844 */
[----:B------:R-:W1:Y:S07]  /*2e00*/  LDSM.16.M88.4 R24, [R98+0x11900] ;  /* 0x011900006218783b */ /* 0x000e6e0000000200 */
[----:B------:R-:W-:Y:S01]  /*2e10*/  HMMA.16816.F32 R80, R72, R86, R80 ;  /* 0x000000564850723c */ /* 0x000fe20000001850 */
[----:B------:R-:W-:-:S02]  /*2e20*/  FMUL.FTZ R16, R16, c[0x0][0x320] ;  /* 0x0000c80010107a20 */ /* 0x000fc40000410000 */
[----:B------:R-:W-:Y:S02]  /*2e30*/  FMUL.FTZ R17, R17, c[0x0][0x320] ;  /* 0x0000c80011117a20 */ /* 0x000fe40000410000 */
[----:B------:R-:W-:-:S03]  /*2e40*/  FMUL.FTZ R18, R18, c[0x0][0x320] ;  /* 0x0000c80012127a20 */ /* 0x000fc60000410000 */
[----:B------:R-:W-:Y:S01]  /*2e50*/  HMMA.16816.F32 R20, R12, R8, R20 ;  /* 0x000000080c14723c */ /* 0x000fe20000001814 */
[----:B------:R-:W3:Y:S07]  /*2e60*/  LDSM.16.M88.4 R8, [R97+0x11100] ;  /* 0x011100006108783b */ /* 0x000eee0000000200 */
[----:B----4-:R-:W-:Y:S01]  /*2e70*/  HMMA.16816.F32 R32, R28, R76, R32 ;  /* 0x0000004c1c20723c */ /* 0x010fe20000001820 */
[----:B------:R-:W-:Y:S06]  /*2e80*/  MUFU.TANH R76, R18 ;  /* 0x00000012004c7308 */ /* 0x000fec0000002400 */
[----:B------:R-:W-:Y:S01]  /*2e90*/  FMUL.FTZ R77, R19, c[0x0][0x320] ;  /* 0x0000c800134d7a20 */ /* 0x000fe20000410000 */
[C---:B--2---:R-:W-:Y:S05]  /*2ea0*/  HMMA.16816.F32 R56, R52.reuse, R36, R56 ;  /* 0x000000243438723c */ /* 0x044fea0000001838 */
[----:B------:R-:W-:Y:S03]  /*2eb0*/  MUFU.TANH R77, R77 ;  /* 0x0000004d004d7308 */ /* 0x000fe60000002400 */
[----:B------:R-:W-:Y:S01]  /*2ec0*/  HMMA.16816.F32 R80, R52, R38, R80 ;  /* 0x000000263450723c */ /* 0x000fe20000001850 */
[----:B------:R-:W-:-:S02]  /*2ed0*/  FMUL.FTZ R20, R20, c[0x0][0x320] ;  /* 0x0000c80014147a20 */ /* 0x000fc40000410000 */
[----:B------:R-:W-:Y:S02]  /*2ee0*/  FMUL.FTZ R21, R21, c[0x0][0x320] ;  /* 0x0000c80015157a20 */ /* 0x000fe40000410000 */
[----:B------:R-:W-:Y:S01]  /*2ef0*/  MUFU.TANH R48, R20 ;  /* 0x0000001400307308 */ /* 0x000fe20000002400 */
[----:B------:R-:W-:Y:S02]  /*2f00*/  FMUL.FTZ R50, R22, c[0x0][0x320] ;  /* 0x0000c80016327a20 */ /* 0x000fe40000410000 */
[----:B------:R-:W-:Y:S01]  /*2f10*/  HMMA.16816.F32 R32, R12, R60, R32 ;  /* 0x0000003c0c20723c */ /* 0x000fe20000001820 */
[----:B------:R-:W-:-:S04]  /*2f20*/  FMUL.FTZ R51, R23, c[0x0][0x320] ;  /* 0x0000c80017337a20 */ /* 0x000fc80000410000 */
[----:B------:R-:W-:Y:S03]  /*2f30*/  MUFU.TANH R60, R16 ;  /* 0x00000010003c7308 */ /* 0x000fe60000002400 */
[----:B------:R-:W-:Y:S05]  /*2f40*/  HMMA.16816.F32 R44, R28, R78, R44 ;  /* 0x0000004e1c2c723c */ /* 0x000fea000000182c */
[----:B------:R2:W-:Y:S03]  /*2f50*/  MUFU.TANH R61, R17 ;  /* 0x00000011003d7308 */ /* 0x0005e60000002400 */
[C---:B-1----:R-:W-:Y:S05]  /*2f60*/  HMMA.16816.F32 R56, R40.reuse, R24, R56 ;  /* 0x000000182838723c */ /* 0x042fea0000001838 */
[----:B------:R1:W-:Y:S02]  /*2f70*/  MUFU.TANH R49, R21 ;  /* 0x0000001500317308 */ /* 0x0003e40000002400 */
[----:B------:R-:W-:Y:S01]  /*2f80*/  LOP3.LUT R25, R96, 0xffffffe0, RZ, 0xc0, !PT ;  /* 0xffffffe060197812 */ /* 0x000fe200078ec0ff */
[----:B------:R-:W-:Y:S01]  /*2f90*/  HMMA.16816.F32 R80, R40, R26, R80 ;  /* 0x0000001a2850723c */ /* 0x000fe20000001850 */
[----:B------:R-:W-:-:S02]  /*2fa0*/  FMUL.FTZ R32, R32, c[0x0][0x320] ;  /* 0x0000c80020207a20 */ /* 0x000fc40000410000 */
[----:B------:R-:W-:Y:S01]  /*2fb0*/  FMUL.FTZ R34, R34, c[0x0][0x320] ;  /* 0x0000c80022227a20 */ /* 0x000fe20000410000 */
[----:B--2---:R-:W2:Y:S01]  /*2fc0*/  LDSM.16.M88.4 R16, [R97+0x11900] ;  /* 0x011900006110783b */ /* 0x004ea20000000200 */
[----:B------:R-:W-:Y:S01]  /*2fd0*/  IMAD.IADD R25, R6, 0x1, -R25 ;  /* 0x0000000106197824 */ /* 0x000fe200078e0a19 */
[----:B------:R-:W4:Y:S02]  /*2fe0*/  MUFU.TANH R50, R50 ;  /* 0x0000003200327308 */ /* 0x000f240000002400 */
[C---:B---3--:R-:W-:Y:S01]  /*2ff0*/  HMMA.16816.F32 R64, R28.reuse, R8, R64 ;  /* 0x000000081c40723c */ /* 0x048fe20000001840 */
[----:B------:R-:W-:Y:S01]  /*3000*/  FMUL.FTZ R33, R33, c[0x0][0x320] ;  /* 0x0000c80021217a20 */ /* 0x000fe20000410000 */
[----:B------:R-:W-:Y:S01]  /*3010*/  SHF.R.S32.HI R6, RZ, 0x1f, R25 ;  /* 0x0000001fff067819 */ /* 0x000fe20000011419 */
[----:B------:R-:W-:Y:S01]  /*3020*/  FMUL.FTZ R35, R35, c[0x0][0x320] ;  /* 0x0000c80023237a20 */ /* 0x000fe20000410000 */
[----:B-1----:R-:W1:Y:S02]  /*3030*/  LDSM.16.M88.4 R20, [R0+0x11100] ;  /* 0x011100000014783b */ /* 0x002e640000000200 */
[----:B------:R-:W3:Y:S02]  /*3040*/  MUFU.TANH R51, R51 ;  /* 0x0000003300337308 */ /* 0x000ee40000002400 */
[----:B------:R-:W-:Y:S01]  /*3050*/  HMMA.16816.F32 R68, R28, R10, R68 ;  /* 0x0000000a1c44723c */ /* 0x000fe20000001844 */
[----:B------:R5:W1:Y:S01]  /*3060*/  LDSM.16.M88.4 R8, [R0+0x11900] ;  /* 0x011900000008783b */ /* 0x000a620000000200 */
[----:B------:R-:W-:-:S04]  /*3070*/  DEPBAR.LE SB0, 0x2 ;  /* 0x000080800000791a */ /* 0x000fc80000000000 */
[----:B------:R-:W-:Y:S02]  /*3080*/  BAR.SYNC.DEFER_BLOCKING 0x0 ;  /* 0x0000000000007b1d */ /* 0x000fe40000010000 */
[----:B------:R-:W-:Y:S04]  /*3090*/  HMMA.16816.F32 R44, R12, R62, R44 ;  /* 0x0000003e0c2c723c */ /* 0x000fe8000000182c */
[----:B------:R-:W-:Y:S08]  /*30a0*/  MUFU.TANH R32, R32 ;  /* 0x0000002000207308 */ /* 0x000ff00000002400 */
[----:B------:R-:W1:Y:S01]  /*30b0*/  MUFU.TANH R34, R34 ;  /* 0x0000002200227308 */ /* 0x000e620000002400 */
[----:B-----5:R-:W-:-:S04]  /*30c0*/  LEA.HI R0, R6, R25, RZ, 0x2 ;  /* 0x0000001906007211 */ /* 0x020fc800078f10ff */
[----:B------:R-:W-:Y:S01]  /*30d0*/  LOP3.LUT R0, R0, 0x7ffffffc, RZ, 0xc0, !PT ;  /* 0x7ffffffc00007812 */ /* 0x000fe200078ec0ff */
[C---:B--2---:R-:W-:Y:S02]  /*30e0*/  HMMA.16816.F32 R56, R28.reuse, R16, R56 ;  /* 0x000000101c38723c */ /* 0x044fe40000001838 */
[----:B------:R-:W-:Y:S01]  /*30f0*/  MUFU.TANH R33, R33 ;  /* 0x0000002100217308 */ /* 0x000fe20000002400 */
[----:B------:R-:W-:Y:S03]  /*3100*/  LDSM.16.MT88.4 R40, [R184+0x2100] ;  /* 0x00210000b828783b */ /* 0x000fe60000004200 */
[----:B------:R-:W-:Y:S02]  /*3110*/  FMUL.FTZ R24, R46, c[0x0][0x320] ;  /* 0x0000c8002e187a20 */ /* 0x000fe40000410000 */
[----:B------:R-:W-:Y:S01]  /*3120*/  IMAD.IADD R0, R25, 0x1, -R0 ;  /* 0x0000000119007824 */ /* 0x000fe200078e0a00 */
[----:B------:R-:W-:Y:S01]  /*3130*/  LDSM.16.MT88.4 R124, [R184+0x100] ;  /* 0x00010000b87c783b */ /* 0x000fe20000004200 */
[----:B------:R-:W-:Y:S01]  /*3140*/  FMUL.FTZ R47, R47, c[0x0][0x320] ;  /* 0x0000c8002f2f7a20 */ /* 0x000fe20000410000 */
[----:B------:R-:W-:Y:S01]  /*3150*/  HMMA.16816.F32 R80, R28, R18, R80 ;  /* 0x000000121c50723c */ /* 0x000fe20000001850 */
[----:B------:R-:W-:Y:S01]  /*3160*/  IMAD R3, R0, -0x2, R3 ;  /* 0xfffffffe00037824 */ /* 0x000fe200078e0203 */
[----:B------:R-:W2:Y:S01]  /*3170*/  MUFU.TANH R35, R35 ;  /* 0x0000002300237308 */ /* 0x000ea20000002400 */
[----:B------:R-:W-:Y:S03]  /*3180*/  LDSM.16.MT88.4 R116, [R174+0x100] ;  /* 0x00010000ae74783b */ /* 0x000fe60000004200 */
[----:B------:R-:W-:Y:S01]  /*3190*/  ISETP.GT.AND P1, PT, R3, RZ, PT ;  /* 0x000000ff0300720c */ /* 0x000fe20003f24270 */
[----:B------:R-:W-:Y:S01]  /*31a0*/  LDSM.16.MT88.4 R108, [R135+0x100] ;  /* 0x00010000876c783b */ /* 0x000fe20000004200 */
[C---:B-1----:R-:W-:Y:S02]  /*31b0*/  HMMA.16816.F32 R64, R12.reuse, R20, R64 ;  /* 0x000000140c40723c */ /* 0x042fe40000001840 */
[----:B----4-:R-:W-:Y:S01]  /*31c0*/  FSEL R50, R50, -INF , P1 ;  /* 0xff80000032327808 */ /* 0x010fe20000800000 */
[----:B------:R-:W1:Y:S01]  /*31d0*/  MUFU.TANH R24, R24 ;  /* 0x0000001800187308 */ /* 0x000e620000002400 */
[----:B------:R-:W-:Y:S03]  /*31e0*/  LDSM.16.MT88.4 R100, [R5+0x100] ;  /* 0x000100000564783b */ /* 0x000fe60000004200 */
[----:B------:R-:W-:Y:S01]  /*31f0*/  FMUL.FTZ R20, R44, c[0x0][0x320] ;  /* 0x0000c8002c147a20 */ /* 0x000fe20000410000 */
[C---:B------:R-:W-:Y:S01]  /*3200*/  HMMA.16816.F32 R68, R12.reuse, R22, R68 ;  /* 0x000000160c44723c */ /* 0x040fe20000001844 */
[----:B------:R-:W-:Y:S01]  /*3210*/  FMUL.FTZ R21, R45, c[0x0][0x320] ;  /* 0x0000c8002d157a20 */ /* 0x000fe20000410000 */
[----:B------:R-:W-:Y:S01]  /*3220*/  LDSM.16.MT88.4 R72, [R184+0x4100] ;  /* 0x00410000b848783b */ /* 0x000fe20000004200 */
[----:B------:R-:W-:Y:S03]  /*3230*/  MUFU.TANH R22, R47 ;  /* 0x0000002f00167308 */ /* 0x000fe60000002400 */
[----:B------:R-:W-:Y:S01]  /*3240*/  LDSM.16.MT88.4 R88, [R135+0x4100] ;  /* 0x004100008758783b */ /* 0x000fe20000004200 */
[----:B------:R-:W-:Y:S01]  /*3250*/  FSEL R23, R48, -INF , P1 ;  /* 0xff80000030177808 */ /* 0x000fe20000800000 */
[C---:B------:R-:W-:Y:S01]  /*3260*/  HMMA.16816.F32 R56, R12.reuse, R8, R56 ;  /* 0x000000080c38723c */ /* 0x040fe20000001838 */
[----:B------:R-:W-:Y:S01]  /*3270*/  ISETP.GT.AND P1, PT, R3, 0x1, PT ;  /* 0x000000010300780c */ /* 0x000fe20003f24270 */
[----:B------:R-:W-:Y:S01]  /*3280*/  LDSM.16.MT88.4 R136, [R174+0x900] ;  /* 0x00090000ae88783b */ /* 0x000fe20000004200 */
[----:B------:R-:W4:Y:S02]  /*3290*/  MUFU.TANH R20, R20 ;  /* 0x0000001400147308 */ /* 0x000f240000002400 */
[----:B---3--:R-:W-:Y:S01]  /*32a0*/  FSEL R26, R51, -INF , P1 ;  /* 0xff800000331a7808 */ /* 0x008fe20000800000 */
[----:B------:R-:W-:Y:S01]  /*32b0*/  LDSM.16.MT88.4 R28, [R165+0x900] ;  /* 0x00090000a51c783b */ /* 0x000fe20000004200 */
[----:B------:R-:W-:Y:S01]  /*32c0*/  FSEL R49, R49, -INF , P1 ;  /* 0xff80000031317808 */ /* 0x000fe20000800000 */
[----:B------:R-:W-:Y:S01]  /*32d0*/  HMMA.16816.F32 R8, R12, R10, R80 ;  /* 0x0000000a0c08723c */ /* 0x000fe20000001850 */
[----:B------:R-:W-:Y:S01]  /*32e0*/  ISETP.GT.AND P1, PT, R3, 0x8, PT ;  /* 0x000000080300780c */ /* 0x000fe20003f24270 */
[----:B------:R-:W-:Y:S01]  /*32f0*/  FMUL.FTZ R64, R64, c[0x0][0x320] ;  /* 0x0000c80040407a20 */ /* 0x000fe20000410000 */
[----:B------:R-:W3:Y:S01]  /*3300*/  MUFU.TANH R21, R21 ;  /* 0x0000001500157308 */ /* 0x000ee20000002400 */
[----:B------:R-:W-:Y:S01]  /*3310*/  FMUL.FTZ R66, R66, c[0x0][0x320] ;  /* 0x0000c80042427a20 */ /* 0x000fe20000410000 */
[----:B------:R-:W-:Y:S01]  /*3320*/  FSEL R76, R76, -INF , P1 ;  /* 0xff8000004c4c7808 */ /* 0x000fe20000800000 */
[----:B------:R-:W-:Y:S01]  /*3330*/  FMUL.FTZ R65, R65, c[0x0][0x320] ;  /* 0x0000c80041417a20 */ /* 0x000fe20000410000 */
[----:B------:R-:W-:Y:S01]  /*3340*/  FSEL R25, R60, -INF , P1 ;  /* 0xff8000003c197808 */ /* 0x000fe20000800000 */
[----:B------:R-:W-:Y:S01]  /*3350*/  FMUL.FTZ R67, R67, c[0x0][0x320] ;  /* 0x0000c80043437a20 */ /* 0x000fe20000410000 */
[----:B------:R-:W-:Y:S01]  /*3360*/  ISETP.GT.AND P1, PT, R3, 0x9, PT ;  /* 0x000000090300780c */ /* 0x000fe20003f24270 */
[----:B------:R-:W-:Y:S01]  /*3370*/  FMUL.FTZ R68, R68, c[0x0][0x320] ;  /* 0x0000c80044447a20 */ /* 0x000fe20000410000 */
[----:B------:R-:W-:Y:S01]  /*3380*/  MUFU.TANH R175, R64 ;  /* 0x0000004000af7308 */ /* 0x000fe20000002400 */
[----:B------:R-:W-:Y:S01]  /*3390*/  FMUL.FTZ R70, R70, c[0x0][0x320] ;  /* 0x0000c80046467a20 */ /* 0x000fe20000410000 */
[----:B------:R-:W-:Y:S01]  /*33a0*/  FSEL R6, R77, -INF , P1 ;  /* 0xff8000004d067808 */ /* 0x000fe20000800000 */
[----:B------:R-:W-:Y:S01]  /*33b0*/  FMUL.FTZ R69, R69, c[0x0][0x320] ;  /* 0x0000c80045457a20 */ /* 0x000fe20000410000 */
[----:B------:R-:W-:Y:S01]  /*33c0*/  FSEL R61, R61, -INF , P1 ;  /* 0xff8000003d3d7808 */ /* 0x000fe20000800000 */
[----:B------:R-:W-:Y:S01]  /*33d0*/  FMUL.FTZ R71, R71, c[0x0][0x320] ;  /* 0x0000c80047477a20 */ /* 0x000fe20000410000 */
[----:B------:R-:W-:Y:S01]  /*33e0*/  ISETP.GT.AND P1, PT, R3, 0x10, PT ;  /* 0x000000100300780c */ /* 0x000fe20003f24270 */
[----:B------:R-:W-:Y:S01]  /*33f0*/  FMUL.FTZ R56, R56, c[0x0][0x320] ;  /* 0x0000c80038387a20 */ /* 0x000fe20000410000 */
[----:B------:R-:W5:Y:S01]  /*3400*/  MUFU.TANH R172, R66 ;  /* 0x0000004200ac7308 */ /* 0x000f620000002400 */
[----:B------:R-:W-:Y:S01]  /*3410*/  FMNMX.FTZ R14, R23, R49, !PT ;  /* 0x00000031170e7209 */ /* 0x000fe20007810000 */
[----:B------:R-:W-:Y:S01]  /*3420*/  FMUL.FTZ R58, R58, c[0x0][0x320] ;  /* 0x0000c8003a3a7a20 */ /* 0x000fe20000410000 */
[----:B------:R-:W-:Y:S01]  /*3430*/  FSEL R18, R34, -INF , P1 ;  /* 0xff80000022127808 */ /* 0x000fe20000800000 */
[----:B------:R-:W-:Y:S01]  /*3440*/  FMUL.FTZ R57, R57, c[0x0][0x320] ;  /* 0x0000c80039397a20 */ /* 0x000fe20000410000 */
[----:B------:R-:W-:Y:S01]  /*3450*/  FSEL R19, R32, -INF , P1 ;  /* 0xff80000020137808 */ /* 0x000fe20000800000 */
[----:B------:R-:W-:Y:S01]  /*3460*/  FMUL.FTZ R141, R9, c[0x0][0x320] ;  /* 0x0000c800098d7a20 */ /* 0x000fe20000410000 */
[----:B------:R-:W-:Y:S01]  /*3470*/  ISETP.GT.AND P1, PT, R3, 0x11, PT ;  /* 0x000000110300780c */ /* 0x000fe20003f24270 */
[----:B------:R-:W-:Y:S01]  /*3480*/  MUFU.TANH R169, R65 ;  /* 0x0000004100a97308 */ /* 0x000fe20000002400 */
[----:B------:R-:W-:Y:S01]  /*3490*/  FMNMX.FTZ R14, R25, R14, !PT ;  /* 0x0000000e190e7209 */ /* 0x000fe20007810000 */
[----:B------:R-:W-:Y:S01]  /*34a0*/  FMUL.FTZ R59, R59, c[0x0][0x320] ;  /* 0x0000c8003b3b7a20 */ /* 0x000fe20000410000 */
[----:B--2---:R-:W-:Y:S01]  /*34b0*/  FSEL R16, R35, -INF , P1 ;  /* 0xff80000023107808 */ /* 0x004fe20000800000 */
[----:B------:R-:W-:Y:S01]  /*34c0*/  FMUL.FTZ R143, R8, c[0x0][0x320] ;  /* 0x0000c800088f7a20 */ /* 0x000fe20000410000 */
[----:B------:R-:W-:Y:S01]  /*34d0*/  FSEL R17, R33, -INF , P1 ;  /* 0xff80000021117808 */ /* 0x000fe20000800000 */
[----:B------:R-:W-:Y:S01]  /*34e0*/  FMUL.FTZ R10, R10, c[0x0][0x320] ;  /* 0x0000c8000a0a7a20 */ /* 0x000fe20000410000 */
[----:B------:R-:W-:Y:S01]  /*34f0*/  ISETP.GT.AND P1, PT, R3, 0x18, PT ;  /* 0x000000180300780c */ /* 0x000fe20003f24270 */
[----:B------:R2:W2:Y:S01]  /*3500*/  MUFU.TANH R214, R67 ;  /* 0x0000004300d67308 */ /* 0x0004a20000002400 */
[----:B------:R-:W-:Y:S01]  /*3510*/  FMNMX.FTZ R9, R50, R26, !PT ;  /* 0x0000001a32097209 */ /* 0x000fe20007810000 */
[----:B------:R-:W-:Y:S01]  /*3520*/  LDSM.16.MT88.4 R80, [R174+0x4100] ;  /* 0x00410000ae50783b */ /* 0x000fe20000004200 */
[----:B-1----:R-:W-:-:S02]  /*3530*/  FSEL R12, R24, -INF , P1 ;  /* 0xff800000180c7808 */ /* 0x002fc40000800000 */
[----:B----4-:R-:W-:Y:S01]  /*3540*/  FSEL R15, R20, -INF , P1 ;  /* 0xff800000140f7808 */ /* 0x010fe20000800000 */
[----:B------:R-:W-:Y:S01]  /*3550*/  LDSM.16.MT88.4 R32, [R135+0x900] ;  /* 0x000900008720783b */ /* 0x000fe20000004200 */
[----:B------:R-:W-:Y:S01]  /*3560*/  ISETP.GT.AND P1, PT, R3, 0x19, PT ;  /* 0x000000190300780c */ /* 0x000fe20003f24270 */
[----:B------:R-:W-:Y:S01]  /*3570*/  MUFU.TANH R167, R68 ;  /* 0x0000004400a77308 */ /* 0x000fe20000002400 */
[----:B------:R-:W-:Y:S02]  /*3580*/  FMNMX.FTZ R14, R61, R14, !PT ;  /* 0x0000000e3d0e7209 */ /* 0x000fe40007810000 */
[----:B------:R-:W-:Y:S02]  /*3590*/  FSEL R0, R22, -INF , P1 ;  /* 0xff80000016007808 */ /* 0x000fe40000800000 */
[----:B---3--:R-:W-:Y:S02]  /*35a0*/  FSEL R13, R21, -INF , P1 ;  /* 0xff800000150d7808 */ /* 0x008fe40000800000 */
[----:B------:R-:W-:Y:S01]  /*35b0*/  ISETP.GT.AND P1, PT, R3, 0x20, PT ;  /* 0x000000200300780c */ /* 0x000fe20003f24270 */
[----:B------:R-:W1:Y:S01]  /*35c0*/  MUFU.TANH R182, R70 ;  /* 0x0000004600b67308 */ /* 0x000e620000002400 */
[----:B------:R-:W-:Y:S01]  /*35d0*/  FMNMX.FTZ R9, R76, R9, !PT ;  /* 0x000000094c097209 */ /* 0x000fe20007810000 */
[----:B--2---:R-:W-:Y:S01]  /*35e0*/  LDSM.16.MT88.4 R64, [R165+0x2100] ;  /* 0x00210000a540783b */ /* 0x004fe20000004200 */
[----:B-----5:R-:W-:-:S02]  /*35f0*/  FSEL R172, R172, -INF , P1 ;  /* 0xff800000acac7808 */ /* 0x020fc40000800000 */
[----:B------:R-:W-:Y:S02]  /*3600*/  FSEL R175, R175, -INF , P1 ;  /* 0xff800000afaf7808 */ /* 0x000fe40000800000 */
[----:B------:R-:W-:Y:S01]  /*3610*/  ISETP.GT.AND P1, PT, R3, 0x21, PT ;  /* 0x000000210300780c */ /* 0x000fe20003f24270 */
[----:B------:R-:W2:Y:S01]  /*3620*/  MUFU.TANH R173, R69 ;  /* 0x0000004500ad7308 */ /* 0x000ea20000002400 */
[----:B------:R-:W-:Y:S01]  /*3630*/  FMNMX.FTZ R8, R19, R14, !PT ;  /* 0x0000000e13087209 */ /* 0x000fe20007810000 */
[----:B------:R-:W-:Y:S01]  /*3640*/  FMUL.FTZ R14, R11, c[0x0][0x320] ;  /* 0x0000c8000b0e7a20 */ /* 0x000fe20000410000 */
[----:B------:R-:W-:Y:S02]  /*3650*/  FSEL R214, R214, -INF , P1 ;  /* 0xff800000d6d67808 */ /* 0x000fe40000800000 */
[----:B------:R-:W-:Y:S02]  /*3660*/  FSEL R169, R169, -INF , P1 ;  /* 0xff800000a9a97808 */ /* 0x000fe40000800000 */
[----:B------:R-:W-:Y:S01]  /*3670*/  ISETP.GT.AND P1, PT, R3, 0x28, PT ;  /* 0x000000280300780c */ /* 0x000fe20003f24270 */
[----:B------:R-:W3:Y:S01]  /*3680*/  MUFU.TANH R176, R71 ;  /* 0x0000004700b07308 */ /* 0x000ee20000002400 */
[----:B------:R-:W-:-:S02]  /*3690*/  FMNMX.FTZ R9, R6, R9, !PT ;  /* 0x0000000906097209 */ /* 0x000fc40007810000 */
[----:B-1----:R-:W-:Y:S02]  /*36a0*/  FSEL R182, R182, -INF , P1 ;  /* 0xff800000b6b67808 */ /* 0x002fe40000800000 */
[----:B------:R-:W-:Y:S02]  /*36b0*/  FSEL R167, R167, -INF , P1 ;  /* 0xff800000a7a77808 */ /* 0x000fe40000800000 */
[----:B------:R-:W-:Y:S01]  /*36c0*/  ISETP.GT.AND P1, PT, R3, 0x29, PT ;  /* 0x000000290300780c */ /* 0x000fe20003f24270 */
[----:B------:R-:W1:Y:S01]  /*36d0*/  MUFU.TANH R179, R56 ;  /* 0x0000003800b37308 */ /* 0x000e620000002400 */
[----:B------:R-:W-:Y:S02]  /*36e0*/  FMNMX.FTZ R8, R17, R8, !PT ;  /* 0x0000000811087209 */ /* 0x000fe40007810000 */
[----:B--2---:R-:W-:Y:S02]  /*36f0*/  FSEL R173, R173, -INF , P1 ;  /* 0xff800000adad7808 */ /* 0x004fe40000800000 */
[----:B------:R-:W-:-:S02]  /*3700*/  FMNMX.FTZ R9, R18, R9, !PT ;  /* 0x0000000912097209 */ /* 0x000fc40007810000 */
[----:B------:R-:W-:Y:S01]  /*3710*/  FMNMX.FTZ R8, R15, R8, !PT ;  /* 0x000000080f087209 */ /* 0x000fe20007810000 */
[----:B------:R-:W2:Y:S01]  /*3720*/  MUFU.TANH R178, R58 ;  /* 0x0000003a00b27308 */ /* 0x000ea20000002400 */
[----:B---3--:R-:W-:Y:S02]  /*3730*/  FSEL R176, R176, -INF , P1 ;  /* 0xff800000b0b07808 */ /* 0x008fe40000800000 */
[----:B------:R-:W-:Y:S02]  /*3740*/  ISETP.GT.AND P1, PT, R3, 0x30, PT ;  /* 0x000000300300780c */ /* 0x000fe40003f24270 */
[----:B------:R-:W-:Y:S02]  /*3750*/  FMNMX.FTZ R9, R16, R9, !PT ;  /* 0x0000000910097209 */ /* 0x000fe40007810000 */
[----:B------:R-:W-:Y:S01]  /*3760*/  FMNMX.FTZ R8, R13, R8, !PT ;  /* 0x000000080d087209 */ /* 0x000fe20007810000 */
[----:B------:R-:W3:Y:S01]  /*3770*/  MUFU.TANH R177, R57 ;  /* 0x0000003900b17308 */ /* 0x000ee20000002400 */
[----:B-1----:R-:W-:-:S02]  /*3780*/  FSEL R179, R179, -INF , P1 ;  /* 0xff800000b3b37808 */ /* 0x002fc40000800000 */
[----:B------:R-:W-:Y:S02]  /*3790*/  FMNMX.FTZ R9, R12, R9, !PT ;  /* 0x000000090c097209 */ /* 0x000fe40007810000 */
[----:B------:R-:W-:Y:S02]  /*37a0*/  FMNMX.FTZ R8, R175, R8, !PT ;  /* 0x00000008af087209 */ /* 0x000fe40007810000 */
[----:B------:R-:W-:Y:S01]  /*37b0*/  FMNMX.FTZ R9, R0, R9, !PT ;  /* 0x0000000900097209 */ /* 0x000fe20007810000 */
[----:B------:R-:W1:Y:S01]  /*37c0*/  MUFU.TANH R142, R59 ;  /* 0x0000003b008e7308 */ /* 0x000e620000002400 */
[----:B--2---:R-:W-:Y:S02]  /*37d0*/  FSEL R178, R178, -INF , P1 ;  /* 0xff800000b2b27808 */ /* 0x004fe40000800000 */
[----:B------:R-:W-:Y:S02]  /*37e0*/  ISETP.GT.AND P1, PT, R3, 0x31, PT ;  /* 0x000000310300780c */ /* 0x000fe40003f24270 */
[----:B------:R-:W-:-:S03]  /*37f0*/  FMNMX.FTZ R8, R169, R8, !PT ;  /* 0x00000008a9087209 */ /* 0x000fc60007810000 */
        /* <DEDUP_REMOVED lines=8> */
[----:B------:R-:W-:Y:S02]  /*3880*/  FMNMX.FTZ R8, R179, R8, !PT ;  /* 0x00000008b3087209 */ /* 0x000fe40007810000 */
[----:B--2---:R-:W-:Y:S01]  /*3890*/  FSEL R143, R143, -INF , P1 ;  /* 0xff8000008f8f7808 */ /* 0x004fe20000800000 */
[----:B------:R-:W1:Y:S01]  /*38a0*/  MUFU.TANH R141, R141 ;  /* 0x0000008d008d7308 */ /* 0x000e620000002400 */
[----:B------:R-:W-:-:S04]  /*38b0*/  FMNMX.FTZ R8, R177, R8, !PT ;  /* 0x00000008b1087209 */ /* 0x000fc80007810000 */
[----:B------:R-:W-:Y:S02]  /*38c0*/  FMNMX.FTZ R8, R143, R8, !PT ;  /* 0x000000088f087209 */ /* 0x000fe40007810000 */
[----:B---3--:R-:W-:Y:S01]  /*38d0*/  FSEL R140, R140, -INF , P1 ;  /* 0xff8000008c8c7808 */ /* 0x008fe20000800000 */
[----:B------:R-:W2:Y:S01]  /*38e0*/  MUFU.TANH R170, R14 ;  /* 0x0000000e00aa7308 */ /* 0x000ea20000002400 */
[----:B------:R-:W-:Y:S02]  /*38f0*/  ISETP.GT.AND P1, PT, R3, 0x39, PT ;  /* 0x000000390300780c */ /* 0x000fe40003f24270 */
[----:B------:R-:W-:-:S04]  /*3900*/  FMNMX.FTZ R3, R172, R9, !PT ;  /* 0x00000009ac037209 */ /* 0x000fc80007810000 */
[----:B------:R-:W-:Y:S02]  /*3910*/  FMNMX.FTZ R3, R214, R3, !PT ;  /* 0x00000003d6037209 */ /* 0x000fe40007810000 */
[----:B-1----:R-:W-:Y:S02]  /*3920*/  FSEL R141, R141, -INF , P1 ;  /* 0xff8000008d8d7808 */ /* 0x002fe40000800000 */
[----:B------:R-:W-:Y:S02]  /*3930*/  FMNMX.FTZ R3, R182, R3, !PT ;  /* 0x00000003b6037209 */ /* 0x000fe40007810000 */
[----:B------:R-:W-:Y:S02]  /*3940*/  FMNMX.FTZ R11, R141, R8, !PT ;  /* 0x000000088d0b7209 */ /* 0x000fe40007810000 */
[----:B------:R-:W-:Y:S02]  /*3950*/  FMNMX.FTZ R3, R176, R3, !PT ;  /* 0x00000003b0037209 */ /* 0x000fe40007810000 */
[----:B--2---:R-:W-:Y:S01]  /*3960*/  FSEL R170, R170, -INF , P1 ;  /* 0xff800000aaaa7808 */ /* 0x004fe20000800000 */
        /* <DEDUP_REMOVED lines=27> */
[--C-:B------:R-:W-:Y:S01]  /*3b20*/  FFMA.FTZ R154, R15, c[0x0][0x2d0], -R180.reuse ;  /* 0x0000b4000f9a7a23 */ /* 0x100fe200000108b4 */
[----:B------:R-:W-:Y:S01]  /*3b30*/  ISETP.GE.AND P1, PT, R144, 0x81, PT ;  /* 0x000000819000780c */ /* 0x000fe20003f26270 */
[----:B------:R-:W-:Y:S01]  /*3b40*/  FFMA.FTZ R149, R13, c[0x0][0x2d0], -R180 ;  /* 0x0000b4000d957a23 */ /* 0x000fe200000108b4 */
[----:B------:R-:W1:Y:S01]  /*3b50*/  MUFU.EX2 R159, R159 ;  /* 0x0000009f009f7308 */ /* 0x000e620000000800 */
[----:B------:R-:W-:-:S02]  /*3b60*/  FFMA.FTZ R164, R50, c[0x0][0x2d0], -R171 ;  /* 0x0000b40032a47a23 */ /* 0x000fc400000108ab */
[--C-:B------:R-:W-:Y:S01]  /*3b70*/  FFMA.FTZ R161, R26, c[0x0][0x2d0], -R171.reuse ;  /* 0x0000b4001aa17a23 */ /* 0x100fe200000108ab */
[----:B------:R-:W2:Y:S01]  /*3b80*/  LDSM.16.MT88.4 R48, [R174+0x2100] ;  /* 0x00210000ae30783b */ /* 0x000ea20000004200 */
[--C-:B------:R-:W-:Y:S02]  /*3b90*/  FFMA.FTZ R163, R76, c[0x0][0x2d0], -R171.reuse ;  /* 0x0000b4004ca37a23 */ /* 0x100fe400000108ab */
[--C-:B------:R-:W-:Y:S01]  /*3ba0*/  FFMA.FTZ R156, R6, c[0x0][0x2d0], -R171.reuse ;  /* 0x0000b400069c7a23 */ /* 0x100fe200000108ab */
[----:B------:R-:W-:Y:S01]  /*3bb0*/  MUFU.EX2 R160, R160 ;  /* 0x000000a000a07308 */ /* 0x000fe20000000800 */
[----:B------:R-:W3:Y:S01]  /*3bc0*/  LDSM.16.MT88.4 R4, [R5+0x4100] ;  /* 0x004100000504783b */ /* 0x000ee20000004200 */
[--C-:B------:R-:W-:Y:S02]  /*3bd0*/  FFMA.FTZ R157, R18, c[0x0][0x2d0], -R171.reuse ;  /* 0x0000b400129d7a23 */ /* 0x100fe400000108ab */
[--C-:B------:R-:W-:Y:S01]  /*3be0*/  FFMA.FTZ R152, R16, c[0x0][0x2d0], -R171.reuse ;  /* 0x0000b40010987a23 */ /* 0x100fe200000108ab */
[----:B------:R-:W-:Y:S01]  /*3bf0*/  LDSM.16.MT88.4 R24, [R174+0x2900] ;  /* 0x00290000ae18783b */ /* 0x000fe20000004200 */
[----:B------:R-:W-:-:S02]  /*3c00*/  FFMA.FTZ R151, R12, c[0x0][0x2d0], -R171 ;  /* 0x0000b4000c977a23 */ /* 0x000fc400000108ab */
[----:B------:R-:W4:Y:S01]  /*3c10*/  MUFU.EX2 R155, R155 ;  /* 0x0000009b009b7308 */ /* 0x000f220000000800 */
[----:B------:R-:W5:Y:S01]  /*3c20*/  LDSM.16.MT88.4 R16, [R135+0x2900] ;  /* 0x002900008710783b */ /* 0x000f620000004200 */
[----:B-1----:R-:W-:Y:S01]  /*3c30*/  F2FP.PACK_AB R96, R159, R162 ;  /* 0x000000a29f60723e */ /* 0x002fe200000000ff */
[----:B------:R-:W-:Y:S02]  /*3c40*/  FFMA.FTZ R0, R0, c[0x0][0x2d0], -R171 ;  /* 0x0000b40000007a23 */ /* 0x000fe400000108ab */
[----:B------:R-:W1:Y:S01]  /*3c50*/  LDSM.16.MT88.4 R12, [R165+0x2900] ;  /* 0x00290000a50c783b */ /* 0x000e620000004200 */
[--C-:B------:R-:W-:Y:S02]  /*3c60*/  FFMA.FTZ R166, R175, c[0x0][0x2d0], -R180.reuse ;  /* 0x0000b400afa67a23 */ /* 0x100fe400000108b4 */
[----:B------:R-:W-:Y:S01]  /*3c70*/  MUFU.EX2 R164, R164 ;  /* 0x000000a400a47308 */ /* 0x000fe20000000800 */
[--C-:B------:R-:W-:Y:S02]  /*3c80*/  FFMA.FTZ R168, R173, c[0x0][0x2d0], -R180.reuse ;  /* 0x0000b400ada87a23 */ /* 0x100fe400000108b4 */
[----:B------:R-:W-:-:S02]  /*3c90*/  FFMA.FTZ R169, R169, c[0x0][0x2d0], -R180 ;  /* 0x0000b400a9a97a23 */ /* 0x000fc400000108b4 */
[--C-:B------:R-:W-:Y:S02]  /*3ca0*/  FFMA.FTZ R167, R167, c[0x0][0x2d0], -R180.reuse ;  /* 0x0000b400a7a77a23 */ /* 0x100fe400000108b4 */
[--C-:B------:R-:W-:Y:S01]  /*3cb0*/  FFMA.FTZ R172, R172, c[0x0][0x2d0], -R171.reuse ;  /* 0x0000b400acac7a23 */ /* 0x100fe200000108ab */
[----:B------:R-:W2:Y:S01]  /*3cc0*/  MUFU.EX2 R161, R161 ;  /* 0x000000a100a17308 */ /* 0x000ea20000000800 */
[----:B----4-:R-:W-:Y:S01]  /*3cd0*/  F2FP.PACK_AB R98, R155, R160 ;  /* 0x000000a09b62723e */ /* 0x010fe200000000ff */
[--C-:B------:R-:W-:Y:S02]  /*3ce0*/  FFMA.FTZ R173, R214, c[0x0][0x2d0], -R171.reuse ;  /* 0x0000b400d6ad7a23 */ /* 0x100fe400000108ab */
[--C-:B------:R-:W-:Y:S02]  /*3cf0*/  FFMA.FTZ R175, R182, c[0x0][0x2d0], -R171.reuse ;  /* 0x0000b400b6af7a23 */ /* 0x100fe400000108ab */
[----:B------:R-:W-:Y:S02]  /*3d00*/  FFMA.FTZ R176, R176, c[0x0][0x2d0], -R171 ;  /* 0x0000b400b0b07a23 */ /* 0x000fe400000108ab */
[----:B------:R-:W-:Y:S01]  /*3d10*/  MUFU.EX2 R163, R163 ;  /* 0x000000a300a37308 */ /* 0x000fe20000000800 */
[----:B------:R-:W-:-:S02]  /*3d20*/  FFMA.FTZ R182, R177, c[0x0][0x2d0], -R180 ;  /* 0x0000b400b1b67a23 */ /* 0x000fc400000108b4 */
[--C-:B------:R-:W-:Y:S02]  /*3d30*/  FFMA.FTZ R179, R179, c[0x0][0x2d0], -R180.reuse ;  /* 0x0000b400b3b37a23 */ /* 0x100fe400000108b4 */
[--C-:B------:R-:W-:Y:S02]  /*3d40*/  FFMA.FTZ R177, R143, c[0x0][0x2d0], -R180.reuse ;  /* 0x0000b4008fb17a23 */ /* 0x100fe400000108b4 */
[----:B------:R-:W-:Y:S01]  /*3d50*/  FFMA.FTZ R180, R141, c[0x0][0x2d0], -R180 ;  /* 0x0000b4008db47a23 */ /* 0x000fe200000108b4 */
[----:B------:R-:W4:Y:S01]  /*3d60*/  MUFU.EX2 R156, R156 ;  /* 0x0000009c009c7308 */ /* 0x000f220000000800 */
[----:B--2---:R-:W-:Y:S01]  /*3d70*/  F2FP.PACK_AB R97, R161, R164 ;  /* 0x000000a4a161723e */ /* 0x004fe200000000ff */
        /* <DEDUP_REMOVED lines=9> */
[----:B----4-:R-:W-:Y:S01]  /*3e10*/  F2FP.PACK_AB R99, R156, R163 ;  /* 0x000000a39c63723e */ /* 0x010fe200000000ff */
[----:B------:R-:W2:Y:S01]  /*3e20*/  MUFU.EX2 R153, R153 ;  /* 0x0000009900997308 */ /* 0x000ea20000000800 */
        /* <DEDUP_REMOVED lines=10> */
[----:B------:R-:W4:Y:S06]  /*3ed0*/  MUFU.EX2 R152, R152 ;  /* 0x0000009800987308 */ /* 0x000f2c0000000800 */
        /* <DEDUP_REMOVED lines=36> */
[C---:B---3--:R-:W-:Y:S07]  /*4120*/  HMMA.16816.F32 R92, R96.reuse, R4, RZ ;  /* 0x00000004605c723c */ /* 0x048fee00000018ff */
[----:B--2---:R-:W-:Y:S01]  /*4130*/  F2FP.PACK_AB R4, R153, R158 ;  /* 0x0000009e9904723e */ /* 0x004fe200000000ff */
[----:B------:R-:W-:Y:S01]  /*4140*/  HMMA.16816.F32 R96, R96, R6, RZ ;  /* 0x000000066060723c */ /* 0x000fe200000018ff */
[----:B----4-:R-:W-:Y:S01]  /*4150*/  F2FP.PACK_AB R5, R152, R157 ;  /* 0x0000009d9805723e */ /* 0x010fe200000000ff */
        /* <DEDUP_REMOVED lines=9> */
[----:B------:R-:W-:Y:S01]  /*41f0*/  HMMA.16816.F32 R36, R4, R8, R36 ;  /* 0x000000080424723c */ /* 0x000fe20000001824 */
[----:B------:R-:W-:-:S07]  /*4200*/  FADD.FTZ R151, R0, R151 ;  /* 0x0000009700977221 */ /* 0x000fce0000010000 */
[C---:B------:R-:W-:Y:S01]  /*4210*/  HMMA.16816.F32 R40, R4.reuse, R10, R40 ;  /* 0x0000000a0428723c */ /* 0x040fe20000001828 */
[----:B------:R-:W1:Y:S07]  /*4220*/  LDSM.16.MT88.4 R8, [R174+0x4900] ;  /* 0x00490000ae08783b */ /* 0x000e6e0000004200 */
[C---:B-----5:R-:W-:Y:S08]  /*4230*/  HMMA.16816.F32 R52, R4.reuse, R16, R52 ;  /* 0x000000100434723c */ /* 0x060ff00000001834 */
        /* <DEDUP_REMOVED lines=120> */
[----:B------:R-:W-:Y:S01]  /*49c0*/  IADD3 R5, R144, 0x3f, RZ ;  /* 0x0000003f90057810 */ /* 0x000fe20007ffe0ff */
[----:B------:R-:W-:Y:S01]  /*49d0*/  IMAD.MOV.U32 R199, RZ, RZ, RZ ;  /* 0x000000ffffc77224 */ /* 0x000fe200078e00ff */
[----:B------:R-:W-:-:S02]  /*49e0*/  ISETP.NE.AND P2, PT, R194, 0x1, PT ;  /* 0x00000001c200780c */ /* 0x000fc40003f45270 */
[----:B------:R-:W-:-:S04]  /*49f0*/  SHF.R.S32.HI R0, RZ, 0x1f, R5 ;  /* 0x0000001fff007819 */ /* 0x000fc80000011405 */
[----:B------:R-:W-:-:S04]  /*4a00*/  LEA.HI R0, R0, R5, RZ, 0x6 ;  /* 0x0000000500007211 */ /* 0x000fc800078f30ff */
[----:B------:R-:W-:-:S05]  /*4a10*/  SHF.R.S32.HI R0, RZ, 0x6, R0 ;  /* 0x00000006ff007819 */ /* 0x000fca0000011400 */
[----:B------:R-:W-:-:S05]  /*4a20*/  IMAD R5, R0, 0x40, R203 ;  /* 0x0000004000057824 */ /* 0x000fca00078e02cb */
[----:B------:R-:W-:-:S05]  /*4a30*/  IADD3 R200, R5, -0xc0, R202 ;  /* 0xffffff4005c87810 */ /* 0x000fca0007ffe0ca */
[----:B------:R-:W-:-:S04]  /*4a40*/  @P2 IMAD.HI.U32 R4, R200, c[0x0][0x2bc], RZ ;  /* 0x0000af00c8042a27 */ /* 0x000fc800078e00ff */
[----:B------:R-:W-:Y:S01]  /*4a50*/  IMAD.MOV.U32 R0, RZ, RZ, R200 ;  /* 0x000000ffff007224 */ /* 0x000fe200078e00c8 */
[----:B------:R-:W-:-:S04]  /*4a60*/  @P2 SHF.R.U32.HI R0, RZ, c[0x0][0x2c0], R4 ;  /* 0x0000b000ff002a19 */ /* 0x000fc80000011604 */
[----:B------:R-:W-:-:S04]  /*4a70*/  @!P3 IADD3 R5, P1, R0, R206, RZ ;  /* 0x000000ce0005b210 */ /* 0x000fc80007f3e0ff */
[----:B------:R-:W-:Y:S02]  /*4a80*/  @!P3 LEA.HI.X.SX32 R4, R0, R193, 0x1, P1 ;  /* 0x000000c10004b211 */ /* 0x000fe400008f0eff */
[----:B------:R-:W-:-:S04]  /*4a90*/  @!P3 LEA R8, P1, R5, c[0x0][0x2a0], 0x2 ;  /* 0x0000a8000508ba11 */ /* 0x000fc800078210ff */
[----:B------:R-:W-:-:S05]  /*4aa0*/  @!P3 LEA.HI.X R9, R5, c[0x0][0x2a4], R4, 0x2, P1 ;  /* 0x0000a9000509ba11 */ /* 0x000fca00008f1404 */
[----:B------:R1:W2:Y:S01]  /*4ab0*/  @!P3 LDG.E R199, [R8.64] ;  /* 0x0000000608c7b981 */ /* 0x0002a2000c1e1900 */
[----:B------:R-:W-:Y:S01]  /*4ac0*/  IMAD.MOV R5, RZ, RZ, -R0 ;  /* 0x000000ffff057224 */ /* 0x000fe200078e0a00 */
[----:B------:R-:W-:Y:S01]  /*4ad0*/  SEL R11, RZ, 0x10, P4 ;  /* 0x00000010ff0b7807 */ /* 0x000fe20002000000 */
[----:B------:R-:W-:Y:S01]  /*4ae0*/  IMAD.SHL.U32 R12, R134, 0x2, RZ ;  /* 0x00000002860c7824 */ /* 0x000fe200078e00ff */
[----:B------:R-:W-:Y:S01]  /*4af0*/  SHF.L.U64.HI R145, R148, 0x1, R145 ;  /* 0x0000000194917819 */ /* 0x000fe20000010291 */
[----:B------:R-:W-:Y:S01]  /*4b00*/  IMAD R200, R5, c[0x0][0x2b8], R200 ;  /* 0x0000ae0005c87a24 */ /* 0x000fe200078e02c8 */
[----:B------:R-:W-:Y:S01]  /*4b10*/  IADD3 R16, -R11, 0x10, RZ ;  /* 0x000000100b107810 */ /* 0x000fe20007ffe1ff */
[----:B------:R-:W-:Y:S01]  /*4b20*/  IMAD.SHL.U32 R10, R2, 0x2, RZ ;  /* 0x00000002020a7824 */ /* 0x000fe200078e00ff */
[----:B------:R-:W-:Y:S01]  /*4b30*/  IADD3 R14, -R146, 0x10, RZ ;  /* 0x00000010920e7810 */ /* 0x000fe20007ffe1ff */
[----:B------:R-:W-:Y:S01]  /*4b40*/  IMAD.WIDE.U32 R6, R200, c[0x0][0x1e0], RZ ;  /* 0x00007800c8067a25 */ /* 0x000fe200078e00ff */
[----:B------:R-:W-:-:S02]  /*4b50*/  SHF.R.S32.HI R5, RZ, 0x1f, R200 ;  /* 0x0000001fff057819 */ /* 0x000fc400000114c8 */
[----:B------:R-:W-:Y:S02]  /*4b60*/  LOP3.LUT R16, R16, 0xf, RZ, 0xc0, !PT ;  /* 0x0000000f10107812 */ /* 0x000fe400078ec0ff */
[----:B------:R-:W-:Y:S01]  /*4b70*/  SHF.L.U64.HI R13, R134, 0x1, R147 ;  /* 0x00000001860d7819 */ /* 0x000fe20000010293 */
[----:B------:R-:W-:Y:S01]  /*4b80*/  IMAD R5, R5, c[0x0][0x1e0], RZ ;  /* 0x0000780005057a24 */ /* 0x000fe200078e02ff */
[----:B------:R-:W-:-:S03]  /*4b90*/  LOP3.LUT R14, R14, 0xf, RZ, 0xc0, !PT ;  /* 0x0000000f0e0e7812 */ /* 0x000fc600078ec0ff */
[----:B------:R-:W-:-:S04]  /*4ba0*/  IMAD R0, R200, c[0x0][0x1e4], R5 ;  /* 0x00007900c8007a24 */ /* 0x000fc800078e0205 */
[----:B------:R-:W-:Y:S01]  /*4bb0*/  IMAD.IADD R7, R7, 0x1, R0 ;  /* 0x0000000107077824 */ /* 0x000fe200078e0200 */
[----:B-1----:R-:W-:Y:S02]  /*4bc0*/  SHF.L.U64.HI R9, R2, 0x1, R133 ;  /* 0x0000000102097819 */ /* 0x002fe40000010285 */
[----:B--2---:R-:W-:Y:S01]  /*4bd0*/  SHF.R.S32.HI R4, RZ, 0x1f, R199 ;  /* 0x0000001fff047819 */ /* 0x004fe200000114c7 */
[----:B------:R-:W-:-:S04]  /*4be0*/  IMAD.WIDE.U32 R6, R199, c[0x0][0x1f0], R6 ;  /* 0x00007c00c7067a25 */ /* 0x000fc800078e0006 */
[----:B------:R-:W-:Y:S01]  /*4bf0*/  IMAD R4, R4, c[0x0][0x1f0], RZ ;  /* 0x00007c0004047a24 */ /* 0x000fe200078e02ff */
[----:B------:R-:W-:-:S03]  /*4c00*/  IADD3 R0, P1, R210, R6, RZ ;  /* 0x00000006d2007210 */ /* 0x000fc60007f3e0ff */
[----:B------:R-:W-:-:S05]  /*4c10*/  IMAD R4, R199, c[0x0][0x1f4], R4 ;  /* 0x00007d00c7047a24 */ /* 0x000fca00078e0204 */
[----:B------:R-:W-:Y:S01]  /*4c20*/  IADD3.X R5, R195, R7, R4, P1, !PT ;  /* 0x00000007c3057210 */ /* 0x000fe20000ffe404 */
[----:B------:R-:W-:Y:S01]  /*4c30*/  IMAD.SHL.U32 R4, R148, 0x2, RZ ;  /* 0x0000000294047824 */ /* 0x000fe200078e00ff */
[----:B------:R-:W-:-:S04]  /*4c40*/  LEA R6, P1, R0, c[0x0][0x1c8], 0x1 ;  /* 0x0000720000067a11 */ /* 0x000fc800078208ff */
[----:B------:R-:W-:Y:S01]  /*4c50*/  LEA.HI.X R5, R0, c[0x0][0x1cc], R5, 0x1, P1 ;  /* 0x0000730000057a11 */ /* 0x000fe200008f0c05 */
[----:B------:R-:W1:Y:S01]  /*4c60*/  SHFL.IDX PT, R7, R6, 0x1, 0x181f ;  /* 0x00381f0006077f89 */ /* 0x000e6200000e0000 */
[----:B------:R-:W-:-:S03]  /*4c70*/  SEL R0, RZ, 0x10, P5 ;  /* 0x00000010ff007807 */ /* 0x000fc60002800000 */
[----:B------:R-:W2:Y:S01]  /*4c80*/  SHFL.IDX PT, R8, R5, 0x1, 0x181f ;  /* 0x00381f0005087f89 */ /* 0x000ea200000e0000 */
[----:B------:R-:W-:-:S04]  /*4c90*/  IADD3 R18, -R0, 0x10, RZ ;  /* 0x0000001000127810 */ /* 0x000fc80007ffe1ff */
[----:B------:R-:W-:-:S04]  /*4ca0*/  LOP3.LUT R18, R18, 0xf, RZ, 0xc0, !PT ;  /* 0x0000000f12127812 */ /* 0x000fc800078ec0ff */
        /* <DEDUP_REMOVED lines=10> */
[----:B------:R-:W-:-:S05]  /*4d50*/  IADD3 R12, P1, R7, R12, RZ ;  /* 0x0000000c070c7210 */ /* 0x000fca0007f3e0ff */
[----:B------:R-:W-:Y:S01]  /*4d60*/  IMAD.X R13, R8, 0x1, R13, P1 ;  /* 0x00000001080d7824 */ /* 0x000fe200008e060d */
[----:B------:R-:W-:Y:S01]  /*4d70*/  IADD3 R22, P1, R7, R10, RZ ;  /* 0x0000000a07167210 */ /* 0x000fe20007f3e0ff */
[----:B------:R-:W-:-:S04]  /*4d80*/  IMAD.SHL.U32 R7, R201, 0x2, RZ ;  /* 0x00000002c9077824 */ /* 0x000fc800078e00ff */
[----:B------:R-:W-:Y:S01]  /*4d90*/  IMAD.X R23, R8, 0x1, R9, P1 ;  /* 0x0000000108177824 */ /* 0x000fe200008e0609 */
[----:B------:R-:W-:Y:S01]  /*4da0*/  ISETP.NE.U32.AND P1, PT, R0, RZ, PT ;  /* 0x000000ff0000720c */ /* 0x000fe20003f25070 */
[----:B------:R1:W-:Y:S04]  /*4db0*/  LDGSTS.E.BYPASS.LTC128B.128 [R7+0xc100], [R20.64], !P5 ;  /* 0x0c10000014077fae */ /* 0x0003e8000e901d46 */
[----:B------:R1:W-:Y:S04]  /*4dc0*/  LDGSTS.E.BYPASS.LTC128B.128 [R7+0xe100], [R12.64], !P4 ;  /* 0x0e1000000c077fae */ /* 0x0003e8000e101d46 */
[----:B------:R1:W-:Y:S04]  /*4dd0*/  LDGSTS.E.BYPASS.LTC128B.128 [R7+0x10100], [R22.64], !P6 ;  /* 0x1010000016077fae */ /* 0x0003e8000f101d46 */
[----:B------:R1:W-:Y:S01]  /*4de0*/  LDGSTS.E.BYPASS.LTC128B.128.ZFILL [R7+0xd100], [R18.64], P1 ;  /* 0x0d10000012077fae */ /* 0x0003e20008941d46 */
[----:B------:R-:W-:-:S13]  /*4df0*/  ISETP.NE.U32.AND P1, PT, R11, RZ, PT ;  /* 0x000000ff0b00720c */ /* 0x000fda0003f25070 */
[----:B------:R1:W-:Y:S01]  /*4e00*/  LDGSTS.E.BYPASS.LTC128B.128.ZFILL [R7+0xf100], [R16.64], P1 ;  /* 0x0f10000010077fae */ /* 0x0003e20008941d46 */
[----:B------:R-:W-:-:S13]  /*4e10*/  ISETP.NE.U32.AND P1, PT, R146, RZ, PT ;  /* 0x000000ff9200720c */ /* 0x000fda0003f25070 */
[----:B------:R1:W-:Y:S02]  /*4e20*/  LDGSTS.E.BYPASS.LTC128B.128.ZFILL [R7+0x11100], [R14.64], P1 ;  /* 0x111000000e077fae */ /* 0x0003e40008941d46 */
.L_x_768:
[----:B------:R-:W-:Y:S01]  /*4e30*/  IADD3 R150, -R203, R150, RZ ;  /* 0x00000096cb967210 */ /* 0x000fe20007ffe1ff */
[----:B------:R-:W0:Y:S03]  /*4e40*/  LDGDEPBAR ;  /* 0x00000000000079af */ /* 0x000e260000000000 */
[----:B------:R-:W-:-:S13]  /*4e50*/  ISETP.GE.AND P1, PT, R150, 0x41, PT ;  /* 0x000000419600780c */ /* 0x000fda0003f26270 */
[----:B------:R-:W-:Y:S05]  /*4e60*/  @!P1 BRA `(.L_x_769) ;  /* 0x0000308000009947 */ /* 0x000fea0003800000 */
[----:B------:R-:W-:Y:S01]  /*4e70*/  IADD3 R5, R144, 0x3f, RZ ;  /* 0x0000003f90057810 */ /* 0x000fe20007ffe0ff */
[C---:B------:R-:W-:Y:S01]  /*4e80*/  IMAD.SHL.U32 R215, R134.reuse, 0x2, RZ ;  /* 0x0000000286d77824 */ /* 0x040fe200078e00ff */
[----:B------:R-:W-:Y:S01]  /*4e90*/  SHF.L.U64.HI R216, R134, 0x1, R147 ;  /* 0x0000000186d87819 */ /* 0x000fe20000010293 */
[----:B------:R-:W-:Y:S01]  /*4ea0*/  IMAD.MOV.U32 R134, RZ, RZ, 0x20 ;  /* 0x00000020ff867424 */ /* 0x000fe200078e00ff */
[----:B------:R-:W-:Y:S01]  /*4eb0*/  SHF.R.S32.HI R218, RZ, 0x1f, R5 ;  /* 0x0000001fffda7819 */ /* 0x000fe20000011405 */
[C---:B------:R-:W-:Y:S01]  /*4ec0*/  IMAD.SHL.U32 R205, R2.reuse, 0x2, RZ ;  /* 0x0000000202cd7824 */ /* 0x040fe200078e00ff */
[----:B------:R-:W-:Y:S01]  /*4ed0*/  SHF.L.U64.HI R214, R2, 0x1, R133 ;  /* 0x0000000102d67819 */ /* 0x000fe20000010285 */
[----:B------:R-:W-:Y:S01]  /*4ee0*/  IMAD.MOV.U32 R0, RZ, RZ, R3 ;  /* 0x000000ffff007224 */ /* 0x000fe200078e0003 */
[----:B------:R-:W-:Y:S01]  /*4ef0*/  LEA.HI R218, R218, R5, RZ, 0x6 ;  /* 0x00000005dada7211 */ /* 0x000fe200078f30ff */
[----:B------:R-:W-:Y:S01]  /*4f00*/  IMAD.MOV.U32 R133, RZ, RZ, R132 ;  /* 0x000000ffff857224 */ /* 0x000fe200078e0084 */
[----:B------:R-:W-:Y:S01]  /*4f10*/  SEL R134, R134, 0xffffffe0, !P0 ;  /* 0xffffffe086867807 */ /* 0x000fe20004000000 */
[----:B------:R-:W-:Y:S01]  /*4f20*/  IMAD.MOV.U32 R217, RZ, RZ, RZ ;  /* 0x000000ffffd97224 */ /* 0x000fe200078e00ff */
[----:B------:R-:W-:Y:S01]  /*4f30*/  LEA.HI.SX32 R218, R218, 0xfffffffe, 0x1a ;  /* 0xfffffffedada7811 */ /* 0x000fe200078fd2ff */
[----:B------:R-:W-:-:S02]  /*4f40*/  UMOV UR5, 0x1 ;  /* 0x0000000100057882 */ /* 0x000fc40000000000 */
.L_x_772:
        /* <DEDUP_REMOVED lines=18> */
[----:B-1----:R-:W-:Y:S01]  /*5070*/  IMAD.WIDE.U32 R6, R200, c[0x0][0x208], RZ ;  /* 0x00008200c8067a25 */ /* 0x002fe200078e00ff */
[----:B------:R-:W-:Y:S02]  /*5080*/  SHF.R.S32.HI R5, RZ, 0x1f, R199 ;  /* 0x0000001fff057819 */ /* 0x000fe400000114c7 */
[----:B------:R-:W-:Y:S01]  /*5090*/  SEL R4, RZ, 0x10, P5 ;  /* 0x00000010ff047807 */ /* 0x000fe20002800000 */
[----:B------:R-:W-:Y:S02]  /*50a0*/  IMAD R2, R2, c[0x0][0x208], RZ ;  /* 0x0000820002027a24 */ /* 0x000fe400078e02ff */
[----:B------:R-:W-:Y:S01]  /*50b0*/  IMAD R5, R5, c[0x0][0x218], RZ ;  /* 0x0000860005057a24 */ /* 0x000fe200078e02ff */
[----:B------:R-:W-:Y:S01]  /*50c0*/  ISETP.NE.U32.AND P2, PT, R4, RZ, PT ;  /* 0x000000ff0400720c */ /* 0x000fe20003f45070 */
[----:B------:R-:W-:Y:S02]  /*50d0*/  IMAD R2, R200, c[0x0][0x20c], R2 ;  /* 0x00008300c8027a24 */ /* 0x000fe400078e0202 */
[----:B------:R-:W-:Y:S02]  /*50e0*/  IMAD R5, R199, c[0x0][0x21c], R5 ;  /* 0x00008700c7057a24 */ /* 0x000fe400078e0205 */
[----:B------:R-:W-:Y:S04]  /*50f0*/  IMAD.IADD R7, R7, 0x1, R2 ;  /* 0x0000000107077824 */ /* 0x000fe800078e0202 */
[----:B------:R-:W-:Y:S05]  /*5100*/  IMAD.WIDE.U32 R6, R199, c[0x0][0x218], R6 ;  /* 0x00008600c7067a25 */ /* 0x000fea00078e0006 */
[----:B------:R-:W-:Y:S04]  /*5110*/  IADD3 R3, P0, R208, R6, RZ ;  /* 0x00000006d0037210 */ /* 0x000fe80007f1e0ff */
[----:B------:R-:W-:Y:S02]  /*5120*/  IADD3.X R2, R196, R7, R5, P0, !PT ;  /* 0x00000007c4027210 */ /* 0x000fe400007fe405 */
[C---:B------:R-:W-:Y:S02]  /*5130*/  LEA R14, P0, R3.reuse, c[0x0][0x1f8], 0x1 ;  /* 0x00007e00030e7a11 */ /* 0x040fe400078008ff */
[----:B------:R-:W-:Y:S02]  /*5140*/  IADD3 R5, -R4, 0x10, RZ ;  /* 0x0000001004057810 */ /* 0x000fe40007ffe1ff */
[----:B------:R-:W-:Y:S01]  /*5150*/  LEA.HI.X R10, R3, c[0x0][0x1fc], R2, 0x1, P0 ;  /* 0x00007f00030a7a11 */ /* 0x000fe200000f0c02 */
[----:B------:R-:W1:Y:S01]  /*5160*/  SHFL.IDX PT, R7, R14, 0x1, 0x181f ;  /* 0x00381f000e077f89 */ /* 0x000e6200000e0000 */
[----:B------:R-:W-:Y:S02]  /*5170*/  SEL R3, RZ, 0x10, P4 ;  /* 0x00000010ff037807 */ /* 0x000fe40002000000 */
[----:B------:R-:W-:Y:S01]  /*5180*/  LOP3.LUT R5, R5, 0xf, RZ, 0xc0, !PT ;  /* 0x0000000f05057812 */ /* 0x000fe200078ec0ff */
[----:B------:R-:W5:Y:S01]  /*5190*/  SHFL.IDX PT, R9, R10, 0x1, 0x181f ;  /* 0x00381f000a097f89 */ /* 0x000f6200000e0000 */
[----:B------:R-:W-:Y:S02]  /*51a0*/  SEL R2, RZ, 0x10, P6 ;  /* 0x00000010ff027807 */ /* 0x000fe40003000000 */
[----:B------:R-:W-:Y:S01]  /*51b0*/  IADD3 R6, -R3, 0x10, RZ ;  /* 0x0000001003067810 */ /* 0x000fe20007ffe1ff */
[----:B------:R2:W4:Y:S03]  /*51c0*/  SHFL.IDX PT, R8, R14, RZ, 0x181f ;  /* 0x00181fff0e087589 */ /* 0x00052600000e0000 */
[----:B------:R-:W-:Y:S01]  /*51d0*/  LOP3.LUT R6, R6, 0xf, RZ, 0xc0, !PT ;  /* 0x0000000f06067812 */ /* 0x000fe200078ec0ff */
[----:B------:R-:W3:Y:S01]  /*51e0*/  SHFL.IDX PT, R11, R10, RZ, 0x181f ;  /* 0x00181fff0a0b7589 */ /* 0x000ee200000e0000 */
[----:B-1----:R-:W-:Y:S02]  /*51f0*/  IADD3 R12, P1, P0, R5, R7, R212 ;  /* 0x00000007050c7210 */ /* 0x002fe4000783e0d4 */
[----:B------:R-:W-:Y:S02]  /*5200*/  IADD3 R5, -R2, 0x10, RZ ;  /* 0x0000001002057810 */ /* 0x000fe40007ffe1ff */
[----:B-----5:R-:W-:Y:S02]  /*5210*/  IADD3.X R13, RZ, R9, R213, P1, P0 ;  /* 0x00000009ff0d7210 */ /* 0x020fe40000fe04d5 */
[----:B--2---:R-:W-:Y:S02]  /*5220*/  IADD3 R14, P1, P0, R6, R7, R215 ;  /* 0x00000007060e7210 */ /* 0x004fe4000783e0d7 */
[----:B------:R-:W-:Y:S01]  /*5230*/  LOP3.LUT R6, R5, 0xf, RZ, 0xc0, !PT ;  /* 0x0000000f05067812 */ /* 0x000fe200078ec0ff */
[----:B------:R-:W-:Y:S01]  /*5240*/  IMAD R5, R217, 0x6000, R198 ;  /* 0x00006000d9057824 */ /* 0x000fe200078e02c6 */
[----:B------:R-:W-:Y:S02]  /*5250*/  IADD3.X R15, RZ, R9, R216, P1, P0 ;  /* 0x00000009ff0f7210 */ /* 0x000fe40000fe04d8 */
[----:B------:R-:W-:Y:S04]  /*5260*/  IADD3 R6, P1, P0, R6, R7, R205 ;  /* 0x0000000706067210 */ /* 0x000fe8000783e0cd */
[----:B------:R-:W-:Y:S02]  /*5270*/  IADD3.X R7, RZ, R9, R214, P1, P0 ;  /* 0x00000009ff077210 */ /* 0x000fe40000fe04d6 */
[----:B----4-:R-:W-:Y:S02]  /*5280*/  IADD3 R18, P1, R212, R8, RZ ;  /* 0x00000008d4127210 */ /* 0x010fe40007f3e0ff */
[C---:B------:R-:W-:Y:S03]  /*5290*/  IADD3 R16, P0, R8.reuse, R215, RZ ;  /* 0x000000d708107210 */ /* 0x040fe60007f1e0ff */
[----:B---3--:R-:W-:Y:S01]  /*52a0*/  IMAD.X R19, R213, 0x1, R11, P1 ;  /* 0x00000001d5137824 */ /* 0x008fe200008e060b */
        /* <DEDUP_REMOVED lines=11> */
.L_x_770:
[C---:B-1-34-:R-:W-:Y:S01]  /*5360*/  HMMA.16816.F32 R4, R136.reuse, R140, RZ ;  /* 0x0000008c8804723c */ /* 0x05afe200000018ff */
[----:B------:R-:W0:Y:S02]  /*5370*/  LDGDEPBAR ;  /* 0x00000000000079af */ /* 0x000e240000000000 */
[----:B------:R-:W-:Y:S02]  /*5380*/  ISETP.GE.AND P0, PT, R218, 0x2, PT ;  /* 0x00000002da00780c */ /* 0x000fe40003f06270 */
[C---:B------:R-:W-:Y:S02]  /*5390*/  IADD3 R191, R187.reuse, R180, RZ ;  /* 0x000000b4bbbf7210 */ /* 0x040fe40007ffe0ff */
[----:B------:R-:W-:Y:S01]  /*53a0*/  IADD3 R2, R187, R132, RZ ;  /* 0x00000084bb027210 */ /* 0x000fe20007ffe0ff */
[C---:B------:R-:W-:Y:S01]  /*53b0*/  HMMA.16816.F32 R8, R136.reuse, R142, RZ ;  /* 0x0000008e8808723c */ /* 0x040fe200000018ff */
[----:B------:R-:W-:Y:S01]  /*53c0*/  LDSM.16.M88.4 R140, [R186] ;  /* 0x00000000ba8c783b */ /* 0x000fe20000000200 */
[C---:B------:R-:W-:Y:S02]  /*53d0*/  ISETP.GE.AND P1, PT, R217.reuse, 0x1, PT ;  /* 0x00000001d900780c */ /* 0x040fe40003f26270 */
[----:B------:R-:W-:Y:S02]  /*53e0*/  IADD3 R3, R134, R180, R187 ;  /* 0x000000b486037210 */ /* 0x000fe40007ffe0bb */
[----:B------:R-:W-:Y:S02]  /*53f0*/  IADD3 R217, R217, 0x1, RZ ;  /* 0x00000001d9d97810 */ /* 0x000fe40007ffe0ff */
[C---:B------:R-:W-:Y:S01]  /*5400*/  HMMA.16816.F32 R12, R136.reuse, R144, RZ ;  /* 0x00000090880c723c */ /* 0x040fe200000018ff */
[----:B------:R-:W-:Y:S03]  /*5410*/  LDSM.16.M88.4 R176, [R191+0xe100] ;  /* 0x00e10000bfb0783b */ /* 0x000fe60000000200 */
[----:B------:R-:W-:Y:S04]  /*5420*/  SEL R217, R217, RZ, !P1 ;  /* 0x000000ffd9d97207 */ /* 0x000fe80004800000 */
        /* <DEDUP_REMOVED lines=249> */
[C---:B------:R-:W-:Y:S01]  /*63c0*/  FADD.FTZ R4, -R132.reuse, R133 ;  /* 0x0000008584047221 */ /* 0x040fe20000010100 */
        /* <DEDUP_REMOVED lines=282> */
[----:B------:R-:W-:Y:S02]  /*7570*/  F2FP.PACK_AB R100, R228, R225 ;  /* 0x000000e1e464723e */ /* 0x000fe400000000ff */
[----:B----4-:R-:W-:Y:S03]  /*7580*/  F2FP.PACK_AB R101, R224, R223 ;  /* 0x000000dfe065723e */ /* 0x010fe600000000ff */
[----:B--2---:R-:W-:Y:S01]  /*7590*/  F2FP.PACK_AB R102, R227, R226 ;  /* 0x000000e2e366723e */ /* 0x004fe200000000ff */
[----:B------:R-:W-:Y:S01]  /*75a0*/  FADD.FTZ R223, R223, R222 ;  /* 0x000000dedfdf7221 */ /* 0x000fe20000010000 */
[----:B------:R-:W-:Y:S03]  /*75b0*/  F2FP.PACK_AB R103, R230, R229 ;  /* 0x000000e5e667723e */ /* 0x000fe600000000ff */
[----:B------:R-:W-:Y:S04]  /*75c0*/  FADD.FTZ R224, R224, R223 ;  /* 0x000000dfe0e07221 */ /* 0x000fe80000010000 */
[C---:B-1----:R-:W-:Y:S03]  /*75d0*/  HMMA.16816.F32 R4, R100.reuse, R108, R4 ;  /* 0x0000006c6404723c */ /* 0x042fe60000001804 */
[----:B------:R-:W-:Y:S04]  /*75e0*/  FADD.FTZ R229, R229, R224 ;  /* 0x000000e0e5e57221 */ /* 0x000fe80000010000 */
[----:B------:R-:W-:Y:S01]  /*75f0*/  FADD.FTZ R230, R230, R229 ;  /* 0x000000e5e6e67221 */ /* 0x000fe20000010000 */
[C---:B------:R-:W-:Y:S01]  /*7600*/  HMMA.16816.F32 R8, R100.reuse, R110, R8 ;  /* 0x0000006e6408723c */ /* 0x040fe20000001808 */
[----:B------:R-:W1:Y:S03]  /*7610*/  LDSM.16.MT88.4 R108, [R135+UR4+0x3100] ;  /* 0x00310004876c783b */ /* 0x000e660008004200 */
[----:B------:R-:W-:Y:S04]  /*7620*/  FADD.FTZ R233, R233, R230 ;  /* 0x000000e6e9e97221 */ /* 0x000fe80000010000 */
[C---:B------:R-:W-:Y:S04]  /*7630*/  HMMA.16816.F32 R12, R100.reuse, R120, R12 ;  /* 0x00000078640c723c */ /* 0x040fe8000000180c */
[----:B------:R-:W-:Y:S04]  /*7640*/  FADD.FTZ R234, R234, R233 ;  /* 0x000000e9eaea7221 */ /* 0x000fe80000010000 */
[C---:B------:R-:W-:Y:S04]  /*7650*/  HMMA.16816.F32 R16, R100.reuse, R122, R16 ;  /* 0x0000007a6410723c */ /* 0x040fe80000001810 */
[----:B------:R-:W-:Y:S04]  /*7660*/  FADD.FTZ R219, R237, R234 ;  /* 0x000000eaeddb7221 */ /* 0x000fe80000010000 */
[C---:B-----5:R-:W-:Y:S04]  /*7670*/  HMMA.16816.F32 R20, R100.reuse, R112, R20 ;  /* 0x000000706414723c */ /* 0x060fe80000001814 */
[----:B------:R-:W-:Y:S04]  /*7680*/  FADD.FTZ R219, R238, R219 ;  /* 0x000000dbeedb7221 */ /* 0x000fe80000010000 */
        /* <DEDUP_REMOVED lines=53> */
[C---:B--2---:R-:W-:Y:S04]  /*79e0*/  HMMA.16816.F32 R92, R136.reuse, R140, R92 ;  /* 0x0000008c885c723c */ /* 0x044fe8000000185c */
[----:B------:R-:W-:Y:S04]  /*79f0*/  FADD.FTZ R0, R226, R33 ;  /* 0x00000021e2007221 */ /* 0x000fe80000010000 */
[----:B------:R-:W-:Y:S01]  /*7a00*/  FADD.FTZ R0, R227, R0 ;  /* 0x00000000e3007221 */ /* 0x000fe20000010000 */
[----:B------:R-:W-:Y:S03]  /*7a10*/  HMMA.16816.F32 R96, R136, R142, R96 ;  /* 0x0000008e8860723c */ /* 0x000fe60000001860 */
[----:B------:R-:W-:Y:S04]  /*7a20*/  FADD.FTZ R231, R231, R0 ;  /* 0x00000000e7e77221 */ /* 0x000fe80000010000 */
[----:B------:R-:W-:Y:S05]  /*7a30*/  FADD.FTZ R232, R232, R231 ;  /* 0x000000e7e8e87221 */ /* 0x000fea0000010000 */
[----:B------:R-:W-:Y:S04]  /*7a40*/  FADD.FTZ R221, R235, R232 ;  /* 0x000000e8ebdd7221 */ /* 0x000fe80000010000 */
[----:B------:R-:W-:Y:S01]  /*7a50*/  FADD.FTZ R221, R236, R221 ;  /* 0x000000ddecdd7221 */ /* 0x000fe20000010000 */
[----:B------:R-:W-:-:S05]  /*7a60*/  @!P0 BRA `(.L_x_771) ;  /* 0x000003f000008947 */ /* 0x000fca0003800000 */
[----:B------:R-:W-:Y:S01]  /*7a70*/  ISETP.NE.AND P2, PT, R194, 0x1, PT ;  /* 0x00000001c200780c */ /* 0x000fe20003f45270 */
[----:B------:R-:W-:Y:S01]  /*7a80*/  IMAD R5, R218, 0x40, R203 ;  /* 0x00000040da057824 */ /* 0x000fe200078e02cb */
[----:B------:R-:W-:Y:S01]  /*7a90*/  SEL R4, RZ, 0x10, P5 ;  /* 0x00000010ff047807 */ /* 0x000fe20002800000 */
[----:B------:R-:W-:Y:S03]  /*7aa0*/  IMAD.MOV.U32 R199, RZ, RZ, RZ ;  /* 0x000000ffffc77224 */ /* 0x000fe600078e00ff */
[----:B------:R-:W-:Y:S05]  /*7ab0*/  IADD3 R200, R5, -0x80, R202 ;  /* 0xffffff8005c87810 */ /* 0x000fea0007ffe0ca */
[----:B------:R-:W-:Y:S02]  /*7ac0*/  IMAD.MOV.U32 R0, RZ, RZ, R200 ;  /* 0x000000ffff007224 */ /* 0x000fe400078e00c8 */
[----:B------:R-:W-:Y:S05]  /*7ad0*/  @P2 IMAD.HI.U32 R2, R200, c[0x0][0x2bc], RZ ;  /* 0x0000af00c8022a27 */ /* 0x000fea00078e00ff */
[----:B------:R-:W-:Y:S02]  /*7ae0*/  @P2 SHF.R.U32.HI R0, RZ, c[0x0][0x2c0], R2 ;  /* 0x0000b000ff002a19 */ /* 0x000fe40000011602 */
[----:B------:R-:W-:Y:S02]  /*7af0*/  ISETP.NE.U32.AND P2, PT, R4, RZ, PT ;  /* 0x000000ff0400720c */ /* 0x000fe40003f45070 */
[C---:B------:R-:W-:Y:S04]  /*7b00*/  @!P3 IADD3 R5, P0, R0.reuse, R206, RZ ;  /* 0x000000ce0005b210 */ /* 0x040fe80007f1e0ff */
[----:B------:R-:W-:Y:S02]  /*7b10*/  @!P3 LEA.HI.X.SX32 R2, R0, R193, 0x1, P0 ;  /* 0x000000c10002b211 */ /* 0x000fe400000f0eff */
[C---:B------:R-:W-:Y:S04]  /*7b20*/  @!P3 LEA R8, P0, R5.reuse, c[0x0][0x2a0], 0x2 ;  /* 0x0000a8000508ba11 */ /* 0x040fe800078010ff */
[----:B------:R-:W-:Y:S01]  /*7b30*/  @!P3 LEA.HI.X R9, R5, c[0x0][0x2a4], R2, 0x2, P0 ;  /* 0x0000a9000509ba11 */ /* 0x000fe200000f1402 */
[----:B------:R-:W-:Y:S01]  /*7b40*/  IMAD.MOV R5, RZ, RZ, -R0 ;  /* 0x000000ffff057224 */ /* 0x000fe200078e0a00 */
[----:B------:R-:W-:Y:S03]  /*7b50*/  SEL R2, RZ, 0x10, P4 ;  /* 0x00000010ff027807 */ /* 0x000fe60002000000 */
[----:B------:R-:W2:Y:S01]  /*7b60*/  @!P3 LDG.E R199, [R8.64] ;  /* 0x0000000608c7b981 */ /* 0x000ea2000c1e1900 */
[----:B------:R-:W-:Y:S04]  /*7b70*/  IMAD R200, R5, c[0x0][0x2b8], R200 ;  /* 0x0000ae0005c87a24 */ /* 0x000fe800078e02c8 */
[----:B------:R-:W-:Y:S01]  /*7b80*/  IMAD.WIDE.U32 R6, R200, c[0x0][0x1e0], RZ ;  /* 0x00007800c8067a25 */ /* 0x000fe200078e00ff */
[----:B------:R-:W-:Y:S05]  /*7b90*/  SHF.R.S32.HI R0, RZ, 0x1f, R200 ;  /* 0x0000001fff007819 */ /* 0x000fea00000114c8 */
[----:B------:R-:W-:Y:S04]  /*7ba0*/  IMAD R0, R0, c[0x0][0x1e0], RZ ;  /* 0x0000780000007a24 */ /* 0x000fe800078e02ff */
[----:B------:R-:W-:Y:S04]  /*7bb0*/  IMAD R0, R200, c[0x0][0x1e4], R0 ;  /* 0x00007900c8007a24 */ /* 0x000fe800078e0200 */
[----:B------:R-:W-:Y:S01]  /*7bc0*/  IMAD.IADD R7, R7, 0x1, R0 ;  /* 0x0000000107077824 */ /* 0x000fe200078e0200 */
[----:B--2---:R-:W-:Y:S03]  /*7bd0*/  SHF.R.S32.HI R0, RZ, 0x1f, R199 ;  /* 0x0000001fff007819 */ /* 0x004fe600000114c7 */
[C---:B------:R-:W-:Y:S04]  /*7be0*/  IMAD.WIDE.U32 R6, R199.reuse, c[0x0][0x1f0], R6 ;  /* 0x00007c00c7067a25 */ /* 0x040fe800078e0006 */
[----:B------:R-:W-:Y:S01]  /*7bf0*/  IMAD R0, R0, c[0x0][0x1f0], RZ ;  /* 0x00007c0000007a24 */ /* 0x000fe200078e02ff */
[----:B------:R-:W-:Y:S02]  /*7c00*/  IADD3 R5, P0, R210, R6, RZ ;  /* 0x00000006d2057210 */ /* 0x000fe40007f1e0ff */
[----:B------:R-:W-:Y:S01]  /*7c10*/  IADD3 R6, -R2, 0x10, RZ ;  /* 0x0000001002067810 */ /* 0x000fe20007ffe1ff */
[----:B------:R-:W-:Y:S03]  /*7c20*/  IMAD R0, R199, c[0x0][0x1f4], R0 ;  /* 0x00007d00c7007a24 */ /* 0x000fe600078e0200 */
[----:B------:R-:W-:Y:S02]  /*7c30*/  LOP3.LUT R6, R6, 0xf, RZ, 0xc0, !PT ;  /* 0x0000000f06067812 */ /* 0x000fe400078ec0ff */
[----:B------:R-:W-:Y:S02]  /*7c40*/  IADD3.X R0, R195, R7, R0, P0, !PT ;  /* 0x00000007c3007210 */ /* 0x000fe400007fe400 */
[C---:B------:R-:W-:Y:S04]  /*7c50*/  LEA R14, P0, R5.reuse, c[0x0][0x1c8], 0x1 ;  /* 0x00007200050e7a11 */ /* 0x040fe800078008ff */
[----:B------:R-:W-:Y:S01]  /*7c60*/  LEA.HI.X R10, R5, c[0x0][0x1cc], R0, 0x1, P0 ;  /* 0x00007300050a7a11 */ /* 0x000fe200000f0c00 */
[----:B------:R-:W1:Y:S01]  /*7c70*/  SHFL.IDX PT, R7, R14, 0x1, 0x181f ;  /* 0x00381f000e077f89 */ /* 0x000e6200000e0000 */
[----:B------:R-:W-:Y:S02]  /*7c80*/  SEL R0, RZ, 0x10, P6 ;  /* 0x00000010ff007807 */ /* 0x000fe40003000000 */
[----:B------:R-:W-:Y:S01]  /*7c90*/  IADD3 R5, -R4, 0x10, RZ ;  /* 0x0000001004057810 */ /* 0x000fe20007ffe1ff */
[----:B------:R-:W2:Y:S03]  /*7ca0*/  SHFL.IDX PT, R9, R10, 0x1, 0x181f ;  /* 0x00381f000a097f89 */ /* 0x000ea600000e0000 */
[----:B------:R-:W-:Y:S01]  /*7cb0*/  LOP3.LUT R5, R5, 0xf, RZ, 0xc0, !PT ;  /* 0x0000000f05057812 */ /* 0x000fe200078ec0ff */
[----:B------:R3:W4:Y:S04]  /*7cc0*/  SHFL.IDX PT, R8, R14, RZ, 0x181f ;  /* 0x00181fff0e087589 */ /* 0x00072800000e0000 */
[----:B------:R-:W5:Y:S01]  /*7cd0*/  SHFL.IDX PT, R11, R10, RZ, 0x181f ;  /* 0x00181fff0a0b7589 */ /* 0x000f6200000e0000 */
[----:B-1----:R-:W-:Y:S02]  /*7ce0*/  IADD3 R12, P1, P0, R5, R7, R212 ;  /* 0x00000007050c7210 */ /* 0x002fe4000783e0d4 */
[----:B------:R-:W-:Y:S02]  /*7cf0*/  IADD3 R5, -R0, 0x10, RZ ;  /* 0x0000001000057810 */ /* 0x000fe40007ffe1ff */
[----:B--2---:R-:W-:Y:S02]  /*7d00*/  IADD3.X R13, RZ, R9, R213, P1, P0 ;  /* 0x00000009ff0d7210 */ /* 0x004fe40000fe04d5 */
[----:B---3--:R-:W-:Y:S02]  /*7d10*/  IADD3 R14, P1, P0, R6, R7, R215 ;  /* 0x00000007060e7210 */ /* 0x008fe4000783e0d7 */
[----:B------:R-:W-:Y:S01]  /*7d20*/  LOP3.LUT R6, R5, 0xf, RZ, 0xc0, !PT ;  /* 0x0000000f05067812 */ /* 0x000fe200078ec0ff */
[----:B------:R-:W-:Y:S01]  /*7d30*/  IMAD R5, R217, 0x3000, R201 ;  /* 0x00003000d9057824 */ /* 0x000fe200078e02c9 */
[----:B------:R-:W-:Y:S02]  /*7d40*/  IADD3.X R15, RZ, R9, R216, P1, P0 ;  /* 0x00000009ff0f7210 */ /* 0x000fe40000fe04d8 */
[----:B------:R-:W-:Y:S01]  /*7d50*/  IADD3 R16, P1, P0, R6, R7, R205 ;  /* 0x0000000706107210 */ /* 0x000fe2000783e0cd */
[----:B------:R-:W-:Y:S03]  /*7d60*/  IMAD.SHL.U32 R7, R5, 0x2, RZ ;  /* 0x0000000205077824 */ /* 0x000fe600078e00ff */
[----:B------:R-:W-:Y:S02]  /*7d70*/  IADD3.X R17, RZ, R9, R214, P1, P0 ;  /* 0x00000009ff117210 */ /* 0x000fe40000fe04d6 */
[----:B----4-:R-:W-:Y:S02]  /*7d80*/  IADD3 R20, P1, R212, R8, RZ ;  /* 0x00000008d4147210 */ /* 0x010fe40007f3e0ff */
[----:B------:R-:W-:Y:S03]  /*7d90*/  IADD3 R18, P0, R8, R215, RZ ;  /* 0x000000d708127210 */ /* 0x000fe60007f1e0ff */
[----:B-----5:R-:W-:Y:S01]  /*7da0*/  IMAD.X R21, R213, 0x1, R11, P1 ;  /* 0x00000001d5157824 */ /* 0x020fe200008e060b */
        /* <DEDUP_REMOVED lines=11> */
.L_x_771:
        /* <DEDUP_REMOVED lines=9> */
.L_x_769:
[----:B------:R-:W2:Y:S01]  /*7ef0*/  SHFL.BFLY PT, R0, R219, 0x2, 0x1f ;  /* 0x0c401f00db007f89 */ /* 0x000ea200000e0000 */
[----:B------:R-:W-:-:S02]  /*7f00*/  MOV R2, RZ ;  /* 0x000000ff00027202 */ /* 0x000fc40000000f00 */
[----:B------:R-:W-:Y:S01]  /*7f10*/  MOV R4, RZ ;  /* 0x000000ff00047202 */ /* 0x000fe20000000f00 */
[----:B------:R-:W3:Y:S01]  /*7f20*/  SHFL.BFLY PT, R6, R221, 0x2, 0x1f ;  /* 0x0c401f00dd067f89 */ /* 0x000ee200000e0000 */
[----:B------:R-:W-:Y:S01]  /*7f30*/  PLOP3.LUT P2, PT, PT, PT, PT, 0x8, 0x0 ;  /* 0x000000000000781c */ /* 0x000fe20003f4e170 */
[----:B-12---:R-:W-:Y:S02]  /*7f40*/  FADD.FTZ R7, R0, R219 ;  /* 0x000000db00077221 */ /* 0x006fe40000010000 */
[----:B---3--:R-:W-:-:S03]  /*7f50*/  FADD.FTZ R6, R6, R221 ;  /* 0x000000dd06067221 */ /* 0x008fc60000010000 */
        /* <DEDUP_REMOVED lines=8> */
[----:B------:R-:W-:Y:S02]  /*7fe0*/  @P0 MOV R9, 0x3f317218 ;  /* 0x3f31721800090802 */ /* 0x000fe40000000f00 */
[----:B------:R-:W-:-:S05]  /*7ff0*/  @P1 MOV R6, 0x3f317218 ;  /* 0x3f31721800061802 */ /* 0x000fca0000000f00 */
[----:B------:R-:W2:Y:S01]  /*8000*/  @P1 MUFU.RCP R4, R5 ;  /* 0x0000000500041308 */ /* 0x000ea20000001000 */
[----:B------:R-:W-:-:S07]  /*8010*/  @P1 FMUL.FTZ R6, R6, c[0x0][0x2d0] ;  /* 0x0000b40006061a20 */ /* 0x000fce0000410000 */
[----:B------:R-:W3:Y:S01]  /*8020*/  @P0 MUFU.LG2 R0, R0 ;  /* 0x0000000000000308 */ /* 0x000ee20000000c00 */
[C---:B-1----:R-:W-:Y:S02]  /*8030*/  FMUL.FTZ R130, R2.reuse, R130 ;  /* 0x0000008202827220 */ /* 0x042fe40000410000 */
[C---:B------:R-:W-:Y:S02]  /*8040*/  FMUL.FTZ R131, R2.reuse, R131 ;  /* 0x0000008302837220 */ /* 0x040fe40000410000 */
[C---:B------:R-:W-:Y:S02]  /*8050*/  FMUL.FTZ R126, R2.reuse, R126 ;  /* 0x0000007e027e7220 */ /* 0x040fe40000410000 */
[----:B------:R-:W-:Y:S01]  /*8060*/  FMUL.FTZ R127, R2, R127 ;  /* 0x0000007f027f7220 */ /* 0x000fe20000410000 */
[----:B------:R-:W1:Y:S01]  /*8070*/  @P1 MUFU.LG2 R5, R5 ;  /* 0x0000000500051308 */ /* 0x000e620000000c00 */
[C---:B--2---:R-:W-:Y:S02]  /*8080*/  FMUL.FTZ R128, R4.reuse, R128 ;  /* 0x0000008004807220 */ /* 0x044fe40000410000 */
[----:B------:R-:W-:-:S02]  /*8090*/  FMUL.FTZ R129, R4, R129 ;  /* 0x0000008104817220 */ /* 0x000fc40000410000 */
[C---:B------:R-:W-:Y:S02]  /*80a0*/  FMUL.FTZ R124, R4.reuse, R124 ;  /* 0x0000007c047c7220 */ /* 0x040fe40000410000 */
[----:B------:R-:W-:Y:S02]  /*80b0*/  FMUL.FTZ R125, R4, R125 ;  /* 0x0000007d047d7220 */ /* 0x000fe40000410000 */
[----:B---3--:R-:W-:Y:S02]  /*80c0*/  @P0 FMUL.FTZ R8, R0, 0.69314718246459960938 ;  /* 0x3f31721800080820 */ /* 0x008fe40000410000 */
[----:B------:R-:W-:Y:S02]  /*80d0*/  @P0 FMUL.FTZ R0, R9, c[0x0][0x2d0] ;  /* 0x0000b40009000a20 */ /* 0x000fe40000410000 */
        /* <DEDUP_REMOVED lines=44> */
[----:B------:R-:W-:Y:S01]  /*83a0*/  FMUL.FTZ R97, R4, R97 ;  /* 0x0000006104617220 */ /* 0x000fe20000410000 */
[----:B------:R-:W-:Y:S01]  /*83b0*/  MOV R4, 0xff800000 ;  /* 0xff80000000047802 */ /* 0x000fe20000000f00 */
        /* <DEDUP_REMOVED lines=43> */
[----:B------:R-:W-:Y:S02]  /*8670*/  FMUL.FTZ R99, R2, R99 ;  /* 0x0000006302637220 */ /* 0x000fe40000410000 */
[----:B------:R-:W-:Y:S02]  /*8680*/  @P1 FFMA.FTZ R4, R6, R132, R5 ;  /* 0x0000008406041223 */ /* 0x000fe40000010005 */
[----:B------:R-:W-:Y:S02]  /*8690*/  @P0 FFMA.FTZ R7, R0, R3, R8 ;  /* 0x0000000300070223 */ /* 0x000fe40000010008 */
.L_x_759:
[----:B------:R-:W-:Y:S01]  /*86a0*/  SHF.R.S32.HI R0, RZ, 0x1f, R197 ;  /* 0x0000001fff007819 */ /* 0x000fe200000114c5 */
[----:B------:R-:W-:Y:S05]  /*86b0*/  @P2 BRA `(.L_x_773) ;  /* 0x0000168000002947 */ /* 0x000fea0003800000 */
[----:B------:R-:W2:Y:S01]  /*86c0*/  S2R R2, SR_TID.X ;  /* 0x0000000000027919 */ /* 0x000ea20000002100 */
[----:B------:R-:W-:-:S02]  /*86d0*/  F2FP.PACK_AB R128, R129, R128 ;  /* 0x000000808180723e */ /* 0x000fc400000000ff */
[----:B------:R-:W-:Y:S01]  /*86e0*/  F2FP.PACK_AB R130, R131, R130 ;  /* 0x000000828382723e */ /* 0x000fe200000000ff */
[----:B------:R-:W-:Y:S01]  /*86f0*/  BAR.SYNC.DEFER_BLOCKING 0x1, 0x100 ;  /* 0x0044000000007b1d */ /* 0x000fe20000010000 */
        /* <DEDUP_REMOVED lines=10> */
[----:B--2---:R-:W-:-:S02]  /*87a0*/  SHF.R.S32.HI R3, RZ, 0x1f, R2 ;  /* 0x0000001fff037819 */ /* 0x004fc40000011402 */
[----:B------:R-:W-:Y:S02]  /*87b0*/  F2FP.PACK_AB R104, R105, R104 ;  /* 0x000000686968723e */ /* 0x000fe400000000ff */
[----:B------:R-:W-:Y:S02]  /*87c0*/  LEA.HI R5, R3, R2, RZ, 0x2 ;  /* 0x0000000203057211 */ /* 0x000fe400078f10ff */
[----:B------:R-:W-:Y:S02]  /*87d0*/  F2FP.PACK_AB R106, R107, R106 ;  /* 0x0000006a6b6a723e */ /* 0x000fe400000000ff */
[--C-:B------:R-:W-:Y:S02]  /*87e0*/  SHF.R.S32.HI R9, RZ, 0x2, R5.reuse ;  /* 0x00000002ff097819 */ /* 0x100fe40000011405 */
[----:B------:R-:W-:Y:S02]  /*87f0*/  SHF.R.S32.HI R6, RZ, 0x1f, R5 ;  /* 0x0000001fff067819 */ /* 0x000fe40000011405 */
[----:B------:R-:W-:-:S02]  /*8800*/  LOP3.LUT R5, R5, 0xfffffffc, RZ, 0xc0, !PT ;  /* 0xfffffffc05057812 */ /* 0x000fc400078ec0ff */
[----:B------:R-:W-:Y:S02]  /*8810*/  LEA.HI R6, R6, R9, RZ, 0x3 ;  /* 0x0000000906067211 */ /* 0x000fe400078f18ff */
[----:B------:R-:W-:Y:S01]  /*8820*/  F2FP.PACK_AB R100, R101, R100 ;  /* 0x000000646564723e */ /* 0x000fe200000000ff */
[----:B------:R-:W-:Y:S01]  /*8830*/  IMAD.IADD R5, R2, 0x1, -R5 ;  /* 0x0000000102057824 */ /* 0x000fe200078e0a05 */
[----:B------:R-:W-:Y:S02]  /*8840*/  LOP3.LUT R6, R6, 0xfffffff8, RZ, 0xc0, !PT ;  /* 0xfffffff806067812 */ /* 0x000fe400078ec0ff */
[----:B------:R-:W-:Y:S02]  /*8850*/  F2FP.PACK_AB R102, R103, R102 ;  /* 0x000000666766723e */ /* 0x000fe400000000ff */
[----:B------:R-:W-:Y:S01]  /*8860*/  F2FP.PACK_AB R36, R37, R36 ;  /* 0x000000242524723e */ /* 0x000fe200000000ff */
[----:B------:R-:W-:Y:S01]  /*8870*/  IMAD.IADD R9, R9, 0x1, -R6 ;  /* 0x0000000109097824 */ /* 0x000fe200078e0a06 */
[----:B------:R-:W-:-:S02]  /*8880*/  LEA.HI R6, R3, R2, RZ, 0x5 ;  /* 0x0000000203067211 */ /* 0x000fc400078f28ff */
[----:B------:R-:W-:Y:S01]  /*8890*/  F2FP.PACK_AB R38, R39, R38 ;  /* 0x000000262726723e */ /* 0x000fe200000000ff */
[C---:B------:R-:W-:Y:S01]  /*88a0*/  IMAD.SHL.U32 R10, R9.reuse, 0x40, RZ ;  /* 0x00000040090a7824 */ /* 0x040fe200078e00ff */
[----:B------:R-:W-:Y:S02]  /*88b0*/  SHF.R.S32.HI R8, RZ, 0x5, R6 ;  /* 0x00000005ff087819 */ /* 0x000fe40000011406 */
[----:B------:R-:W-:Y:S02]  /*88c0*/  LOP3.LUT R12, R9, 0x1, RZ, 0xc0, !PT ;  /* 0x00000001090c7812 */ /* 0x000fe400078ec0ff */
[----:B------:R-:W-:Y:S01]  /*88d0*/  LOP3.LUT R10, R10, 0x1c0, RZ, 0xc0, !PT ;  /* 0x000001c00a0a7812 */ /* 0x000fe200078ec0ff */
[----:B------:R-:W-:Y:S01]  /*88e0*/  IMAD R11, R8, 0x200, R5 ;  /* 0x00000200080b7824 */ /* 0x000fe200078e0205 */
[----:B------:R-:W-:Y:S02]  /*88f0*/  ISETP.NE.U32.AND P0, PT, R12, 0x1, PT ;  /* 0x000000010c00780c */ /* 0x000fe40003f05070 */
[----:B------:R-:W-:-:S02]  /*8900*/  LEA.HI R10, R10, R10, RZ, 0x1d ;  /* 0x0000000a0a0a7211 */ /* 0x000fc400078fe8ff */
[----:B------:R-:W-:Y:S01]  /*8910*/  R2P PR, R9, 0x6 ;  /* 0x0000000609007804 */ /* 0x000fe20000000000 */
[----:B------:R-:W-:Y:S01]  /*8920*/  IMAD.MOV.U32 R9, RZ, RZ, 0x20 ;  /* 0x00000020ff097424 */ /* 0x000fe200078e00ff */
[----:B------:R-:W-:Y:S01]  /*8930*/  F2FP.PACK_AB R40, R41, R40 ;  /* 0x000000282928723e */ /* 0x000fe200000000ff */
[----:B------:R-:W-:Y:S01]  /*8940*/  IMAD.U32 R10, R11, 0x2, R10 ;  /* 0x000000020b0a7824 */ /* 0x000fe200078e000a */
[----:B------:R-:W-:Y:S02]  /*8950*/  F2FP.PACK_AB R42, R43, R42 ;  /* 0x0000002a2b2a723e */ /* 0x000fe400000000ff */
[----:B------:R-:W-:Y:S01]  /*8960*/  F2FP.PACK_AB R44, R45, R44 ;  /* 0x0000002c2d2c723e */ /* 0x000fe200000000ff */
[----:B------:R-:W-:Y:S01]  /*8970*/  IMAD.SHL.U32 R11, R10, 0x2, RZ ;  /* 0x000000020a0b7824 */ /* 0x000fe200078e00ff */
[----:B------:R-:W-:Y:S02]  /*8980*/  F2FP.PACK_AB R46, R47, R46 ;  /* 0x0000002e2f2e723e */ /* 0x000fe400000000ff */
[----:B------:R-:W-:-:S02]  /*8990*/  F2FP.PACK_AB R48, R49, R48 ;  /* 0x000000303130723e */ /* 0x000fc400000000ff */
[C---:B------:R-:W-:Y:S01]  /*89a0*/  IADD3 R10, R11.reuse, 0x80, RZ ;  /* 0x000000800b0a7810 */ /* 0x040fe20007ffe0ff */
[----:B------:R-:W-:Y:S01]  /*89b0*/  STS [R11+0x80], R128 ;  /* 0x000080800b007388 */ /* 0x000fe20000000800 */
[----:B------:R-:W-:Y:S02]  /*89c0*/  IADD3 R13, R11, 0x70, RZ ;  /* 0x000000700b0d7810 */ /* 0x000fe40007ffe0ff */
[----:B------:R-:W-:Y:S01]  /*89d0*/  @P0 IADD3 R13, R10, 0x10, RZ ;  /* 0x000000100a0d0810 */ /* 0x000fe20007ffe0ff */
[----:B------:R-:W-:Y:S01]  /*89e0*/  STS [R11+0x480], R130 ;  /* 0x000480820b007388 */ /* 0x000fe20000000800 */
[----:B------:R-:W-:Y:S01]  /*89f0*/  SEL R10, R9, 0xffffffe0, !P1 ;  /* 0xffffffe0090a7807 */ /* 0x000fe20004800000 */
[----:B------:R-:W-:Y:S01]  /*8a00*/  IMAD.MOV.U32 R9, RZ, RZ, 0x40 ;  /* 0x00000040ff097424 */ /* 0x000fe200078e00ff */
[----:B------:R-:W-:Y:S01]  /*8a10*/  F2FP.PACK_AB R50, R51, R50 ;  /* 0x000000323332723e */ /* 0x000fe200000000ff */
[----:B------:R-:W-:Y:S01]  /*8a20*/  STS [R13], R124 ;  /* 0x0000007c0d007388 */ /* 0x000fe20000000800 */
[----:B------:R-:W-:Y:S01]  /*8a30*/  F2FP.PACK_AB R52, R53, R52 ;  /* 0x000000343534723e */ /* 0x000fe200000000ff */
[----:B------:R-:W-:Y:S01]  /*8a40*/  IMAD.IADD R15, R11, 0x1, R10 ;  /* 0x000000010b0f7824 */ /* 0x000fe200078e020a */
[----:B------:R-:W-:Y:S01]  /*8a50*/  SEL R12, R9, 0xffffffc0, !P2 ;  /* 0xffffffc0090c7807 */ /* 0x000fe20005000000 */
[----:B------:R-:W-:Y:S01]  /*8a60*/  IMAD.IADD R9, R10, 0x1, R13 ;  /* 0x000000010a097824 */ /* 0x000fe200078e020d */
[----:B------:R-:W-:Y:S01]  /*8a70*/  STS [R13+0x400], R126 ;  /* 0x0004007e0d007388 */ /* 0x000fe20000000800 */
[----:B------:R-:W-:-:S02]  /*8a80*/  F2FP.PACK_AB R54, R55, R54 ;  /* 0x000000363736723e */ /* 0x000fc400000000ff */
[--C-:B------:R-:W-:Y:S01]  /*8a90*/  IMAD.IADD R17, R11, 0x1, R12.reuse ;  /* 0x000000010b117824 */ /* 0x100fe200078e020c */
[----:B------:R-:W-:Y:S01]  /*8aa0*/  STS [R15+0x80], R120 ;  /* 0x000080780f007388 */ /* 0x000fe20000000800 */
[C---:B------:R-:W-:Y:S01]  /*8ab0*/  IMAD.IADD R19, R12.reuse, 0x1, R13 ;  /* 0x000000010c137824 */ /* 0x040fe200078e020d */
[----:B------:R-:W-:Y:S01]  /*8ac0*/  F2FP.PACK_AB R56, R57, R56 ;  /* 0x000000383938723e */ /* 0x000fe200000000ff */
[----:B------:R-:W-:Y:S01]  /*8ad0*/  IMAD.IADD R21, R12, 0x1, R15 ;  /* 0x000000010c157824 */ /* 0x000fe200078e020f */
[----:B------:R-:W-:Y:S01]  /*8ae0*/  STS [R15+0x480], R122 ;  /* 0x0004807a0f007388 */ /* 0x000fe20000000800 */
[----:B------:R-:W-:Y:S01]  /*8af0*/  IMAD.IADD R23, R9, 0x1, R12 ;  /* 0x0000000109177824 */ /* 0x000fe200078e020c */
[----:B------:R-:W-:Y:S02]  /*8b00*/  F2FP.PACK_AB R58, R59, R58 ;  /* 0x0000003a3b3a723e */ /* 0x000fe400000000ff */
        /* <DEDUP_REMOVED lines=31> */
[----:B------:R-:W-:Y:S02]  /*8d00*/  ISETP.NE.U32.AND P1, PT, RZ, c[0x0][0x508], PT ;  /* 0x00014200ff007a0c */ /* 0x000fe40003f25070 */
[----:B------:R-:W-:Y:S01]  /*8d10*/  ISETP.NE.U32.AND P0, PT, RZ, c[0x0][0x500], PT ;  /* 0x00014000ff007a0c */ /* 0x000fe20003f05070 */
[----:B------:R-:W-:Y:S01]  /*8d20*/  STS [R11+0x4480], R38 ;  /* 0x004480260b007388 */ /* 0x000fe20000000800 */
[----:B------:R-:W-:Y:S02]  /*8d30*/  ISETP.NE.AND.EX P1, PT, RZ, c[0x0][0x50c], PT, P1 ;  /* 0x00014300ff007a0c */ /* 0x000fe40003f25310 */
[----:B------:R-:W-:Y:S01]  /*8d40*/  ISETP.NE.AND.EX P0, PT, RZ, c[0x0][0x504], PT, P0 ;  /* 0x00014100ff007a0c */ /* 0x000fe20003f05300 */
        /* <DEDUP_REMOVED lines=18> */
[----:B------:R-:W-:Y:S04]  /*8e70*/  STS [R15+0x8080], R76 ;  /* 0x0080804c0f007388 */ /* 0x000fe80000000800 */
[----:B------:R-:W-:Y:S04]  /*8e80*/  STS [R15+0x8480], R78 ;  /* 0x0084804e0f007388 */ /* 0x000fe80000000800 */
[----:B------:R-:W-:Y:S04]  /*8e90*/  STS [R9+0x8000], R80 ;  /* 0x0080005009007388 */ /* 0x000fe80000000800 */
[----:B------:R4:W-:Y:S01]  /*8ea0*/  STS [R9+0x8400], R82 ;  /* 0x0084005209007388 */ /* 0x0009e20000000800 */
[----:B--2---:R-:W-:-:S03]  /*8eb0*/  IMAD.MOV.U32 R11, RZ, RZ, 0x4 ;  /* 0x00000004ff0b7424 */ /* 0x004fc600078e00ff */
[----:B------:R-:W-:Y:S04]  /*8ec0*/  STS [R17+0x8080], R84 ;  /* 0x0080805411007388 */ /* 0x000fe80000000800 */
[----:B------:R2:W-:Y:S01]  /*8ed0*/  STS [R17+0x8480], R86 ;  /* 0x0084805611007388 */ /* 0x0005e20000000800 */
[----:B---3--:R-:W-:-:S03]  /*8ee0*/  IMAD.WIDE R12, R204, R11, c[0x0][0x500] ;  /* 0x00014000cc0c7625 */ /* 0x008fc600078e020b */
[----:B------:R3:W-:Y:S04]  /*8ef0*/  STS [R19+0x8000], R88 ;  /* 0x0080005813007388 */ /* 0x0007e80000000800 */
[----:B------:R3:W-:Y:S04]  /*8f00*/  STS [R19+0x8400], R90 ;  /* 0x0084005a13007388 */ /* 0x0007e80000000800 */
[----:B------:R3:W-:Y:S04]  /*8f10*/  STS [R21+0x8080], R92 ;  /* 0x0080805c15007388 */ /* 0x0007e80000000800 */
[----:B------:R3:W-:Y:S04]  /*8f20*/  STS [R21+0x8480], R94 ;  /* 0x0084805e15007388 */ /* 0x0007e80000000800 */
[----:B------:R3:W-:Y:S04]  /*8f30*/  STS [R23+0x8000], R96 ;  /* 0x0080006017007388 */ /* 0x0007e80000000800 */
[----:B------:R3:W-:Y:S04]  /*8f40*/  STS [R23+0x8400], R98 ;  /* 0x0084006217007388 */ /* 0x0007e80000000800 */
[----:B------:R-:W-:Y:S01]  /*8f50*/  BAR.SYNC.DEFER_BLOCKING 0x1, 0x100 ;  /* 0x0044000000007b1d */ /* 0x000fe20000010000 */
[----:B----4-:R-:W-:-:S02]  /*8f60*/  IMAD.MOV.U32 R9, RZ, RZ, c[0x0][0x388] ;  /* 0x0000e200ff097624 */ /* 0x010fc400078e00ff */
[----:B------:R-:W-:-:S03]  /*8f70*/  @P1 IMAD.WIDE R10, R204, R11, c[0x0][0x508] ;  /* 0x00014200cc0a1625 */ /* 0x000fc600078e020b */
[----:B--2---:R-:W2:Y:S04]  /*8f80*/  @P0 LDG.E R17, [R12.64] ;  /* 0x000000060c110981 */ /* 0x004ea8000c1e1900 */
[----:B------:R3:W5:Y:S01]  /*8f90*/  @P1 LDG.E R9, [R10.64] ;  /* 0x000000060a091981 */ /* 0x000762000c1e1900 */
[----:B------:R-:W-:Y:S02]  /*8fa0*/  CS2R R14, SRZ ;  /* 0x00000000000e7805 */ /* 0x000fe4000001ff00 */
[--C-:B--2---:R-:W-:Y:S01]  /*8fb0*/  @P0 SHF.R.S32.HI R15, RZ, 0x1f, R17.reuse ;  /* 0x0000001fff0f0819 */ /* 0x104fe20000011411 */
[----:B------:R-:W-:Y:S01]  /*8fc0*/  @P0 IMAD.MOV.U32 R14, RZ, RZ, R17 ;  /* 0x000000ffff0e0224 */ /* 0x000fe200078e0011 */
[----:B------:R-:W-:Y:S05]  /*8fd0*/  @P1 BRA `(.L_x_774) ;  /* 0x0000004000001947 */ /* 0x000fea0003800000 */
[----:B---3--:R-:W-:Y:S05]  /*8fe0*/  @!P0 BRA `(.L_x_774) ;  /* 0x0000003000008947 */ /* 0x008fea0003800000 */
[----:B-----5:R-:W2:Y:S04]  /*8ff0*/  LDG.E R9, [R12.64] ;  /* 0x000000060c097981 */ /* 0x020ea8000c1e1900 */
[----:B------:R-:W2:Y:S02]  /*9000*/  LDG.E R10, [R12.64+0x4] ;  /* 0x000004060c0a7981 */ /* 0x000ea4000c1e1900 */
[----:B--2---:R-:W-:-:S02]  /*9010*/  IADD3 R9, -R9, R10, RZ ;  /* 0x0000000a09097210 */ /* 0x004fc40007ffe1ff */
.L_x_774:
[----:B---3--:R-:W-:Y:S01]  /*9020*/  LOP3.LUT R11, R6, 0xffffffe0, RZ, 0xc0, !PT ;  /* 0xffffffe0060b7812 */ /* 0x008fe200078ec0ff */
[----:B------:R-:W2:Y:S01]  /*9030*/  S2R R55, SR_CTAID.X ;  /* 0x0000000000377919 */ /* 0x000ea20000002500 */
[----:B------:R-:W-:Y:S01]  /*9040*/  SHF.R.S32.HI R13, RZ, 0x1f, R8 ;  /* 0x0000001fff0d7819 */ /* 0x000fe20000011408 */
[----:B------:R-:W-:Y:S01]  /*9050*/  IMAD.MOV.U32 R19, RZ, RZ, R15 ;  /* 0x000000ffff137224 */ /* 0x000fe200078e000f */
[----:B------:R-:W-:Y:S01]  /*9060*/  LEA.HI R12, R5, R5, RZ, 0x1 ;  /* 0x00000005050c7211 */ /* 0x000fe200078f08ff */
[----:B------:R-:W-:Y:S01]  /*9070*/  IMAD.IADD R10, R2, 0x1, -R11 ;  /* 0x00000001020a7824 */ /* 0x000fe200078e0a0b */
[----:B------:R-:W-:Y:S01]  /*9080*/  LEA.HI R13, R13, R8, RZ, 0x3 ;  /* 0x000000080d0d7211 */ /* 0x000fe200078f18ff */
[----:B------:R-:W-:Y:S01]  /*9090*/  BSSY B0, `(.L_x_775) ;  /* 0x0000082000007945 */ /* 0x000fe20003800000 */
[----:B------:R-:W-:-:S02]  /*90a0*/  LOP3.LUT R12, R12, 0x1ffffffe, RZ, 0xc0, !PT ;  /* 0x1ffffffe0c0c7812 */ /* 0x000fc400078ec0ff */
[----:B------:R-:W-:Y:S02]  /*90b0*/  SHF.R.S32.HI R11, RZ, 0x1f, R10 ;  /* 0x0000001fff0b7819 */ /* 0x000fe4000001140a */
[----:B------:R-:W-:Y:S01]  /*90c0*/  LOP3.LUT R13, R13, 0xffffff8, RZ, 0xc0, !PT ;  /* 0x0ffffff80d0d7812 */ /* 0x000fe200078ec0ff */
[----:B------:R-:W-:Y:S01]  /*90d0*/  IMAD.IADD R5, R5, 0x1, -R12 ;  /* 0x0000000105057824 */ /* 0x000fe200078e0a0c */
[----:B------:R-:W-:Y:S01]  /*90e0*/  LEA.HI R6, R11, R10, RZ, 0x2 ;  /* 0x0000000a0b067211 */ /* 0x000fe200078f10ff */
[----:B------:R-:W-:Y:S01]  /*90f0*/  IMAD.MOV.U32 R11, RZ, RZ, c[0x0][0x4e8] ;  /* 0x00013a00ff0b7624 */ /* 0x000fe200078e00ff */
[----:B------:R-:W-:Y:S02]  /*9100*/  IADD3 R8, R8, -R13, RZ ;  /* 0x8000000d08087210 */ /* 0x000fe40007ffe0ff */
[----:B------:R-:W-:Y:S02]  /*9110*/  SHF.R.S32.HI R13, RZ, 0x2, R6 ;  /* 0x00000002ff0d7819 */ /* 0x000fe40000011406 */
[----:B------:R-:W-:Y:S01]  /*9120*/  LOP3.LUT P2, RZ, R10, 0x3, RZ, 0xc0, !PT ;  /* 0x000000030aff7812 */ /* 0x000fe2000784c0ff */
[----:B------:R-:W-:Y:S01]  /*9130*/  IMAD R10, R0, c[0x0][0x490], RZ ;  /* 0x00012400000a7a24 */ /* 0x000fe200078e02ff */
[----:B------:R-:W-:Y:S01]  /*9140*/  ISETP.NE.AND P1, PT, R11, 0x1, PT ;  /* 0x000000010b00780c */ /* 0x000fe20003f25270 */
[----:B------:R-:W-:Y:S01]  /*9150*/  IMAD R8, R8, 0x10, R13 ;  /* 0x0000001008087824 */ /* 0x000fe200078e020d */
[----:B------:R-:W-:Y:S01]  /*9160*/  LEA.HI R6, R3, R2, RZ, 0x3 ;  /* 0x0000000203067211 */ /* 0x000fe200078f18ff */
[----:B------:R-:W-:Y:S01]  /*9170*/  IMAD R17, R197, c[0x0][0x494], R10 ;  /* 0x00012500c5117a24 */ /* 0x000fe200078e020a */
[----:B------:R-:W-:Y:S01]  /*9180*/  MOV R18, R14 ;  /* 0x0000000e00127202 */ /* 0x000fe20000000f00 */
[----:B------:R-:W-:Y:S01]  /*9190*/  IMAD R10, R5, 0x8, R8 ;  /* 0x00000008050a7824 */ /* 0x000fe200078e0208 */
[----:B------:R-:W-:Y:S01]  /*91a0*/  LOP3.LUT R5, R6, 0xfffffff8, RZ, 0xc0, !PT ;  /* 0xfffffff806057812 */ /* 0x000fe200078ec0ff */
[----:B------:R-:W-:Y:S01]  /*91b0*/  IMAD R13, R15, c[0x0][0x3a0], RZ ;  /* 0x0000e8000f0d7a24 */ /* 0x000fe200078e02ff */
[----:B------:R-:W-:Y:S01]  /*91c0*/  LEA.HI R3, R3, R2, RZ, 0x6 ;  /* 0x0000000203037211 */ /* 0x000fe200078f30ff */
[----:B------:R-:W-:Y:S01]  /*91d0*/  IMAD.WIDE.U32 R18, R197, c[0x0][0x490], R18 ;  /* 0x00012400c5127a25 */ /* 0x000fe200078e0012 */
[----:B--2---:R-:W-:-:S02]  /*91e0*/  LEA R11, R55, R10, 0x7 ;  /* 0x0000000a370b7211 */ /* 0x004fc400078e38ff */
[----:B------:R-:W-:Y:S01]  /*91f0*/  SHF.R.S32.HI R6, RZ, 0x3, R6 ;  /* 0x00000003ff067819 */ /* 0x000fe20000011406 */
[----:B------:R-:W-:Y:S02]  /*9200*/  IMAD R13, R14, c[0x0][0x3a4], R13 ;  /* 0x0000e9000e0d7a24 */ /* 0x000fe400078e020d */
[----:B------:R-:W-:-:S04]  /*9210*/  @P1 IMAD.HI.U32 R12, R11, c[0x0][0x4ec], RZ ;  /* 0x00013b000b0c1a27 */ /* 0x000fc800078e00ff */
[----:B------:R-:W-:-:S04]  /*9220*/  IMAD.WIDE.U32 R14, R14, c[0x0][0x3a0], RZ ;  /* 0x0000e8000e0e7a25 */ /* 0x000fc800078e00ff */
[----:B------:R-:W-:Y:S01]  /*9230*/  IMAD.MOV.U32 R10, RZ, RZ, R11 ;  /* 0x000000ffff0a7224 */ /* 0x000fe200078e000b */
[----:B------:R-:W-:Y:S01]  /*9240*/  @P1 SHF.R.U32.HI R10, RZ, c[0x0][0x4f0], R12 ;  /* 0x00013c00ff0a1a19 */ /* 0x000fe2000001160c */
[----:B------:R-:W-:Y:S01]  /*9250*/  IMAD.IADD R5, R2, 0x1, -R5 ;  /* 0x0000000102057824 */ /* 0x000fe200078e0a05 */
[----:B------:R-:W-:Y:S01]  /*9260*/  SHF.R.S32.HI R2, RZ, 0x1f, R204 ;  /* 0x0000001fff027819 */ /* 0x000fe200000114cc */
[----:B------:R-:W-:Y:S01]  /*9270*/  IMAD R0, R0, c[0x0][0x3e8], RZ ;  /* 0x0000fa0000007a24 */ /* 0x000fe200078e02ff */
[----:B------:R-:W-:Y:S01]  /*9280*/  IADD3 R15, R15, R13, RZ ;  /* 0x0000000d0f0f7210 */ /* 0x000fe20007ffe0ff */
[----:B------:R-:W-:Y:S01]  /*9290*/  IMAD.IADD R19, R19, 0x1, R17 ;  /* 0x0000000113137824 */ /* 0x000fe200078e0211 */
[----:B------:R-:W-:Y:S01]  /*92a0*/  SEL R204, R204, RZ, !P0 ;  /* 0x000000ffcccc7207 */ /* 0x000fe20004000000 */
[----:B------:R-:W-:Y:S01]  /*92b0*/  IMAD R17, R197, c[0x0][0x3ec], R0 ;  /* 0x0000fb00c5117a24 */ /* 0x000fe200078e0200 */
[----:B------:R-:W-:Y:S01]  /*92c0*/  SEL R2, R2, RZ, !P0 ;  /* 0x000000ff02027207 */ /* 0x000fe20004000000 */
[----:B------:R-:W-:Y:S01]  /*92d0*/  IMAD.MOV R12, RZ, RZ, -R10 ;  /* 0x000000ffff0c7224 */ /* 0x000fe200078e0a0a */
[----:B------:R-:W-:Y:S01]  /*92e0*/  LEA R0, R5, R6, 0x5 ;  /* 0x0000000605007211 */ /* 0x000fe200078e28ff */
[----:B------:R-:W-:Y:S01]  /*92f0*/  IMAD.WIDE.U32 R14, R197, c[0x0][0x3e8], R14 ;  /* 0x0000fa00c50e7a25 */ /* 0x000fe200078e000e */
[----:B------:R-:W-:-:S03]  /*9300*/  SHF.R.S32.HI R16, RZ, 0x1f, R10 ;  /* 0x0000001fff107819 */ /* 0x000fc6000001140a */
[----:B------:R-:W-:Y:S01]  /*9310*/  IMAD R12, R12, c[0x0][0x4e8], R11 ;  /* 0x00013a000c0c7a24 */ /* 0x000fe200078e020b */
[----:B------:R-:W-:Y:S01]  /*9320*/  IADD3 R15, R15, R17, RZ ;  /* 0x000000110f0f7210 */ /* 0x000fe20007ffe0ff */
[----:B------:R-:W-:-:S04]  /*9330*/  IMAD.WIDE.U32 R18, R204, c[0x0][0x498], R18 ;  /* 0x00012600cc127a25 */ /* 0x000fc800078e0012 */
[----:B------:R-:W-:Y:S01]  /*9340*/  IMAD R13, R2, c[0x0][0x498], RZ ;  /* 0x00012600020d7a24 */ /* 0x000fe200078e02ff */
[----:B------:R-:W-:Y:S01]  /*9350*/  IADD3 R20, P0, R10, R18, RZ ;  /* 0x000000120a147210 */ /* 0x000fe20007f1e0ff */
[----:B------:R-:W-:Y:S01]  /*9360*/  IMAD R11, R55, 0x80, R0 ;  /* 0x00000080370b7824 */ /* 0x000fe200078e0200 */
[----:B------:R-:W-:Y:S01]  /*9370*/  SHF.R.S32.HI R18, RZ, 0x1f, R12 ;  /* 0x0000001fff127819 */ /* 0x000fe2000001140c */
[----:B------:R-:W-:Y:S02]  /*9380*/  IMAD R13, R204, c[0x0][0x49c], R13 ;  /* 0x00012700cc0d7a24 */ /* 0x000fe400078e020d */
[----:B------:R-:W-:-:S03]  /*9390*/  @P1 IMAD.HI.U32 R17, R11, c[0x0][0x4ec], RZ ;  /* 0x00013b000b111a27 */ /* 0x000fc600078e00ff */
[----:B------:R-:W-:Y:S01]  /*93a0*/  IADD3.X R21, R16, R19, R13, P0, !PT ;  /* 0x0000001310157210 */ /* 0x000fe200007fe40d */
[----:B------:R-:W-:Y:S01]  /*93b0*/  IMAD.MOV.U32 R10, RZ, RZ, R11 ;  /* 0x000000ffff0a7224 */ /* 0x000fe200078e000b */
[----:B------:R-:W-:Y:S01]  /*93c0*/  @P1 SHF.R.U32.HI R10, RZ, c[0x0][0x4f0], R17 ;  /* 0x00013c00ff0a1a19 */ /* 0x000fe20000011611 */
[----:B------:R-:W-:Y:S02]  /*93d0*/  IMAD R17, R18, c[0x0][0x488], RZ ;  /* 0x0001220012117a24 */ /* 0x000fe400078e02ff */
[----:B------:R-:W-:Y:S01]  /*93e0*/  IMAD.SHL.U32 R0, R6, 0x40, RZ ;  /* 0x0000004006007824 */ /* 0x000fe200078e00ff */
[----:B------:R-:W-:Y:S01]  /*93f0*/  SHF.R.S32.HI R16, RZ, 0x1f, R10 ;  /* 0x0000001fff107819 */ /* 0x000fe2000001140a */
[----:B------:R-:W-:-:S03]  /*9400*/  IMAD.WIDE.U32 R20, R12, c[0x0][0x488], R20 ;  /* 0x000122000c147a25 */ /* 0x000fc600078e0014 */
[----:B------:R-:W-:Y:S01]  /*9410*/  LOP3.LUT R13, R0, 0x1c0, RZ, 0xc0, !PT ;  /* 0x000001c0000d7812 */ /* 0x000fe200078ec0ff */
[----:B------:R-:W-:Y:S01]  /*9420*/  IMAD R17, R12, c[0x0][0x48c], R17 ;  /* 0x000123000c117a24 */ /* 0x000fe200078e0211 */
[----:B------:R-:W-:Y:S01]  /*9430*/  LEA R12, P0, R20, c[0x0][0x450], 0x2 ;  /* 0x00011400140c7a11 */ /* 0x000fe200078010ff */
[----:B------:R-:W-:Y:S02]  /*9440*/  IMAD.SHL.U32 R0, R5, 0x8, RZ ;  /* 0x0000000805007824 */ /* 0x000fe400078e00ff */
[----:B------:R-:W-:Y:S01]  /*9450*/  IMAD R5, R2, c[0x0][0x3f0], RZ ;  /* 0x0000fc0002057a24 */ /* 0x000fe200078e02ff */
[----:B------:R-:W-:Y:S01]  /*9460*/  IADD3 R17, R21, R17, RZ ;  /* 0x0000001115117210 */ /* 0x000fe20007ffe0ff */
[----:B------:R-:W-:Y:S01]  /*9470*/  IMAD.WIDE.U32 R14, R204, c[0x0][0x3f0], R14 ;  /* 0x0000fc00cc0e7a25 */ /* 0x000fe200078e000e */
[----:B------:R-:W-:Y:S01]  /*9480*/  SHF.R.U32.HI R2, RZ, 0x3, R13 ;  /* 0x00000003ff027819 */ /* 0x000fe2000001160d */
[----:B------:R-:W-:Y:S01]  /*9490*/  SHFL.IDX PT, R32, R12, RZ, 0x1c1f ;  /* 0x001c1fff0c207589 */ /* 0x000fe200000e0000 */
[----:B------:R-:W-:Y:S01]  /*94a0*/  LEA.HI.X R17, R20, c[0x0][0x454], R17, 0x2, P0 ;  /* 0x0001150014117a11 */ /* 0x000fe200000f1411 */
[----:B------:R-:W-:Y:S01]  /*94b0*/  IMAD R5, R204, c[0x0][0x3f4], R5 ;  /* 0x0000fd00cc057a24 */ /* 0x000fe200078e0205 */
[----:B------:R-:W-:Y:S01]  /*94c0*/  LOP3.LUT R13, R13, 0x38, R0, 0xf8, !PT ;  /* 0x000000380d0d7812 */ /* 0x000fe200078ef800 */
[----:B------:R-:W-:Y:S03]  /*94d0*/  SHFL.IDX PT, R34, R12, 0x1, 0x1c1f ;  /* 0x003c1f000c227f89 */ /* 0x000fe600000e0000 */
[----:B------:R-:W-:Y:S01]  /*94e0*/  LOP3.LUT R13, R13, R2, RZ, 0x3c, !PT ;  /* 0x000000020d0d7212 */ /* 0x000fe200078e3cff */
[----:B------:R-:W2:Y:S01]  /*94f0*/  SHFL.IDX PT, R33, R17, RZ, 0x1c1f ;  /* 0x001c1fff11217589 */ /* 0x000ea200000e0000 */
[----:B------:R-:W-:Y:S01]  /*9500*/  IMAD.MOV R2, RZ, RZ, -R10 ;  /* 0x000000ffff027224 */ /* 0x000fe200078e0a0a */
[----:B------:R-:W-:Y:S01]  /*9510*/  IADD3 R15, R15, R5, RZ ;  /* 0x000000050f0f7210 */ /* 0x000fe20007ffe0ff */
[----:B------:R-:W-:Y:S01]  /*9520*/  IMAD R5, R55, 0x80, R8 ;  /* 0x0000008037057824 */ /* 0x000fe200078e0208 */
[----:B------:R-:W3:Y:S01]  /*9530*/  SHFL.IDX PT, R35, R17, 0x1, 0x1c1f ;  /* 0x003c1f0011237f89 */ /* 0x000ee200000e0000 */
[----:B------:R-:W-:Y:S01]  /*9540*/  IMAD R56, R2, c[0x0][0x4e8], R11 ;  /* 0x00013a0002387a24 */ /* 0x000fe200078e020b */
[----:B------:R-:W-:Y:S01]  /*9550*/  SHF.L.U32 R8, R3, 0x3, RZ ;  /* 0x0000000303087819 */ /* 0x000fe200000006ff */
[----:B-----5:R-:W-:Y:S01]  /*9560*/  IMAD R2, R9, c[0x0][0x4e8], RZ ;  /* 0x00013a0009027a24 */ /* 0x020fe200078e02ff */
[----:B------:R-:W-:Y:S01]  /*9570*/  IADD3 R9, R5, 0x8, RZ ;  /* 0x0000000805097810 */ /* 0x000fe20007ffe0ff */
[----:B------:R-:W-:Y:S01]  /*9580*/  IMAD R11, R16, c[0x0][0x3e0], RZ ;  /* 0x0000f800100b7a24 */ /* 0x000fe200078e02ff */
[----:B------:R-:W-:Y:S01]  /*9590*/  LOP3.LUT R8, R13, 0x7ffffe00, R8, 0xf8, !PT ;  /* 0x7ffffe000d087812 */ /* 0x000fe200078ef808 */
[----:B------:R-:W-:Y:S01]  /*95a0*/  IMAD.WIDE.U32 R14, R10, c[0x0][0x3e0], R14 ;  /* 0x0000f8000a0e7a25 */ /* 0x000fe200078e000e */
[----:B------:R-:W-:-:S02]  /*95b0*/  ISETP.GE.OR P1, PT, R5, R2, P2 ;  /* 0x000000020500720c */ /* 0x000fc40001726670 */
[----:B------:R-:W-:Y:S01]  /*95c0*/  ISETP.GE.OR P0, PT, R9, R2, P2 ;  /* 0x000000020900720c */ /* 0x000fe20001706670 */
[----:B------:R-:W-:Y:S01]  /*95d0*/  IMAD R11, R10, c[0x0][0x3e4], R11 ;  /* 0x0000f9000a0b7a24 */ /* 0x000fe200078e020b */
[----:B------:R-:W-:Y:S02]  /*95e0*/  SHF.R.S32.HI R5, RZ, 0x1f, R56 ;  /* 0x0000001fff057819 */ /* 0x000fe40000011438 */
[----:B------:R-:W-:Y:S01]  /*95f0*/  SHF.L.U32 R58, R8, 0x1, RZ ;  /* 0x00000001083a7819 */ /* 0x000fe200000006ff */
[----:B------:R-:W-:Y:S01]  /*9600*/  IMAD.IADD R15, R15, 0x1, R11 ;  /* 0x000000010f0f7824 */ /* 0x000fe200078e020b */
[----:B------:R-:W-:Y:S01]  /*9610*/  LEA R55, R55, R6, 0x7 ;  /* 0x0000000637377211 */ /* 0x000fe200078e38ff */
[----:B------:R-:W-:-:S04]  /*9620*/  IMAD R3, R5, c[0x0][0x3d8], RZ ;  /* 0x0000f60005037a24 */ /* 0x000fc800078e02ff */
[C---:B------:R-:W-:Y:S01]  /*9630*/  IMAD R3, R56.reuse, c[0x0][0x3dc], R3 ;  /* 0x0000f70038037a24 */ /* 0x040fe200078e0203 */
[----:B--2---:R2:W-:Y:S01]  /*9640*/  @!P1 ST.E [R32.64], R4 ;  /* 0x0000000420009985 */ /* 0x0045e2000c101906 */
[----:B------:R-:W-:-:S03]  /*9650*/  IMAD.WIDE.U32 R56, R56, c[0x0][0x3d8], R14 ;  /* 0x0000f60038387a25 */ /* 0x000fc600078e000e */
[----:B---3--:R2:W-:Y:S01]  /*9660*/  @!P0 ST.E [R34.64], R7 ;  /* 0x0000000722008985 */ /* 0x0085e2000c101906 */
        /* <DEDUP_REMOVED lines=17> */
[----:B------:R-:W-:-:S02]  /*9780*/  IADD3 R54, R0, 0x40, RZ ;  /* 0x0000004000367810 */ /* 0x000fc40007ffe0ff */
[----:B------:R-:W-:Y:S01]  /*9790*/  IADD3 R52, R0, 0x80, RZ ;  /* 0x0000008000347810 */ /* 0x000fe20007ffe0ff */
[----:B--2---:R-:W2:Y:S01]  /*97a0*/  LDS.128 R32, [R58+0x4080] ;  /* 0x004080003a207984 */ /* 0x004ea20000000c00 */
        /* <DEDUP_REMOVED lines=13> */
[----:B---3--:R1:W-:Y:S04]  /*9880*/  @!P2 ST.E.128 [R58.64], R48 ;  /* 0x000000303a00a985 */ /* 0x0083e8000c101d06 */
[----:B--2---:R1:W-:Y:S04]  /*9890*/  @!P1 ST.E.128 [R52.64], R32 ;  /* 0x0000002034009985 */ /* 0x0043e8000c101d06 */
[----:B----4-:R1:W-:Y:S02]  /*98a0*/  @!P0 ST.E.128 [R60.64], R4 ;  /* 0x000000043c008985 */ /* 0x0103e4000c101d06 */
.L_x_776:
[----:B---3--:R-:W-:Y:S05]  /*98b0*/  BSYNC B0 ;  /* 0x0000000000007941 */ /* 0x008fea0003800000 */
.L_x_775:
[----:B------:R-:W-:Y:S01]  /*98c0*/  IADD3 R3, R55, 0x20, RZ ;  /* 0x0000002037037810 */ /* 0x000fe20007ffe0ff */
[----:B-12---:R1:W2:Y:S01]  /*98d0*/  SHFL.IDX PT, R33, R56, 0x1, 0x181f ;  /* 0x00381f0038217f89 */ /* 0x0062a200000e0000 */
[----:B------:R-:W-:Y:S02]  /*98e0*/  BSSY B0, `(.L_x_777) ;  /* 0x0000015000007945 */ /* 0x000fe40003800000 */
[----:B------:R-:W-:Y:S01]  /*98f0*/  ISETP.GE.AND P0, PT, R3, R2, PT ;  /* 0x000000020300720c */ /* 0x000fe20003f06270 */
[----:B------:R1:W3:-:S12]  /*9900*/  SHFL.IDX PT, R32, R57, 0x1, 0x181f ;  /* 0x00381f0039207f89 */ /* 0x0002d800000e0000 */
        /* <DEDUP_REMOVED lines=18> */
.L_x_778:
[----:B------:R-:W-:Y:S05]  /*9a30*/  BSYNC B0 ;  /* 0x0000000000007941 */ /* 0x000fea0003800000 */
.L_x_777:
        /* <DEDUP_REMOVED lines=23> */
.L_x_780:
[----:B------:R-:W-:Y:S05]  /*9bb0*/  BSYNC B0 ;  /* 0x0000000000007941 */ /* 0x000fea0003800000 */
.L_x_779:
        /* <DEDUP_REMOVED lines=24> */
.L_x_773:
        /* <DEDUP_REMOVED lines=18> */
.L_x_781:
[----:B---3--:R-:W2:Y:S01]  /*9e60*/  S2R R2, SR_TID.X ;  /* 0x0000000000027919 */ /* 0x008ea20000002100 */
[----:B------:R-:W-:Y:S01]  /*9e70*/  SHF.R.S32.HI R5, RZ, 0x1f, R204 ;  /* 0x0000001fff057819 */ /* 0x000fe200000114cc */
[----:B------:R-:W-:Y:S01]  /*9e80*/  BSSY B0, `(.L_x_782) ;  /* 0x0000027000007945 */ /* 0x000fe20003800000 */
[----:B------:R-:W-:-:S02]  /*9e90*/  SEL R204, R204, RZ, !P0 ;  /* 0x000000ffcccc7207 */ /* 0x000fc40004000000 */
[----:B------:R-:W-:Y:S02]  /*9ea0*/  SEL R5, R5, RZ, !P0 ;  /* 0x000000ff05057207 */ /* 0x000fe40004000000 */
[----:B--2---:R-:W-:-:S13]  /*9eb0*/  ISETP.GE.AND P1, PT, R2, 0x80, PT ;  /* 0x000000800200780c */ /* 0x004fda0003f26270 */
[----:B------:R-:W-:Y:S05]  /*9ec0*/  @P1 BRA `(.L_x_783) ;  /* 0x0000022000001947 */ /* 0x000fea0003800000 */
[----:B------:R-:W2:Y:S01]  /*9ed0*/  S2R R9, SR_CTAID.X ;  /* 0x0000000000097919 */ /* 0x000ea20000002500 */
[----:B-----5:R-:W-:Y:S01]  /*9ee0*/  IMAD R7, R3, c[0x0][0x4e8], RZ ;  /* 0x00013a0003077a24 */ /* 0x020fe200078e02ff */
[----:B--2---:R-:W-:-:S04]  /*9ef0*/  LEA R8, R9, R2, 0x7 ;  /* 0x0000000209087211 */ /* 0x004fc800078e38ff */
        /* <DEDUP_REMOVED lines=9> */
[----:B------:R-:W-:Y:S02]  /*9f90*/  IMAD R4, R197, c[0x0][0x494], R4 ;  /* 0x00012500c5047a24 */ /* 0x000fe400078e0204 */
[----:B------:R-:W-:Y:S02]  /*9fa0*/  IMAD.MOV.U32 R14, RZ, RZ, R12 ;  /* 0x000000ffff0e7224 */ /* 0x000fe400078e000c */
[----:B------:R-:W-:Y:S02]  /*9fb0*/  IMAD.IADD R15, R4, 0x1, R13 ;  /* 0x00000001040f7824 */ /* 0x000fe400078e020d */
[----:B------:R-:W-:-:S04]  /*9fc0*/  @P0 IMAD.HI.U32 R6, R8, c[0x0][0x4ec], RZ ;  /* 0x00013b0008060a27 */ /* 0x000fc800078e00ff */
[----:B------:R-:W-:Y:S01]  /*9fd0*/  IMAD R13, R5, c[0x0][0x498], RZ ;  /* 0x00012600050d7a24 */ /* 0x000fe200078e02ff */
[----:B------:R-:W-:Y:S01]  /*9fe0*/  @P0 SHF.R.U32.HI R7, RZ, c[0x0][0x4f0], R6 ;  /* 0x00013c00ff070a19 */ /* 0x000fe20000011606 */
[----:B------:R-:W-:-:S03]  /*9ff0*/  IMAD.WIDE.U32 R14, R204, c[0x0][0x498], R14 ;  /* 0x00012600cc0e7a25 */ /* 0x000fc600078e000e */
[C---:B------:R-:W-:Y:S01]  /*a000*/  IADD3 R9, -R7.reuse, RZ, RZ ;  /* 0x000000ff07097210 */ /* 0x040fe20007ffe1ff */
[----:B------:R-:W-:Y:S01]  /*a010*/  IMAD R13, R204, c[0x0][0x49c], R13 ;  /* 0x00012700cc0d7a24 */ /* 0x000fe200078e020d */
[----:B------:R-:W-:Y:S02]  /*a020*/  SHF.R.S32.HI R4, RZ, 0x1f, R7 ;  /* 0x0000001fff047819 */ /* 0x000fe40000011407 */
[----:B------:R-:W-:Y:S01]  /*a030*/  IADD3 R12, P0, R7, R14, RZ ;  /* 0x0000000e070c7210 */ /* 0x000fe20007f1e0ff */
        /* <DEDUP_REMOVED lines=11> */
.L_x_783:
[----:B------:R-:W-:Y:S05]  /*a0f0*/  BSYNC B0 ;  /* 0x0000000000007941 */ /* 0x000fea0003800000 */
.L_x_782:
[----:B--2---:R-:W2:Y:S01]  /*a100*/  S2R R6, SR_CTAID.X ;  /* 0x0000000000067919 */ /* 0x004ea20000002500 */
        /* <DEDUP_REMOVED lines=14> */
[----:B------:R-:W-:Y:S02]  /*a1f0*/  IMAD R5, R5, c[0x0][0x3f0], RZ ;  /* 0x0000fc0005057a24 */ /* 0x000fe400078e02ff */
[----:B------:R-:W-:Y:S01]  /*a200*/  IMAD.WIDE.U32 R10, R197, c[0x0][0x3e8], R10 ;  /* 0x0000fa00c50a7a25 */ /* 0x000fe200078e000a */
[CC--:B------:R-:W-:Y:S02]  /*a210*/  LEA R7, R9.reuse, R4.reuse, 0x5 ;  /* 0x0000000409077211 */ /* 0x0c0fe400078e28ff */
[----:B------:R-:W-:Y:S01]  /*a220*/  SHF.L.U32 R9, R9, 0x3, RZ ;  /* 0x0000000309097819 */ /* 0x000fe200000006ff */
[----:B------:R-:W-:Y:S01]  /*a230*/  IMAD R5, R204, c[0x0][0x3f4], R5 ;  /* 0x0000fd00cc057a24 */ /* 0x000fe200078e0205 */
[----:B------:R-:W-:Y:S01]  /*a240*/  IADD3 R11, R0, R11, RZ ;  /* 0x0000000b000b7210 */ /* 0x000fe20007ffe0ff */
[C---:B--2---:R-:W-:Y:S01]  /*a250*/  IMAD R7, R6.reuse, 0x80, R7 ;  /* 0x0000008006077824 */ /* 0x044fe200078e0207 */
[----:B------:R-:W-:Y:S01]  /*a260*/  LEA R4, R6, R4, 0x7 ;  /* 0x0000000406047211 */ /* 0x000fe200078e38ff */
[----:B-----5:R-:W-:Y:S01]  /*a270*/  IMAD R3, R3, c[0x0][0x4e8], RZ ;  /* 0x00013a0003037a24 */ /* 0x020fe200078e02ff */
[----:B------:R-:W-:Y:S01]  /*a280*/  IADD3 R6, R9, 0x40, RZ ;  /* 0x0000004009067810 */ /* 0x000fe20007ffe0ff */
[----:B------:R-:W-:Y:S01]  /*a290*/  @P0 IMAD.HI.U32 R0, R7, c[0x0][0x4ec], RZ ;  /* 0x00013b0007000a27 */ /* 0x000fe200078e00ff */
[----:B------:R-:W-:-:S03]  /*a2a0*/  MOV R2, R7 ;  /* 0x0000000700027202 */ /* 0x000fc60000000f00 */
[----:B------:R-:W-:Y:S01]  /*a2b0*/  IMAD.WIDE.U32 R10, R204, c[0x0][0x3f0], R10 ;  /* 0x0000fc00cc0a7a25 */ /* 0x000fe200078e000a */
[----:B------:R-:W-:-:S04]  /*a2c0*/  @P0 SHF.R.U32.HI R2, RZ, c[0x0][0x4f0], R0 ;  /* 0x00013c00ff020a19 */ /* 0x000fc80000011600 */
[--C-:B------:R-:W-:Y:S01]  /*a2d0*/  SHF.R.S32.HI R8, RZ, 0x1f, R2.reuse ;  /* 0x0000001fff087819 */ /* 0x100fe20000011402 */
[----:B------:R-:W-:Y:S01]  /*a2e0*/  IMAD.MOV R0, RZ, RZ, -R2 ;  /* 0x000000ffff007224 */ /* 0x000fe200078e0a02 */
[----:B------:R-:W-:-:S03]  /*a2f0*/  IADD3 R11, R11, R5, RZ ;  /* 0x000000050b0b7210 */ /* 0x000fc60007ffe0ff */
[----:B------:R-:W-:Y:S02]  /*a300*/  IMAD R5, R8, c[0x0][0x3e0], RZ ;  /* 0x0000f80008057a24 */ /* 0x000fe400078e02ff */
[----:B------:R-:W-:Y:S02]  /*a310*/  IMAD R0, R0, c[0x0][0x4e8], R7 ;  /* 0x00013a0000007a24 */ /* 0x000fe400078e0207 */
[----:B------:R-:W-:-:S04]  /*a320*/  IMAD.WIDE.U32 R10, R2, c[0x0][0x3e0], R10 ;  /* 0x0000f800020a7a25 */ /* 0x000fc800078e000a */
[----:B------:R-:W-:Y:S01]  /*a330*/  IMAD R5, R2, c[0x0][0x3e4], R5 ;  /* 0x0000f90002057a24 */ /* 0x000fe200078e0205 */
[----:B------:R-:W-:-:S04]  /*a340*/  SHF.R.S32.HI R2, RZ, 0x1f, R0 ;  /* 0x0000001fff027819 */ /* 0x000fc80000011400 */
        /* <DEDUP_REMOVED lines=8> */
[----:B------:R2:W3:Y:S01]  /*a3d0*/  SHFL.IDX PT, R10, R2, RZ, 0x181f ;  /* 0x00181fff020a7589 */ /* 0x0004e200000e0000 */
[----:B------:R-:W-:-:S03]  /*a3e0*/  IADD3 R5, R9, 0x80, RZ ;  /* 0x0000008009057810 */ /* 0x000fc60007ffe0ff */
        /* <DEDUP_REMOVED lines=17> */
.L_x_785:
[----:B------:R-:W-:Y:S05]  /*a500*/  BSYNC B0 ;  /* 0x0000000000007941 */ /* 0x000fea0003800000 */
.L_x_784:
        /* <DEDUP_REMOVED lines=21> */
.L_x_787:
[----:B------:R-:W-:Y:S05]  /*a660*/  BSYNC B0 ;  /* 0x0000000000007941 */ /* 0x000fea0003800000 */
.L_x_786:
[----:B------:R-:W-:Y:S01]  /*a670*/  IADD3 R8, R4, 0x40, RZ ;  /* 0x0000004004087810 */ /* 0x000fe20007ffe0ff */
[----:B-1--4-:R1:W4:Y:S01]  /*a680*/  SHFL.IDX PT, R11, R0, 0x2, 0x181f ;  /* 0x00581f00000b7f89 */ /* 0x01232200000e0000 */
        /* <DEDUP_REMOVED lines=11> */
[----:B--2-4-:R-:W-:Y:S01]  /*a740*/  @!P2 IMAD.WIDE R12, R9, 0x2, R10 ;  /* 0x00000002090ca825 */ /* 0x014fe200078e020a */
[----:B------:R-:W-:Y:S02]  /*a750*/  @!P1 LOP3.LUT R8, R8, 0xfffffff8, RZ, 0xc0, !PT ;  /* 0xfffffff808089812 */ /* 0x000fe400078ec0ff */
[----:B------:R-:W-:-:S02]  /*a760*/  @!P0 LOP3.LUT R7, R7, 0xfffffff8, RZ, 0xc0, !PT ;  /* 0xfffffff807078812 */ /* 0x000fc400078ec0ff */
[----:B------:R2:W-:Y:S01]  /*a770*/  @!P2 ST.E.128 [R12.64], RZ ;  /* 0x000000ff0c00a985 */ /* 0x0005e2000c101d06 */
[----:B------:R-:W-:-:S04]  /*a780*/  @!P1 IMAD.WIDE R14, R8, 0x2, R10 ;  /* 0x00000002080e9825 */ /* 0x000fc800078e020a */
[----:B------:R-:W-:Y:S01]  /*a790*/  @!P0 IMAD.WIDE R10, R7, 0x2, R10 ;  /* 0x00000002070a8825 */ /* 0x000fe200078e020a */
[----:B------:R2:W-:Y:S04]  /*a7a0*/  @!P1 ST.E.128 [R14.64], RZ ;  /* 0x000000ff0e009985 */ /* 0x0005e8000c101d06 */
[----:B------:R2:W-:Y:S02]  /*a7b0*/  @!P0 ST.E.128 [R10.64], RZ ;  /* 0x000000ff0a008985 */ /* 0x0005e4000c101d06 */
.L_x_789:
[----:B------:R-:W-:Y:S05]  /*a7c0*/  BSYNC B0 ;  /* 0x0000000000007941 */ /* 0x000fea0003800000 */
.L_x_788:
[----:B------:R-:W-:Y:S01]  /*a7d0*/  IADD3 R4, R4, 0x60, RZ ;  /* 0x0000006004047810 */ /* 0x000fe20007ffe0ff */
[----:B--2-4-:R2:W4:Y:S03]  /*a7e0*/  SHFL.IDX PT, R11, R0, 0x3, 0x181f ;  /* 0x00781f00000b7f89 */ /* 0x01452600000e0000 */
        /* <DEDUP_REMOVED lines=10> */
[----:B--23--:R-:W-:-:S05]  /*a890*/  @!P0 IMAD.WIDE R2, R3, 0x2, R10 ;  /* 0x0000000203028825 */ /* 0x00cfca00078e020a */
        /* <DEDUP_REMOVED lines=9> */
.L_x_790:
        /* <DEDUP_REMOVED lines=13> */
.L_x_1506:


//--------------------- .text._ZN7cutlass13device_kernelIN5flash19enable_sm80_to_sm89INS1_16FlashAttnFwdSm80INS1_25CollectiveMainloopFwdSm80ILi8ELi2ELb0EN4cute5tupleIJNS5_1CILi128EEENS7_ILi64EEENS7_ILi192EEEEEELi192ENS_6half_tEfNS_4arch4Sm80ELb0ELb0ELb1ELb1ELb1ELb1ELb1ELb0EEENS1_21CollectiveEpilogueFwdINS6_IJS8_SA_S9_EEENS6_IJNS7_ILi1EEESI_SI_EEESC_SE_Li256ELb1ELb1ELb0ELb0EEENS1_19SingleTileSchedulerILb1ELb0ELb1ELi128EEEEEEEEEvNT_6ParamsE --------------------------
	.section	.text._ZN7cutlass13device_kernelIN5flash19enable_sm80_to_sm89INS1_16FlashAttnFwdSm80INS1_25CollectiveMainloopFwdSm80ILi8ELi2ELb0EN4cute5tupleIJNS5_1CILi128EEENS7_ILi64EEENS7_ILi192EEEEEELi192ENS_6half_tEfNS_4arch4Sm80ELb0ELb0ELb1ELb1ELb1ELb1ELb1ELb0EEENS1_21CollectiveEpilogueFwdINS6_IJS8_SA_S9_EEENS6_IJNS7_ILi1EEESI_SI_EEESC_SE_Li256ELb1ELb1ELb0ELb0EEENS1_19SingleTileSchedulerILb1ELb0ELb1ELi128EEEEEEEEEvNT_6ParamsE,"ax",@progbits
	.sectioninfo	@"SHI_REGISTERS=236"
	.align	128
.text._ZN7cutlass13device_kernelIN5flash19enable_sm80_to_sm89INS1_16FlashAttnFwdSm80INS1_25CollectiveMainloopFwdSm80ILi8ELi2ELb0EN4cute5tupleIJNS5_1CILi128EEENS7_ILi64EEENS7_ILi192EEEEEELi192ENS_6half_tEfNS_4arch4Sm80ELb0ELb0ELb1ELb1ELb1ELb1ELb1ELb0EEENS1_21CollectiveEpilogueFwdINS6_IJS8_SA_S9_EEENS6_IJNS7_ILi1EEESI_SI_EEESC_SE_Li256ELb1ELb1ELb0ELb0EEENS1_19SingleTileSchedulerILb1ELb0ELb1ELi128EEEEEEEEEvNT_6ParamsE:
        .type           _ZN7cutlass13device_kernelIN5flash19enable_sm80_to_sm89INS1_16FlashAttnFwdSm80INS1_25CollectiveMainloopFwdSm80ILi8ELi2ELb0EN4cute5tupleIJNS5_1CILi128EEENS7_ILi64EEENS7_ILi192EEEEEELi192ENS_6half_tEfNS_4arch4Sm80ELb0ELb0ELb1ELb1ELb1ELb1ELb1ELb0EEENS1_21CollectiveEpilogueFwdINS6_IJS8_SA_S9_EEENS6_IJNS7_ILi1EEESI_SI_EEESC_SE_Li256ELb1ELb1ELb0ELb0EEENS1_19SingleTileSchedulerILb1ELb0ELb1ELi128EEEEEEEEEvNT_6ParamsE,@function
        .size           _ZN7cutlass13device_kernelIN5flash19enable_sm80_to_sm89INS1_16FlashAttnFwdSm80INS1_25CollectiveMainloopFwdSm80ILi8ELi2ELb0EN4cute5tupleIJNS5_1CILi128EEENS7_ILi64EEENS7_ILi192EEEEEELi192ENS_6half_tEfNS_4arch4Sm80ELb0ELb0ELb1ELb1ELb1ELb1ELb1ELb0EEENS1_21CollectiveEpilogueFwdINS6_IJS8_SA_S9_EEENS6_IJNS7_ILi1EEESI_SI_EEESC_SE_Li256ELb1ELb1ELb0ELb0EEENS1_19SingleTileSchedulerILb1ELb0ELb1ELi128EEEEEEEEEvNT_6ParamsE,(.L_x_1507 - _ZN7cutlass13device_kernelIN5flash19enable_sm80_to_sm89INS1_16FlashAttnFwdSm80INS1_25CollectiveMainloopFwdSm80ILi8ELi2ELb0EN4cute5tupleIJNS5_1CILi128EEENS7_ILi64EEENS7_ILi192EEEEEELi192ENS_6half_tEfNS_4arch4Sm80ELb0ELb0ELb1ELb1ELb1ELb1ELb1ELb0EEENS1_21CollectiveEpilogueFwdINS6_IJS8_SA_S9_EEENS6_IJNS7_ILi1EEESI_SI_EEESC_SE_Li256ELb1ELb1ELb0ELb0EEENS1_19SingleTileSchedulerILb1ELb0ELb1ELi128EEEEEEEEEvNT_6ParamsE)
        .other          _ZN7cutlass13device_kernelIN5flash19enable_sm80_to_sm89INS1_16FlashAttnFwdSm80INS1_25CollectiveMainloopFwdSm80ILi8ELi2ELb0EN4cute5tupleIJNS5_1CILi128EEENS7_ILi64EEENS7_ILi192EEEEEELi192ENS_6half_tEfNS_4arch4Sm80ELb0ELb0ELb1ELb1ELb1ELb1ELb1ELb0EEENS1_21CollectiveEpilogueFwdINS6_IJS8_SA_S9_EEENS6_IJNS7_ILi1EEESI_SI_EEESC_SE_Li256ELb1ELb1ELb0ELb0EEENS1_19SingleTileSchedulerILb1ELb0ELb1ELi128EEEEEEEEEvNT_6ParamsE,@"STO_CUDA_ENTRY STV_DEFAULT"
_ZN7cutlass13device_kernelIN5flash19enable_sm80_to_sm89INS1_16FlashAttnFwdSm80INS1_25CollectiveMainloopFwdSm80ILi8ELi2ELb0EN4cute5tupleIJNS5_1CILi128EEENS7_ILi64EEENS7_ILi192EEEEEELi192ENS_6half_tEfNS_4arch4Sm80ELb0ELb0ELb1ELb1ELb1ELb1ELb1ELb0EEENS1_21CollectiveEpilogueFwdINS6_IJS8_SA_S9_EEENS6_IJNS7_ILi1EEESI_SI_EEESC_SE_Li256ELb1ELb1ELb0ELb0EEENS1_19SingleTileSchedulerILb1ELb0ELb1ELi128EEEEEEEEEvNT_6ParamsE:
        /* <DEDUP_REMOVED lines=16> */
.L_x_792:
        /* <DEDUP_REMOVED lines=8> */
.L_x_794:
[----:B------:R-:W-:-:S05]  /*0180*/  MOV R3, c[0x0][0x54c] ;  /* 0x0001530000037a02 */ /* 0x000fca0000000f00 */
.L_x_793:
[----:B-----5:R-:W-:Y:S01]  /*0190*/  IMAD R3, R3, c[0x0][0x548], RZ ;  /* 0x0001520003037a24 */ /* 0x020fe200078e02ff */
[----:B------:R-:W-:-:S04]  /*01a0*/  SHF.L.U32 R0, R84, 0x7, RZ ;  /* 0x0000000754007819 */ /* 0x000fc800000006ff */
[----:B------:R-:W-:-:S04]  /*01b0*/  ISETP.GE.AND P0, PT, R0, R3, PT ;  /* 0x000000030000720c */ /* 0x000fc80003f06270 */
[----:B------:R-:W-:Y:S01]  /*01c0*/  SEL R195, R195, 0xffffffff, !P0 ;  /* 0xffffffffc3c37807 */ /* 0x000fe20004000000 */
[----:B------:R-:W-:Y:S05]  /*01d0*/  BRA `(.L_x_795) ;  /* 0x0000012000007947 */ /* 0x000fea0003800000 */
.L_x_791:
[----:B---3--:R-:W-:-:S04]  /*01e0*/  ISETP.NE.U32.AND P0, PT, RZ, c[0x0][0x568], PT ;  /* 0x00015a00ff007a0c */ /* 0x008fc80003f05070 */
[----:B------:R-:W-:-:S13]  /*01f0*/  ISETP.NE.AND.EX P0, PT, RZ, c[0x0][0x56c], PT, P0 ;  /* 0x00015b00ff007a0c */ /* 0x000fda0003f05300 */
[----:B------:R-:W-:Y:S05]  /*0200*/  @!P0 BRA `(.L_x_796) ;  /* 0x0000002000008947 */ /* 0x000fea0003800000 */
[----:B------:R1:W5:Y:S01]  /*0210*/  LDG.E R3, [R4.64] ;  /* 0x0000000604037981 */ /* 0x000362000c1e1900 */
[----:B------:R-:W-:Y:S05]  /*0220*/  BRA `(.L_x_797) ;  /* 0x0000009000007947 */ /* 0x000fea0003800000 */
.L_x_796:
        /* <DEDUP_REMOVED lines=8> */
.L_x_798:
[----:B------:R-:W-:-:S05]  /*02b0*/  MOV R3, c[0x0][0x54c] ;  /* 0x0001530000037a02 */ /* 0x000fca0000000f00 */
.L_x_797:
[----:B-----5:R-:W-:Y:S01]  /*02c0*/  IMAD R3, R3, c[0x0][0x548], RZ ;  /* 0x0001520003037a24 */ /* 0x020fe200078e02ff */
[----:B------:R-:W-:-:S04]  /*02d0*/  SHF.L.U32 R0, R84, 0x7, RZ ;  /* 0x0000000754007819 */ /* 0x000fc800000006ff */
[----:B------:R-:W-:-:S04]  /*02e0*/  ISETP.GE.AND P0, PT, R0, R3, PT ;  /* 0x000000030000720c */ /* 0x000fc80003f06270 */
[----:B------:R-:W-:-:S04]  /*02f0*/  SEL R195, R195, 0xffffffff, !P0 ;  /* 0xffffffffc3c37807 */ /* 0x000fc80004000000 */
.L_x_795:
        /* <DEDUP_REMOVED lines=12> */
[----:B-1----:R-:W-:Y:S01]  /*03c0*/  IMAD.WIDE R4, R195, R2, c[0x0][0x350] ;  /* 0x0000d400c3047625 */ /* 0x002fe200078e0202 */
[----:B------:R-:W-:-:S02]  /*03d0*/  ISETP.NE.U32.AND P4, PT, RZ, c[0x0][0x358], PT ;  /* 0x0000d600ff007a0c */ /* 0x000fc40003f85070 */
[----:B------:R-:W-:Y:S01]  /*03e0*/  ISETP.NE.AND.EX P1, PT, RZ, c[0x0][0x34c], PT, P1 ;  /* 0x0000d300ff007a0c */ /* 0x000fe20003f25310 */
[CC--:B------:R-:W-:Y:S01]  /*03f0*/  IMAD.WIDE R8, R195.reuse, R2.reuse, c[0x0][0x358] ;  /* 0x0000d600c3087625 */ /* 0x0c0fe200078e0202 */
[----:B------:R-:W-:Y:S02]  /*0400*/  ISETP.NE.AND.EX P3, PT, RZ, c[0x0][0x354], PT, P3 ;  /* 0x0000d500ff007a0c */ /* 0x000fe40003f65330 */
[----:B------:R-:W-:Y:S01]  /*0410*/  ISETP.NE.AND.EX P4, PT, RZ, c[0x0][0x35c], PT, P4 ;  /* 0x0000d700ff007a0c */ /* 0x000fe20003f85340 */
[CC--:B------:R-:W-:Y:S01]  /*0420*/  @P0 IMAD.WIDE R12, R195.reuse, R2.reuse, c[0x0][0x360] ;  /* 0x0000d800c30c0625 */ /* 0x0c0fe200078e0202 */
[----:B------:R-:W-:Y:S01]  /*0430*/  MOV R90, RZ ;  /* 0x000000ff005a7202 */ /* 0x000fe20000000f00 */
[----:B------:R-:W1:Y:S01]  /*0440*/  S2R R192, SR_CTAID.Y ;  /* 0x0000000000c07919 */ /* 0x000e620000002600 */
[----:B------:R-:W-:Y:S01]  /*0450*/  ULDC UR5, c[0x0][0x2ac] ;  /* 0x0000ab0000057ab9 */ /* 0x000fe20000000800 */
[----:B------:R-:W-:Y:S02]  /*0460*/  IMAD.MOV.U32 R194, RZ, RZ, RZ ;  /* 0x000000ffffc27224 */ /* 0x000fe400078e00ff */
[----:B------:R2:W5:Y:S01]  /*0470*/  @P0 LDG.E R87, [R12.64] ;  /* 0x000000060c570981 */ /* 0x000562000c1e1900 */
[----:B------:R-:W-:Y:S01]  /*0480*/  ULDC UR4, c[0x0][0x1d0] ;  /* 0x0000740000047ab9 */ /* 0x000fe20000000800 */
[----:B------:R-:W-:-:S02]  /*0490*/  @P2 IMAD.WIDE R6, R195, R2, c[0x0][0x370] ;  /* 0x0000dc00c3062625 */ /* 0x000fc400078e0202 */
[----:B------:R2:W5:Y:S04]  /*04a0*/  @P1 LDG.E R88, [R10.64] ;  /* 0x000000060a581981 */ /* 0x000568000c1e1900 */
[----:B------:R2:W5:Y:S04]  /*04b0*/  @P3 LDG.E R90, [R4.64] ;  /* 0x00000006045a3981 */ /* 0x000568000c1e1900 */
[----:B------:R2:W5:Y:S01]  /*04c0*/  @P4 LDG.E R25, [R8.64] ;  /* 0x0000000608194981 */ /* 0x000562000c1e1900 */
[----:B------:R-:W-:-:S03]  /*04d0*/  UIMAD UR4, UR5, UR4, URZ ;  /* 0x00000004050472a4 */ /* 0x000fc6000f8e023f */
[----:B------:R3:W5:Y:S01]  /*04e0*/  @P2 LDG.E R194, [R6.64] ;  /* 0x0000000606c22981 */ /* 0x000762000c1e1900 */
[----:B------:R-:W-:Y:S01]  /*04f0*/  IMAD.MOV.U32 R89, RZ, RZ, c[0x0][0x228] ;  /* 0x00008a00ff597624 */ /* 0x000fe200078e00ff */
[----:B-1----:R-:W-:Y:S02]  /*0500*/  SHF.R.S32.HI R86, RZ, 0x1f, R192 ;  /* 0x0000001fff567819 */ /* 0x002fe400000114c0 */
[----:B---3--:R-:W-:Y:S01]  /*0510*/  MOV R7, UR4 ;  /* 0x0000000400077c02 */ /* 0x008fe20008000f00 */
[----:B------:R-:W-:Y:S05]  /*0520*/  @P0 BRA `(.L_x_799) ;  /* 0x0000004000000947 */ /* 0x000fea0003800000 */
[----:B--2---:R-:W-:Y:S05]  /*0530*/  @!P1 BRA `(.L_x_799) ;  /* 0x0000003000009947 */ /* 0x004fea0003800000 */
[----:B-----5:R-:W2:Y:S04]  /*0540*/  LDG.E R87, [R10.64] ;  /* 0x000000060a577981 */ /* 0x020ea8000c1e1900 */
[----:B------:R-:W2:Y:S02]  /*0550*/  LDG.E R0, [R10.64+0x4] ;  /* 0x000004060a007981 */ /* 0x000ea4000c1e1900 */
[----:B--2---:R-:W-:-:S02]  /*0560*/  IADD3 R87, -R87, R0, RZ ;  /* 0x0000000057577210 */ /* 0x004fc40007ffe1ff */
.L_x_799:
[----:B--2---:R-:W-:-:S04]  /*0570*/  ISETP.NE.U32.AND P0, PT, RZ, c[0x0][0x368], PT ;  /* 0x0000da00ff007a0c */ /* 0x004fc80003f05070 */
[----:B------:R-:W-:-:S13]  /*0580*/  ISETP.NE.AND.EX P0, PT, RZ, c[0x0][0x36c], PT, P0 ;  /* 0x0000db00ff007a0c */ /* 0x000fda0003f05300 */
[----:B------:R-:W-:Y:S05]  /*0590*/  @!P0 BRA `(.L_x_800) ;  /* 0x0000003000008947 */ /* 0x000fea0003800000 */
[----:B------:R-:W-:-:S05]  /*05a0*/  IMAD.WIDE R4, R195, R2, c[0x0][0x368] ;  /* 0x0000da00c3047625 */ /* 0x000fca00078e0202 */
[----:B------:R1:W5:Y:S01]  /*05b0*/  LDG.E R7, [R4.64] ;  /* 0x0000000604077981 */ /* 0x000362000c1e1900 */
[----:B------:R-:W-:Y:S05]  /*05c0*/  BRA `(.L_x_801) ;  /* 0x0000004000007947 */ /* 0x000fea0003800000 */
.L_x_800:
[----:B------:R-:W-:Y:S05]  /*05d0*/  @!P3 BRA `(.L_x_801) ;  /* 0x000000300000b947 */ /* 0x000fea0003800000 */
[----:B------:R-:W2:Y:S04]  /*05e0*/  LDG.E R7, [R4.64] ;  /* 0x0000000604077981 */ /* 0x000ea8000c1e1900 */
[----:B------:R-:W2:Y:S02]  /*05f0*/  LDG.E R0, [R4.64+0x4] ;  /* 0x0000040604007981 */ /* 0x000ea4000c1e1900 */
[----:B--2---:R-:W-:Y:S02]  /*0600*/  IADD3 R7, -R7, R0, RZ ;  /* 0x0000000007077210 */ /* 0x004fe40007ffe1ff */
.L_x_801:
[----:B------:R-:W2:Y:S04]  /*0610*/  @P4 LDG.E R3, [R8.64] ;  /* 0x0000000608034981 */ /* 0x000ea8000c1e1900 */
[----:B-1----:R-:W2:Y:S01]  /*0620*/  @P4 LDG.E R4, [R8.64+0x4] ;  /* 0x0000040608044981 */ /* 0x002ea2000c1e1900 */
[----:B-----5:R-:W-:Y:S01]  /*0630*/  IMAD.IADD R0, R7, 0x1, -R194 ;  /* 0x0000000107007824 */ /* 0x020fe200078e0ac2 */
        /* <DEDUP_REMOVED lines=16> */
[----:B------:R-:W-:-:S11]  /*0740*/  SHF.R.U32.HI R11, RZ, 0x6, R11 ;  /* 0x00000006ff0b7819 */ /* 0x000fd6000001160b */
[----:B------:R-:W-:Y:S01]  /*0750*/  @P0 IADD3 R3, R0, 0x3f, RZ ;  /* 0x0000003f00030810 */ /* 0x000fe20007ffe0ff */
[----:B------:R-:W-:-:S03]  /*0760*/  IMAD.MOV.U32 R0, RZ, RZ, R11 ;  /* 0x000000ffff007224 */ /* 0x000fc600078e000b */
[----:B------:R-:W-:-:S04]  /*0770*/  @P0 SHF.R.S32.HI R4, RZ, 0x1f, R3 ;  /* 0x0000001fff040819 */ /* 0x000fc80000011403 */
[----:B------:R-:W-:-:S04]  /*0780*/  @P0 LEA.HI R4, R4, R3, RZ, 0x6 ;  /* 0x0000000304040211 */ /* 0x000fc800078f30ff */
[----:B------:R-:W-:-:S04]  /*0790*/  @P0 SHF.R.S32.HI R0, RZ, 0x6, R4 ;  /* 0x00000006ff000819 */ /* 0x000fc80000011404 */
[----:B------:R-:W-:-:S13]  /*07a0*/  ISETP.GT.AND P0, PT, R0, R11, PT ;  /* 0x0000000b0000720c */ /* 0x000fda0003f04270 */
[----:B------:R-:W-:Y:S05]  /*07b0*/  @!P0 BRA `(.L_x_802) ;  /* 0x00005aa000008947 */ /* 0x000fea0003800000 */
[----:B-1----:R-:W-:-:S04]  /*07c0*/  ISETP.NE.U32.AND P0, PT, RZ, c[0x0][0x340], PT ;  /* 0x0000d000ff007a0c */ /* 0x002fc80003f05070 */
[----:B------:R-:W-:Y:S02]  /*07d0*/  ISETP.NE.AND.EX P1, PT, RZ, c[0x0][0x344], PT, P0 ;  /* 0x0000d100ff007a0c */ /* 0x000fe40003f25300 */
[----:B------:R-:W-:Y:S02]  /*07e0*/  SHF.R.S32.HI R5, RZ, 0x1f, R82 ;  /* 0x0000001fff057819 */ /* 0x000fe40000011452 */
[----:B------:R-:W-:-:S09]  /*07f0*/  SHF.R.S32.HI R3, RZ, 0x1f, R25 ;  /* 0x0000001fff037819 */ /* 0x000fd20000011419 */
[C---:B------:R-:W-:Y:S01]  /*0800*/  @P1 IMAD.WIDE R168, R195.reuse, R2, c[0x0][0x340] ;  /* 0x0000d000c3a81625 */ /* 0x040fe200078e0202 */
[----:B------:R-:W-:Y:S02]  /*0810*/  IADD3 R18, R0, -0x1, RZ ;  /* 0xffffffff00127810 */ /* 0x000fe40007ffe0ff */
[----:B------:R-:W-:Y:S01]  /*0820*/  SEL R154, R195, RZ, !P4 ;  /* 0x000000ffc39a7207 */ /* 0x000fe20006000000 */
[----:B------:R-:W-:Y:S01]  /*0830*/  IMAD.MOV.U32 R6, RZ, RZ, c[0x0][0x238] ;  /* 0x00008e00ff067624 */ /* 0x000fe200078e00ff */
[----:B------:R-:W-:Y:S01]  /*0840*/  P2R R4, PR, RZ, 0x2 ;  /* 0x00000002ff047803 */ /* 0x000fe20000000000 */
[----:B------:R-:W2:Y:S01]  /*0850*/  @P1 LDG.E R168, [R168.64] ;  /* 0x00000006a8a81981 */ /* 0x000ea2000c1e1900 */
[----:B------:R-:W-:Y:S01]  /*0860*/  LEA.HI R9, R5, R82, RZ, 0x3 ;  /* 0x0000005205097211 */ /* 0x000fe200078f18ff */
[----:B------:R-:W-:Y:S01]  /*0870*/  IMAD.MOV.U32 R105, RZ, RZ, 0x6 ;  /* 0x00000006ff697424 */ /* 0x000fe200078e00ff */
[----:B------:R-:W-:Y:S01]  /*0880*/  LOP3.LUT R135, R135, 0xfffffffe, RZ, 0xc0, !PT ;  /* 0xfffffffe87877812 */ /* 0x000fe200078ec0ff */
[----:B------:R-:W-:Y:S01]  /*0890*/  IMAD.SHL.U32 R93, R6, 0x40, RZ ;  /* 0x00000040065d7824 */ /* 0x000fe200078e00ff */
[----:B------:R-:W-:Y:S01]  /*08a0*/  SHF.R.S32.HI R2, RZ, 0x3, R9 ;  /* 0x00000003ff027819 */ /* 0x000fe20000011409 */
[----:B------:R-:W-:Y:S01]  /*08b0*/  IMAD.IADD R90, R90, 0x1, R7 ;  /* 0x000000015a5a7824 */ /* 0x000fe200078e0207 */
[----:B------:R-:W-:Y:S01]  /*08c0*/  LOP3.LUT R9, R9, 0x1ffffff8, RZ, 0xc0, !PT ;  /* 0x1ffffff809097812 */ /* 0x000fe200078ec0ff */
[----:B------:R-:W-:Y:S01]  /*08d0*/  IMAD.SHL.U32 R96, R6, 0x20, RZ ;  /* 0x0000002006607824 */ /* 0x000fe200078e00ff */
[----:B------:R-:W-:Y:S01]  /*08e0*/  IADD3 R25, P0, R2, R25, RZ ;  /* 0x0000001902197210 */ /* 0x000fe20007f1e0ff */
[----:B------:R-:W-:Y:S01]  /*08f0*/  IMAD.MOV.U32 R132, RZ, RZ, 0x1 ;  /* 0x00000001ff847424 */ /* 0x000fe200078e00ff */
[----:B------:R-:W-:Y:S01]  /*0900*/  SHF.L.U64.HI R91, R6, R105, c[0x0][0x23c] ;  /* 0x00008f00065b7619 */ /* 0x000fe20000010269 */
[----:B------:R-:W-:Y:S01]  /*0910*/  IMAD.IADD R8, R82, 0x1, -R9 ;  /* 0x0000000152087824 */ /* 0x000fe200078e0a09 */
[----:B------:R-:W-:Y:S01]  /*0920*/  LEA.HI.X.SX32 R22, R2, R3, 0x1, P0 ;  /* 0x0000000302167211 */ /* 0x000fe200000f0eff */
[----:B------:R-:W-:Y:S01]  /*0930*/  IMAD.IADD R3, R89, 0x1, -R2 ;  /* 0x0000000159037824 */ /* 0x000fe200078e0a02 */
[----:B------:R-:W-:Y:S01]  /*0940*/  ULDC.U8 UR4, c[0x0][0x298] ;  /* 0x0000a60000047ab9 */ /* 0x000fe20000000000 */
[----:B------:R-:W-:-:S02]  /*0950*/  IMAD.SHL.U32 R8, R8, 0x8, RZ ;  /* 0x0000000808087824 */ /* 0x000fc400078e00ff */
[----:B------:R-:W-:Y:S02]  /*0960*/  IMAD R14, R22, c[0x0][0x238], RZ ;  /* 0x00008e00160e7a24 */ /* 0x000fe400078e02ff */
[----:B------:R-:W-:Y:S01]  /*0970*/  IMAD R3, R18, -0x40, R3 ;  /* 0xffffffc012037824 */ /* 0x000fe200078e0203 */
[----:B------:R-:W-:Y:S01]  /*0980*/  SHF.R.S32.HI R9, RZ, 0x1f, R8 ;  /* 0x0000001fff097819 */ /* 0x000fe20000011408 */
[----:B------:R-:W-:Y:S01]  /*0990*/  IMAD R14, R25, c[0x0][0x23c], R14 ;  /* 0x00008f00190e7a24 */ /* 0x000fe200078e020e */
[----:B------:R-:W-:Y:S01]  /*09a0*/  IADD3 R7, R8, 0x40, RZ ;  /* 0x0000004008077810 */ /* 0x000fe20007ffe0ff */
[----:B------:R-:W-:Y:S01]  /*09b0*/  IMAD R22, R22, c[0x0][0x258], RZ ;  /* 0x0000960016167a24 */ /* 0x000fe200078e02ff */
[----:B------:R-:W-:Y:S01]  /*09c0*/  ISETP.GE.AND P2, PT, R3, 0x1, PT ;  /* 0x000000010300780c */ /* 0x000fe20003f46270 */
[----:B------:R-:W-:Y:S01]  /*09d0*/  IMAD.WIDE.U32 R12, R25, c[0x0][0x238], R8 ;  /* 0x00008e00190c7a25 */ /* 0x000fe200078e0008 */
[----:B------:R-:W-:Y:S02]  /*09e0*/  ISETP.GE.AND P1, PT, R3, 0x21, PT ;  /* 0x000000210300780c */ /* 0x000fe40003f26270 */
[----:B------:R-:W-:Y:S01]  /*09f0*/  ISETP.GE.AND P6, PT, R8, c[0x0][0x1d4], PT ;  /* 0x0000750008007a0c */ /* 0x000fe20003fc6270 */
[----:B------:R-:W-:-:S02]  /*0a00*/  IMAD.IADD R15, R13, 0x1, R14 ;  /* 0x000000010d0f7824 */ /* 0x000fc400078e020e */
[----:B------:R-:W-:Y:S01]  /*0a10*/  IMAD.MOV.U32 R14, RZ, RZ, R12 ;  /* 0x000000ffff0e7224 */ /* 0x000fe200078e000c */
[----:B------:R-:W-:Y:S01]  /*0a20*/  SHF.R.S32.HI R12, RZ, 0x1f, R195 ;  /* 0x0000001fff0c7819 */ /* 0x000fe200000114c3 */
[----:B------:R-:W-:Y:S02]  /*0a30*/  IMAD R13, R86, c[0x0][0x240], RZ ;  /* 0x00009000560d7a24 */ /* 0x000fe400078e02ff */
[----:B------:R-:W-:Y:S01]  /*0a40*/  IMAD.WIDE.U32 R14, R192, c[0x0][0x240], R14 ;  /* 0x00009000c00e7a25 */ /* 0x000fe200078e000e */
[----:B------:R-:W-:Y:S02]  /*0a50*/  SEL R175, R12, RZ, !P4 ;  /* 0x000000ff0caf7207 */ /* 0x000fe40006000000 */
[----:B------:R-:W-:Y:S01]  /*0a60*/  ISETP.GE.AND P4, PT, R7, c[0x0][0x1d4], PT ;  /* 0x0000750007007a0c */ /* 0x000fe20003f86270 */
[----:B------:R-:W-:Y:S02]  /*0a70*/  IMAD R156, R192, c[0x0][0x244], R13 ;  /* 0x00009100c09c7a24 */ /* 0x000fe400078e020d */
[----:B------:R-:W-:-:S02]  /*0a80*/  IMAD R159, R175, c[0x0][0x248], RZ ;  /* 0x00009200af9f7a24 */ /* 0x000fc400078e02ff */
[----:B------:R-:W-:Y:S02]  /*0a90*/  IMAD.IADD R157, R15, 0x1, R156 ;  /* 0x000000010f9d7824 */ /* 0x000fe400078e029c */
[----:B------:R-:W-:Y:S01]  /*0aa0*/  IMAD.MOV.U32 R156, RZ, RZ, R14 ;  /* 0x000000ffff9c7224 */ /* 0x000fe200078e000e */
[----:B------:R-:W-:Y:S01]  /*0ab0*/  SHF.R.S32.HI R14, RZ, 0x1f, R18 ;  /* 0x0000001fff0e7819 */ /* 0x000fe20000011412 */
[C---:B------:R-:W-:Y:S02]  /*0ac0*/  IMAD R159, R154.reuse, c[0x0][0x24c], R159 ;  /* 0x000093009a9f7a24 */ /* 0x040fe400078e029f */
[----:B------:R-:W-:Y:S02]  /*0ad0*/  IMAD.WIDE.U32 R156, R154, c[0x0][0x248], R156 ;  /* 0x000092009a9c7a25 */ /* 0x000fe400078e009c */
[----:B------:R-:W-:Y:S02]  /*0ae0*/  @P4 LOP3.LUT R135, R135, 0x1, RZ, 0xfc, !PT ;  /* 0x0000000187874812 */ /* 0x000fe400078efcff */
[----:B------:R-:W-:-:S02]  /*0af0*/  IMAD.SHL.U32 R3, R2, 0x40, RZ ;  /* 0x0000004002037824 */ /* 0x000fc400078e00ff */
[----:B------:R-:W-:Y:S01]  /*0b00*/  IMAD R2, R91, R18, RZ ;  /* 0x000000125b027224 */ /* 0x000fe200078e02ff */
[----:B------:R-:W-:Y:S01]  /*0b10*/  LOP3.LUT R135, R135, 0xfffffffb, RZ, 0xc0, !PT ;  /* 0xfffffffb87877812 */ /* 0x000fe200078ec0ff */
[----:B------:R-:W-:Y:S01]  /*0b20*/  IMAD.IADD R159, R157, 0x1, R159 ;  /* 0x000000019d9f7824 */ /* 0x000fe200078e029f */
[----:B------:R-:W-:Y:S01]  /*0b30*/  LOP3.LUT R3, R3, 0x1c0, RZ, 0xc0, !PT ;  /* 0x000001c003037812 */ /* 0x000fe200078ec0ff */
[----:B------:R-:W-:Y:S02]  /*0b40*/  IMAD.MOV.U32 R158, RZ, RZ, R156 ;  /* 0x000000ffff9e7224 */ /* 0x000fe400078e009c */
[----:B------:R-:W-:Y:S01]  /*0b50*/  IMAD R22, R25, c[0x0][0x25c], R22 ;  /* 0x0000970019167a24 */ /* 0x000fe200078e0216 */
[--C-:B------:R-:W-:Y:S01]  /*0b60*/  LOP3.LUT R10, R3, 0x38, R8.reuse, 0xf8, !PT ;  /* 0x00000038030a7812 */ /* 0x100fe200078ef808 */
[----:B------:R-:W-:Y:S01]  /*0b70*/  IMAD.WIDE.U32 R24, R25, c[0x0][0x258], R8 ;  /* 0x0000960019187a25 */ /* 0x000fe200078e0008 */
[----:B------:R-:W-:-:S03]  /*0b80*/  SHF.R.U32.HI R3, RZ, 0x3, R3 ;  /* 0x00000003ff037819 */ /* 0x000fc60000011603 */
[----:B------:R-:W-:Y:S01]  /*0b90*/  IMAD R2, R14, R93, R2 ;  /* 0x0000005d0e027224 */ /* 0x000fe200078e0202 */
[----:B------:R-:W-:Y:S01]  /*0ba0*/  LOP3.LUT R3, R10, R3, RZ, 0x3c, !PT ;  /* 0x000000030a037212 */ /* 0x000fe200078e3cff */
[----:B------:R-:W-:Y:S01]  /*0bb0*/  IMAD.WIDE.U32 R16, R18, R93, R158 ;  /* 0x0000005d12107225 */ /* 0x000fe200078e009e */
[----:B------:R-:W-:-:S03]  /*0bc0*/  LEA.HI R10, R5, R82, RZ, 0x6 ;  /* 0x00000052050a7211 */ /* 0x000fc600078f30ff */
[----:B------:R-:W-:Y:S01]  /*0bd0*/  IMAD.MOV.U32 R9, RZ, RZ, 0x5 ;  /* 0x00000005ff097424 */ /* 0x000fe200078e00ff */
[----:B------:R-:W-:Y:S01]  /*0be0*/  @P2 LEA R20, P0, R16, c[0x0][0x220], 0x1 ;  /* 0x0000880010142a11 */ /* 0x000fe200078008ff */
[----:B------:R-:W-:Y:S01]  /*0bf0*/  IMAD.IADD R2, R17, 0x1, R2 ;  /* 0x0000000111027824 */ /* 0x000fe200078e0202 */
[----:B------:R-:W-:Y:S01]  /*0c00*/  @P1 IADD3 R7, P3, R96, R16, RZ ;  /* 0x0000001060071210 */ /* 0x000fe20007f7e0ff */
[----:B------:R-:W-:Y:S01]  /*0c10*/  IMAD.SHL.U32 R10, R10, 0x8, RZ ;  /* 0x000000080a0a7824 */ /* 0x000fe200078e00ff */
[----:B------:R-:W-:Y:S01]  /*0c20*/  SHF.L.U64.HI R95, R6, R9, c[0x0][0x23c] ;  /* 0x00008f00065f7619 */ /* 0x000fe20000010209 */
[----:B------:R-:W-:Y:S01]  /*0c30*/  IMAD R13, R86, c[0x0][0x260], RZ ;  /* 0x00009800560d7a24 */ /* 0x000fe200078e02ff */
[----:B------:R-:W-:Y:S01]  /*0c40*/  @P2 LEA.HI.X R21, R16, c[0x0][0x224], R2, 0x1, P0 ;  /* 0x0000890010152a11 */ /* 0x000fe200000f0c02 */
[----:B------:R-:W-:Y:S01]  /*0c50*/  IMAD.IADD R23, R25, 0x1, R22 ;  /* 0x0000000119177824 */ /* 0x000fe200078e0216 */
[----:B------:R-:W-:Y:S01]  /*0c60*/  @P1 LEA R16, P0, R7, c[0x0][0x220], 0x1 ;  /* 0x0000880007101a11 */ /* 0x000fe200078008ff */
[----:B------:R-:W-:Y:S01]  /*0c70*/  @P1 IMAD.X R2, R95, 0x1, R2, P3 ;  /* 0x000000015f021824 */ /* 0x000fe200018e0602 */
[----:B------:R-:W-:Y:S01]  /*0c80*/  IADD3 R6, R8, 0x80, RZ ;  /* 0x0000008008067810 */ /* 0x000fe20007ffe0ff */
[----:B------:R-:W-:Y:S01]  /*0c90*/  IMAD.MOV.U32 R8, RZ, RZ, c[0x0][0x258] ;  /* 0x00009600ff087624 */ /* 0x000fe200078e00ff */
[----:B------:R-:W-:Y:S01]  /*0ca0*/  ISETP.NE.AND P3, PT, R4, RZ, PT ;  /* 0x000000ff0400720c */ /* 0x000fe20003f65270 */
[----:B------:R-:W-:Y:S01]  /*0cb0*/  IMAD R4, R192, c[0x0][0x264], R13 ;  /* 0x00009900c0047a24 */ /* 0x000fe200078e020d */
[----:B------:R-:W-:Y:S01]  /*0cc0*/  @P1 LEA.HI.X R17, R7, c[0x0][0x224], R2, 0x1, P0 ;  /* 0x0000890007111a11 */ /* 0x000fe200000f0c02 */
[----:B------:R-:W-:Y:S01]  /*0cd0*/  IMAD.SHL.U32 R94, R8, 0x40, RZ ;  /* 0x00000040085e7824 */ /* 0x000fe200078e00ff */
[----:B------:R-:W-:Y:S01]  /*0ce0*/  ISETP.GT.AND P0, PT, R18, R11, PT ;  /* 0x0000000b1200720c */ /* 0x000fe20003f04270 */
[----:B------:R-:W-:Y:S01]  /*0cf0*/  IMAD.MOV.U32 R22, RZ, RZ, R24 ;  /* 0x000000ffff167224 */ /* 0x000fe200078e0018 */
[----:B------:R-:W-:Y:S01]  /*0d00*/  SHF.L.U64.HI R92, R8, R105, c[0x0][0x25c] ;  /* 0x00009700085c7619 */ /* 0x000fe20000010269 */
[----:B------:R-:W-:Y:S01]  /*0d10*/  IMAD R175, R175, c[0x0][0x268], RZ ;  /* 0x00009a00afaf7a24 */ /* 0x000fe200078e02ff */
[----:B------:R-:W-:Y:S01]  /*0d20*/  ISETP.GE.AND P5, PT, R6, c[0x0][0x1d4], PT ;  /* 0x0000750006007a0c */ /* 0x000fe20003fa6270 */
[----:B------:R-:W-:Y:S01]  /*0d30*/  IMAD.WIDE.U32 R22, R192, c[0x0][0x260], R22 ;  /* 0x00009800c0167a25 */ /* 0x000fe200078e0016 */
[----:B------:R-:W-:-:S02]  /*0d40*/  LOP3.LUT R10, R3, 0xfffffe00, R10, 0xf8, !PT ;  /* 0xfffffe00030a7812 */ /* 0x000fc400078ef80a */
[----:B------:R-:W-:Y:S01]  /*0d50*/  LEA.HI R2, R5, R82, RZ, 0x2 ;  /* 0x0000005205027211 */ /* 0x000fe200078f10ff */
[----:B------:R-:W-:Y:S01]  /*0d60*/  IMAD R15, R92, R18, RZ ;  /* 0x000000125c0f7224 */ /* 0x000fe200078e02ff */
[----:B------:R-:W-:Y:S01]  /*0d70*/  SHF.L.U64.HI R100, R8, R9, c[0x0][0x25c] ;  /* 0x0000970008647619 */ /* 0x000fe20000010209 */
[----:B------:R-:W-:Y:S01]  /*0d80*/  IMAD.IADD R23, R23, 0x1, R4 ;  /* 0x0000000117177824 */ /* 0x000fe200078e0204 */
[----:B------:R-:W-:Y:S01]  /*0d90*/  LOP3.LUT R7, R2, 0xfffffffc, RZ, 0xc0, !PT ;  /* 0xfffffffc02077812 */ /* 0x000fe200078ec0ff */
[----:B------:R-:W-:Y:S01]  /*0da0*/  IMAD R3, R14, R94, R15 ;  /* 0x0000005e0e037224 */ /* 0x000fe200078e020f */
[----:B------:R-:W-:Y:S01]  /*0db0*/  @P0 IADD3 R0, R0, -0x2, RZ ;  /* 0xfffffffe00000810 */ /* 0x000fe20007ffe0ff */
[----:B------:R-:W-:Y:S01]  /*0dc0*/  @P2 IMAD.SHL.U32 R14, R10, 0x2, RZ ;  /* 0x000000020a0e2824 */ /* 0x000fe200078e00ff */
[----:B------:R-:W-:Y:S01]  /*0dd0*/  SHF.R.S32.HI R97, RZ, 0x2, R2 ;  /* 0x00000002ff617819 */ /* 0x000fe20000011402 */
[C---:B------:R-:W-:Y:S01]  /*0de0*/  IMAD R175, R154.reuse, c[0x0][0x26c], R175 ;  /* 0x00009b009aaf7a24 */ /* 0x040fe200078e02af */
[----:B------:R-:W-:Y:S01]  /*0df0*/  @P0 SHF.R.S32.HI R13, RZ, 0x1f, R0 ;  /* 0x0000001fff0d0819 */ /* 0x000fe20000011400 */
[----:B------:R-:W-:Y:S01]  /*0e00*/  @P0 IMAD R6, R91, R0, RZ ;  /* 0x000000005b060224 */ /* 0x000fe200078e02ff */
[----:B------:R-:W-:Y:S01]  /*0e10*/  @!PT LDS RZ, [RZ] ;  /* 0x00000000fffff984 */ /* 0x000fe20000000800 */
[----:B------:R-:W-:Y:S01]  /*0e20*/  @!PT LDS RZ, [RZ] ;  /* 0x00000000fffff984 */ /* 0x000fe20000000800 */
[----:B------:R-:W-:Y:S01]  /*0e30*/  @!PT LDS RZ, [RZ] ;  /* 0x00000000fffff984 */ /* 0x000fe20000000800 */
[----:B------:R1:W-:Y:S01]  /*0e40*/  @P2 LDGSTS.E.BYPASS.LTC128B.128 [R14+0xc100], [R20.64], !P6 ;  /* 0x0c100000140e2fae */ /* 0x0003e2000f101d46 */
[----:B------:R-:W-:Y:S01]  /*0e50*/  IMAD.WIDE.U32 R154, R154, c[0x0][0x268], R22 ;  /* 0x00009a009a9a7a25 */ /* 0x000fe200078e0016 */
[----:B------:R-:W-:-:S02]  /*0e60*/  SHF.R.S32.HI R2, RZ, 0x1f, R2 ;  /* 0x0000001fff027819 */ /* 0x000fc40000011402 */
[----:B------:R1:W-:Y:S01]  /*0e70*/  @P2 LDGSTS.E.BYPASS.LTC128B.128 [R14+0xe100], [R20.64+0x80], !P4 ;  /* 0x0e100080140e2fae */ /* 0x0003e2000e101d46 */
[----:B------:R-:W-:Y:S01]  /*0e80*/  @P0 IMAD R6, R13, R93, R6 ;  /* 0x0000005d0d060224 */ /* 0x000fe200078e0206 */
[----:B------:R-:W-:Y:S01]  /*0e90*/  LEA.HI R2, R2, R97, RZ, 0x3 ;  /* 0x0000006102027211 */ /* 0x000fe200078f18ff */
[----:B------:R-:W-:Y:S01]  /*0ea0*/  @P1 IMAD.SHL.U32 R13, R10, 0x2, RZ ;  /* 0x000000020a0d1824 */ /* 0x000fe200078e00ff */
[----:B------:R1:W-:Y:S01]  /*0eb0*/  @P2 LDGSTS.E.BYPASS.LTC128B.128 [R14+0x10100], [R20.64+0x100], !P5 ;  /* 0x10100100140e2fae */ /* 0x0003e2000e901d46 */
[----:B------:R-:W-:Y:S01]  /*0ec0*/  IMAD.IADD R175, R155, 0x1, R175 ;  /* 0x000000019baf7824 */ /* 0x000fe200078e02af */
[----:B------:R-:W-:Y:S01]  /*0ed0*/  LOP3.LUT R122, R2, 0xfffffff8, RZ, 0xc0, !PT ;  /* 0xfffffff8027a7812 */ /* 0x000fe200078ec0ff */
[----:B------:R-:W-:Y:S01]  /*0ee0*/  IMAD.MOV.U32 R174, RZ, RZ, R154 ;  /* 0x000000ffffae7224 */ /* 0x000fe200078e009a */
[----:B------:R3:W-:Y:S01]  /*0ef0*/  @P1 LDGSTS.E.BYPASS.LTC128B.128 [R13+0xd100], [R16.64], !P6 ;  /* 0x0d100000100d1fae */ /* 0x0007e2000f101d46 */
[----:B------:R-:W-:Y:S01]  /*0f00*/  IMAD.IADD R4, R82, 0x1, -R7 ;  /* 0x0000000152047824 */ /* 0x000fe200078e0a07 */
[----:B------:R-:W-:Y:S01]  /*0f10*/  SHF.R.S32.HI R7, RZ, 0x1f, R97 ;  /* 0x0000001fff077819 */ /* 0x000fe20000011461 */
[----:B------:R-:W-:Y:S01]  /*0f20*/  IMAD.WIDE.U32 R26, R18, R94, R174 ;  /* 0x0000005e121a7225 */ /* 0x000fe200078e00ae */
[----:B------:R3:W-:Y:S03]  /*0f30*/  @P1 LDGSTS.E.BYPASS.LTC128B.128 [R13+0xf100], [R16.64+0x80], !P4 ;  /* 0x0f100080100d1fae */ /* 0x0007e6000e101d46 */
[----:B------:R-:W-:Y:S01]  /*0f40*/  IMAD.IADD R3, R27, 0x1, R3 ;  /* 0x000000011b037824 */ /* 0x000fe200078e0203 */
[----:B------:R3:W-:Y:S01]  /*0f50*/  @P1 LDGSTS.E.BYPASS.LTC128B.128 [R13+0x11100], [R16.64+0x100], !P5 ;  /* 0x11100100100d1fae */ /* 0x0007e2000e901d46 */
[----:B------:R-:W-:-:S02]  /*0f60*/  IMAD.SHL.U32 R24, R4, 0x8, RZ ;  /* 0x0000000804187824 */ /* 0x000fc400078e00ff */
[----:B------:R-:W-:Y:S01]  /*0f70*/  IMAD.SHL.U32 R109, R8, 0x20, RZ ;  /* 0x00000020086d7824 */ /* 0x000fe200078e00ff */
[----:B------:R-:W0:Y:S01]  /*0f80*/  LDGDEPBAR ;  /* 0x00000000000079af */ /* 0x000e220000000000 */
[----:B------:R-:W-:Y:S01]  /*0f90*/  IMAD.SHL.U32 R22, R4, 0x4, RZ ;  /* 0x0000000404167824 */ /* 0x000fe200078e00ff */
[----:B------:R-:W-:Y:S01]  /*0fa0*/  SHF.R.S32.HI R25, RZ, 0x1f, R24 ;  /* 0x0000001fff197819 */ /* 0x000fe20000011418 */
[C---:B------:R-:W-:Y:S01]  /*0fb0*/  IMAD R162, R7.reuse, c[0x0][0x290], RZ ;  /* 0x0000a40007a27a24 */ /* 0x040fe200078e02ff */
[----:B------:R-:W-:Y:S01]  /*0fc0*/  IADD3 R125, R24, 0x80, RZ ;  /* 0x00000080187d7810 */ /* 0x000fe20007ffe0ff */
[----:B------:R-:W-:Y:S01]  /*0fd0*/  IMAD R160, R7, c[0x0][0x280], RZ ;  /* 0x0000a00007a07a24 */ /* 0x000fe200078e02ff */
[----:B------:R-:W-:Y:S01]  /*0fe0*/  SHF.R.S32.HI R23, RZ, 0x1f, R22 ;  /* 0x0000001fff177819 */ /* 0x000fe20000011416 */
[C---:B------:R-:W-:Y:S01]  /*0ff0*/  IMAD R162, R97.reuse, c[0x0][0x294], R162 ;  /* 0x0000a50061a27a24 */ /* 0x040fe200078e02a2 */
[----:B------:R-:W-:Y:S01]  /*1000*/  IADD3 R19, R22, 0x40, RZ ;  /* 0x0000004016137810 */ /* 0x000fe20007ffe0ff */
[----:B------:R-:W-:Y:S01]  /*1010*/  IMAD.IADD R122, R97, 0x1, -R122 ;  /* 0x00000001617a7824 */ /* 0x000fe200078e0a7a */
[----:B------:R-:W-:Y:S01]  /*1020*/  IADD3 R126, R24, 0x60, RZ ;  /* 0x00000060187e7810 */ /* 0x000fe20007ffe0ff */
[----:B-1----:R-:W-:Y:S01]  /*1030*/  @P0 IMAD.WIDE.U32 R14, R0, R93, R158 ;  /* 0x0000005d000e0225 */ /* 0x002fe200078e009e */
[----:B------:R-:W-:-:S02]  /*1040*/  IADD3 R124, R24, 0xa0, RZ ;  /* 0x000000a0187c7810 */ /* 0x000fc40007ffe0ff */
[----:B------:R-:W-:Y:S01]  /*1050*/  SHF.R.S32.HI R117, RZ, 0x1f, R126 ;  /* 0x0000001fff757819 */ /* 0x000fe2000001147e */
[----:B------:R-:W-:Y:S01]  /*1060*/  @P0 IMAD.IADD R6, R15, 0x1, R6 ;  /* 0x000000010f060824 */ /* 0x000fe200078e0206 */
[----:B------:R-:W-:Y:S01]  /*1070*/  SHF.R.S32.HI R113, RZ, 0x1f, R124 ;  /* 0x0000001fff717819 */ /* 0x000fe2000001147c */
[----:B------:R-:W-:Y:S01]  /*1080*/  IMAD.IADD R15, R22, 0x1, R19 ;  /* 0x00000001160f7824 */ /* 0x000fe200078e0213 */
[----:B------:R-:W-:Y:S01]  /*1090*/  LEA.HI R117, R117, R126, RZ, 0x3 ;  /* 0x0000007e75757211 */ /* 0x000fe200078f18ff */
[----:B------:R-:W-:Y:S01]  /*10a0*/  IMAD.SHL.U32 R123, R122, 0x40, RZ ;  /* 0x000000407a7b7824 */ /* 0x000fe200078e00ff */
[----:B------:R-:W-:Y:S01]  /*10b0*/  LEA.HI R113, R113, R124, RZ, 0x3 ;  /* 0x0000007c71717211 */ /* 0x000fe200078f18ff */
[----:B------:R-:W-:Y:S01]  /*10c0*/  IMAD.WIDE.U32 R166, R97, c[0x0][0x290], R24 ;  /* 0x0000a40061a67a25 */ /* 0x000fe200078e0018 */
[----:B------:R-:W-:Y:S02]  /*10d0*/  LOP3.LUT R117, R117, 0xfffffff8, RZ, 0xc0, !PT ;  /* 0xfffffff875757812 */ /* 0x000fe400078ec0ff */
[----:B------:R-:W-:Y:S01]  /*10e0*/  LOP3.LUT R123, R123, 0x1c0, RZ, 0xc0, !PT ;  /* 0x000001c07b7b7812 */ /* 0x000fe200078ec0ff */
[----:B---3--:R-:W-:Y:S01]  /*10f0*/  IMAD.WIDE.U32 R16, R97, c[0x0][0x290], R22 ;  /* 0x0000a40061107a25 */ /* 0x008fe200078e0016 */
[----:B------:R-:W-:-:S02]  /*1100*/  LOP3.LUT R113, R113, 0xfffffff8, RZ, 0xc0, !PT ;  /* 0xfffffff871717812 */ /* 0x000fc400078ec0ff */
[----:B------:R-:W-:Y:S01]  /*1110*/  SHF.R.U32.HI R111, RZ, 0x3, R123 ;  /* 0x00000003ff6f7819 */ /* 0x000fe2000001167b */
[----:B------:R-:W-:Y:S01]  /*1120*/  IMAD.IADD R163, R162, 0x1, R17 ;  /* 0x00000001a2a37824 */ /* 0x000fe200078e0211 */
[----:B------:R-:W-:Y:S01]  /*1130*/  SHF.R.S32.HI R108, RZ, 0x1f, R117 ;  /* 0x0000001fff6c7819 */ /* 0x000fe20000011475 */
[----:B------:R-:W-:Y:S01]  /*1140*/  IMAD.IADD R167, R167, 0x1, R162 ;  /* 0x00000001a7a77824 */ /* 0x000fe200078e02a2 */
[----:B------:R-:W-:Y:S01]  /*1150*/  SHF.R.S32.HI R104, RZ, 0x1f, R113 ;  /* 0x0000001fff687819 */ /* 0x000fe20000011471 */
[----:B------:R-:W-:Y:S01]  /*1160*/  IMAD.MOV.U32 R162, RZ, RZ, R16 ;  /* 0x000000ffffa27224 */ /* 0x000fe200078e0010 */
[----:B------:R-:W-:Y:S01]  /*1170*/  LEA.HI R16, R5, R82, RZ, 0x5 ;  /* 0x0000005205107211 */ /* 0x000fe200078f28ff */
[----:B------:R-:W-:Y:S01]  /*1180*/  IMAD R121, R4, 0x40, R97 ;  /* 0x0000004004797824 */ /* 0x000fe200078e0261 */
[----:B------:R-:W-:Y:S01]  /*1190*/  SHF.R.S32.HI R4, RZ, 0x1f, R125 ;  /* 0x0000001fff047819 */ /* 0x000fe2000001147d */
[----:B------:R-:W-:Y:S02]  /*11a0*/  IMAD.MOV.U32 R127, RZ, RZ, c[0x0][0x27c] ;  /* 0x00009f00ff7f7624 */ /* 0x000fe400078e00ff */
[----:B------:R-:W-:Y:S01]  /*11b0*/  IMAD.SHL.U32 R16, R16, 0x10, RZ ;  /* 0x0000001010107824 */ /* 0x000fe200078e00ff */
[----:B------:R-:W-:Y:S01]  /*11c0*/  LEA.HI R115, R4, R125, RZ, 0x3 ;  /* 0x0000007d04737211 */ /* 0x000fe200078f18ff */
[C---:B------:R-:W-:Y:S01]  /*11d0*/  IMAD R160, R97.reuse, c[0x0][0x284], R160 ;  /* 0x0000a10061a07a24 */ /* 0x040fe200078e02a0 */
[----:B------:R-:W-:Y:S01]  /*11e0*/  SHF.R.S32.HI R4, RZ, 0x1f, R15 ;  /* 0x0000001fff047819 */ /* 0x000fe2000001140f */
[----:B------:R-:W-:Y:S01]  /*11f0*/  IMAD.WIDE.U32 R164, R97, c[0x0][0x280], R24 ;  /* 0x0000a00061a47a25 */ /* 0x000fe200078e0018 */
[----:B------:R-:W-:-:S02]  /*1200*/  LOP3.LUT R16, R16, 0xfffffe00, RZ, 0xc0, !PT ;  /* 0xfffffe0010107812 */ /* 0x000fc400078ec0ff */
[----:B------:R-:W-:Y:S01]  /*1210*/  LEA.HI R119, R4, R15, RZ, 0x3 ;  /* 0x0000000f04777211 */ /* 0x000fe200078f18ff */
[----:B------:R-:W-:Y:S01]  /*1220*/  IMAD.WIDE.U32 R170, R192, c[0x0][0x1e8], RZ ;  /* 0x00007a00c0aa7a25 */ /* 0x000fe200078e00ff */
[----:B------:R-:W-:Y:S02]  /*1230*/  LOP3.LUT R4, R123, 0x18, R24, 0xf8, !PT ;  /* 0x000000187b047812 */ /* 0x000fe400078ef818 */
[----:B------:R-:W-:Y:S01]  /*1240*/  LOP3.LUT R115, R115, 0xfffffff8, RZ, 0xc0, !PT ;  /* 0xfffffff873737812 */ /* 0x000fe200078ec0ff */
[----:B------:R-:W-:Y:S01]  /*1250*/  IMAD.IADD R165, R165, 0x1, R160 ;  /* 0x00000001a5a57824 */ /* 0x000fe200078e02a0 */
[----:B------:R-:W-:Y:S01]  /*1260*/  LOP3.LUT R119, R119, 0xfffffff8, RZ, 0xc0, !PT ;  /* 0xfffffff877777812 */ /* 0x000fe200078ec0ff */
[----:B------:R-:W-:Y:S01]  /*1270*/  IMAD R99, R86, c[0x0][0x210], RZ ;  /* 0x0000840056637a24 */ /* 0x000fe200078e02ff */
[----:B------:R-:W-:Y:S01]  /*1280*/  SHF.R.S32.HI R106, RZ, 0x1f, R115 ;  /* 0x0000001fff6a7819 */ /* 0x000fe20000011473 */
[----:B-----5:R-:W-:Y:S01]  /*1290*/  IMAD.WIDE.U32 R166, R83, c[0x0][0x290], R166 ;  /* 0x0000a40053a67a25 */ /* 0x020fe200078e00a6 */
[----:B------:R-:W-:-:S03]  /*12a0*/  SHF.R.S32.HI R142, RZ, 0x1f, R119 ;  /* 0x0000001fff8e7819 */ /* 0x000fc60000011477 */
[----:B------:R-:W-:Y:S02]  /*12b0*/  IMAD.MOV.U32 R110, RZ, RZ, c[0x0][0x27c] ;  /* 0x00009f00ff6e7624 */ /* 0x000fe400078e00ff */
[----:B------:R-:W-:-:S04]  /*12c0*/  IMAD.WIDE.U32 R172, R192, c[0x0][0x210], RZ ;  /* 0x00008400c0ac7a25 */ /* 0x000fc800078e00ff */
[----:B------:R-:W-:Y:S02]  /*12d0*/  IMAD R99, R192, c[0x0][0x214], R99 ;  /* 0x00008500c0637a24 */ /* 0x000fe400078e0263 */
[----:B------:R-:W-:-:S04]  /*12e0*/  IMAD.WIDE.U32 R164, R83, c[0x0][0x280], R164 ;  /* 0x0000a00053a47a25 */ /* 0x000fc800078e00a4 */
[----:B------:R-:W-:-:S04]  /*12f0*/  IMAD.WIDE.U32 R162, R83, c[0x0][0x290], R162 ;  /* 0x0000a40053a27a25 */ /* 0x000fc800078e00a2 */
[----:B------:R-:W-:Y:S02]  /*1300*/  IMAD.MOV.U32 R53, RZ, RZ, RZ ;  /* 0x000000ffff357224 */ /* 0x000fe400078e00ff */
[----:B------:R-:W-:Y:S02]  /*1310*/  IMAD.MOV.U32 R67, RZ, RZ, 0x1 ;  /* 0x00000001ff437424 */ /* 0x000fe400078e00ff */
[----:B------:R-:W-:Y:S02]  /*1320*/  IMAD.SHL.U32 R110, R110, 0x2, RZ ;  /* 0x000000026e6e7824 */ /* 0x000fe400078e00ff */
[----:B------:R-:W-:Y:S01]  /*1330*/  IMAD.IADD R99, R173, 0x1, R99 ;  /* 0x00000001ad637824 */ /* 0x000fe200078e0263 */
[----:B--2---:R-:W-:Y:S01]  /*1340*/  @P3 SHF.R.S32.HI R169, RZ, 0x1f, R168 ;  /* 0x0000001fffa93819 */ /* 0x004fe200000114a8 */
[----:B------:R-:W-:Y:S02]  /*1350*/  @!P3 IMAD.MOV.U32 R168, RZ, RZ, R195 ;  /* 0x000000ffffa8b224 */ /* 0x000fe400078e00c3 */
[----:B------:R-:W-:Y:S01]  /*1360*/  @!P3 IMAD.MOV.U32 R169, RZ, RZ, R12 ;  /* 0x000000ffffa9b224 */ /* 0x000fe200078e000c */
[----:B------:R-:W-:Y:S01]  /*1370*/  BAR.SYNC.DEFER_BLOCKING 0x0 ;  /* 0x0000000000007b1d */ /* 0x000fe20000010000 */
[----:B------:R-:W-:Y:S01]  /*1380*/  @P2 LEA R20, P3, R26, c[0x0][0x250], 0x1 ;  /* 0x000094001a142a11 */ /* 0x000fe200078608ff */
[----:B------:R-:W-:-:S03]  /*1390*/  @P2 IMAD.SHL.U32 R12, R10, 0x2, RZ ;  /* 0x000000020a0c2824 */ /* 0x000fc600078e00ff */
[----:B------:R-:W-:Y:S02]  /*13a0*/  @P2 LEA.HI.X R21, R26, c[0x0][0x254], R3, 0x1, P3 ;  /* 0x000095001a152a11 */ /* 0x000fe400018f0c03 */
[----:B------:R-:W-:-:S04]  /*13b0*/  ISETP.GE.AND P3, PT, R24, c[0x0][0x27c], PT ;  /* 0x00009f0018007a0c */ /* 0x000fc80003f66270 */
[----:B------:R-:W-:-:S05]  /*13c0*/  SEL R9, RZ, c[0x0][0x27c], !P3 ;  /* 0x00009f00ff097a07 */ /* 0x000fca0005800000 */
[----:B------:R-:W-:-:S04]  /*13d0*/  IMAD.IADD R9, R24, 0x1, R9 ;  /* 0x0000000118097824 */ /* 0x000fc800078e0209 */
[----:B------:R-:W-:Y:S02]  /*13e0*/  @P3 LOP3.LUT R135, R135, 0x4, RZ, 0xfc, !PT ;  /* 0x0000000487873812 */ /* 0x000fe400078efcff */
[----:B------:R-:W-:Y:S01]  /*13f0*/  ISETP.GE.AND P3, PT, R15, c[0x0][0x27c], PT ;  /* 0x00009f000f007a0c */ /* 0x000fe20003f66270 */
[----:B------:R-:W-:Y:S01]  /*1400*/  @!PT LDS RZ, [RZ] ;  /* 0x00000000fffff984 */ /* 0x000fe20000000800 */
[----:B------:R-:W-:Y:S01]  /*1410*/  @!PT LDS RZ, [RZ] ;  /* 0x00000000fffff984 */ /* 0x000fe20000000800 */
[----:B------:R-:W-:Y:S01]  /*1420*/  @!PT LDS RZ, [RZ] ;  /* 0x00000000fffff984 */ /* 0x000fe20000000800 */
[----:B------:R1:W-:Y:S01]  /*1430*/  @P2 LDGSTS.E.BYPASS.LTC128B.128 [R12+0x100], [R20.64], !P6 ;  /* 0x00100000140c2fae */ /* 0x0003e2000f101d46 */
[----:B------:R-:W-:Y:S02]  /*1440*/  SHF.R.S32.HI R116, RZ, 0x1f, R9 ;  /* 0x0000001fff747819 */ /* 0x000fe40000011409 */
[----:B------:R-:W-:Y:S01]  /*1450*/  SEL R2, RZ, c[0x0][0x27c], !P3 ;  /* 0x00009f00ff027a07 */ /* 0x000fe20005800000 */
[----:B------:R1:W-:Y:S01]  /*1460*/  @P2 LDGSTS.E.BYPASS.LTC128B.128 [R12+0x2100], [R20.64+0x80], !P4 ;  /* 0x02100080140c2fae */ /* 0x0003e2000e101d46 */
[----:B------:R-:W-:Y:S02]  /*1470*/  LOP3.LUT R135, R135, 0xfffffffd, RZ, 0xc0, !PT ;  /* 0xfffffffd87877812 */ /* 0x000fe400078ec0ff */
[----:B------:R-:W-:Y:S01]  /*1480*/  LEA.HI R0, R116, R9, RZ, 0x3 ;  /* 0x0000000974007211 */ /* 0x000fe200078f18ff */
[----:B------:R1:W-:Y:S01]  /*1490*/  @P2 LDGSTS.E.BYPASS.LTC128B.128 [R12+0x4100], [R20.64+0x100], !P5 ;  /* 0x04100100140c2fae */ /* 0x0003e2000e901d46 */
[----:B------:R-:W-:-:S02]  /*14a0*/  @P1 IADD3 R7, P2, R109, R26, RZ ;  /* 0x0000001a6d071210 */ /* 0x000fc40007f5e0ff */
[----:B------:R-:W-:Y:S02]  /*14b0*/  LEA.HI R116, R116, R9, RZ, 0x6 ;  /* 0x0000000974747211 */ /* 0x000fe400078f30ff */
[----:B------:R-:W-:Y:S01]  /*14c0*/  LOP3.LUT R137, R0, 0xfffffff8, RZ, 0xc0, !PT ;  /* 0xfffffff800897812 */ /* 0x000fe200078ec0ff */
[----:B------:R-:W-:Y:S01]  /*14d0*/  @P1 IMAD.X R8, R100, 0x1, R3, P2 ;  /* 0x0000000164081824 */ /* 0x000fe200010e0603 */
[C---:B------:R-:W-:Y:S01]  /*14e0*/  @P1 LEA R26, P2, R7.reuse, c[0x0][0x250], 0x1 ;  /* 0x00009400071a1a11 */ /* 0x040fe200078408ff */
[----:B------:R-:W-:Y:S01]  /*14f0*/  @P1 IMAD.SHL.U32 R3, R10, 0x2, RZ ;  /* 0x000000020a031824 */ /* 0x000fe200078e00ff */
[----:B------:R-:W-:Y:S01]  /*1500*/  SHF.R.S32.HI R136, RZ, 0x1f, R137 ;  /* 0x0000001fff887819 */ /* 0x000fe20000011489 */
[----:B------:R-:W-:Y:S01]  /*1510*/  IMAD.SHL.U32 R116, R116, 0x40, RZ ;  /* 0x0000004074747824 */ /* 0x000fe200078e00ff */
[----:B------:R-:W-:Y:S02]  /*1520*/  @P1 LEA.HI.X R27, R7, c[0x0][0x254], R8, 0x1, P2 ;  /* 0x00009500071b1a11 */ /* 0x000fe400010f0c08 */
[----:B------:R-:W-:-:S02]  /*1530*/  SHF.R.S32.HI R118, RZ, 0x3, R0 ;  /* 0x00000003ff767819 */ /* 0x000fc40000011400 */
[----:B------:R-:W-:Y:S01]  /*1540*/  LOP3.LUT R116, R116, 0xfffff000, RZ, 0xc0, !PT ;  /* 0xfffff00074747812 */ /* 0x000fe200078ec0ff */
[----:B------:R2:W-:Y:S01]  /*1550*/  @P1 LDGSTS.E.BYPASS.LTC128B.128 [R3+0x1100], [R26.64], !P6 ;  /* 0x011000001a031fae */ /* 0x0005e2000f101d46 */
[C---:B------:R-:W-:Y:S01]  /*1560*/  SHF.L.U64.HI R136, R137.reuse, 0x1, R136 ;  /* 0x0000000189887819 */ /* 0x040fe20000010288 */
[----:B------:R-:W-:Y:S02]  /*1570*/  IMAD.SHL.U32 R137, R137, 0x2, RZ ;  /* 0x0000000289897824 */ /* 0x000fe400078e00ff */
[----:B------:R2:W-:Y:S04]  /*1580*/  @P1 LDGSTS.E.BYPASS.LTC128B.128 [R3+0x3100], [R26.64+0x80], !P4 ;  /* 0x031000801a031fae */ /* 0x0005e8000e101d46 */
[----:B------:R2:W-:Y:S01]  /*1590*/  @P1 LDGSTS.E.BYPASS.LTC128B.128 [R3+0x5100], [R26.64+0x100], !P5 ;  /* 0x051001001a031fae */ /* 0x0005e2000e901d46 */
[----:B-1----:R-:W-:-:S03]  /*15a0*/  IADD3 R20, R22, 0x20, RZ ;  /* 0x0000002016147810 */ /* 0x002fc60007ffe0ff */
[----:B------:R-:W0:Y:S01]  /*15b0*/  LDGDEPBAR ;  /* 0x00000000000079af */ /* 0x000e220000000000 */
[----:B------:R-:W-:Y:S01]  /*15c0*/  @P0 LEA R12, P2, R14, c[0x0][0x220], 0x1 ;  /* 0x000088000e0c0a11 */ /* 0x000fe200078408ff */
[----:B------:R-:W-:-:S03]  /*15d0*/  IMAD.IADD R17, R22, 0x1, R20 ;  /* 0x0000000116117824 */ /* 0x000fc600078e0214 */
[----:B------:R-:W-:Y:S01]  /*15e0*/  @P0 LEA.HI.X R13, R14, c[0x0][0x224], R6, 0x1, P2 ;  /* 0x000089000e0d0a11 */ /* 0x000fe200010f0c06 */
[----:B------:R-:W-:Y:S01]  /*15f0*/  @P0 IMAD.SHL.U32 R6, R10, 0x2, RZ ;  /* 0x000000020a060824 */ /* 0x000fe200078e00ff */
[C---:B------:R-:W-:Y:S01]  /*1600*/  @P0 LEA R28, P1, R96.reuse, R12, 0x1 ;  /* 0x0000000c601c0211 */ /* 0x040fe200078208ff */
[----:B------:R-:W-:Y:S01]  /*1610*/  IMAD.MOV.U32 R14, RZ, RZ, c[0x0][0x290] ;  /* 0x0000a400ff0e7624 */ /* 0x000fe200078e00ff */
[----:B------:R-:W-:Y:S02]  /*1620*/  ISETP.GE.AND P2, PT, R17, c[0x0][0x27c], PT ;  /* 0x00009f0011007a0c */ /* 0x000fe40003f46270 */
[----:B------:R-:W-:Y:S01]  /*1630*/  @P0 LEA.HI.X R29, R96, R13, R95, 0x1, P1 ;  /* 0x0000000d601d0211 */ /* 0x000fe200008f0c5f */
[----:B------:R1:W-:Y:S01]  /*1640*/  @P0 LDGSTS.E.BYPASS.LTC128B.128 [R6+0x12100], [R12.64], !P6 ;  /* 0x121000000c060fae */ /* 0x0003e2000f101d46 */
[----:B------:R-:W-:Y:S01]  /*1650*/  SEL R8, RZ, c[0x0][0x27c], !P2 ;  /* 0x00009f00ff087a07 */ /* 0x000fe20005000000 */
[----:B------:R-:W-:Y:S01]  /*1660*/  IMAD.SHL.U32 R103, R14, 0x40, RZ ;  /* 0x000000400e677824 */ /* 0x000fe200078e00ff */
[----:B------:R-:W-:Y:S01]  /*1670*/  ISETP.NE.AND P1, PT, R132, c[0x0][0x2b8], PT ;  /* 0x0000ae0084007a0c */ /* 0x000fe20003f25270 */
[----:B------:R1:W-:Y:S01]  /*1680*/  @P0 LDGSTS.E.BYPASS.LTC128B.128 [R6+0x14100], [R12.64+0x80], !P4 ;  /* 0x141000800c060fae */ /* 0x0003e2000e101d46 */
[--C-:B------:R-:W-:Y:S01]  /*1690*/  SHF.R.S32.HI R120, RZ, 0x1f, R17.reuse ;  /* 0x0000001fff787819 */ /* 0x100fe20000011411 */
[----:B------:R-:W-:Y:S01]  /*16a0*/  IMAD.IADD R7, R8, 0x1, R17 ;  /* 0x0000000108077824 */ /* 0x000fe200078e0211 */
[----:B------:R-:W-:Y:S01]  /*16b0*/  SHF.L.U64.HI R101, R14, R105, c[0x0][0x294] ;  /* 0x0000a5000e657619 */ /* 0x000fe20000010269 */
[----:B------:R1:W-:Y:S01]  /*16c0*/  @P0 LDGSTS.E.BYPASS.LTC128B.128 [R6+0x16100], [R12.64+0x100], !P5 ;  /* 0x161001000c060fae */ /* 0x0003e2000e901d46 */
[----:B------:R-:W-:Y:S01]  /*16d0*/  LEA.HI R120, R120, R17, RZ, 0x3 ;  /* 0x0000001178787211 */ /* 0x000fe200078f18ff */
[----:B--2---:R-:W-:Y:S01]  /*16e0*/  IMAD.IADD R3, R2, 0x1, R15 ;  /* 0x0000000102037824 */ /* 0x004fe200078e020f */
[----:B------:R-:W-:Y:S01]  /*16f0*/  @P2 LOP3.LUT R135, R135, 0x2, RZ, 0xfc, !PT ;  /* 0x0000000287872812 */ /* 0x000fe200078efcff */
[----:B------:R2:W-:Y:S01]  /*1700*/  @P0 LDGSTS.E.BYPASS.LTC128B.128 [R6+0x13100], [R28.64], !P6 ;  /* 0x131000001c060fae */ /* 0x0005e2000f101d46 */
[----:B------:R-:W-:-:S02]  /*1710*/  SHF.R.S32.HI R114, RZ, 0x1f, R7 ;  /* 0x0000001fff727819 */ /* 0x000fc40000011407 */
[----:B------:R-:W-:Y:S01]  /*1720*/  SHF.R.S32.HI R112, RZ, 0x1f, R3 ;  /* 0x0000001fff707819 */ /* 0x000fe20000011403 */
[----:B------:R2:W-:Y:S01]  /*1730*/  @P0 LDGSTS.E.BYPASS.LTC128B.128 [R6+0x15100], [R28.64+0x80], !P4 ;  /* 0x151000801c060fae */ /* 0x0005e2000e101d46 */
[----:B------:R-:W-:Y:S02]  /*1740*/  LOP3.LUT R135, R135, 0xfffffff7, RZ, 0xc0, !PT ;  /* 0xfffffff787877812 */ /* 0x000fe400078ec0ff */
[-C--:B------:R-:W-:Y:S01]  /*1750*/  LEA.HI R144, R112, R3.reuse, RZ, 0x3 ;  /* 0x0000000370907211 */ /* 0x080fe200078f18ff */
[----:B------:R2:W-:Y:S01]  /*1760*/  @P0 LDGSTS.E.BYPASS.LTC128B.128 [R6+0x17100], [R28.64+0x100], !P5 ;  /* 0x171001001c060fae */ /* 0x0005e2000e901d46 */
[----:B------:R-:W-:Y:S02]  /*1770*/  LOP3.LUT P0, RZ, R122, 0x4, RZ, 0xc0, !PT ;  /* 0x000000047aff7812 */ /* 0x000fe4000780c0ff */
[----:B------:R-:W-:Y:S01]  /*1780*/  LEA.HI R112, R112, R3, RZ, 0x6 ;  /* 0x0000000370707211 */ /* 0x000fe200078f30ff */
[----:B------:R-:W0:Y:S01]  /*1790*/  LDGDEPBAR ;  /* 0x00000000000079af */ /* 0x000e220000000000 */
[----:B------:R-:W-:-:S02]  /*17a0*/  LEA.HI R2, R114, R7, RZ, 0x3 ;  /* 0x0000000772027211 */ /* 0x000fc400078f18ff */
[----:B------:R-:W-:Y:S01]  /*17b0*/  LEA.HI R114, R114, R7, RZ, 0x6 ;  /* 0x0000000772727211 */ /* 0x000fe200078f30ff */
[----:B------:R-:W-:Y:S01]  /*17c0*/  IMAD.SHL.U32 R112, R112, 0x40, RZ ;  /* 0x0000004070707824 */ /* 0x000fe200078e00ff */
[----:B------:R-:W-:Y:S02]  /*17d0*/  @P3 LOP3.LUT R135, R135, 0x8, RZ, 0xfc, !PT ;  /* 0x0000000887873812 */ /* 0x000fe400078efcff */
[----:B------:R-:W-:Y:S01]  /*17e0*/  LOP3.LUT R8, R123, 0x38, R2, 0xf8, !PT ;  /* 0x000000387b087812 */ /* 0x000fe200078ef802 */
[----:B------:R-:W-:Y:S01]  /*17f0*/  IMAD.SHL.U32 R114, R114, 0x40, RZ ;  /* 0x0000004072727824 */ /* 0x000fe200078e00ff */
[----:B------:R-:W-:Y:S01]  /*1800*/  LOP3.LUT R135, R135, 0xffffffef, RZ, 0xc0, !PT ;  /* 0xffffffef87877812 */ /* 0x000fe200078ec0ff */
[----:B-1----:R-:W-:Y:S01]  /*1810*/  IMAD.WIDE.U32 R12, R97, c[0x0][0x280], R22 ;  /* 0x0000a000610c7a25 */ /* 0x002fe200078e0016 */
[----:B------:R-:W-:Y:S02]  /*1820*/  LOP3.LUT R112, R112, 0xfffff000, RZ, 0xc0, !PT ;  /* 0xfffff00070707812 */ /* 0x000fe400078ec0ff */
[----:B------:R-:W-:Y:S01]  /*1830*/  @P0 LOP3.LUT R135, R135, 0x10, RZ, 0xfc, !PT ;  /* 0x0000001087870812 */ /* 0x000fe200078efcff */
[----:B------:R-:W-:Y:S01]  /*1840*/  IMAD.IADD R161, R160, 0x1, R13 ;  /* 0x00000001a0a17824 */ /* 0x000fe200078e020d */
[----:B------:R-:W-:Y:S01]  /*1850*/  ISETP.GE.AND P0, PT, R127, 0x1, PT ;  /* 0x000000017f00780c */ /* 0x000fe20003f06270 */
[----:B------:R-:W-:Y:S01]  /*1860*/  IMAD.MOV.U32 R160, RZ, RZ, R12 ;  /* 0x000000ffffa07224 */ /* 0x000fe200078e000c */
[----:B------:R-:W-:Y:S01]  /*1870*/  LOP3.LUT R135, R135, 0xffffffbf, RZ, 0xc0, !PT ;  /* 0xffffffbf87877812 */ /* 0x000fe200078ec0ff */
[----:B------:R-:W-:Y:S01]  /*1880*/  IMAD.MOV.U32 R12, RZ, RZ, c[0x0][0x280] ;  /* 0x0000a000ff0c7624 */ /* 0x000fe200078e00ff */
[----:B------:R-:W-:Y:S01]  /*1890*/  LOP3.LUT R5, R8, R111, RZ, 0x3c, !PT ;  /* 0x0000006f08057212 */ /* 0x000fe200078e3cff */
[----:B------:R-:W-:Y:S01]  /*18a0*/  IMAD.WIDE.U32 R160, R83, c[0x0][0x280], R160 ;  /* 0x0000a00053a07a25 */ /* 0x000fe200078e00a0 */
[----:B------:R-:W-:-:S02]  /*18b0*/  LOP3.LUT R114, R114, 0xfffff000, RZ, 0xc0, !PT ;  /* 0xfffff00072727812 */ /* 0x000fc400078ec0ff */
[C---:B--2---:R-:W-:Y:S01]  /*18c0*/  LOP3.LUT R6, R123.reuse, 0x38, R0, 0xf8, !PT ;  /* 0x000000387b067812 */ /* 0x044fe200078ef800 */
[----:B------:R-:W-:Y:S01]  /*18d0*/  IMAD.SHL.U32 R107, R12, 0x40, RZ ;  /* 0x000000400c6b7824 */ /* 0x000fe200078e00ff */
[----:B------:R-:W-:Y:S02]  /*18e0*/  LOP3.LUT R139, R2, 0xfffffff8, RZ, 0xc0, !PT ;  /* 0xfffffff8028b7812 */ /* 0x000fe400078ec0ff */
[-C--:B------:R-:W-:Y:S02]  /*18f0*/  LOP3.LUT R7, R6, R111.reuse, RZ, 0x3c, !PT ;  /* 0x0000006f06077212 */ /* 0x080fe400078e3cff */
[----:B------:R-:W-:Y:S02]  /*1900*/  LOP3.LUT R6, R123, 0x38, R144, 0xf8, !PT ;  /* 0x000000387b067812 */ /* 0x000fe400078ef890 */
[----:B------:R-:W-:Y:S01]  /*1910*/  IADD3 R116, R7, R116, R16 ;  /* 0x0000007407747210 */ /* 0x000fe20007ffe010 */
[----:B------:R-:W-:Y:S01]  /*1920*/  IMAD R7, R169, c[0x0][0x2b0], RZ ;  /* 0x0000ac00a9077a24 */ /* 0x000fe200078e02ff */
[----:B------:R-:W-:-:S02]  /*1930*/  LOP3.LUT R3, R6, R111, RZ, 0x3c, !PT ;  /* 0x0000006f06037212 */ /* 0x000fc400078e3cff */
[----:B------:R-:W-:Y:S01]  /*1940*/  SHF.R.S32.HI R6, RZ, 0x1f, R83 ;  /* 0x0000001fff067819 */ /* 0x000fe20000011453 */
[----:B------:R-:W-:Y:S01]  /*1950*/  IMAD R7, R168, c[0x0][0x2b4], R7 ;  /* 0x0000ad00a8077a24 */ /* 0x000fe200078e0207 */
[--C-:B------:R-:W-:Y:S01]  /*1960*/  IADD3 R112, R3, R112, R16.reuse ;  /* 0x0000007003707210 */ /* 0x100fe20007ffe010 */
[----:B------:R-:W-:Y:S01]  /*1970*/  IMAD R3, R86, c[0x0][0x1e8], RZ ;  /* 0x00007a0056037a24 */ /* 0x000fe200078e02ff */
[----:B------:R-:W-:Y:S01]  /*1980*/  LOP3.LUT R141, R144, 0xfffffff8, RZ, 0xc0, !PT ;  /* 0xfffffff8908d7812 */ /* 0x000fe200078ec0ff */
[----:B------:R-:W-:Y:S01]  /*1990*/  IMAD R8, R6, c[0x0][0x290], RZ ;  /* 0x0000a40006087a24 */ /* 0x000fe200078e02ff */
[----:B------:R-:W-:Y:S01]  /*19a0*/  LOP3.LUT R135, R135, 0xffffffdf, RZ, 0xc0, !PT ;  /* 0xffffffdf87877812 */ /* 0x000fe200078ec0ff */
[----:B------:R-:W-:Y:S01]  /*19b0*/  IMAD R3, R192, c[0x0][0x1ec], R3 ;  /* 0x00007b00c0037a24 */ /* 0x000fe200078e0203 */
[----:B------:R-:W-:Y:S01]  /*19c0*/  IADD3 R114, R5, R114, R16 ;  /* 0x0000007205727210 */ /* 0x000fe20007ffe010 */
[----:B------:R-:W-:Y:S01]  /*19d0*/  IMAD R6, R6, c[0x0][0x280], RZ ;  /* 0x0000a00006067a24 */ /* 0x000fe200078e02ff */
[----:B------:R-:W-:Y:S01]  /*19e0*/  SHF.R.S32.HI R138, RZ, 0x1f, R139 ;  /* 0x0000001fff8a7819 */ /* 0x000fe2000001148b */
[----:B------:R-:W-:Y:S01]  /*19f0*/  IMAD.IADD R102, R171, 0x1, R3 ;  /* 0x00000001ab667824 */ /* 0x000fe200078e0203 */
[----:B------:R-:W-:Y:S01]  /*1a00*/  LOP3.LUT R3, R4, R111, RZ, 0x3c, !PT ;  /* 0x0000006f04037212 */ /* 0x000fe200078e3cff */
[C---:B------:R-:W-:Y:S01]  /*1a10*/  IMAD R129, R83.reuse, c[0x0][0x294], R8 ;  /* 0x0000a50053817a24 */ /* 0x040fe200078e0208 */
[----:B------:R-:W-:Y:S01]  /*1a20*/  SHF.R.S32.HI R140, RZ, 0x1f, R141 ;  /* 0x0000001fff8c7819 */ /* 0x000fe2000001148d */
[----:B------:R-:W-:Y:S01]  /*1a30*/  IMAD R5, R83, c[0x0][0x284], R6 ;  /* 0x0000a10053057a24 */ /* 0x000fe200078e0206 */
[----:B------:R-:W-:Y:S01]  /*1a40*/  LOP3.LUT R120, R120, 0xfffffff8, RZ, 0xc0, !PT ;  /* 0xfffffff878787812 */ /* 0x000fe200078ec0ff */
[----:B------:R-:W-:Y:S01]  /*1a50*/  IMAD.WIDE.U32 R168, R168, c[0x0][0x2b0], RZ ;  /* 0x0000ac00a8a87a25 */ /* 0x000fe200078e00ff */
[----:B------:R-:W-:-:S02]  /*1a60*/  @P1 LOP3.LUT R135, R135, 0x20, RZ, 0xfc, !PT ;  /* 0x0000002087871812 */ /* 0x000fc400078efcff */
[----:B------:R-:W-:Y:S01]  /*1a70*/  SHF.L.U64.HI R105, R12, R105, c[0x0][0x284] ;  /* 0x0000a1000c697619 */ /* 0x000fe20000010269 */
[----:B------:R-:W-:Y:S01]  /*1a80*/  IMAD.IADD R131, R167, 0x1, R129 ;  /* 0x00000001a7837824 */ /* 0x000fe200078e0281 */
[----:B------:R-:W-:Y:S01]  /*1a90*/  SHF.L.U64.HI R138, R139, 0x1, R138 ;  /* 0x000000018b8a7819 */ /* 0x000fe2000001028a */
[----:B------:R-:W-:Y:S01]  /*1aa0*/  IMAD.IADD R98, R169, 0x1, R7 ;  /* 0x00000001a9627824 */ /* 0x000fe200078e0207 */
[----:B------:R-:W-:Y:S01]  /*1ab0*/  SHF.L.U64.HI R140, R141, 0x1, R140 ;  /* 0x000000018d8c7819 */ /* 0x000fe2000001028c */
[----:B------:R-:W-:Y:S01]  /*1ac0*/  IMAD.IADD R0, R3, 0x1, R16 ;  /* 0x0000000103007824 */ /* 0x000fe200078e0210 */
[C---:B------:R-:W-:Y:S01]  /*1ad0*/  IADD3 R14, R22.reuse, 0x50, RZ ;  /* 0x00000050160e7810 */ /* 0x040fe20007ffe0ff */
[----:B------:R-:W-:Y:S01]  /*1ae0*/  IMAD.IADD R129, R129, 0x1, R163 ;  /* 0x0000000181817824 */ /* 0x000fe200078e02a3 */
[C---:B------:R-:W-:Y:S01]  /*1af0*/  IADD3 R13, R22.reuse, 0x30, RZ ;  /* 0x00000030160d7810 */ /* 0x040fe20007ffe0ff */
[----:B------:R-:W-:Y:S01]  /*1b00*/  IMAD.IADD R130, R165, 0x1, R5 ;  /* 0x00000001a5827824 */ /* 0x000fe200078e0205 */
[----:B------:R-:W-:Y:S01]  /*1b10*/  IADD3 R12, R22, 0x10, RZ ;  /* 0x00000010160c7810 */ /* 0x000fe20007ffe0ff */
[----:B------:R-:W-:Y:S01]  /*1b20*/  IMAD.IADD R128, R5, 0x1, R161 ;  /* 0x0000000105807824 */ /* 0x000fe200078e02a1 */
[----:B------:R-:W-:Y:S01]  /*1b30*/  SHF.R.S32.HI R143, RZ, 0x1f, R120 ;  /* 0x0000001fff8f7819 */ /* 0x000fe20000011478 */
[----:B------:R-:W-:Y:S01]  /*1b40*/  IMAD.SHL.U32 R139, R139, 0x2, RZ ;  /* 0x000000028b8b7824 */ /* 0x000fe200078e00ff */
[----:B------:R-:W-:Y:S01]  /*1b50*/  SHF.R.S32.HI R145, RZ, 0x3, R2 ;  /* 0x00000003ff917819 */ /* 0x000fe20000011402 */
[----:B------:R-:W-:Y:S01]  /*1b60*/  IMAD.SHL.U32 R141, R141, 0x2, RZ ;  /* 0x000000028d8d7824 */ /* 0x000fe200078e00ff */
[----:B------:R-:W-:-:S02]  /*1b70*/  SHF.R.S32.HI R144, RZ, 0x3, R144 ;  /* 0x00000003ff907819 */ /* 0x000fc40000011490 */
[----:B------:R-:W-:Y:S02]  /*1b80*/  @P0 LOP3.LUT R135, R135, 0x40, RZ, 0xfc, !PT ;  /* 0x0000004087870812 */ /* 0x000fe400078efcff */
.L_x_827:
[----:B------:R-:W-:Y:S01]  /*1b90*/  ISETP.NE.AND P1, PT, R132, c[0x0][0x2b8], PT ;  /* 0x0000ae0084007a0c */ /* 0x000fe20003f25270 */
[----:B------:R-:W-:Y:S01]  /*1ba0*/  IMAD.SHL.U32 R148, R18, 0x40, RZ ;  /* 0x0000004012947824 */ /* 0x000fe200078e00ff */
[----:B------:R-:W-:Y:S01]  /*1bb0*/  LOP3.LUT P2, RZ, R122, 0x4, RZ, 0xc0, !PT ;  /* 0x000000047aff7812 */ /* 0x000fe2000784c0ff */
[----:B------:R-:W-:Y:S01]  /*1bc0*/  IMAD.MOV.U32 R147, RZ, RZ, RZ ;  /* 0x000000ffff937224 */ /* 0x000fe200078e00ff */
[----:B------:R-:W-:Y:S04]  /*1bd0*/  DEPBAR.LE SB0, 0x2 ;  /* 0x000080800000791a */ /* 0x000fe80000000000 */
[----:B------:R-:W-:Y:S01]  /*1be0*/  IMAD.IADD R3, R121, 0x1, R148 ;  /* 0x0000000179037824 */ /* 0x000fe200078e0294 */
[----:B------:R-:W-:Y:S01]  /*1bf0*/  BSSY B1, `(.L_x_803) ;  /* 0x00003f5000017945 */ /* 0x000fe20003800000 */
[----:B------:R-:W-:Y:S02]  /*1c00*/  IMAD R2, R53, 0x3000, R0 ;  /* 0x0000300035027824 */ /* 0x000fe400078e0200 */
[----:B------:R-:W-:Y:S01]  /*1c10*/  IMAD.IADD R146, R90, 0x1, R3 ;  /* 0x000000015a927824 */ /* 0x000fe200078e0203 */
[----:B------:R-:W-:Y:S02]  /*1c20*/  ISETP.GE.AND P0, PT, R3, R89, PT ;  /* 0x000000590300720c */ /* 0x000fe40003f06270 */
[----:B------:R-:W-:Y:S01]  /*1c30*/  IADD3 R149, R2, 0x20, RZ ;  /* 0x0000002002957810 */ /* 0x000fe20007ffe0ff */
[----:B------:R-:W-:Y:S01]  /*1c40*/  @P1 IMAD.HI.U32 R4, R146, c[0x0][0x2bc], RZ ;  /* 0x0000af0092041a27 */ /* 0x000fe200078e00ff */
[----:B------:R-:W-:Y:S02]  /*1c50*/  ISETP.GT.OR P0, PT, R121, 0x3f, P0 ;  /* 0x0000003f7900780c */ /* 0x000fe40000704670 */
[C---:B------:R-:W-:Y:S01]  /*1c60*/  @P2 IADD3 R149, R2.reuse, -0x20, RZ ;  /* 0xffffffe002952810 */ /* 0x040fe20007ffe0ff */
[----:B------:R-:W-:Y:S01]  /*1c70*/  IMAD.MOV.U32 R3, RZ, RZ, R146 ;  /* 0x000000ffff037224 */ /* 0x000fe200078e0092 */
[----:B------:R-:W-:Y:S02]  /*1c80*/  @P1 SHF.R.U32.HI R3, RZ, c[0x0][0x2c0], R4 ;  /* 0x0000b000ff031a19 */ /* 0x000fe40000011604 */
[----:B------:R-:W-:Y:S02]  /*1c90*/  ISETP.GE.AND P2, PT, R127, 0x1, PT ;  /* 0x000000017f00780c */ /* 0x000fe40003f46270 */
[----:B------:R-:W-:Y:S02]  /*1ca0*/  LEA R150, R2, 0x100, 0x1 ;  /* 0x0000010002967811 */ /* 0x000fe400078e08ff */
[----:B------:R-:W-:Y:S03]  /*1cb0*/  LEA R149, R149, 0x100, 0x1 ;  /* 0x0000010095957811 */ /* 0x000fe600078e08ff */
[C---:B-1----:R-:W-:Y:S04]  /*1cc0*/  @!P0 IADD3 R5, P1, R3.reuse, R168, RZ ;  /* 0x000000a803058210 */ /* 0x042fe80007f3e0ff */
[----:B------:R-:W-:Y:S01]  /*1cd0*/  @!P0 LEA.HI.X.SX32 R4, R3, R98, 0x1, P1 ;  /* 0x0000006203048211 */ /* 0x000fe200008f0eff */
[----:B------:R-:W-:Y:S01]  /*1ce0*/  IMAD.MOV R3, RZ, RZ, -R3 ;  /* 0x000000ffff037224 */ /* 0x000fe200078e0a03 */
[----:B------:R-:W-:Y:S03]  /*1cf0*/  @!P0 LEA R6, P1, R5, c[0x0][0x2a0], 0x2 ;  /* 0x0000a80005068a11 */ /* 0x000fe600078210ff */
[----:B------:R-:W-:Y:S01]  /*1d00*/  IMAD R146, R3, c[0x0][0x2b8], R146 ;  /* 0x0000ae0003927a24 */ /* 0x000fe200078e0292 */
[----:B------:R-:W-:Y:S05]  /*1d10*/  @!P0 LEA.HI.X R7, R5, c[0x0][0x2a4], R4, 0x2, P1 ;  /* 0x0000a90005078a11 */ /* 0x000fea00008f1404 */
[----:B------:R1:W5:Y:S04]  /*1d20*/  @!P0 LDG.E R147, [R6.64] ;  /* 0x0000000606938981 */ /* 0x000368000c1e1900 */
[----:B------:R-:W-:Y:S06]  /*1d30*/  BAR.SYNC.DEFER_BLOCKING 0x0 ;  /* 0x0000000000007b1d */ /* 0x000fec0000010000 */
[----:B---3--:R-:W-:-:S05]  /*1d40*/  @!P2 BRA `(.L_x_804) ;  /* 0x00003ad00000a947 */ /* 0x008fca0003800000 */
[----:B-1----:R-:W-:Y:S01]  /*1d50*/  IMAD.WIDE.U32 R6, R146, c[0x0][0x1e0], RZ ;  /* 0x0000780092067a25 */ /* 0x002fe200078e00ff */
[----:B------:R-:W-:Y:S02]  /*1d60*/  SHF.R.S32.HI R152, RZ, 0x1f, R146 ;  /* 0x0000001fff987819 */ /* 0x000fe40000011492 */
[----:B-----5:R-:W-:Y:S01]  /*1d70*/  SHF.R.S32.HI R151, RZ, 0x1f, R147 ;  /* 0x0000001fff977819 */ /* 0x020fe20000011493 */
[----:B------:R-:W-:Y:S01]  /*1d80*/  IMAD.WIDE.U32 R8, R107, R18, RZ ;  /* 0x000000126b087225 */ /* 0x000fe200078e00ff */
[----:B------:R-:W-:Y:S03]  /*1d90*/  IADD3 R148, -R148, R89, RZ ;  /* 0x0000005994947210 */ /* 0x000fe60007ffe1ff */
[----:B------:R-:W-:Y:S01]  /*1da0*/  IMAD R2, R152, c[0x0][0x1e0], RZ ;  /* 0x0000780098027a24 */ /* 0x000fe200078e02ff */
[----:B------:R-:W-:Y:S01]  /*1db0*/  IMNMX R148, R148, 0x40, PT ;  /* 0x0000004094947817 */ /* 0x000fe20003800200 */
[----:B------:R-:W-:Y:S02]  /*1dc0*/  IMAD R5, R151, c[0x0][0x1f0], RZ ;  /* 0x00007c0097057a24 */ /* 0x000fe400078e02ff */
[----:B------:R-:W-:Y:S02]  /*1dd0*/  IMAD R2, R146, c[0x0][0x1e4], R2 ;  /* 0x0000790092027a24 */ /* 0x000fe400078e0202 */
[----:B------:R-:W-:Y:S03]  /*1de0*/  IMAD R5, R147, c[0x0][0x1f4], R5 ;  /* 0x00007d0093057a24 */ /* 0x000fe600078e0205 */
[----:B------:R-:W-:Y:S02]  /*1df0*/  IADD3 R7, R7, R2, RZ ;  /* 0x0000000207077210 */ /* 0x000fe40007ffe0ff */
[----:B------:R-:W-:Y:S03]  /*1e00*/  SHF.R.S32.HI R2, RZ, 0x1f, R18 ;  /* 0x0000001fff027819 */ /* 0x000fe60000011412 */
[----:B------:R-:W-:Y:S05]  /*1e10*/  IMAD.WIDE.U32 R6, R147, c[0x0][0x1f0], R6 ;  /* 0x00007c0093067a25 */ /* 0x000fea00078e0006 */
[----:B------:R-:W-:Y:S04]  /*1e20*/  IADD3 R3, P0, R170, R6, RZ ;  /* 0x00000006aa037210 */ /* 0x000fe80007f1e0ff */
[----:B------:R-:W-:Y:S01]  /*1e30*/  IADD3.X R4, R102, R7, R5, P0, !PT ;  /* 0x0000000766047210 */ /* 0x000fe200007fe405 */
[-C--:B------:R-:W-:Y:S01]  /*1e40*/  IMAD R5, R101, R18.reuse, RZ ;  /* 0x0000001265057224 */ /* 0x080fe200078e02ff */
[----:B------:R-:W-:Y:S01]  /*1e50*/  LEA R66, P0, R3, c[0x0][0x1c8], 0x1 ;  /* 0x0000720003427a11 */ /* 0x000fe200078008ff */
[-C--:B------:R-:W-:Y:S03]  /*1e60*/  IMAD.WIDE.U32 R6, R103, R18.reuse, RZ ;  /* 0x0000001267067225 */ /* 0x080fe600078e00ff */
[----:B------:R-:W-:Y:S01]  /*1e70*/  LEA.HI.X R4, R3, c[0x0][0x1cc], R4, 0x1, P0 ;  /* 0x0000730003047a11 */ /* 0x000fe200000f0c04 */
[----:B------:R-:W-:Y:S01]  /*1e80*/  IMAD R3, R105, R18, RZ ;  /* 0x0000001269037224 */ /* 0x000fe200078e02ff */
[----:B------:R-:W-:Y:S01]  /*1e90*/  ISETP.NE.AND P0, PT, RZ, UR4, PT ;  /* 0x00000004ff007c0c */ /* 0x000fe2000bf05270 */
[C---:B------:R-:W-:Y:S02]  /*1ea0*/  IMAD R5, R2.reuse, R103, R5 ;  /* 0x0000006702057224 */ /* 0x040fe400078e0205 */
[----:B------:R-:W-:Y:S03]  /*1eb0*/  IMAD R3, R2, R107, R3 ;  /* 0x0000006b02037224 */ /* 0x000fe600078e0203 */
[----:B------:R-:W-:Y:S02]  /*1ec0*/  IADD3 R2, R7, R5, RZ ;  /* 0x0000000507027210 */ /* 0x000fe40007ffe0ff */
[----:B------:R-:W-:Y:S05]  /*1ed0*/  IADD3 R3, R9, R3, RZ ;  /* 0x0000000309037210 */ /* 0x000fea0007ffe0ff */
        /* <DEDUP_REMOVED lines=60> */
.L_x_807:
[----:B------:R-:W-:Y:S05]  /*22a0*/  BSYNC B0 ;  /* 0x0000000000007941 */ /* 0x000fea0003800000 */
.L_x_806:
[----:B------:R2:W3:Y:S04]  /*22b0*/  SHFL.IDX PT, R73, R4, RZ, 0x1c1f ;  /* 0x001c1fff04497589 */ /* 0x0004e800000e0000 */
[----:B------:R-:W4:Y:S01]  /*22c0*/  SHFL.IDX PT, R66, R66, RZ, 0x1c1f ;  /* 0x001c1fff42427589 */ /* 0x000f2200000e0000 */
[----:B------:R-:W-:-:S05]  /*22d0*/  @P1 BRA `(.L_x_808) ;  /* 0x0000386000001947 */ /* 0x000fca0003800000 */
[----:B------:R-:W-:Y:S01]  /*22e0*/  ISETP.GE.AND P0, PT, R24, c[0x0][0x1d4], PT ;  /* 0x0000750018007a0c */ /* 0x000fe20003f06270 */
[----:B-1---5:R-:W-:Y:S01]  /*22f0*/  IMAD.MOV.U32 R29, RZ, RZ, R58 ;  /* 0x000000ffff1d7224 */ /* 0x022fe200078e003a */
[----:B------:R-:W-:Y:S01]  /*2300*/  MOV R28, R59 ;  /* 0x0000003b001c7202 */ /* 0x000fe20000000f00 */
        /* <DEDUP_REMOVED lines=10> */
[----:B--2---:R-:W-:Y:S01]  /*23b0*/  IMAD.MOV.U32 R4, RZ, RZ, R33 ;  /* 0x000000ffff047224 */ /* 0x004fe200078e0021 */
        /* <DEDUP_REMOVED lines=27> */
[----:B------:R-:W-:Y:S01]  /*2570*/  @!P0 SHF.R.U64 R45, R38, 0x10, R39 ;  /* 0x00000010262d8819 */ /* 0x000fe20000001227 */
[----:B------:R-:W-:Y:S01]  /*2580*/  @!P0 HADD2.F32 R47, -RZ, R40.H0_H0 ;  /* 0x20000028ff2f8230 */ /* 0x000fe20000004100 */
[--C-:B------:R-:W-:Y:S01]  /*2590*/  @!P0 SHF.R.U64 R51, R48, 0x10, R49.reuse ;  /* 0x0000001030338819 */ /* 0x100fe20000001231 */
        /* <DEDUP_REMOVED lines=19> */
[C---:B------:R-:W-:Y:S02]  /*26d0*/  @!P0 FMUL.FTZ R3, R38.reuse, R45 ;  /* 0x0000002d26038220 */ /* 0x040fe40000410000 */
[----:B------:R-:W-:Y:S01]  /*26e0*/  @!P0 FFMA.FTZ R70, R38, R51, -R70 ;  /* 0x0000003326468223 */ /* 0x000fe20000010846 */
[----:B------:R-:W-:Y:S01]  /*26f0*/  @!P0 MOV R38, R31 ;  /* 0x0000001f00268202 */ /* 0x000fe20000000f00 */
[----:B------:R-:W-:Y:S01]  /*2700*/  @!P0 FFMA.FTZ R2, R44, R49, R2 ;  /* 0x000000312c028223 */ /* 0x000fe20000010002 */
[--C-:B------:R-:W-:Y:S01]  /*2710*/  @!P0 HADD2.F32 R44, -RZ, R40.reuse.H1_H1 ;  /* 0x30000028ff2c8230 */ /* 0x100fe20000004100 */
[----:B------:R-:W-:Y:S01]  /*2720*/  @!P0 FFMA.FTZ R3, R46, R51, R3 ;  /* 0x000000332e038223 */ /* 0x000fe20000010003 */
[----:B------:R-:W-:Y:S02]  /*2730*/  @!P0 HADD2.F32 R40, -RZ, R40.H0_H0 ;  /* 0x20000028ff288230 */ /* 0x000fe40000004100 */
[--C-:B------:R-:W-:Y:S01]  /*2740*/  @!P0 HADD2.F32 R48, -RZ, R38.reuse.H1_H1 ;  /* 0x30000026ff308230 */ /* 0x100fe20000004100 */
[-C--:B------:R-:W-:Y:S01]  /*2750*/  @!P0 FMUL.FTZ R77, R44, R41.reuse ;  /* 0x000000292c4d8220 */ /* 0x080fe20000410000 */
[----:B------:R-:W-:Y:S01]  /*2760*/  @!P0 HADD2.F32 R38, -RZ, R38.H0_H0 ;  /* 0x20000026ff268230 */ /* 0x000fe20000004100 */
[----:B------:R-:W-:Y:S01]  /*2770*/  @!P0 FMUL.FTZ R4, R40, R41 ;  /* 0x0000002928048220 */ /* 0x000fe20000410000 */
[----:B------:R-:W-:Y:S01]  /*2780*/  @!P0 F2FP.PACK_AB R70, R3, R70 ;  /* 0x000000460346823e */ /* 0x000fe200000000ff */
[----:B------:R-:W-:Y:S01]  /*2790*/  @!P0 FMUL.FTZ R72, R48, R39 ;  /* 0x0000002730488220 */ /* 0x000fe20000410000 */
[----:B------:R-:W-:Y:S01]  /*27a0*/  @!P0 F2FP.PACK_AB R75, R2, R75 ;  /* 0x0000004b024b823e */ /* 0x000fe200000000ff */
[C---:B------:R-:W-:Y:S01]  /*27b0*/  @!P0 FMUL.FTZ R5, R38.reuse, R39 ;  /* 0x0000002726058220 */ /* 0x040fe20000410000 */
[----:B------:R-:W-:Y:S01]  /*27c0*/  @!P0 HADD2.F32 R49, -RZ, R71.H0_H0 ;  /* 0x20000047ff318230 */ /* 0x000fe20000004100 */
[----:B------:R-:W-:Y:S01]  /*27d0*/  @!P0 FFMA.FTZ R72, R38, R55, -R72 ;  /* 0x0000003726488223 */ /* 0x000fe20000010848 */
[----:B------:R-:W-:Y:S01]  /*27e0*/  @!P0 MOV R28, R75 ;  /* 0x0000004b001c8202 */ /* 0x000fe20000000f00 */
[----:B------:R-:W-:Y:S02]  /*27f0*/  @!P0 IMAD.MOV.U32 R29, RZ, RZ, R70 ;  /* 0x000000ffff1d8224 */ /* 0x000fe400078e0046 */
        /* <DEDUP_REMOVED lines=8> */
.L_x_810:
[----:B------:R-:W-:Y:S05]  /*2880*/  BSYNC B0 ;  /* 0x0000000000007941 */ /* 0x000fea0003800000 */
.L_x_809:
        /* <DEDUP_REMOVED lines=25> */
[CC--:B------:R-:W-:Y:S02]  /*2a20*/  @!P0 FMUL.FTZ R51, R45.reuse, R41.reuse ;  /* 0x000000292d338220 */ /* 0x0c0fe40000410000 */
[----:B------:R-:W-:Y:S01]  /*2a30*/  @!P0 FMUL.FTZ R2, R44, R41 ;  /* 0x000000292c028220 */ /* 0x000fe20000410000 */
[----:B------:R-:W-:Y:S01]  /*2a40*/  @!P0 HADD2.F32 R41, -RZ, R40.H0_H0 ;  /* 0x20000028ff298230 */ /* 0x000fe20000004100 */
[-C--:B------:R-:W-:Y:S01]  /*2a50*/  @!P0 FMUL.FTZ R70, R46, R38.reuse ;  /* 0x000000262e468220 */ /* 0x080fe20000410000 */
[--C-:B------:R-:W-:Y:S01]  /*2a60*/  @!P0 HADD2.F32 R40, -RZ, R39.reuse.H0_H0 ;  /* 0x20000027ff288230 */ /* 0x100fe20000004100 */
[----:B------:R-:W-:Y:S01]  /*2a70*/  @!P0 FFMA.FTZ R2, R45, R47, R2 ;  /* 0x0000002f2d028223 */ /* 0x000fe20000010002 */
[----:B------:R-:W-:Y:S01]  /*2a80*/  @!P0 HADD2.F32 R45, -RZ, R39.H1_H1 ;  /* 0x30000027ff2d8230 */ /* 0x000fe20000004100 */
[----:B------:R-:W-:Y:S01]  /*2a90*/  @!P0 FMUL.FTZ R3, R41, R38 ;  /* 0x0000002629038220 */ /* 0x000fe20000410000 */
[----:B------:R-:W-:Y:S01]  /*2aa0*/  @!P0 MOV R38, R31 ;  /* 0x0000001f00268202 */ /* 0x000fe20000000f00 */
[----:B------:R-:W-:Y:S01]  /*2ab0*/  @!P0 FFMA.FTZ R51, R44, R47, -R51 ;  /* 0x0000002f2c338223 */ /* 0x000fe20000010833 */
[----:B------:R-:W-:Y:S01]  /*2ac0*/  @!P0 HADD2.F32 R47, -RZ, R50.H0_H0 ;  /* 0x20000032ff2f8230 */ /* 0x000fe20000004100 */
[-C--:B------:R-:W-:Y:S01]  /*2ad0*/  @!P0 FMUL.FTZ R4, R40, R21.reuse ;  /* 0x0000001528048220 */ /* 0x080fe20000410000 */
[----:B------:R-:W-:Y:S01]  /*2ae0*/  @!P0 HADD2.F32 R50, -RZ, R68.H0_H0 ;  /* 0x20000044ff328230 */ /* 0x000fe20000004100 */
[C---:B------:R-:W-:Y:S01]  /*2af0*/  @!P0 FMUL.FTZ R55, R45.reuse, R21 ;  /* 0x000000152d378220 */ /* 0x040fe20000410000 */
        /* <DEDUP_REMOVED lines=19> */
.L_x_812:
[----:B------:R-:W-:Y:S05]  /*2c30*/  BSYNC B0 ;  /* 0x0000000000007941 */ /* 0x000fea0003800000 */
.L_x_811:
        /* <DEDUP_REMOVED lines=29> */
[----:B------:R-:W-:Y:S01]  /*2e10*/  @!P0 FMUL.FTZ R48, R42, R21 ;  /* 0x000000152a308220 */ /* 0x000fe20000410000 */
[----:B------:R-:W-:Y:S01]  /*2e20*/  @!P0 MOV R37, R30 ;  /* 0x0000001e00258202 */ /* 0x000fe20000000f00 */
[----:B------:R-:W-:Y:S01]  /*2e30*/  @!P0 FFMA.FTZ R2, R40, R41, R2 ;  /* 0x0000002928028223 */ /* 0x000fe20000010002 */
[----:B------:R-:W-:Y:S01]  /*2e40*/  @!P0 HADD2.F32 R41, -RZ, R61.H0_H0 ;  /* 0x2000003dff298230 */ /* 0x000fe20000004100 */
[C---:B------:R-:W-:Y:S01]  /*2e50*/  @!P0 FMUL.FTZ R3, R38.reuse, R21 ;  /* 0x0000001526038220 */ /* 0x040fe20000410000 */
[----:B------:R-:W-:Y:S01]  /*2e60*/  @!P0 MOV R21, R31 ;  /* 0x0000001f00158202 */ /* 0x000fe20000000f00 */
[-C--:B------:R-:W-:Y:S01]  /*2e70*/  @!P0 FFMA.FTZ R48, R38, R43.reuse, -R48 ;  /* 0x0000002b26308223 */ /* 0x080fe20000010830 */
[--C-:B------:R-:W-:Y:S01]  /*2e80*/  @!P0 HADD2.F32 R38, -RZ, R37.reuse.H0_H0 ;  /* 0x20000025ff268230 */ /* 0x100fe20000004100 */
[----:B------:R-:W-:Y:S01]  /*2e90*/  @!P0 FFMA.FTZ R3, R42, R43, R3 ;  /* 0x0000002b2a038223 */ /* 0x000fe20000010003 */
[----:B------:R-:W-:Y:S01]  /*2ea0*/  @!P0 F2FP.PACK_AB R45, R2, R45 ;  /* 0x0000002d022d823e */ /* 0x000fe200000000ff */
[----:B------:R-:W-:Y:S02]  /*2eb0*/  @!P0 HADD2.F32 R40, -RZ, R37.H1_H1 ;  /* 0x30000025ff288230 */ /* 0x000fe40000004100 */
[-C--:B------:R-:W-:Y:S01]  /*2ec0*/  @!P0 FMUL.FTZ R4, R38, R9.reuse ;  /* 0x0000000926048220 */ /* 0x080fe20000410000 */
[----:B------:R-:W-:Y:S01]  /*2ed0*/  @!P0 F2FP.PACK_AB R48, R3, R48 ;  /* 0x000000300330823e */ /* 0x000fe200000000ff */
[--C-:B------:R-:W-:Y:S01]  /*2ee0*/  @!P0 HADD2.F32 R44, -RZ, R21.reuse.H1_H1 ;  /* 0x30000015ff2c8230 */ /* 0x100fe20000004100 */
[C---:B------:R-:W-:Y:S01]  /*2ef0*/  @!P0 FMUL.FTZ R47, R40.reuse, R9 ;  /* 0x00000009282f8220 */ /* 0x040fe20000410000 */
[----:B------:R-:W-:Y:S01]  /*2f00*/  @!P0 MOV R28, R45 ;  /* 0x0000002d001c8202 */ /* 0x000fe20000000f00 */
[-C--:B------:R-:W-:Y:S01]  /*2f10*/  @!P0 FFMA.FTZ R4, R40, R41.reuse, R4 ;  /* 0x0000002928048223 */ /* 0x080fe20000010004 */
[----:B------:R-:W-:Y:S01]  /*2f20*/  @!P0 MOV R29, R48 ;  /* 0x00000030001d8202 */ /* 0x000fe20000000f00 */
[-C--:B------:R-:W-:Y:S01]  /*2f30*/  @!P0 FMUL.FTZ R49, R44, R36.reuse ;  /* 0x000000242c318220 */ /* 0x080fe20000410000 */
[----:B------:R-:W-:Y:S01]  /*2f40*/  @!P0 HADD2.F32 R21, -RZ, R21.H0_H0 ;  /* 0x20000015ff158230 */ /* 0x000fe20000004100 */
[----:B------:R-:W-:Y:S04]  /*2f50*/  @!P0 FFMA.FTZ R47, R38, R41, -R47 ;  /* 0x00000029262f8223 */ /* 0x000fe8000001082f */
[C---:B------:R-:W-:Y:S01]  /*2f60*/  @!P0 FMUL.FTZ R5, R21.reuse, R36 ;  /* 0x0000002415058220 */ /* 0x040fe20000410000 */
[----:B------:R-:W-:Y:S01]  /*2f70*/  @!P0 F2FP.PACK_AB R47, R4, R47 ;  /* 0x0000002f042f823e */ /* 0x000fe200000000ff */
[-C--:B------:R-:W-:Y:S02]  /*2f80*/  @!P0 FFMA.FTZ R49, R21, R46.reuse, -R49 ;  /* 0x0000002e15318223 */ /* 0x080fe40000010831 */
[----:B------:R-:W-:Y:S01]  /*2f90*/  @!P0 FFMA.FTZ R5, R44, R46, R5 ;  /* 0x0000002e2c058223 */ /* 0x000fe20000010005 */
[----:B------:R-:W-:Y:S04]  /*2fa0*/  @!P0 MOV R30, R47 ;  /* 0x0000002f001e8202 */ /* 0x000fe80000000f00 */
[----:B------:R-:W-:Y:S04]  /*2fb0*/  @!P0 F2FP.PACK_AB R68, R5, R49 ;  /* 0x000000310544823e */ /* 0x000fe800000000ff */
[----:B------:R-:W-:Y:S05]  /*2fc0*/  @!P0 MOV R31, R68 ;  /* 0x00000044001f8202 */ /* 0x000fea0000000f00 */
[----:B------:R1:W-:Y:S02]  /*2fd0*/  ST.E.128 [R50.64], R28 ;  /* 0x0000001c32007985 */ /* 0x0003e4000c101d06 */
.L_x_814:
[----:B------:R-:W-:Y:S05]  /*2fe0*/  BSYNC B0 ;  /* 0x0000000000007941 */ /* 0x000fea0003800000 */
.L_x_813:
        /* <DEDUP_REMOVED lines=28> */
[----:B------:R-:W-:Y:S01]  /*31b0*/  @!P0 FFMA.FTZ R43, R21, R38, -R43 ;  /* 0x00000026152b8223 */ /* 0x000fe2000001082b */
[----:B------:R-:W-:Y:S01]  /*31c0*/  @!P0 MOV R21, R30 ;  /* 0x0000001e00158202 */ /* 0x000fe20000000f00 */
[-C--:B------:R-:W-:Y:S02]  /*31d0*/  @!P0 FMUL.FTZ R44, R40, R9.reuse ;  /* 0x00000009282c8220 */ /* 0x080fe40000410000 */
[----:B------:R-:W-:Y:S01]  /*31e0*/  @!P0 FMUL.FTZ R3, R36, R9 ;  /* 0x0000000924038220 */ /* 0x000fe20000410000 */
[----:B------:R-:W-:Y:S01]  /*31f0*/  @!P0 MOV R9, R31 ;  /* 0x0000001f00098202 */ /* 0x000fe20000000f00 */
[----:B------:R-:W-:Y:S01]  /*3200*/  @!P0 FFMA.FTZ R2, R37, R38, R2 ;  /* 0x0000002625028223 */ /* 0x000fe20000010002 */
[--C-:B------:R-:W-:Y:S01]  /*3210*/  @!P0 HADD2.F32 R37, -RZ, R21.reuse.H1_H1 ;  /* 0x30000015ff258230 */ /* 0x100fe20000004100 */
[-C--:B------:R-:W-:Y:S01]  /*3220*/  @!P0 FFMA.FTZ R3, R40, R39.reuse, R3 ;  /* 0x0000002728038223 */ /* 0x080fe20000010003 */
[----:B------:R-:W-:Y:S01]  /*3230*/  @!P0 HADD2.F32 R21, -RZ, R21.H0_H0 ;  /* 0x20000015ff158230 */ /* 0x000fe20000004100 */
        /* <DEDUP_REMOVED lines=12> */
[----:B------:R-:W-:Y:S02]  /*3300*/  @!P0 FFMA.FTZ R48, R9, R42, -R48 ;  /* 0x0000002a09308223 */ /* 0x000fe40000010830 */
        /* <DEDUP_REMOVED lines=8> */
.L_x_816:
[----:B------:R-:W-:Y:S05]  /*3390*/  BSYNC B0 ;  /* 0x0000000000007941 */ /* 0x000fea0003800000 */
.L_x_815:
        /* <DEDUP_REMOVED lines=22> */
[----:B------:R-:W-:Y:S02]  /*3500*/  @!P0 HADD2.F32 R35, -RZ, R9.H1_H1 ;  /* 0x30000009ff238230 */ /* 0x000fe40000004100 */
[--C-:B------:R-:W-:Y:S02]  /*3510*/  @!P0 HADD2.F32 R36, -RZ, R21.reuse.H1_H1 ;  /* 0x30000015ff248230 */ /* 0x100fe40000004100 */
[----:B------:R-:W-:Y:S01]  /*3520*/  @!P0 HADD2.F32 R21, -RZ, R21.H0_H0 ;  /* 0x20000015ff158230 */ /* 0x000fe20000004100 */
[----:B------:R-:W-:Y:S01]  /*3530*/  @!P0 FMUL.FTZ R41, R35, R33 ;  /* 0x0000002123298220 */ /* 0x000fe20000410000 */
[----:B------:R-:W-:Y:S01]  /*3540*/  @!P0 HADD2.F32 R34, -RZ, R9.H0_H0 ;  /* 0x20000009ff228230 */ /* 0x000fe20000004100 */
[----:B------:R-:W-:Y:S01]  /*3550*/  @!P0 FMUL.FTZ R42, R36, R8 ;  /* 0x00000008242a8220 */ /* 0x000fe20000410000 */
[----:B------:R-:W-:Y:S01]  /*3560*/  @!P0 MOV R9, R30 ;  /* 0x0000001e00098202 */ /* 0x000fe20000000f00 */
[----:B------:R-:W-:Y:S01]  /*3570*/  @!P0 FMUL.FTZ R3, R21, R8 ;  /* 0x0000000815038220 */ /* 0x000fe20000410000 */
[----:B------:R-:W-:Y:S01]  /*3580*/  @!P0 MOV R8, R31 ;  /* 0x0000001f00088202 */ /* 0x000fe20000000f00 */
[C---:B------:R-:W-:Y:S02]  /*3590*/  @!P0 FMUL.FTZ R2, R34.reuse, R33 ;  /* 0x0000002122028220 */ /* 0x040fe40000410000 */
[-C--:B------:R-:W-:Y:S01]  /*35a0*/  @!P0 FFMA.FTZ R41, R34, R37.reuse, -R41 ;  /* 0x0000002522298223 */ /* 0x080fe20000010829 */
[--C-:B------:R-:W-:Y:S01]  /*35b0*/  @!P0 HADD2.F32 R34, -RZ, R9.reuse.H0_H0 ;  /* 0x20000009ff228230 */ /* 0x100fe20000004100 */
[----:B------:R-:W-:Y:S01]  /*35c0*/  @!P0 FFMA.FTZ R2, R35, R37, R2 ;  /* 0x0000002523028223 */ /* 0x000fe20000010002 */
[----:B------:R-:W-:Y:S01]  /*35d0*/  @!P0 HADD2.F32 R35, -RZ, R9.H1_H1 ;  /* 0x30000009ff238230 */ /* 0x000fe20000004100 */
[----:B------:R-:W-:Y:S01]  /*35e0*/  @!P0 FFMA.FTZ R3, R36, R38, R3 ;  /* 0x0000002624038223 */ /* 0x000fe20000010003 */
[--C-:B------:R-:W-:Y:S01]  /*35f0*/  @!P0 HADD2.F32 R39, -RZ, R8.reuse.H1_H1 ;  /* 0x30000008ff278230 */ /* 0x100fe20000004100 */
[----:B------:R-:W-:Y:S01]  /*3600*/  @!P0 FMUL.FTZ R4, R34, R7 ;  /* 0x0000000722048220 */ /* 0x000fe20000410000 */
[----:B------:R-:W-:Y:S01]  /*3610*/  @!P0 F2FP.PACK_AB R41, R2, R41 ;  /* 0x000000290229823e */ /* 0x000fe200000000ff */
[----:B------:R-:W-:Y:S01]  /*3620*/  @!P0 FMUL.FTZ R43, R35, R7 ;  /* 0x00000007232b8220 */ /* 0x000fe20000410000 */
[----:B------:R-:W-:Y:S01]  /*3630*/  @!P0 HADD2.F32 R9, -RZ, R8.H0_H0 ;  /* 0x20000008ff098230 */ /* 0x000fe20000004100 */
[----:B------:R-:W-:Y:S01]  /*3640*/  @!P0 FMUL.FTZ R46, R39, R32 ;  /* 0x00000020272e8220 */ /* 0x000fe20000410000 */
[----:B------:R-:W-:Y:S01]  /*3650*/  @!P0 MOV R28, R41 ;  /* 0x00000029001c8202 */ /* 0x000fe20000000f00 */
[----:B------:R-:W-:Y:S01]  /*3660*/  @!P0 HADD2.F32 R37, -RZ, R54.H0_H0 ;  /* 0x20000036ff258230 */ /* 0x000fe20000004100 */
[----:B------:R-:W-:Y:S02]  /*3670*/  @!P0 FFMA.FTZ R42, R21, R38, -R42 ;  /* 0x00000026152a8223 */ /* 0x000fe4000001082a */
[----:B------:R-:W-:Y:S02]  /*3680*/  @!P0 FMUL.FTZ R5, R9, R32 ;  /* 0x0000002009058220 */ /* 0x000fe40000410000 */
[-C--:B------:R-:W-:Y:S01]  /*3690*/  @!P0 FFMA.FTZ R4, R35, R37.reuse, R4 ;  /* 0x0000002523048223 */ /* 0x080fe20000010004 */
        /* <DEDUP_REMOVED lines=10> */
.L_x_818:
[----:B------:R-:W-:Y:S05]  /*3740*/  BSYNC B0 ;  /* 0x0000000000007941 */ /* 0x000fea0003800000 */
.L_x_817:
        /* <DEDUP_REMOVED lines=25> */
[CC--:B------:R-:W-:Y:S01]  /*38e0*/  @!P0 FMUL.FTZ R39, R33.reuse, R21.reuse ;  /* 0x0000001521278220 */ /* 0x0c0fe20000410000 */
[----:B------:R-:W-:Y:S01]  /*38f0*/  @!P0 HADD2.F32 R32, -RZ, R9.H0_H0 ;  /* 0x20000009ff208230 */ /* 0x000fe20000004100 */
[C---:B------:R-:W-:Y:S02]  /*3900*/  @!P0 FMUL.FTZ R2, R8.reuse, R21 ;  /* 0x0000001508028220 */ /* 0x040fe40000410000 */
[----:B------:R-:W-:Y:S01]  /*3910*/  @!P0 FFMA.FTZ R39, R8, R35, -R39 ;  /* 0x0000002308278223 */ /* 0x000fe20000010827 */
[----:B------:R-:W-:Y:S01]  /*3920*/  @!P0 MOV R8, R30 ;  /* 0x0000001e00088202 */ /* 0x000fe20000000f00 */
[-C--:B------:R-:W-:Y:S02]  /*3930*/  @!P0 FMUL.FTZ R42, R34, R7.reuse ;  /* 0x00000007222a8220 */ /* 0x080fe40000410000 */
        /* <DEDUP_REMOVED lines=16> */
[----:B------:R-:W-:Y:S02]  /*3a40*/  @!P0 FFMA.FTZ R4, R33, R36, R4 ;  /* 0x0000002421048223 */ /* 0x000fe40000010004 */
[----:B------:R-:W-:Y:S02]  /*3a50*/  @!P0 FMUL.FTZ R5, R7, R26 ;  /* 0x0000001a07058220 */ /* 0x000fe40000410000 */
[----:B------:R-:W-:Y:S02]  /*3a60*/  @!P0 FFMA.FTZ R43, R9, R36, -R43 ;  /* 0x00000024092b8223 */ /* 0x000fe4000001082b */
[-C--:B------:R-:W-:Y:S02]  /*3a70*/  @!P0 FFMA.FTZ R44, R7, R38.reuse, -R44 ;  /* 0x00000026072c8223 */ /* 0x080fe4000001082c */
[----:B------:R-:W-:Y:S01]  /*3a80*/  @!P0 FFMA.FTZ R5, R35, R38, R5 ;  /* 0x0000002623058223 */ /* 0x000fe20000010005 */
[----:B------:R-:W-:Y:S04]  /*3a90*/  @!P0 F2FP.PACK_AB R43, R4, R43 ;  /* 0x0000002b042b823e */ /* 0x000fe800000000ff */
[----:B------:R-:W-:Y:S02]  /*3aa0*/  @!P0 F2FP.PACK_AB R44, R5, R44 ;  /* 0x0000002c052c823e */ /* 0x000fe400000000ff */
[----:B------:R-:W-:Y:S02]  /*3ab0*/  @!P0 MOV R30, R43 ;  /* 0x0000002b001e8202 */ /* 0x000fe40000000f00 */
[----:B------:R-:W-:Y:S05]  /*3ac0*/  @!P0 MOV R31, R44 ;  /* 0x0000002c001f8202 */ /* 0x000fea0000000f00 */
[----:B------:R1:W-:Y:S01]  /*3ad0*/  ST.E.128 [R40.64], R28 ;  /* 0x0000001c28007985 */ /* 0x0003e2000c101d06 */
[----:B------:R-:W-:-:S05]  /*3ae0*/  BRA `(.L_x_808) ;  /* 0x0000205000007947 */ /* 0x000fca0003800000 */
.L_x_805:
        /* <DEDUP_REMOVED lines=47> */
.L_x_820:
[----:B------:R-:W-:Y:S05]  /*3de0*/  BSYNC B0 ;  /* 0x0000000000007941 */ /* 0x000fea0003800000 */
.L_x_819:
        /* <DEDUP_REMOVED lines=9> */
[----:B------:R-:W-:Y:S01]  /*3e80*/  IADD3 R179, -R110, c[0x0][0x1d4], RZ ;  /* 0x000075006eb37a10 */ /* 0x000fe20007ffe1ff */
        /* <DEDUP_REMOVED lines=16> */
[----:B------:R-:W-:Y:S01]  /*3f90*/  BSSY B0, `(.L_x_821) ;  /* 0x0000088000007945 */ /* 0x000fe20003800000 */
[----:B------:R-:W-:Y:S01]  /*3fa0*/  PRMT R81, R6, 0x5410, R7 ;  /* 0x0000541006517816 */ /* 0x000fe20000000007 */
[----:B------:R-:W-:Y:S01]  /*3fb0*/  IMAD R153, R53, 0x3000, RZ ;  /* 0x0000300035997824 */ /* 0x000fe200078e02ff */
[----:B------:R-:W-:Y:S02]  /*3fc0*/  PRMT R27, R5, 0x5410, R4 ;  /* 0x00005410051b7816 */ /* 0x000fe40000000004 */
[----:B------:R-:W-:Y:S01]  /*3fd0*/  PRMT R44, R2, 0x5410, R3 ;  /* 0x00005410022c7816 */ /* 0x000fe20000000003 */
[----:B------:R-:W-:-:S05]  /*3fe0*/  @P0 BRA `(.L_x_822) ;  /* 0x0000082000000947 */ /* 0x000fca0003800000 */
[----:B------:R-:W-:Y:S01]  /*3ff0*/  IMAD.MOV.U32 R45, RZ, RZ, R41 ;  /* 0x000000ffff2d7224 */ /* 0x000fe200078e0029 */
[----:B------:R-:W-:Y:S01]  /*4000*/  LOP3.LUT P2, RZ, R135, 0x4, RZ, 0xc0, !PT ;  /* 0x0000000487ff7812 */ /* 0x000fe2000784c0ff */
[----:B------:R-:W-:Y:S01]  /*4010*/  IMAD.MOV.U32 R62, RZ, RZ, R57 ;  /* 0x000000ffff3e7224 */ /* 0x000fe200078e0039 */
[----:B------:R-:W-:Y:S01]  /*4020*/  ISETP.GE.AND P0, PT, R24, c[0x0][0x27c], PT ;  /* 0x00009f0018007a0c */ /* 0x000fe20003f06270 */
[----:B------:R-:W-:Y:S01]  /*4030*/  IMAD.MOV.U32 R63, RZ, RZ, R59 ;  /* 0x000000ffff3f7224 */ /* 0x000fe200078e003b */
[----:B------:R-:W-:Y:S02]  /*4040*/  SEL R181, R110, R179, !P2 ;  /* 0x000000b36eb57207 */ /* 0x000fe40005000000 */
[----:B------:R-:W-:Y:S02]  /*4050*/  MOV R46, R40 ;  /* 0x00000028002e7202 */ /* 0x000fe40000000f00 */
[----:B------:R-:W-:Y:S02]  /*4060*/  SHF.R.S32.HI R178, RZ, 0x1f, R181 ;  /* 0x0000001fffb27819 */ /* 0x000fe400000114b5 */
[----:B------:R-:W-:Y:S02]  /*4070*/  MOV R55, R56 ;  /* 0x0000003800377202 */ /* 0x000fe40000000f00 */
[----:B------:R-:W-:Y:S03]  /*4080*/  LEA.HI R181, R178, R181, RZ, 0x4 ;  /* 0x000000b5b2b57211 */ /* 0x000fe600078f20ff */
[----:B------:R-:W-:Y:S01]  /*4090*/  @!P0 SHF.R.U64 R47, R40, 0x10, R41 ;  /* 0x00000010282f8819 */ /* 0x000fe20000001229 */
[----:B------:R-:W-:Y:S01]  /*40a0*/  IMAD.MOV.U32 R40, RZ, RZ, R43 ;  /* 0x000000ffff287224 */ /* 0x000fe200078e002b */
[----:B------:R-:W-:Y:S01]  /*40b0*/  LEA.HI.SX32 R181, R181, R118, 0x1c ;  /* 0x00000076b5b57211 */ /* 0x000fe200078fe2ff */
[----:B------:R-:W-:Y:S01]  /*40c0*/  @!P0 HADD2.F32 R49, -RZ, R46.H0_H0 ;  /* 0x2000002eff318230 */ /* 0x000fe20000004100 */
[----:B------:R-:W-:Y:S01]  /*40d0*/  @!P0 SHF.R.U64 R56, R56, 0x10, R57 ;  /* 0x0000001038388819 */ /* 0x000fe20000001239 */
[----:B------:R-:W-:Y:S01]  /*40e0*/  @!P0 HADD2.F32 R50, -RZ, R47.H0_H0 ;  /* 0x2000002fff328230 */ /* 0x000fe20000004100 */
[----:B------:R-:W-:Y:S01]  /*40f0*/  SHF.R.S32.HI R182, RZ, 0x1f, R181 ;  /* 0x0000001fffb67819 */ /* 0x000fe200000114b5 */
[----:B------:R-:W-:Y:S01]  /*4100*/  @!P0 HADD2.F32 R55, -RZ, R55.H0_H0 ;  /* 0x20000037ff378230 */ /* 0x000fe20000004100 */
[----:B------:R-:W-:Y:S01]  /*4110*/  SHF.L.U32 R178, R181, 0x3, RZ ;  /* 0x00000003b5b27819 */ /* 0x000fe200000006ff */
[----:B------:R-:W-:Y:S01]  /*4120*/  @!P0 HADD2.F32 R56, -RZ, R56.H0_H0 ;  /* 0x20000038ff388230 */ /* 0x000fe20000004100 */
[----:B------:R-:W-:Y:S01]  /*4130*/  LEA.HI R182, R182, R181, RZ, 0x3 ;  /* 0x000000b5b6b67211 */ /* 0x000fe200078f18ff */
[----:B------:R-:W-:Y:S01]  /*4140*/  @!P0 HADD2.F32 R63, -RZ, R63.H0_H0 ;  /* 0x2000003fff3f8230 */ /* 0x000fe20000004100 */
[----:B------:R-:W-:Y:S02]  /*4150*/  @!P0 SHF.R.U32.HI R48, RZ, 0x10, R41 ;  /* 0x00000010ff308819 */ /* 0x000fe40000011629 */
[----:B------:R-:W-:Y:S01]  /*4160*/  @!P0 SHF.R.U32.HI R61, RZ, 0x10, R57 ;  /* 0x00000010ff3d8819 */ /* 0x000fe20000011639 */
[----:B------:R-:W-:Y:S01]  /*4170*/  IMAD.SHL.U32 R182, R182, 0x200, RZ ;  /* 0x00000200b6b67824 */ /* 0x000fe200078e00ff */
[----:B------:R-:W-:Y:S02]  /*4180*/  LOP3.LUT R184, R123, 0x38, R178, 0xf8, !PT ;  /* 0x000000387bb87812 */ /* 0x000fe400078ef8b2 */
[--C-:B------:R-:W-:Y:S02]  /*4190*/  @!P0 SHF.R.U64 R60, R58, 0x10, R59.reuse ;  /* 0x000000103a3c8819 */ /* 0x100fe4000000123b */
[----:B------:R-:W-:Y:S02]  /*41a0*/  LOP3.LUT R183, R184, R111, RZ, 0x3c, !PT ;  /* 0x0000006fb8b77212 */ /* 0x000fe400078e3cff */
[----:B------:R-:W-:Y:S01]  /*41b0*/  LOP3.LUT R182, R182, 0x7ffff000, RZ, 0xc0, !PT ;  /* 0x7ffff000b6b67812 */ /* 0x000fe200078ec0ff */
[----:B------:R-:W-:Y:S01]  /*41c0*/  @!P0 HADD2.F32 R60, -RZ, R60.H0_H0 ;  /* 0x2000003cff3c8230 */ /* 0x000fe20000004100 */
[----:B------:R-:W-:Y:S02]  /*41d0*/  MOV R57, R58 ;  /* 0x0000003a00397202 */ /* 0x000fe40000000f00 */
[----:B------:R-:W-:Y:S02]  /*41e0*/  IADD3 R182, R183, R182, R16 ;  /* 0x000000b6b7b67210 */ /* 0x000fe40007ffe010 */
[----:B------:R-:W-:Y:S02]  /*41f0*/  IADD3 R183, R116, R153, RZ ;  /* 0x0000009974b77210 */ /* 0x000fe40007ffe0ff */
[----:B------:R-:W-:Y:S01]  /*4200*/  @!P0 SHF.R.U32.HI R65, RZ, 0x10, R59 ;  /* 0x00000010ff418819 */ /* 0x000fe2000001163b */
[----:B------:R-:W-:Y:S01]  /*4210*/  IMAD.IADD R182, R153, 0x1, R182 ;  /* 0x0000000199b67824 */ /* 0x000fe200078e02b6 */
[----:B------:R-:W-:Y:S01]  /*4220*/  SHF.L.U32 R181, R183, 0x1, RZ ;  /* 0x00000001b7b57819 */ /* 0x000fe200000006ff */
[----:B------:R-:W-:Y:S01]  /*4230*/  @!P0 HADD2.F32 R59, -RZ, R57.H0_H0 ;  /* 0x20000039ff3b8230 */ /* 0x000fe20000004100 */
[----:B------:R-:W-:Y:S01]  /*4240*/  MOV R41, R42 ;  /* 0x0000002a00297202 */ /* 0x000fe20000000f00 */
[----:B------:R-:W-:Y:S01]  /*4250*/  IMAD.SHL.U32 R180, R182, 0x2, RZ ;  /* 0x00000002b6b47824 */ /* 0x000fe200078e00ff */
[--C-:B------:R-:W-:Y:S01]  /*4260*/  @!P0 SHF.R.U64 R42, R42, 0x10, R43.reuse ;  /* 0x000000102a2a8819 */ /* 0x100fe2000000122b */
[----:B------:R-:W-:Y:S01]  /*4270*/  LDS.128 R32, [R181+0xc100] ;  /* 0x00c10000b5207984 */ /* 0x000fe20000000c00 */
[----:B------:R-:W-:Y:S01]  /*4280*/  @!P0 SHF.R.U32.HI R43, RZ, 0x10, R43 ;  /* 0x00000010ff2b8819 */ /* 0x000fe2000001162b */
[----:B------:R-:W-:Y:S02]  /*4290*/  @!P0 HADD2.F32 R65, -RZ, R65.H0_H0 ;  /* 0x20000041ff418230 */ /* 0x000fe40000004100 */
[----:B------:R-:W-:Y:S02]  /*42a0*/  @!P0 HADD2.F32 R42, -RZ, R42.H0_H0 ;  /* 0x2000002aff2a8230 */ /* 0x000fe40000004100 */
[----:B------:R-:W-:Y:S02]  /*42b0*/  @!P0 HADD2.F32 R43, -RZ, R43.H0_H0 ;  /* 0x2000002bff2b8230 */ /* 0x000fe40000004100 */
[----:B------:R-:W1:Y:S02]  /*42c0*/  LDS.128 R76, [R180+0xc100] ;  /* 0x00c10000b44c7984 */ /* 0x000e640000000c00 */
[----:B-1----:R-:W-:Y:S01]  /*42d0*/  @!P0 IMAD.MOV.U32 R54, RZ, RZ, R76 ;  /* 0x000000ffff368224 */ /* 0x002fe200078e004c */
[----:B------:R-:W-:Y:S02]  /*42e0*/  @!P0 MOV R51, R32 ;  /* 0x0000002000338202 */ /* 0x000fe40000000f00 */
[----:B------:R-:W-:Y:S02]  /*42f0*/  @!P0 MOV R58, R77 ;  /* 0x0000004d003a8202 */ /* 0x000fe40000000f00 */
[--C-:B------:R-:W-:Y:S02]  /*4300*/  @!P0 HADD2.F32 R52, -RZ, R54.reuse.H0_H0 ;  /* 0x20000036ff348230 */ /* 0x100fe40000004100 */
[--C-:B------:R-:W-:Y:S02]  /*4310*/  @!P0 HADD2.F32 R46, -RZ, R51.reuse.H0_H0 ;  /* 0x20000033ff2e8230 */ /* 0x100fe40000004100 */
[----:B------:R-:W-:Y:S01]  /*4320*/  @!P0 HADD2.F32 R54, -RZ, R54.H1_H1 ;  /* 0x30000036ff368230 */ /* 0x000fe20000004100 */
[-C--:B------:R-:W-:Y:S01]  /*4330*/  @!P0 FMUL.FTZ R180, R52, R49.reuse ;  /* 0x0000003134b48220 */ /* 0x080fe20000410000 */
[----:B------:R-:W-:Y:S01]  /*4340*/  @!P0 HADD2.F32 R47, -RZ, R51.H1_H1 ;  /* 0x30000033ff2f8230 */ /* 0x000fe20000004100 */
[----:B------:R-:W-:Y:S02]  /*4350*/  @!P0 FMUL.FTZ R2, R46, R49 ;  /* 0x000000312e028220 */ /* 0x000fe40000410000 */
[----:B------:R-:W-:Y:S02]  /*4360*/  @!P0 IMAD.MOV.U32 R49, RZ, RZ, R33 ;  /* 0x000000ffff318224 */ /* 0x000fe400078e0021 */
[-C--:B------:R-:W-:Y:S02]  /*4370*/  @!P0 FMUL.FTZ R181, R54, R50.reuse ;  /* 0x0000003236b58220 */ /* 0x080fe40000410000 */
[C---:B------:R-:W-:Y:S02]  /*4380*/  @!P0 FMUL.FTZ R3, R47.reuse, R50 ;  /* 0x000000322f038220 */ /* 0x040fe40000410000 */
[-C--:B------:R-:W-:Y:S01]  /*4390*/  @!P0 FFMA.FTZ R2, R52, R55.reuse, R2 ;  /* 0x0000003734028223 */ /* 0x080fe20000010002 */
[----:B------:R-:W-:Y:S01]  /*43a0*/  @!P0 HADD2.F32 R52, -RZ, R58.H0_H0 ;  /* 0x2000003aff348230 */ /* 0x000fe20000004100 */
[----:B------:R-:W-:Y:S01]  /*43b0*/  @!P0 FFMA.FTZ R180, R46, R55, -R180 ;  /* 0x000000372eb48223 */ /* 0x000fe200000108b4 */
[----:B------:R-:W-:Y:S01]  /*43c0*/  @!P0 HADD2.F32 R46, -RZ, R48.H0_H0 ;  /* 0x20000030ff2e8230 */ /* 0x000fe20000004100 */
[-C--:B------:R-:W-:Y:S01]  /*43d0*/  @!P0 FFMA.FTZ R181, R47, R56.reuse, -R181 ;  /* 0x000000382fb58223 */ /* 0x080fe200000108b5 */
[----:B------:R-:W-:Y:S01]  /*43e0*/  @!P0 HADD2.F32 R47, -RZ, R45.H0_H0 ;  /* 0x2000002dff2f8230 */ /* 0x000fe20000004100 */
[----:B------:R-:W-:Y:S01]  /*43f0*/  @!P0 FFMA.FTZ R3, R54, R56, R3 ;  /* 0x0000003836038223 */ /* 0x000fe20000010003 */
[--C-:B------:R-:W-:Y:S02]  /*4400*/  @!P0 HADD2.F32 R48, -RZ, R49.reuse.H0_H0 ;  /* 0x20000031ff308230 */ /* 0x100fe40000004100 */
[----:B------:R-:W-:Y:S01]  /*4410*/  @!P0 HADD2.F32 R54, -RZ, R58.H1_H1 ;  /* 0x3000003aff368230 */ /* 0x000fe20000004100 */
[-C--:B------:R-:W-:Y:S01]  /*4420*/  @!P0 FMUL.FTZ R182, R52, R47.reuse ;  /* 0x0000002f34b68220 */ /* 0x080fe20000410000 */
[----:B------:R-:W-:Y:S01]  /*4430*/  @!P0 MOV R58, R78 ;  /* 0x0000004e003a8202 */ /* 0x000fe20000000f00 */
[----:B------:R-:W-:Y:S01]  /*4440*/  @!P0 FMUL.FTZ R4, R48, R47 ;  /* 0x0000002f30048220 */ /* 0x000fe20000410000 */
[----:B------:R-:W-:Y:S01]  /*4450*/  @!P0 HADD2.F32 R45, -RZ, R49.H1_H1 ;  /* 0x30000031ff2d8230 */ /* 0x000fe20000004100 */
[----:B------:R-:W-:Y:S01]  /*4460*/  @!P0 IMAD.MOV.U32 R47, RZ, RZ, R34 ;  /* 0x000000ffff2f8224 */ /* 0x000fe200078e0022 */
[----:B------:R-:W-:Y:S01]  /*4470*/  @!P0 HADD2.F32 R56, -RZ, R61.H0_H0 ;  /* 0x2000003dff388230 */ /* 0x000fe20000004100 */
[-C--:B------:R-:W-:Y:S01]  /*4480*/  @!P0 FMUL.FTZ R183, R54, R46.reuse ;  /* 0x0000002e36b78220 */ /* 0x080fe20000410000 */
[--C-:B------:R-:W-:Y:S01]  /*4490*/  @!P0 HADD2.F32 R57, -RZ, R58.reuse.H0_H0 ;  /* 0x2000003aff398230 */ /* 0x100fe20000004100 */
[C---:B------:R-:W-:Y:S01]  /*44a0*/  @!P0 FMUL.FTZ R5, R45.reuse, R46 ;  /* 0x0000002e2d058220 */ /* 0x040fe20000410000 */
[----:B------:R-:W-:Y:S01]  /*44b0*/  @!P0 HADD2.F32 R58, -RZ, R58.H1_H1 ;  /* 0x3000003aff3a8230 */ /* 0x000fe20000004100 */
[----:B------:R-:W-:Y:S01]  /*44c0*/  @!P0 FFMA.FTZ R183, R45, R56, -R183 ;  /* 0x000000382db78223 */ /* 0x000fe200000108b7 */
[----:B------:R-:W-:Y:S01]  /*44d0*/  @!P0 HADD2.F32 R45, -RZ, R41.H0_H0 ;  /* 0x20000029ff2d8230 */ /* 0x000fe20000004100 */
[----:B------:R-:W-:Y:S01]  /*44e0*/  @!P0 F2FP.PACK_AB R181, R181, R180 ;  /* 0x000000b4b5b5823e */ /* 0x000fe200000000ff */
[--C-:B------:R-:W-:Y:S01]  /*44f0*/  @!P0 HADD2.F32 R41, -RZ, R47.reuse.H1_H1 ;  /* 0x3000002fff298230 */ /* 0x100fe20000004100 */
[-C--:B------:R-:W-:Y:S01]  /*4500*/  @!P0 FMUL.FTZ R185, R58, R42.reuse ;  /* 0x0000002a3ab98220 */ /* 0x080fe20000410000 */
[----:B------:R-:W-:Y:S01]  /*4510*/  @!P0 HADD2.F32 R55, -RZ, R62.H0_H0 ;  /* 0x2000003eff378230 */ /* 0x000fe20000004100 */
[----:B------:R-:W-:Y:S01]  /*4520*/  @!P0 FMUL.FTZ R184, R57, R45 ;  /* 0x0000002d39b88220 */ /* 0x000fe20000410000 */
[----:B------:R-:W-:Y:S01]  /*4530*/  @!P0 MOV R32, R181 ;  /* 0x000000b500208202 */ /* 0x000fe20000000f00 */
[C---:B------:R-:W-:Y:S01]  /*4540*/  @!P0 FMUL.FTZ R7, R41.reuse, R42 ;  /* 0x0000002a29078220 */ /* 0x040fe20000410000 */
[----:B------:R-:W-:Y:S01]  /*4550*/  @!P0 HADD2.F32 R46, -RZ, R47.H0_H0 ;  /* 0x2000002fff2e8230 */ /* 0x000fe20000004100 */
[----:B------:R-:W-:Y:S01]  /*4560*/  @!P0 FFMA.FTZ R185, R41, R60, -R185 ;  /* 0x0000003c29b98223 */ /* 0x000fe200000108b9 */
[----:B------:R-:W-:Y:S01]  /*4570*/  @!P0 HADD2.F32 R41, -RZ, R40.H0_H0 ;  /* 0x20000028ff298230 */ /* 0x000fe20000004100 */
[----:B------:R-:W-:Y:S01]  /*4580*/  @!P0 IMAD.MOV.U32 R40, RZ, RZ, R35 ;  /* 0x000000ffff288224 */ /* 0x000fe200078e0023 */
[----:B------:R-:W-:Y:S01]  /*4590*/  @!P0 MOV R62, R79 ;  /* 0x0000004f003e8202 */ /* 0x000fe20000000f00 */
[----:B------:R-:W-:Y:S01]  /*45a0*/  @!P0 FMUL.FTZ R6, R46, R45 ;  /* 0x0000002d2e068220 */ /* 0x000fe20000410000 */
[----:B------:R-:W-:Y:S01]  /*45b0*/  @!P0 F2FP.PACK_AB R180, R3, R2 ;  /* 0x0000000203b4823e */ /* 0x000fe200000000ff */
[----:B------:R-:W-:Y:S01]  /*45c0*/  @!P0 FFMA.FTZ R4, R52, R55, R4 ;  /* 0x0000003734048223 */ /* 0x000fe20000010004 */
[----:B------:R-:W-:Y:S01]  /*45d0*/  @!P0 HADD2.F32 R42, -RZ, R40.H0_H0 ;  /* 0x20000028ff2a8230 */ /* 0x000fe20000004100 */
[----:B------:R-:W-:Y:S01]  /*45e0*/  @!P0 FFMA.FTZ R5, R54, R56, R5 ;  /* 0x0000003836058223 */ /* 0x000fe20000010005 */
[--C-:B------:R-:W-:Y:S01]  /*45f0*/  @!P0 HADD2.F32 R61, -RZ, R62.reuse.H0_H0 ;  /* 0x2000003eff3d8230 */ /* 0x100fe20000004100 */
[----:B------:R-:W-:Y:S01]  /*4600*/  @!P0 FFMA.FTZ R6, R57, R59, R6 ;  /* 0x0000003b39068223 */ /* 0x000fe20000010006 */
[----:B------:R-:W-:Y:S01]  /*4610*/  @!P0 HADD2.F32 R62, -RZ, R62.H1_H1 ;  /* 0x3000003eff3e8230 */ /* 0x000fe20000004100 */
[-C--:B------:R-:W-:Y:S01]  /*4620*/  @!P0 FMUL.FTZ R8, R42, R41.reuse ;  /* 0x000000292a088220 */ /* 0x080fe20000410000 */
[----:B------:R-:W-:Y:S01]  /*4630*/  @!P0 HADD2.F32 R40, -RZ, R40.H1_H1 ;  /* 0x30000028ff288230 */ /* 0x000fe20000004100 */
[C---:B------:R-:W-:Y:S01]  /*4640*/  @!P0 FMUL.FTZ R186, R61.reuse, R41 ;  /* 0x000000293dba8220 */ /* 0x040fe20000410000 */
[----:B------:R-:W-:Y:S01]  /*4650*/  @!P0 MOV R76, R180 ;  /* 0x000000b4004c8202 */ /* 0x000fe20000000f00 */
[-C--:B------:R-:W-:Y:S02]  /*4660*/  @!P0 FMUL.FTZ R187, R62, R43.reuse ;  /* 0x0000002b3ebb8220 */ /* 0x080fe40000410000 */
[----:B------:R-:W-:Y:S02]  /*4670*/  @!P0 FMUL.FTZ R9, R40, R43 ;  /* 0x0000002b28098220 */ /* 0x000fe40000410000 */
[----:B------:R-:W-:Y:S02]  /*4680*/  @!P0 FFMA.FTZ R7, R58, R60, R7 ;  /* 0x0000003c3a078223 */ /* 0x000fe40000010007 */
[----:B------:R-:W-:Y:S02]  /*4690*/  @!P0 FFMA.FTZ R8, R61, R63, R8 ;  /* 0x0000003f3d088223 */ /* 0x000fe40000010008 */
[----:B------:R-:W-:Y:S02]  /*46a0*/  @!P0 FFMA.FTZ R182, R48, R55, -R182 ;  /* 0x0000003730b68223 */ /* 0x000fe400000108b6 */
[----:B------:R-:W-:Y:S02]  /*46b0*/  @!P0 FFMA.FTZ R184, R46, R59, -R184 ;  /* 0x0000003b2eb88223 */ /* 0x000fe400000108b8 */
[----:B------:R-:W-:Y:S01]  /*46c0*/  @!P0 FFMA.FTZ R186, R42, R63, -R186 ;  /* 0x0000003f2aba8223 */ /* 0x000fe200000108ba */
[----:B------:R-:W-:Y:S01]  /*46d0*/  @!P0 F2FP.PACK_AB R182, R183, R182 ;  /* 0x000000b6b7b6823e */ /* 0x000fe200000000ff */
[-C--:B------:R-:W-:Y:S01]  /*46e0*/  @!P0 FFMA.FTZ R187, R40, R65.reuse, -R187 ;  /* 0x0000004128bb8223 */ /* 0x080fe200000108bb */
[----:B------:R-:W-:Y:S01]  /*46f0*/  @!P0 F2FP.PACK_AB R184, R185, R184 ;  /* 0x000000b8b9b8823e */ /* 0x000fe200000000ff */
[----:B------:R-:W-:Y:S01]  /*4700*/  @!P0 FFMA.FTZ R9, R62, R65, R9 ;  /* 0x000000413e098223 */ /* 0x000fe20000010009 */
[----:B------:R-:W-:Y:S01]  /*4710*/  @!P0 F2FP.PACK_AB R185, R7, R6 ;  /* 0x0000000607b9823e */ /* 0x000fe200000000ff */
[----:B------:R-:W-:Y:S01]  /*4720*/  @!P0 IMAD.MOV.U32 R33, RZ, RZ, R182 ;  /* 0x000000ffff218224 */ /* 0x000fe200078e00b6 */
[----:B------:R-:W-:Y:S02]  /*4730*/  @!P0 F2FP.PACK_AB R187, R187, R186 ;  /* 0x000000babbbb823e */ /* 0x000fe400000000ff */
[----:B------:R-:W-:Y:S01]  /*4740*/  @!P0 F2FP.PACK_AB R183, R5, R4 ;  /* 0x0000000405b7823e */ /* 0x000fe200000000ff */
[----:B------:R-:W-:Y:S01]  /*4750*/  @!P0 IMAD.MOV.U32 R78, RZ, RZ, R185 ;  /* 0x000000ffff4e8224 */ /* 0x000fe200078e00b9 */
[----:B------:R-:W-:Y:S01]  /*4760*/  @!P0 F2FP.PACK_AB R186, R9, R8 ;  /* 0x0000000809ba823e */ /* 0x000fe200000000ff */
[----:B------:R-:W-:Y:S01]  /*4770*/  @!P0 IMAD.MOV.U32 R35, RZ, RZ, R187 ;  /* 0x000000ffff238224 */ /* 0x000fe200078e00bb */
[----:B------:R-:W-:Y:S02]  /*4780*/  @!P0 MOV R34, R184 ;  /* 0x000000b800228202 */ /* 0x000fe40000000f00 */
[----:B------:R-:W-:Y:S02]  /*4790*/  @!P0 MOV R77, R183 ;  /* 0x000000b7004d8202 */ /* 0x000fe40000000f00 */
[----:B------:R-:W-:Y:S02]  /*47a0*/  @!P0 MOV R79, R186 ;  /* 0x000000ba004f8202 */ /* 0x000fe40000000f00 */
[----:B----4-:R-:W-:Y:S04]  /*47b0*/  IADD3 R180, P0, R176, R137, RZ ;  /* 0x00000089b0b47210 */ /* 0x010fe80007f1e0ff */
[----:B---3--:R-:W-:Y:S02]  /*47c0*/  IADD3.X R181, R177, R136, RZ, P0, !PT ;  /* 0x00000088b1b57210 */ /* 0x008fe400007fe4ff */
[C---:B------:R-:W-:Y:S03]  /*47d0*/  ISETP.GE.AND P0, PT, R178.reuse, c[0x0][0x1d4], PT ;  /* 0x00007500b2007a0c */ /* 0x040fe60003f06270 */
[----:B------:R1:W-:Y:S10]  /*47e0*/  ST.E.128 [R180.64], R32 ;  /* 0x00000020b4007985 */ /* 0x0003f4000c101d06 */
[----:B------:R-:W-:Y:S05]  /*47f0*/  @!P0 IMAD.WIDE R182, R178, 0x2, R176 ;  /* 0x00000002b2b68825 */ /* 0x000fea00078e02b0 */
[----:B------:R1:W-:Y:S02]  /*4800*/  @!P0 ST.E.128 [R182.64], R76 ;  /* 0x0000004cb6008985 */ /* 0x0003e4000c101d06 */
.L_x_822:
[----:B------:R-:W-:Y:S05]  /*4810*/  BSYNC B0 ;  /* 0x0000000000007941 */ /* 0x000fea0003800000 */
.L_x_821:
[----:B------:R-:W-:Y:S01]  /*4820*/  ISETP.GE.AND P0, PT, R17, c[0x0][0x1d4], PT ;  /* 0x0000750011007a0c */ /* 0x000fe20003f06270 */
[----:B------:R-:W-:Y:S01]  /*4830*/  @!UPT UIADD3 URZ, URZ, URZ, URZ ;  /* 0x0000003f3f3ff290 */ /* 0x000fe2000fffe03f */
[----:B------:R-:W-:Y:S11]  /*4840*/  BSSY B0, `(.L_x_823) ;  /* 0x000007c000007945 */ /* 0x000ff60003800000 */
[----:B------:R-:W-:-:S05]  /*4850*/  @P0 BRA `(.L_x_824) ;  /* 0x000007a000000947 */ /* 0x000fca0003800000 */
[----:B------:R-:W-:Y:S02]  /*4860*/  LOP3.LUT P1, RZ, R135, 0x2, RZ, 0xc0, !PT ;  /* 0x0000000287ff7812 */ /* 0x000fe4000782c0ff */
        /* <DEDUP_REMOVED lines=10> */
[----:B-1----:R-:W-:Y:S01]  /*4910*/  SHF.R.S32.HI R76, RZ, 0x1f, R59 ;  /* 0x0000001fff4c7819 */ /* 0x002fe2000001143b */
        /* <DEDUP_REMOVED lines=8> */
[----:B------:R-:W-:Y:S01]  /*49a0*/  @!P0 SHF.R.U64 R47, R72, 0x10, R73 ;  /* 0x00000010482f8819 */ /* 0x000fe20000001249 */
[----:B------:R-:W-:Y:S01]  /*49b0*/  @!P0 HADD2.F32 R38, -RZ, R38.H0_H0 ;  /* 0x20000026ff268230 */ /* 0x000fe20000004100 */
[----:B------:R-:W-:Y:S02]  /*49c0*/  LOP3.LUT R76, R76, 0x7ffff000, RZ, 0xc0, !PT ;  /* 0x7ffff0004c4c7812 */ /* 0x000fe400078ec0ff */
[----:B------:R-:W-:Y:S01]  /*49d0*/  @!P0 SHF.R.U32.HI R37, RZ, 0x10, R37 ;  /* 0x00000010ff258819 */ /* 0x000fe20000011625 */
[----:B------:R-:W-:Y:S01]  /*49e0*/  @!P0 HADD2.F32 R47, -RZ, R47.H0_H0 ;  /* 0x2000002fff2f8230 */ /* 0x000fe20000004100 */
[----:B------:R-:W-:Y:S02]  /*49f0*/  IADD3 R76, R77, R76, R16 ;  /* 0x0000004c4d4c7210 */ /* 0x000fe40007ffe010 */
[----:B------:R-:W-:Y:S02]  /*4a00*/  IADD3 R77, R114, R153, RZ ;  /* 0x00000099724d7210 */ /* 0x000fe40007ffe0ff */
[----:B------:R-:W-:Y:S01]  /*4a10*/  @!P0 SHF.R.U32.HI R72, RZ, 0x10, R73 ;  /* 0x00000010ff488819 */ /* 0x000fe20000011649 */
[----:B------:R-:W-:Y:S01]  /*4a20*/  IMAD.IADD R76, R153, 0x1, R76 ;  /* 0x00000001994c7824 */ /* 0x000fe200078e024c */
[----:B------:R-:W-:Y:S02]  /*4a30*/  SHF.L.U32 R65, R77, 0x1, RZ ;  /* 0x000000014d417819 */ /* 0x000fe400000006ff */
[--C-:B------:R-:W-:Y:S01]  /*4a40*/  @!P0 SHF.R.U32.HI R57, RZ, 0x10, R75.reuse ;  /* 0x00000010ff398819 */ /* 0x100fe2000001164b */
[----:B------:R-:W-:Y:S01]  /*4a50*/  IMAD.SHL.U32 R59, R76, 0x2, RZ ;  /* 0x000000024c3b7824 */ /* 0x000fe200078e00ff */
[----:B------:R-:W-:Y:S01]  /*4a60*/  @!P0 SHF.R.U64 R52, R74, 0x10, R75 ;  /* 0x000000104a348819 */ /* 0x000fe2000000124b */
[----:B------:R-:W-:Y:S02]  /*4a70*/  LDS.128 R32, [R65+0xc100] ;  /* 0x00c1000041207984 */ /* 0x000fe40000000c00 */
[----:B------:R-:W-:Y:S02]  /*4a80*/  @!P0 HADD2.F32 R57, -RZ, R57.H0_H0 ;  /* 0x20000039ff398230 */ /* 0x000fe40000004100 */
[----:B------:R-:W-:Y:S04]  /*4a90*/  @!P0 HADD2.F32 R52, -RZ, R52.H0_H0 ;  /* 0x20000034ff348230 */ /* 0x000fe80000004100 */
[----:B------:R-:W1:Y:S02]  /*4aa0*/  LDS.128 R60, [R59+0xc100] ;  /* 0x00c100003b3c7984 */ /* 0x000e640000000c00 */
[----:B-1----:R-:W-:Y:S01]  /*4ab0*/  @!P0 IMAD.MOV.U32 R48, RZ, RZ, R60 ;  /* 0x000000ffff308224 */ /* 0x002fe200078e003c */
[----:B------:R-:W-:Y:S02]  /*4ac0*/  @!P0 MOV R43, R32 ;  /* 0x00000020002b8202 */ /* 0x000fe40000000f00 */
[----:B------:R-:W-:Y:S02]  /*4ad0*/  @!P0 MOV R49, R63 ;  /* 0x0000003f00318202 */ /* 0x000fe40000000f00 */
[--C-:B------:R-:W-:Y:S01]  /*4ae0*/  @!P0 HADD2.F32 R45, -RZ, R48.reuse.H0_H0 ;  /* 0x20000030ff2d8230 */ /* 0x100fe20000004100 */
[----:B------:R-:W-:Y:S01]  /*4af0*/  @!P0 MOV R51, R62 ;  /* 0x0000003e00338202 */ /* 0x000fe20000000f00 */
[--C-:B------:R-:W-:Y:S02]  /*4b00*/  @!P0 HADD2.F32 R39, -RZ, R43.reuse.H0_H0 ;  /* 0x2000002bff278230 */ /* 0x100fe40000004100 */
[----:B------:R-:W-:Y:S01]  /*4b10*/  @!P0 HADD2.F32 R48, -RZ, R48.H1_H1 ;  /* 0x30000030ff308230 */ /* 0x000fe20000004100 */
[-C--:B------:R-:W-:Y:S01]  /*4b20*/  @!P0 FMUL.FTZ R59, R45, R42.reuse ;  /* 0x0000002a2d3b8220 */ /* 0x080fe20000410000 */
[----:B------:R-:W-:Y:S01]  /*4b30*/  @!P0 HADD2.F32 R40, -RZ, R43.H1_H1 ;  /* 0x3000002bff288230 */ /* 0x000fe20000004100 */
[C---:B------:R-:W-:Y:S01]  /*4b40*/  @!P0 FMUL.FTZ R2, R39.reuse, R42 ;  /* 0x0000002a27028220 */ /* 0x040fe20000410000 */
[--C-:B------:R-:W-:Y:S01]  /*4b50*/  @!P0 HADD2.F32 R56, -RZ, R49.reuse.H1_H1 ;  /* 0x30000031ff388230 */ /* 0x100fe20000004100 */
[-C--:B------:R-:W-:Y:S01]  /*4b60*/  @!P0 FFMA.FTZ R59, R39, R46.reuse, -R59 ;  /* 0x0000002e273b8223 */ /* 0x080fe2000001083b */
[----:B------:R-:W-:Y:S01]  /*4b70*/  @!P0 HADD2.F32 R39, -RZ, R44.H0_H0 ;  /* 0x2000002cff278230 */ /* 0x000fe20000004100 */
[----:B------:R-:W-:Y:S01]  /*4b80*/  @!P0 FFMA.FTZ R2, R45, R46, R2 ;  /* 0x0000002e2d028223 */ /* 0x000fe20000010002 */
[----:B------:R-:W-:Y:S01]  /*4b90*/  @!P0 MOV R46, R61 ;  /* 0x0000003d002e8202 */ /* 0x000fe20000000f00 */
[-C--:B------:R-:W-:Y:S01]  /*4ba0*/  @!P0 FMUL.FTZ R76, R48, R41.reuse ;  /* 0x00000029304c8220 */ /* 0x080fe20000410000 */
[----:B------:R-:W-:Y:S01]  /*4bb0*/  @!P0 HADD2.F32 R54, -RZ, R49.H0_H0 ;  /* 0x20000031ff368230 */ /* 0x000fe20000004100 */
[C---:B------:R-:W-:Y:S01]  /*4bc0*/  @!P0 FMUL.FTZ R3, R40.reuse, R41 ;  /* 0x0000002928038220 */ /* 0x040fe20000410000 */
[----:B------:R-:W-:Y:S01]  /*4bd0*/  @!P0 HADD2.F32 R49, -RZ, R51.H0_H0 ;  /* 0x20000033ff318230 */ /* 0x000fe20000004100 */
[----:B------:R-:W-:Y:S01]  /*4be0*/  @!P0 IMAD.MOV.U32 R41, RZ, RZ, R33 ;  /* 0x000000ffff298224 */ /* 0x000fe200078e0021 */
[--C-:B------:R-:W-:Y:S01]  /*4bf0*/  @!P0 HADD2.F32 R45, -RZ, R46.reuse.H0_H0 ;  /* 0x2000002eff2d8230 */ /* 0x100fe20000004100 */
[-C--:B------:R-:W-:Y:S01]  /*4c00*/  @!P0 FFMA.FTZ R76, R40, R47.reuse, -R76 ;  /* 0x0000002f284c8223 */ /* 0x080fe2000001084c */
[----:B------:R-:W-:Y:S01]  /*4c10*/  @!P0 HADD2.F32 R40, -RZ, R37.H0_H0 ;  /* 0x20000025ff288230 */ /* 0x000fe20000004100 */
[----:B------:R-:W-:Y:S01]  /*4c20*/  @!P0 FFMA.FTZ R3, R48, R47, R3 ;  /* 0x0000002f30038223 */ /* 0x000fe20000010003 */
[----:B------:R-:W-:Y:S01]  /*4c30*/  @!P0 HADD2.F32 R46, -RZ, R46.H1_H1 ;  /* 0x3000002eff2e8230 */ /* 0x000fe20000004100 */
[----:B------:R-:W-:Y:S01]  /*4c40*/  @!P0 FMUL.FTZ R65, R45, R39 ;  /* 0x000000272d418220 */ /* 0x000fe20000410000 */
[--C-:B------:R-:W-:Y:S01]  /*4c50*/  @!P0 HADD2.F32 R37, -RZ, R41.reuse.H1_H1 ;  /* 0x30000029ff258230 */ /* 0x100fe20000004100 */
[----:B------:R-:W-:Y:S01]  /*4c60*/  @!P0 F2FP.PACK_AB R76, R76, R59 ;  /* 0x0000003b4c4c823e */ /* 0x000fe200000000ff */
[----:B------:R-:W-:Y:S01]  /*4c70*/  @!P0 HADD2.F32 R48, -RZ, R72.H0_H0 ;  /* 0x20000048ff308230 */ /* 0x000fe20000004100 */
[----:B------:R-:W-:Y:S01]  /*4c80*/  @!P0 FMUL.FTZ R78, R46, R40 ;  /* 0x000000282e4e8220 */ /* 0x000fe20000410000 */
[----:B------:R-:W-:Y:S01]  /*4c90*/  @!P0 HADD2.F32 R42, -RZ, R41.H0_H0 ;  /* 0x20000029ff2a8230 */ /* 0x000fe20000004100 */
[----:B------:R-:W-:Y:S01]  /*4ca0*/  @!P0 IMAD.MOV.U32 R41, RZ, RZ, R35 ;  /* 0x000000ffff298224 */ /* 0x000fe200078e0023 */
[----:B------:R-:W-:Y:S01]  /*4cb0*/  @!P0 MOV R32, R76 ;  /* 0x0000004c00208202 */ /* 0x000fe20000000f00 */
[C---:B------:R-:W-:Y:S01]  /*4cc0*/  @!P0 FMUL.FTZ R5, R37.reuse, R40 ;  /* 0x0000002825058220 */ /* 0x040fe20000410000 */
[----:B------:R-:W-:Y:S01]  /*4cd0*/  @!P0 HADD2.F32 R47, -RZ, R81.H0_H0 ;  /* 0x20000051ff2f8230 */ /* 0x000fe20000004100 */
[----:B------:R-:W-:Y:S01]  /*4ce0*/  @!P0 FFMA.FTZ R78, R37, R48, -R78 ;  /* 0x00000030254e8223 */ /* 0x000fe2000001084e */
[----:B------:R-:W-:Y:S01]  /*4cf0*/  @!P0 HADD2.F32 R37, -RZ, R36.H0_H0 ;  /* 0x20000024ff258230 */ /* 0x000fe20000004100 */
[C---:B------:R-:W-:Y:S01]  /*4d00*/  @!P0 FMUL.FTZ R4, R42.reuse, R39 ;  /* 0x000000272a048220 */ /* 0x040fe20000410000 */
[----:B------:R-:W-:Y:S01]  /*4d10*/  @!P0 HADD2.F32 R36, -RZ, R41.H1_H1 ;  /* 0x30000029ff248230 */ /* 0x000fe20000004100 */
[----:B------:R-:W-:Y:S01]  /*4d20*/  @!P0 FFMA.FTZ R65, R42, R47, -R65 ;  /* 0x0000002f2a418223 */ /* 0x000fe20000010841 */
[----:B------:R-:W-:Y:S01]  /*4d30*/  @!P0 HADD2.F32 R39, -RZ, R27.H1_H1 ;  /* 0x3000001bff278230 */ /* 0x000fe20000004100 */
[-C--:B------:R-:W-:Y:S01]  /*4d40*/  @!P0 FMUL.FTZ R178, R56, R37.reuse ;  /* 0x0000002538b28220 */ /* 0x080fe20000410000 */
[----:B------:R-:W-:Y:S01]  /*4d50*/  @!P0 HADD2.F32 R40, -RZ, R41.H0_H0 ;  /* 0x20000029ff288230 */ /* 0x000fe20000004100 */
[C---:B------:R-:W-:Y:S01]  /*4d60*/  @!P0 FMUL.FTZ R9, R36.reuse, R37 ;  /* 0x0000002524098220 */ /* 0x040fe20000410000 */
[----:B------:R-:W-:Y:S01]  /*4d70*/  @!P0 HADD2.F32 R51, -RZ, R51.H1_H1 ;  /* 0x30000033ff338230 */ /* 0x000fe20000004100 */
[----:B------:R-:W-:Y:S01]  /*4d80*/  @!P0 FFMA.FTZ R178, R36, R57, -R178 ;  /* 0x0000003924b28223 */ /* 0x000fe200000108b2 */
[----:B------:R-:W-:Y:S01]  /*4d90*/  @!P0 HADD2.F32 R36, -RZ, R27.H0_H0 ;  /* 0x2000001bff248230 */ /* 0x000fe20000004100 */
[----:B------:R-:W-:Y:S01]  /*4da0*/  @!P0 IMAD.MOV.U32 R27, RZ, RZ, R34 ;  /* 0x000000ffff1b8224 */ /* 0x000fe200078e0022 */
[----:B------:R-:W-:Y:S01]  /*4db0*/  @!P0 F2FP.PACK_AB R65, R78, R65 ;  /* 0x000000414e41823e */ /* 0x000fe200000000ff */
[----:B------:R-:W-:Y:S01]  /*4dc0*/  @!P0 FFMA.FTZ R4, R45, R47, R4 ;  /* 0x0000002f2d048223 */ /* 0x000fe20000010004 */
[----:B------:R-:W-:Y:S01]  /*4dd0*/  @!P0 F2FP.PACK_AB R59, R3, R2 ;  /* 0x00000002033b823e */ /* 0x000fe200000000ff */
[----:B------:R-:W-:Y:S01]  /*4de0*/  @!P0 FFMA.FTZ R5, R46, R48, R5 ;  /* 0x000000302e058223 */ /* 0x000fe20000010005 */
[--C-:B------:R-:W-:Y:S01]  /*4df0*/  @!P0 HADD2.F32 R37, -RZ, R27.reuse.H0_H0 ;  /* 0x2000001bff258230 */ /* 0x100fe20000004100 */
[-C--:B------:R-:W-:Y:S01]  /*4e00*/  @!P0 FMUL.FTZ R8, R40, R39.reuse ;  /* 0x0000002728088220 */ /* 0x080fe20000410000 */
[----:B------:R-:W-:Y:S01]  /*4e10*/  @!P0 HADD2.F32 R27, -RZ, R27.H1_H1 ;  /* 0x3000001bff1b8230 */ /* 0x000fe20000004100 */
[C---:B------:R-:W-:Y:S01]  /*4e20*/  @!P0 FMUL.FTZ R77, R54.reuse, R39 ;  /* 0x00000027364d8220 */ /* 0x040fe20000410000 */
[----:B------:R-:W-:Y:S01]  /*4e30*/  @!P0 MOV R60, R59 ;  /* 0x0000003b003c8202 */ /* 0x000fe20000000f00 */
[----:B------:R-:W-:Y:S01]  /*4e40*/  @!P0 FMUL.FTZ R6, R37, R36 ;  /* 0x0000002425068220 */ /* 0x000fe20000410000 */
[----:B------:R-:W-:Y:S01]  /*4e50*/  @!P0 F2FP.PACK_AB R78, R5, R4 ;  /* 0x00000004054e823e */ /* 0x000fe200000000ff */
[----:B------:R-:W-:Y:S02]  /*4e60*/  @!P0 FMUL.FTZ R7, R27, R38 ;  /* 0x000000261b078220 */ /* 0x000fe40000410000 */
[C---:B------:R-:W-:Y:S01]  /*4e70*/  @!P0 FFMA.FTZ R6, R49.reuse, R50, R6 ;  /* 0x0000003231068223 */ /* 0x040fe20000010006 */
[----:B------:R-:W-:Y:S01]  /*4e80*/  @!P0 MOV R61, R78 ;  /* 0x0000004e003d8202 */ /* 0x000fe20000000f00 */
[----:B------:R-:W-:Y:S02]  /*4e90*/  @!P0 FMUL.FTZ R79, R49, R36 ;  /* 0x00000024314f8220 */ /* 0x000fe40000410000 */
[C---:B------:R-:W-:Y:S02]  /*4ea0*/  @!P0 FMUL.FTZ R180, R51.reuse, R38 ;  /* 0x0000002633b48220 */ /* 0x040fe40000410000 */
[----:B------:R-:W-:Y:S02]  /*4eb0*/  @!P0 FFMA.FTZ R7, R51, R52, R7 ;  /* 0x0000003433078223 */ /* 0x000fe40000010007 */
[-C--:B------:R-:W-:Y:S02]  /*4ec0*/  @!P0 FFMA.FTZ R8, R54, R55.reuse, R8 ;  /* 0x0000003736088223 */ /* 0x080fe40000010008 */
[----:B------:R-:W-:Y:S02]  /*4ed0*/  @!P0 FFMA.FTZ R77, R40, R55, -R77 ;  /* 0x00000037284d8223 */ /* 0x000fe4000001084d */
[----:B------:R-:W-:Y:S02]  /*4ee0*/  @!P0 FFMA.FTZ R79, R37, R50, -R79 ;  /* 0x00000032254f8223 */ /* 0x000fe4000001084f */
[----:B------:R-:W-:Y:S01]  /*4ef0*/  @!P0 FFMA.FTZ R180, R27, R52, -R180 ;  /* 0x000000341bb48223 */ /* 0x000fe200000108b4 */
[----:B------:R-:W-:Y:S01]  /*4f00*/  @!P0 F2FP.PACK_AB R77, R178, R77 ;  /* 0x0000004db24d823e */ /* 0x000fe200000000ff */
[----:B------:R-:W-:Y:S02]  /*4f10*/  @!P0 FFMA.FTZ R9, R56, R57, R9 ;  /* 0x0000003938098223 */ /* 0x000fe40000010009 */
[----:B------:R-:W-:Y:S01]  /*4f20*/  @!P0 IMAD.MOV.U32 R33, RZ, RZ, R65 ;  /* 0x000000ffff218224 */ /* 0x000fe200078e0041 */
[----:B------:R-:W-:Y:S01]  /*4f30*/  @!P0 F2FP.PACK_AB R180, R180, R79 ;  /* 0x0000004fb4b4823e */ /* 0x000fe200000000ff */
[----:B------:R-:W-:Y:S01]  /*4f40*/  @!P0 IMAD.MOV.U32 R35, RZ, RZ, R77 ;  /* 0x000000ffff238224 */ /* 0x000fe200078e004d */
        /* <DEDUP_REMOVED lines=11> */
.L_x_824:
[----:B------:R-:W-:Y:S05]  /*5000*/  BSYNC B0 ;  /* 0x0000000000007941 */ /* 0x000fea0003800000 */
.L_x_823:
[----:B------:R-:W-:Y:S11]  /*5010*/  ISETP.GE.AND P0, PT, R15, c[0x0][0x1d4], PT ;  /* 0x000075000f007a0c */ /* 0x000ff60003f06270 */
[----:B------:R-:W-:Y:S02]  /*5020*/  @!UPT UIADD3 URZ, URZ, URZ, URZ ;  /* 0x0000003f3f3ff290 */ /* 0x000fe4000fffe03f */
[----:B------:R-:W-:-:S05]  /*5030*/  @P0 BRA `(.L_x_808) ;  /* 0x00000b0000000947 */ /* 0x000fca0003800000 */
[----:B------:R-:W-:Y:S02]  /*5040*/  LOP3.LUT P1, RZ, R135, 0x8, RZ, 0xc0, !PT ;  /* 0x0000000887ff7812 */ /* 0x000fe4000782c0ff */
[----:B----4-:R-:W-:Y:S02]  /*5050*/  IADD3 R54, P0, R176, R141, RZ ;  /* 0x0000008db0367210 */ /* 0x010fe40007f1e0ff */
[----:B------:R-:W-:Y:S02]  /*5060*/  SEL R52, R110, R179, !P1 ;  /* 0x000000b36e347207 */ /* 0x000fe40004800000 */
[----:B---3--:R-:W-:Y:S02]  /*5070*/  IADD3.X R55, R177, R140, RZ, P0, !PT ;  /* 0x0000008cb1377210 */ /* 0x008fe400007fe4ff */
[----:B------:R-:W-:Y:S02]  /*5080*/  SHF.R.S32.HI R51, RZ, 0x1f, R52 ;  /* 0x0000001fff337819 */ /* 0x000fe40000011434 */
[----:B------:R-:W-:Y:S02]  /*5090*/  ISETP.GE.AND P0, PT, R15, c[0x0][0x27c], PT ;  /* 0x00009f000f007a0c */ /* 0x000fe40003f06270 */
[----:B------:R-:W-:Y:S04]  /*50a0*/  LEA.HI R51, R51, R52, RZ, 0x4 ;  /* 0x0000003433337211 */ /* 0x000fe800078f20ff */
[----:B-1----:R-:W-:Y:S04]  /*50b0*/  LEA.HI.SX32 R61, R51, R144, 0x1c ;  /* 0x00000090333d7211 */ /* 0x002fe800078fe2ff */
[----:B------:R-:W-:Y:S01]  /*50c0*/  SHF.R.S32.HI R62, RZ, 0x1f, R61 ;  /* 0x0000001fff3e7819 */ /* 0x000fe2000001143d */
[----:B------:R-:W-:Y:S02]  /*50d0*/  IMAD.SHL.U32 R51, R61, 0x8, RZ ;  /* 0x000000083d337824 */ /* 0x000fe400078e00ff */
[----:B------:R-:W-:Y:S01]  /*50e0*/  @!P0 SHF.R.U64 R36, R28, 0x10, R29 ;  /* 0x000000101c248819 */ /* 0x000fe2000000121d */
[----:B------:R-:W-:Y:S01]  /*50f0*/  @!P0 HADD2.F32 R41, -RZ, R66.H1_H1 ;  /* 0x30000042ff298230 */ /* 0x000fe20000004100 */
[----:B------:R-:W-:Y:S01]  /*5100*/  LEA.HI R62, R62, R61, RZ, 0x3 ;  /* 0x0000003d3e3e7211 */ /* 0x000fe200078f18ff */
[----:B------:R-:W-:Y:S01]  /*5110*/  @!P0 HADD2.F32 R44, -RZ, R64.H0_H0 ;  /* 0x20000040ff2c8230 */ /* 0x000fe20000004100 */
[----:B------:R-:W-:Y:S01]  /*5120*/  LOP3.LUT R72, R123, 0x38, R51, 0xf8, !PT ;  /* 0x000000387b487812 */ /* 0x000fe200078ef833 */
[----:B------:R-:W-:Y:S01]  /*5130*/  @!P0 HADD2.F32 R37, -RZ, R36.H0_H0 ;  /* 0x20000024ff258230 */ /* 0x000fe20000004100 */
[----:B------:R-:W-:Y:S01]  /*5140*/  SHF.L.U32 R62, R62, 0x9, RZ ;  /* 0x000000093e3e7819 */ /* 0x000fe200000006ff */
[----:B------:R-:W-:Y:S01]  /*5150*/  @!P0 HADD2.F32 R48, -RZ, R64.H1_H1 ;  /* 0x30000040ff308230 */ /* 0x000fe20000004100 */
[----:B------:R-:W-:Y:S02]  /*5160*/  LOP3.LUT R61, R72, R111, RZ, 0x3c, !PT ;  /* 0x0000006f483d7212 */ /* 0x000fe400078e3cff */
[----:B------:R-:W-:Y:S02]  /*5170*/  LOP3.LUT R62, R62, 0x7ffff000, RZ, 0xc0, !PT ;  /* 0x7ffff0003e3e7812 */ /* 0x000fe400078ec0ff */
[----:B------:R-:W-:Y:S02]  /*5180*/  @!P0 SHF.R.U32.HI R28, RZ, 0x10, R31 ;  /* 0x00000010ff1c8819 */ /* 0x000fe4000001161f */
[----:B------:R-:W-:Y:S01]  /*5190*/  IADD3 R62, R61, R62, R16 ;  /* 0x0000003e3d3e7210 */ /* 0x000fe20007ffe010 */
[----:B------:R-:W-:Y:S01]  /*51a0*/  IMAD.IADD R61, R112, 0x1, R153 ;  /* 0x00000001703d7824 */ /* 0x000fe200078e0299 */
[----:B------:R-:W-:Y:S01]  /*51b0*/  @!P0 SHF.R.U64 R27, R30, 0x10, R31 ;  /* 0x000000101e1b8819 */ /* 0x000fe2000000121f */
[----:B------:R-:W-:Y:S01]  /*51c0*/  @!P0 HADD2.F32 R31, -RZ, R26.H1_H1 ;  /* 0x3000001aff1f8230 */ /* 0x000fe20000004100 */
[----:B------:R-:W-:Y:S01]  /*51d0*/  IADD3 R153, R153, R62, RZ ;  /* 0x0000003e99997210 */ /* 0x000fe20007ffe0ff */
[----:B------:R-:W-:Y:S01]  /*51e0*/  IMAD.SHL.U32 R60, R61, 0x2, RZ ;  /* 0x000000023d3c7824 */ /* 0x000fe200078e00ff */
[----:B------:R-:W-:Y:S02]  /*51f0*/  @!P0 SHF.R.U64 R43, R68, 0x10, R69 ;  /* 0x00000010442b8819 */ /* 0x000fe40000001245 */
[----:B------:R-:W-:Y:S02]  /*5200*/  SHF.L.U32 R52, R153, 0x1, RZ ;  /* 0x0000000199347819 */ /* 0x000fe400000006ff */
[----:B------:R-:W1:Y:S01]  /*5210*/  LDS.128 R32, [R60+0xc100] ;  /* 0x00c100003c207984 */ /* 0x000e620000000c00 */
[----:B------:R-:W-:Y:S01]  /*5220*/  @!P0 HADD2.F32 R43, -RZ, R43.H0_H0 ;  /* 0x2000002bff2b8230 */ /* 0x000fe20000004100 */
[----:B------:R-:W-:Y:S02]  /*5230*/  @!P0 SHF.R.U32.HI R29, RZ, 0x10, R29 ;  /* 0x00000010ff1d8819 */ /* 0x000fe4000001161d */
[----:B------:R-:W-:Y:S02]  /*5240*/  @!P0 SHF.R.U32.HI R68, RZ, 0x10, R69 ;  /* 0x00000010ff448819 */ /* 0x000fe40000011645 */
[--C-:B------:R-:W-:Y:S01]  /*5250*/  @!P0 SHF.R.U32.HI R49, RZ, 0x10, R71.reuse ;  /* 0x00000010ff318819 */ /* 0x100fe20000011647 */
[----:B------:R-:W-:Y:S01]  /*5260*/  @!P0 HADD2.F32 R29, -RZ, R29.H0_H0 ;  /* 0x2000001dff1d8230 */ /* 0x000fe20000004100 */
[----:B------:R-:W2:Y:S01]  /*5270*/  LDS.128 R56, [R52+0xc100] ;  /* 0x00c1000034387984 */ /* 0x000ea20000000c00 */
[----:B------:R-:W-:Y:S02]  /*5280*/  @!P0 SHF.R.U64 R46, R70, 0x10, R71 ;  /* 0x00000010462e8819 */ /* 0x000fe40000001247 */
[----:B------:R-:W-:Y:S03]  /*5290*/  @!P0 HADD2.F32 R49, -RZ, R49.H0_H0 ;  /* 0x20000031ff318230 */ /* 0x000fe60000004100 */
[----:B------:R-:W-:Y:S01]  /*52a0*/  @!P0 HADD2.F32 R46, -RZ, R46.H0_H0 ;  /* 0x2000002eff2e8230 */ /* 0x000fe20000004100 */
[----:B-1----:R-:W-:Y:S05]  /*52b0*/  @!P0 IMAD.MOV.U32 R38, RZ, RZ, R32 ;  /* 0x000000ffff268224 */ /* 0x002fea00078e0020 */
[--C-:B------:R-:W-:Y:S02]  /*52c0*/  @!P0 HADD2.F32 R30, -RZ, R38.reuse.H0_H0 ;  /* 0x20000026ff1e8230 */ /* 0x100fe40000004100 */
[----:B------:R-:W-:Y:S01]  /*52d0*/  @!P0 HADD2.F32 R36, -RZ, R38.H1_H1 ;  /* 0x30000026ff248230 */ /* 0x000fe20000004100 */
[----:B--2---:R-:W-:Y:S01]  /*52e0*/  @!P0 IMAD.MOV.U32 R45, RZ, RZ, R58 ;  /* 0x000000ffff2d8224 */ /* 0x004fe200078e003a */
[----:B------:R-:W-:Y:S01]  /*52f0*/  @!P0 MOV R40, R56 ;  /* 0x0000003800288202 */ /* 0x000fe20000000f00 */
[----:B------:R-:W-:Y:S02]  /*5300*/  @!P0 FMUL.FTZ R2, R30, R31 ;  /* 0x0000001f1e028220 */ /* 0x000fe40000410000 */
[----:B------:R-:W-:Y:S02]  /*5310*/  @!P0 FMUL.FTZ R3, R36, R37 ;  /* 0x0000002524038220 */ /* 0x000fe40000410000 */
[--C-:B------:R-:W-:Y:S02]  /*5320*/  @!P0 HADD2.F32 R39, -RZ, R40.reuse.H0_H0 ;  /* 0x20000028ff278230 */ /* 0x100fe40000004100 */
[----:B------:R-:W-:Y:S03]  /*5330*/  @!P0 HADD2.F32 R40, -RZ, R40.H1_H1 ;  /* 0x30000028ff288230 */ /* 0x000fe60000004100 */
[C---:B------:R-:W-:Y:S02]  /*5340*/  @!P0 FMUL.FTZ R52, R39.reuse, R31 ;  /* 0x0000001f27348220 */ /* 0x040fe40000410000 */
[----:B------:R-:W-:Y:S02]  /*5350*/  @!P0 FMUL.FTZ R61, R40, R37 ;  /* 0x00000025283d8220 */ /* 0x000fe40000410000 */
[-C--:B------:R-:W-:Y:S02]  /*5360*/  @!P0 FFMA.FTZ R2, R39, R41.reuse, R2 ;  /* 0x0000002927028223 */ /* 0x080fe40000010002 */
[----:B------:R-:W-:Y:S01]  /*5370*/  @!P0 FFMA.FTZ R52, R30, R41, -R52 ;  /* 0x000000291e348223 */ /* 0x000fe20000010834 */
[----:B------:R-:W-:Y:S01]  /*5380*/  @!P0 HADD2.F32 R30, -RZ, R26.H0_H0 ;  /* 0x2000001aff1e8230 */ /* 0x000fe20000004100 */
[----:B------:R-:W-:Y:S02]  /*5390*/  @!P0 IMAD.MOV.U32 R41, RZ, RZ, R57 ;  /* 0x000000ffff298224 */ /* 0x000fe400078e0039 */
[----:B------:R-:W-:Y:S01]  /*53a0*/  @!P0 FFMA.FTZ R61, R36, R43, -R61 ;  /* 0x0000002b243d8223 */ /* 0x000fe2000001083d */
[----:B------:R-:W-:Y:S01]  /*53b0*/  @!P0 MOV R36, R33 ;  /* 0x0000002100248202 */ /* 0x000fe20000000f00 */
[----:B------:R-:W-:Y:S01]  /*53c0*/  @!P0 FFMA.FTZ R3, R40, R43, R3 ;  /* 0x0000002b28038223 */ /* 0x000fe20000010003 */
[--C-:B------:R-:W-:Y:S01]  /*53d0*/  @!P0 HADD2.F32 R42, -RZ, R41.reuse.H1_H1 ;  /* 0x30000029ff2a8230 */ /* 0x100fe20000004100 */
[----:B------:R-:W-:Y:S01]  /*53e0*/  @!P0 IMAD.MOV.U32 R43, RZ, RZ, R59 ;  /* 0x000000ffff2b8224 */ /* 0x000fe200078e003b */
[----:B------:R-:W-:Y:S01]  /*53f0*/  @!P0 HADD2.F32 R39, -RZ, R41.H0_H0 ;  /* 0x20000029ff278230 */ /* 0x000fe20000004100 */
[----:B------:R-:W-:Y:S01]  /*5400*/  @!P0 F2FP.PACK_AB R52, R61, R52 ;  /* 0x000000343d34823e */ /* 0x000fe200000000ff */
[----:B------:R-:W-:Y:S01]  /*5410*/  @!P0 HADD2.F32 R26, -RZ, R36.H1_H1 ;  /* 0x30000024ff1a8230 */ /* 0x000fe20000004100 */
[-C--:B------:R-:W-:Y:S01]  /*5420*/  @!P0 FMUL.FTZ R63, R42, R29.reuse ;  /* 0x0000001d2a3f8220 */ /* 0x080fe20000410000 */
[----:B------:R-:W-:Y:S01]  /*5430*/  @!P0 HADD2.F32 R41, -RZ, R68.H0_H0 ;  /* 0x20000044ff298230 */ /* 0x000fe20000004100 */
[-C--:B------:R-:W-:Y:S01]  /*5440*/  @!P0 FMUL.FTZ R60, R39, R30.reuse ;  /* 0x0000001e273c8220 */ /* 0x080fe20000410000 */
[----:B------:R-:W-:Y:S01]  /*5450*/  @!P0 HADD2.F32 R40, -RZ, R66.H0_H0 ;  /* 0x20000042ff288230 */ /* 0x000fe20000004100 */
[C---:B------:R-:W-:Y:S01]  /*5460*/  @!P0 FMUL.FTZ R5, R26.reuse, R29 ;  /* 0x0000001d1a058220 */ /* 0x040fe20000410000 */
[----:B------:R-:W-:Y:S01]  /*5470*/  @!P0 HADD2.F32 R31, -RZ, R36.H0_H0 ;  /* 0x20000024ff1f8230 */ /* 0x000fe20000004100 */
[----:B------:R-:W-:Y:S01]  /*5480*/  @!P0 FFMA.FTZ R63, R26, R41, -R63 ;  /* 0x000000291a3f8223 */ /* 0x000fe2000001083f */
[----:B------:R-:W-:Y:S01]  /*5490*/  @!P0 MOV R26, R35 ;  /* 0x00000023001a8202 */ /* 0x000fe20000000f00 */
[----:B------:R-:W-:Y:S01]  /*54a0*/  @!P0 IMAD.MOV.U32 R32, RZ, RZ, R52 ;  /* 0x000000ffff208224 */ /* 0x000fe200078e0034 */
[----:B------:R-:W-:Y:S01]  /*54b0*/  @!P0 HADD2.F32 R29, -RZ, R28.H0_H0 ;  /* 0x2000001cff1d8230 */ /* 0x000fe20000004100 */
[C---:B------:R-:W-:Y:S01]  /*54c0*/  @!P0 FMUL.FTZ R4, R31.reuse, R30 ;  /* 0x0000001e1f048220 */ /* 0x040fe20000410000 */
[----:B------:R-:W-:Y:S01]  /*54d0*/  @!P0 HADD2.F32 R50, -RZ, R43.H1_H1 ;  /* 0x3000002bff328230 */ /* 0x000fe20000004100 */
[-C--:B------:R-:W-:Y:S01]  /*54e0*/  @!P0 FFMA.FTZ R60, R31, R40.reuse, -R60 ;  /* 0x000000281f3c8223 */ /* 0x080fe2000001083c */
[--C-:B------:R-:W-:Y:S01]  /*54f0*/  @!P0 HADD2.F32 R31, -RZ, R26.reuse.H0_H0 ;  /* 0x2000001aff1f8230 */ /* 0x100fe20000004100 */
[----:B------:R-:W-:Y:S01]  /*5500*/  @!P0 FFMA.FTZ R4, R39, R40, R4 ;  /* 0x0000002827048223 */ /* 0x000fe20000010004 */
[----:B------:R-:W-:Y:S01]  /*5510*/  @!P0 HADD2.F32 R26, -RZ, R26.H1_H1 ;  /* 0x3000001aff1a8230 */ /* 0x000fe20000004100 */
[----:B------:R-:W-:Y:S01]  /*5520*/  @!P0 FMUL.FTZ R65, R50, R29 ;  /* 0x0000001d32418220 */ /* 0x000fe20000410000 */
[--C-:B------:R-:W-:Y:S01]  /*5530*/  @!P0 HADD2.F32 R30, -RZ, R21.reuse.H1_H1 ;  /* 0x30000015ff1e8230 */ /* 0x100fe20000004100 */
[----:B------:R-:W-:Y:S01]  /*5540*/  @!P0 FFMA.FTZ R5, R42, R41, R5 ;  /* 0x000000292a058223 */ /* 0x000fe20000010005 */
[----:B------:R-:W-:Y:S01]  /*5550*/  @!P0 HADD2.F32 R28, -RZ, R21.H0_H0 ;  /* 0x20000015ff1c8230 */ /* 0x000fe20000004100 */
[C---:B------:R-:W-:Y:S01]  /*5560*/  @!P0 FMUL.FTZ R9, R26.reuse, R29 ;  /* 0x0000001d1a098220 */ /* 0x040fe20000410000 */
[----:B------:R-:W-:Y:S01]  /*5570*/  @!P0 MOV R21, R34 ;  /* 0x0000002200158202 */ /* 0x000fe20000000f00 */
[----:B------:R-:W-:Y:S01]  /*5580*/  @!P0 FFMA.FTZ R65, R26, R49, -R65 ;  /* 0x000000311a418223 */ /* 0x000fe20000010841 */
[----:B------:R-:W-:Y:S01]  /*5590*/  @!P0 HADD2.F32 R47, -RZ, R43.H0_H0 ;  /* 0x2000002bff2f8230 */ /* 0x000fe20000004100 */
[----:B------:R-:W-:Y:S01]  /*55a0*/  @!P0 FMUL.FTZ R8, R31, R30 ;  /* 0x0000001e1f088220 */ /* 0x000fe20000410000 */
[----:B------:R-:W-:Y:S01]  /*55b0*/  @!P0 HADD2.F32 R43, -RZ, R45.H0_H0 ;  /* 0x2000002dff2b8230 */ /* 0x000fe20000004100 */
[----:B------:R-:W-:Y:S01]  /*55c0*/  @!P0 F2FP.PACK_AB R63, R63, R60 ;  /* 0x0000003c3f3f823e */ /* 0x000fe200000000ff */
[----:B------:R-:W-:Y:S01]  /*55d0*/  @!P0 HADD2.F32 R26, -RZ, R27.H0_H0 ;  /* 0x2000001bff1a8230 */ /* 0x000fe20000004100 */
[----:B------:R-:W-:Y:S01]  /*55e0*/  @!P0 FMUL.FTZ R62, R47, R30 ;  /* 0x0000001e2f3e8220 */ /* 0x000fe20000410000 */
[----:B------:R-:W-:Y:S01]  /*55f0*/  @!P0 HADD2.F32 R45, -RZ, R45.H1_H1 ;  /* 0x3000002dff2d8230 */ /* 0x000fe20000004100 */
[----:B------:R-:W-:Y:S01]  /*5600*/  @!P0 FMUL.FTZ R72, R43, R28 ;  /* 0x0000001c2b488220 */ /* 0x000fe20000410000 */
[----:B------:R-:W-:Y:S01]  /*5610*/  @!P0 MOV R33, R63 ;  /* 0x0000003f00218202 */ /* 0x000fe20000000f00 */
[----:B------:R-:W-:Y:S01]  /*5620*/  @!P0 FFMA.FTZ R62, R31, R48, -R62 ;  /* 0x000000301f3e8223 */ /* 0x000fe2000001083e */
[----:B------:R-:W-:Y:S01]  /*5630*/  @!P0 F2FP.PACK_AB R61, R5, R4 ;  /* 0x00000004053d823e */ /* 0x000fe200000000ff */
[----:B------:R-:W-:Y:S01]  /*5640*/  @!P0 FMUL.FTZ R73, R45, R26 ;  /* 0x0000001a2d498220 */ /* 0x000fe20000410000 */
[----:B------:R-:W-:Y:S01]  /*5650*/  @!P0 F2FP.PACK_AB R60, R3, R2 ;  /* 0x00000002033c823e */ /* 0x000fe200000000ff */
[--C-:B------:R-:W-:Y:S01]  /*5660*/  @!P0 HADD2.F32 R27, -RZ, R21.reuse.H0_H0 ;  /* 0x20000015ff1b8230 */ /* 0x100fe20000004100 */
[----:B------:R-:W-:Y:S01]  /*5670*/  @!P0 F2FP.PACK_AB R62, R65, R62 ;  /* 0x0000003e413e823e */ /* 0x000fe200000000ff */
[----:B------:R-:W-:Y:S01]  /*5680*/  @!P0 IMAD.MOV.U32 R57, RZ, RZ, R61 ;  /* 0x000000ffff398224 */ /* 0x000fe200078e003d */
[----:B------:R-:W-:Y:S01]  /*5690*/  @!P0 HADD2.F32 R21, -RZ, R21.H1_H1 ;  /* 0x30000015ff158230 */ /* 0x000fe20000004100 */
[----:B------:R-:W-:Y:S01]  /*56a0*/  @!P0 MOV R56, R60 ;  /* 0x0000003c00388202 */ /* 0x000fe20000000f00 */
[C---:B------:R-:W-:Y:S01]  /*56b0*/  @!P0 FFMA.FTZ R72, R27.reuse, R44, -R72 ;  /* 0x0000002c1b488223 */ /* 0x040fe20000010848 */
[----:B------:R-:W-:Y:S01]  /*56c0*/  @!P0 MOV R35, R62 ;  /* 0x0000003e00238202 */ /* 0x000fe20000000f00 */
[----:B------:R-:W-:Y:S02]  /*56d0*/  @!P0 FMUL.FTZ R6, R27, R28 ;  /* 0x0000001c1b068220 */ /* 0x000fe40000410000 */
[C---:B------:R-:W-:Y:S02]  /*56e0*/  @!P0 FFMA.FTZ R73, R21.reuse, R46, -R73 ;  /* 0x0000002e15498223 */ /* 0x040fe40000010849 */
[----:B------:R-:W-:Y:S02]  /*56f0*/  @!P0 FMUL.FTZ R7, R21, R26 ;  /* 0x0000001a15078220 */ /* 0x000fe40000410000 */
[----:B------:R-:W-:Y:S01]  /*5700*/  @!P0 FFMA.FTZ R6, R43, R44, R6 ;  /* 0x0000002c2b068223 */ /* 0x000fe20000010006 */
[----:B------:R-:W-:Y:S01]  /*5710*/  @!P0 F2FP.PACK_AB R73, R73, R72 ;  /* 0x000000484949823e */ /* 0x000fe200000000ff */
[----:B------:R-:W-:Y:S02]  /*5720*/  @!P0 FFMA.FTZ R7, R45, R46, R7 ;  /* 0x0000002e2d078223 */ /* 0x000fe40000010007 */
[----:B------:R-:W-:Y:S02]  /*5730*/  @!P0 FFMA.FTZ R8, R47, R48, R8 ;  /* 0x000000302f088223 */ /* 0x000fe40000010008 */
[----:B------:R-:W-:Y:S01]  /*5740*/  @!P0 IMAD.MOV.U32 R34, RZ, RZ, R73 ;  /* 0x000000ffff228224 */ /* 0x000fe200078e0049 */
[----:B------:R-:W-:Y:S01]  /*5750*/  @!P0 F2FP.PACK_AB R65, R7, R6 ;  /* 0x000000060741823e */ /* 0x000fe200000000ff */
[----:B------:R-:W-:Y:S03]  /*5760*/  @!P0 FFMA.FTZ R9, R50, R49, R9 ;  /* 0x0000003132098223 */ /* 0x000fe60000010009 */
[----:B------:R1:W-:Y:S01]  /*5770*/  ST.E.128 [R54.64], R32 ;  /* 0x0000002036007985 */ /* 0x0003e2000c101d06 */
[----:B------:R-:W-:Y:S02]  /*5780*/  @!P0 MOV R58, R65 ;  /* 0x00000041003a8202 */ /* 0x000fe40000000f00 */
        /* <DEDUP_REMOVED lines=9> */
.L_x_804:
[----:B------:R-:W-:Y:S01]  /*5820*/  IMAD.WIDE.U32 R8, R146, c[0x0][0x1e0], RZ ;  /* 0x0000780092087a25 */ /* 0x000fe200078e00ff */
[----:B------:R-:W-:Y:S02]  /*5830*/  SHF.R.S32.HI R152, RZ, 0x1f, R146 ;  /* 0x0000001fff987819 */ /* 0x000fe40000011492 */
[----:B-----5:R-:W-:Y:S01]  /*5840*/  SHF.R.S32.HI R151, RZ, 0x1f, R147 ;  /* 0x0000001fff977819 */ /* 0x020fe20000011493 */
[----:B------:R-:W-:Y:S02]  /*5850*/  IMAD.IADD R148, R89, 0x1, -R148 ;  /* 0x0000000159947824 */ /* 0x000fe400078e0a94 */
[----:B------:R-:W-:Y:S02]  /*5860*/  IMAD R2, R152, c[0x0][0x1e0], RZ ;  /* 0x0000780098027a24 */ /* 0x000fe400078e02ff */
[----:B-1----:R-:W-:Y:S01]  /*5870*/  IMAD R7, R151, c[0x0][0x1f0], RZ ;  /* 0x00007c0097077a24 */ /* 0x002fe200078e02ff */
[----:B------:R-:W-:Y:S01]  /*5880*/  IMNMX R148, R148, 0x40, PT ;  /* 0x0000004094947817 */ /* 0x000fe20003800200 */
[----:B------:R-:W-:Y:S02]  /*5890*/  IMAD R2, R146, c[0x0][0x1e4], R2 ;  /* 0x0000790092027a24 */ /* 0x000fe400078e0202 */
[----:B------:R-:W-:Y:S02]  /*58a0*/  IMAD R7, R147, c[0x0][0x1f4], R7 ;  /* 0x00007d0093077a24 */ /* 0x000fe400078e0207 */
[----:B------:R-:W-:Y:S04]  /*58b0*/  IMAD.IADD R9, R9, 0x1, R2 ;  /* 0x0000000109097824 */ /* 0x000fe800078e0202 */
[----:B------:R-:W-:Y:S05]  /*58c0*/  IMAD.WIDE.U32 R8, R147, c[0x0][0x1f0], R8 ;  /* 0x00007c0093087a25 */ /* 0x000fea00078e0008 */
[----:B------:R-:W-:Y:S04]  /*58d0*/  IADD3 R5, P0, R170, R8, RZ ;  /* 0x00000008aa057210 */ /* 0x000fe80007f1e0ff */
[----:B------:R-:W-:Y:S02]  /*58e0*/  IADD3.X R4, R102, R9, R7, P0, !PT ;  /* 0x0000000966047210 */ /* 0x000fe400007fe407 */
[C---:B------:R-:W-:Y:S04]  /*58f0*/  LEA R2, P0, R5.reuse, c[0x0][0x1c8], 0x1 ;  /* 0x0000720005027a11 */ /* 0x040fe800078008ff */
[----:B------:R-:W-:Y:S02]  /*5900*/  LEA.HI.X R3, R5, c[0x0][0x1cc], R4, 0x1, P0 ;  /* 0x0000730005037a11 */ /* 0x000fe400000f0c04 */
[----:B------:R-:W1:Y:S01]  /*5910*/  SHFL.IDX PT, R2, R2, RZ, 0x1c1f ;  /* 0x001c1fff02027589 */ /* 0x000e6200000e0000 */
[----:B------:R-:W-:Y:S07]  /*5920*/  ISETP.GT.AND P0, PT, R148, R97, PT ;  /* 0x000000619400720c */ /* 0x000fee0003f04270 */
[----:B------:R-:W2:Y:S06]  /*5930*/  SHFL.IDX PT, R3, R3, RZ, 0x1c1f ;  /* 0x001c1fff03037589 */ /* 0x000eac00000e0000 */
[----:B------:R-:W-:-:S05]  /*5940*/  @!P0 BRA `(.L_x_808) ;  /* 0x000001f000008947 */ /* 0x000fca0003800000 */
[----:B------:R-:W-:Y:S02]  /*5950*/  ISETP.GE.AND P2, PT, R24, c[0x0][0x1d4], PT ;  /* 0x0000750018007a0c */ /* 0x000fe40003f46270 */
[----:B------:R-:W-:Y:S02]  /*5960*/  ISETP.GE.AND P1, PT, R17, c[0x0][0x1d4], PT ;  /* 0x0000750011007a0c */ /* 0x000fe40003f26270 */
[----:B------:R-:W-:Y:S02]  /*5970*/  ISETP.GE.AND P4, PT, R15, c[0x0][0x1d4], PT ;  /* 0x000075000f007a0c */ /* 0x000fe40003f86270 */
[----:B------:R-:W-:Y:S07]  /*5980*/  ISETP.GE.AND P3, PT, R126, c[0x0][0x1d4], PT ;  /* 0x000075007e007a0c */ /* 0x000fee0003f66270 */
[----:B------:R-:W3:Y:S01]  /*5990*/  @!P2 LDS.128 R28, [R150+0xc000] ;  /* 0x00c00000961ca984 */ /* 0x000ee20000000c00 */
[CC--:B-1----:R-:W-:Y:S04]  /*59a0*/  @!P2 LEA R32, P0, R24.reuse, R2.reuse, 0x1 ;  /* 0x000000021820a211 */ /* 0x0c2fe800078008ff */
[-C--:B--2---:R-:W-:Y:S02]  /*59b0*/  @!P2 LEA.HI.X R33, R24, R3.reuse, R25, 0x1, P0 ;  /* 0x000000031821a211 */ /* 0x084fe400000f0c19 */
[CC--:B------:R-:W-:Y:S04]  /*59c0*/  @!P1 LEA R42, P0, R120.reuse, R2.reuse, 0x1 ;  /* 0x00000002782a9211 */ /* 0x0c0fe800078008ff */
[-C--:B------:R-:W-:Y:S02]  /*59d0*/  @!P1 LEA.HI.X R43, R120, R3.reuse, R143, 0x1, P0 ;  /* 0x00000003782b9211 */ /* 0x080fe400000f0c8f */
[CC--:B------:R-:W-:Y:S04]  /*59e0*/  @!P4 LEA R40, P0, R119.reuse, R2.reuse, 0x1 ;  /* 0x000000027728c211 */ /* 0x0c0fe800078008ff */
[-C--:B------:R-:W-:Y:S02]  /*59f0*/  @!P4 LEA.HI.X R41, R119, R3.reuse, R142, 0x1, P0 ;  /* 0x000000037729c211 */ /* 0x080fe400000f0c8e */
[CC--:B------:R-:W-:Y:S04]  /*5a00*/  @!P3 LEA R26, P0, R117.reuse, R2.reuse, 0x1 ;  /* 0x00000002751ab211 */ /* 0x0c0fe800078008ff */
[-C--:B------:R-:W-:Y:S01]  /*5a10*/  @!P3 LEA.HI.X R27, R117, R3.reuse, R108, 0x1, P0 ;  /* 0x00000003751bb211 */ /* 0x080fe200000f0c6c */
[----:B---3--:R-:W-:Y:S04]  /*5a20*/  @!P2 ST.E.128 [R32.64], R28 ;  /* 0x0000001c2000a985 */ /* 0x008fe8000c101d06 */
[----:B------:R-:W1:Y:S04]  /*5a30*/  @!P1 LDS.128 R4, [R149+0xc000] ;  /* 0x00c0000095049984 */ /* 0x000e680000000c00 */
        /* <DEDUP_REMOVED lines=16> */
.L_x_808:
[----:B------:R-:W-:Y:S05]  /*5b40*/  BSYNC B1 ;  /* 0x0000000000017941 */ /* 0x000fea0003800000 */
.L_x_803:
[----:B------:R-:W-:Y:S01]  /*5b50*/  ISETP.GT.AND P0, PT, R18, R11, PT ;  /* 0x0000000b1200720c */ /* 0x000fe20003f04270 */
[----:B-1----:R-:W-:Y:S01]  /*5b60*/  IMAD.WIDE.U32 R8, R146, c[0x0][0x208], RZ ;  /* 0x0000820092087a25 */ /* 0x002fe200078e00ff */
[C---:B------:R-:W-:Y:S01]  /*5b70*/  ISETP.GE.AND P1, PT, R67.reuse, 0x1, PT ;  /* 0x000000014300780c */ /* 0x040fe20003f26270 */
[----:B------:R-:W-:Y:S01]  /*5b80*/  BSSY B0, `(.L_x_825) ;  /* 0x000004b000007945 */ /* 0x000fe20003800000 */
[----:B--2---:R-:W-:Y:S02]  /*5b90*/  IADD3 R3, R67, 0x1, RZ ;  /* 0x0000000143037810 */ /* 0x004fe40007ffe0ff */
[----:B------:R-:W-:Y:S07]  /*5ba0*/  LOP3.LUT P2, RZ, R135, 0x1, RZ, 0xc0, !PT ;  /* 0x0000000187ff7812 */ /* 0x000fee000784c0ff */
[----:B------:R-:W-:Y:S01]  /*5bb0*/  @P0 IADD3 R5, R18, -0x1, RZ ;  /* 0xffffffff12050810 */ /* 0x000fe20007ffe0ff */
[----:B------:R-:W-:Y:S01]  /*5bc0*/  @P0 IMAD R2, R67, 0x3000, R10 ;  /* 0x0000300043020824 */ /* 0x000fe200078e020a */
[----:B------:R-:W-:Y:S01]  /*5bd0*/  SEL R67, R3, RZ, !P1 ;  /* 0x000000ff03437207 */ /* 0x000fe20004800000 */
[----:B------:R-:W-:Y:S01]  /*5be0*/  @P0 IMAD.MOV.U32 R6, RZ, RZ, R154 ;  /* 0x000000ffff060224 */ /* 0x000fe200078e009a */
[----:B------:R-:W-:Y:S01]  /*5bf0*/  @P0 SHF.R.S32.HI R4, RZ, 0x1f, R5 ;  /* 0x0000001fff040819 */ /* 0x000fe20000011405 */
[----:B------:R-:W-:Y:S02]  /*5c00*/  @P0 IMAD R3, R92, R5, RZ ;  /* 0x000000055c030224 */ /* 0x000fe400078e02ff */
[----:B------:R-:W-:Y:S02]  /*5c10*/  @P0 IMAD.MOV.U32 R7, RZ, RZ, R175 ;  /* 0x000000ffff070224 */ /* 0x000fe400078e00af */
[-C--:B------:R-:W-:Y:S02]  /*5c20*/  @P0 IMAD R3, R4, R94.reuse, R3 ;  /* 0x0000005e04030224 */ /* 0x080fe400078e0203 */
[----:B------:R-:W-:Y:S04]  /*5c30*/  @P0 IMAD.WIDE.U32 R6, R5, R94, R6 ;  /* 0x0000005e05060225 */ /* 0x000fe800078e0006 */
[----:B------:R-:W-:Y:S01]  /*5c40*/  @P0 IMAD.IADD R3, R7, 0x1, R3 ;  /* 0x0000000107030824 */ /* 0x000fe200078e0203 */
[----:B-----5:R-:W-:Y:S01]  /*5c50*/  @P0 LEA R26, P1, R6, c[0x0][0x250], 0x1 ;  /* 0x00009400061a0a11 */ /* 0x020fe200078208ff */
[----:B------:R-:W-:Y:S03]  /*5c60*/  @P0 IMAD.SHL.U32 R5, R2, 0x2, RZ ;  /* 0x0000000202050824 */ /* 0x000fe600078e00ff */
[----:B------:R-:W-:Y:S01]  /*5c70*/  @P0 LEA.HI.X R27, R6, c[0x0][0x254], R3, 0x1, P1 ;  /* 0x00009500061b0a11 */ /* 0x000fe200008f0c03 */
[----:B------:R-:W-:Y:S02]  /*5c80*/  IMAD R3, R152, c[0x0][0x208], RZ ;  /* 0x0000820098037a24 */ /* 0x000fe400078e02ff */
[----:B------:R-:W-:Y:S02]  /*5c90*/  IMAD R6, R151, c[0x0][0x218], RZ ;  /* 0x0000860097067a24 */ /* 0x000fe400078e02ff */
[----:B------:R-:W-:Y:S01]  /*5ca0*/  @!PT LDS RZ, [RZ] ;  /* 0x00000000fffff984 */ /* 0x000fe20000000800 */
[----:B------:R-:W-:Y:S01]  /*5cb0*/  @!PT LDS RZ, [RZ] ;  /* 0x00000000fffff984 */ /* 0x000fe20000000800 */
[----:B------:R-:W-:Y:S01]  /*5cc0*/  @!PT LDS RZ, [RZ] ;  /* 0x00000000fffff984 */ /* 0x000fe20000000800 */
[----:B------:R1:W-:Y:S01]  /*5cd0*/  @P0 LDGSTS.E.BYPASS.LTC128B.128 [R5+0x100], [R26.64], !P6 ;  /* 0x001000001a050fae */ /* 0x0003e2000f101d46 */
[----:B------:R-:W-:Y:S02]  /*5ce0*/  IMAD R3, R146, c[0x0][0x20c], R3 ;  /* 0x0000830092037a24 */ /* 0x000fe400078e0203 */
[----:B------:R-:W-:Y:S01]  /*5cf0*/  IMAD R6, R147, c[0x0][0x21c], R6 ;  /* 0x0000870093067a24 */ /* 0x000fe200078e0206 */
[----:B------:R1:W-:Y:S01]  /*5d00*/  @P0 LDGSTS.E.BYPASS.LTC128B.128 [R5+0x2100], [R26.64+0x80], !P2 ;  /* 0x021000801a050fae */ /* 0x0003e2000d101d46 */
[----:B------:R-:W-:Y:S03]  /*5d10*/  IMAD.IADD R9, R9, 0x1, R3 ;  /* 0x0000000109097824 */ /* 0x000fe600078e0203 */
[----:B------:R1:W-:Y:S01]  /*5d20*/  @P0 LDGSTS.E.BYPASS.LTC128B.128 [R5+0x4100], [R26.64+0x100], !P5 ;  /* 0x041001001a050fae */ /* 0x0003e2000e901d46 */
[----:B------:R-:W-:Y:S05]  /*5d30*/  IMAD.WIDE.U32 R8, R147, c[0x0][0x218], R8 ;  /* 0x0000860093087a25 */ /* 0x000fea00078e0008 */
[----:B------:R-:W-:Y:S04]  /*5d40*/  IADD3 R4, P1, R172, R8, RZ ;  /* 0x00000008ac047210 */ /* 0x000fe80007f3e0ff */
[----:B------:R-:W-:Y:S02]  /*5d50*/  IADD3.X R3, R99, R9, R6, P1, !PT ;  /* 0x0000000963037210 */ /* 0x000fe40000ffe406 */
[C---:B------:R-:W-:Y:S04]  /*5d60*/  @P0 LEA R6, P1, R109.reuse, R26, 0x1 ;  /* 0x0000001a6d060211 */ /* 0x040fe800078208ff */
[----:B------:R-:W-:Y:S02]  /*5d70*/  @P0 LEA.HI.X R7, R109, R27, R100, 0x1, P1 ;  /* 0x0000001b6d070211 */ /* 0x000fe400008f0c64 */
[C---:B------:R-:W-:Y:S03]  /*5d80*/  LEA R8, P1, R4.reuse, c[0x0][0x1f8], 0x1 ;  /* 0x00007e0004087a11 */ /* 0x040fe600078208ff */
[----:B------:R1:W-:Y:S01]  /*5d90*/  @P0 LDGSTS.E.BYPASS.LTC128B.128 [R5+0x1100], [R6.64], !P6 ;  /* 0x0110000006050fae */ /* 0x0003e2000f101d46 */
[----:B------:R-:W-:Y:S03]  /*5da0*/  LEA.HI.X R3, R4, c[0x0][0x1fc], R3, 0x1, P1 ;  /* 0x00007f0004037a11 */ /* 0x000fe600008f0c03 */
[----:B------:R1:W-:Y:S04]  /*5db0*/  @P0 LDGSTS.E.BYPASS.LTC128B.128 [R5+0x3100], [R6.64+0x80], !P2 ;  /* 0x0310008006050fae */ /* 0x0003e8000d101d46 */
[----:B------:R1:W-:Y:S01]  /*5dc0*/  @P0 LDGSTS.E.BYPASS.LTC128B.128 [R5+0x5100], [R6.64+0x100], !P5 ;  /* 0x0510010006050fae */ /* 0x0003e2000e901d46 */
[----:B------:R-:W-:Y:S03]  /*5dd0*/  ISETP.GT.AND P0, PT, R148, R97, PT ;  /* 0x000000619400720c */ /* 0x000fe60003f04270 */
[----:B------:R-:W0:Y:S04]  /*5de0*/  LDGDEPBAR ;  /* 0x00000000000079af */ /* 0x000e280000000000 */
[----:B------:R-:W2:Y:S04]  /*5df0*/  SHFL.IDX PT, R8, R8, RZ, 0x1c1f ;  /* 0x001c1fff08087589 */ /* 0x000ea800000e0000 */
[----:B------:R-:W4:Y:S01]  /*5e00*/  SHFL.IDX PT, R3, R3, RZ, 0x1c1f ;  /* 0x001c1fff03037589 */ /* 0x000f2200000e0000 */
[----:B------:R-:W-:Y:S04]  /*5e10*/  DEPBAR.LE SB0, 0x2 ;  /* 0x000080800000791a */ /* 0x000fe80000000000 */
[----:B------:R-:W-:Y:S06]  /*5e20*/  BAR.SYNC.DEFER_BLOCKING 0x0 ;  /* 0x0000000000007b1d */ /* 0x000fec0000010000 */
[----:B------:R-:W-:-:S05]  /*5e30*/  @!P0 BRA `(.L_x_826) ;  /* 0x000001f000008947 */ /* 0x000fca0003800000 */
[----:B-12-4-:R-:W-:Y:S02]  /*5e40*/  ISETP.GE.AND P2, PT, R24, c[0x0][0x1d4], PT ;  /* 0x0000750018007a0c */ /* 0x016fe40003f46270 */
        /* <DEDUP_REMOVED lines=30> */
.L_x_826:
[----:B-12-4-:R-:W-:Y:S05]  /*6030*/  BSYNC B0 ;  /* 0x0000000000007941 */ /* 0x016fea0003800000 */
.L_x_825:
[C---:B------:R-:W-:Y:S02]  /*6040*/  ISETP.GE.AND P0, PT, R53.reuse, 0x1, PT ;  /* 0x000000013500780c */ /* 0x040fe40003f06270 */
[----:B------:R-:W-:Y:S02]  /*6050*/  IADD3 R2, R18, -0x2, RZ ;  /* 0xfffffffe12027810 */ /* 0x000fe40007ffe0ff */
[----:B------:R-:W-:Y:S02]  /*6060*/  IADD3 R4, R53, 0x1, RZ ;  /* 0x0000000135047810 */ /* 0x000fe40007ffe0ff */
[----:B------:R-:W-:Y:S02]  /*6070*/  LOP3.LUT P2, RZ, R135, 0x1, RZ, 0xc0, !PT ;  /* 0x0000000187ff7812 */ /* 0x000fe4000784c0ff */
[----:B------:R-:W-:Y:S02]  /*6080*/  SEL R53, R4, RZ, !P0 ;  /* 0x000000ff04357207 */ /* 0x000fe40004000000 */
[C---:B------:R-:W-:Y:S11]  /*6090*/  ISETP.GE.AND P0, PT, R2.reuse, R11, PT ;  /* 0x0000000b0200720c */ /* 0x040ff60003f06270 */
[----:B------:R-:W-:Y:S02]  /*60a0*/  @!UPT UIADD3 URZ, URZ, URZ, URZ ;  /* 0x0000003f3f3ff290 */ /* 0x000fe4000fffe03f */
[----:B------:R-:W-:Y:S01]  /*60b0*/  @P0 SHF.R.S32.HI R5, RZ, 0x1f, R2 ;  /* 0x0000001fff050819 */ /* 0x000fe20000011402 */
[----:B------:R-:W-:Y:S02]  /*60c0*/  @P0 IMAD R4, R91, R2, RZ ;  /* 0x000000025b040224 */ /* 0x000fe400078e02ff */
[----:B------:R-:W-:Y:S02]  /*60d0*/  @P0 IMAD.MOV.U32 R6, RZ, RZ, R156 ;  /* 0x000000ffff060224 */ /* 0x000fe400078e009c */
[----:B------:R-:W-:Y:S02]  /*60e0*/  @P0 IMAD.MOV.U32 R7, RZ, RZ, R159 ;  /* 0x000000ffff070224 */ /* 0x000fe400078e009f */
[-C--:B------:R-:W-:Y:S02]  /*60f0*/  @P0 IMAD R4, R5, R93.reuse, R4 ;  /* 0x0000005d05040224 */ /* 0x080fe400078e0204 */
[----:B------:R-:W-:Y:S04]  /*6100*/  @P0 IMAD.WIDE.U32 R6, R2, R93, R6 ;  /* 0x0000005d02060225 */ /* 0x000fe800078e0006 */
[----:B------:R-:W-:Y:S01]  /*6110*/  @P0 IMAD.IADD R4, R7, 0x1, R4 ;  /* 0x0000000107040824 */ /* 0x000fe200078e0204 */
[C---:B------:R-:W-:Y:S01]  /*6120*/  @P0 LEA R8, P1, R6.reuse, c[0x0][0x220], 0x1 ;  /* 0x0000880006080a11 */ /* 0x040fe200078208ff */
[----:B------:R-:W-:Y:S03]  /*6130*/  @P0 IMAD R3, R67, 0x3000, R10 ;  /* 0x0000300043030824 */ /* 0x000fe600078e020a */
[----:B------:R-:W-:Y:S01]  /*6140*/  @P0 LEA.HI.X R9, R6, c[0x0][0x224], R4, 0x1, P1 ;  /* 0x0000890006090a11 */ /* 0x000fe200008f0c04 */
[----:B------:R-:W-:Y:S01]  /*6150*/  @P0 IMAD.SHL.U32 R5, R3, 0x2, RZ ;  /* 0x0000000203050824 */ /* 0x000fe200078e00ff */
[C---:B------:R-:W-:Y:S04]  /*6160*/  @P0 LEA R6, P1, R96.reuse, R8, 0x1 ;  /* 0x0000000860060211 */ /* 0x040fe800078208ff */
        /* <DEDUP_REMOVED lines=9> */
[----:B------:R1:W-:Y:S01]  /*6200*/  @P0 LDGSTS.E.BYPASS.LTC128B.128 [R5+0x11100], [R6.64+0x100], !P5 ;  /* 0x1110010006050fae */ /* 0x0003e2000e901d46 */
[C---:B------:R-:W-:Y:S02]  /*6210*/  ISETP.GT.AND P0, PT, R18.reuse, R11, PT ;  /* 0x0000000b1200720c */ /* 0x040fe40003f04270 */
[----:B------:R-:W-:Y:S01]  /*6220*/  IADD3 R18, R18, -0x1, RZ ;  /* 0xffffffff12127810 */ /* 0x000fe20007ffe0ff */
[----:B------:R-:W0:Y:S10]  /*6230*/  LDGDEPBAR ;  /* 0x00000000000079af */ /* 0x000e340000000000 */
[----:B------:R-:W-:-:S05]  /*6240*/  @P0 BRA `(.L_x_827) ;  /* 0xffffb94000000947 */ /* 0x000fca000383ffff */
[----:B------:R-:W-:Y:S06]  /*6250*/  BAR.SYNC.DEFER_BLOCKING 0x0 ;  /* 0x0000000000007b1d */ /* 0x000fec0000010000 */
.L_x_802:
[----:B-1----:R-:W-:Y:S01]  /*6260*/  ISETP.GE.AND P0, PT, R134, 0x1, PT ;  /* 0x000000018600780c */ /* 0x002fe20003f06270 */
[----:B------:R-:W-:Y:S01]  /*6270*/  CS2R R98, SRZ ;  /* 0x0000000000627805 */ /* 0x000fe2000001ff00 */
[----:B------:R-:W-:Y:S01]  /*6280*/  PLOP3.LUT P2, PT, PT, PT, PT, 0x80, 0x0 ;  /* 0x000000000000781c */ /* 0x000fe20003f4f070 */
[----:B------:R-:W-:Y:S01]  /*6290*/  CS2R R96, SRZ ;  /* 0x0000000000607805 */ /* 0x000fe2000001ff00 */
[----:B------:R-:W-:Y:S01]  /*62a0*/  CS2R R94, SRZ ;  /* 0x00000000005e7805 */ /* 0x000fe2000001ff00 */
[----:B------:R-:W-:Y:S01]  /*62b0*/  CS2R R92, SRZ ;  /* 0x00000000005c7805 */ /* 0x000fe2000001ff00 */
        /* <DEDUP_REMOVED lines=10> */
[----:B---3--:R-:W-:Y:S01]  /*6360*/  CS2R R72, SRZ ;  /* 0x0000000000487805 */ /* 0x008fe2000001ff00 */
        /* <DEDUP_REMOVED lines=43> */
[C---:B------:R-:W-:Y:S01]  /*6620*/  IMAD.WIDE.U32 R12, R88.reuse, c[0x0][0x178], RZ ;  /* 0x00005e00580c7a25 */ /* 0x040fe200078e00ff */
[----:B------:R-:W-:Y:S01]  /*6630*/  SHF.R.S32.HI R5, RZ, 0x1f, R82 ;  /* 0x0000001fff057819 */ /* 0x000fe20000011452 */
[----:B------:R-:W-:Y:S01]  /*6640*/  BSSY B0, `(.L_x_829) ;  /* 0x0000057000007945 */ /* 0x000fe20003800000 */
[----:B------:R-:W-:Y:S01]  /*6650*/  ISETP.NE.U32.AND P0, PT, RZ, c[0x0][0x348], PT ;  /* 0x0000d200ff007a0c */ /* 0x000fe20003f05070 */
[----:B------:R-:W-:Y:S01]  /*6660*/  IMAD R7, R7, c[0x0][0x178], RZ ;  /* 0x00005e0007077a24 */ /* 0x000fe200078e02ff */
[----:B------:R-:W-:Y:S01]  /*6670*/  LEA.HI R3, R5, R82, RZ, 0x3 ;  /* 0x0000005205037211 */ /* 0x000fe200078f18ff */
[----:B------:R-:W-:Y:S01]  /*6680*/  IMAD.MOV.U32 R0, RZ, RZ, c[0x0][0x2c4] ;  /* 0x0000b100ff007624 */ /* 0x000fe200078e00ff */
[----:B------:R-:W-:Y:S01]  /*6690*/  SHF.R.S32.HI R11, RZ, 0x1f, R195 ;  /* 0x0000001fff0b7819 */ /* 0x000fe200000114c3 */
[----:B------:R-:W-:Y:S01]  /*66a0*/  IMAD R7, R88, c[0x0][0x17c], R7 ;  /* 0x00005f0058077a24 */ /* 0x000fe200078e0207 */
[----:B------:R-:W-:Y:S01]  /*66b0*/  ISETP.NE.AND.EX P0, PT, RZ, c[0x0][0x34c], PT, P0 ;  /* 0x0000d300ff007a0c */ /* 0x000fe20003f05300 */
[----:B------:R-:W-:Y:S01]  /*66c0*/  IMAD R9, R86, c[0x0][0x1b8], RZ ;  /* 0x00006e0056097a24 */ /* 0x000fe200078e02ff */
[----:B------:R-:W-:Y:S01]  /*66d0*/  ISETP.NE.AND P1, PT, R0, 0x1, PT ;  /* 0x000000010000780c */ /* 0x000fe20003f25270 */
[----:B------:R-:W-:Y:S01]  /*66e0*/  IMAD.IADD R13, R13, 0x1, R7 ;  /* 0x000000010d0d7824 */ /* 0x000fe200078e0207 */
[----:B------:R-:W-:Y:S01]  /*66f0*/  LOP3.LUT R7, R3, 0xfffffff8, RZ, 0xc0, !PT ;  /* 0xfffffff803077812 */ /* 0x000fe200078ec0ff */
[C---:B------:R-:W-:Y:S01]  /*6700*/  IMAD R9, R192.reuse, c[0x0][0x1bc], R9 ;  /* 0x00006f00c0097a24 */ /* 0x040fe200078e0209 */
[----:B------:R-:W-:Y:S01]  /*6710*/  SHF.R.S32.HI R3, RZ, 0x3, R3 ;  /* 0x00000003ff037819 */ /* 0x000fe20000011403 */
[----:B------:R-:W-:Y:S01]  /*6720*/  IMAD.WIDE.U32 R12, R192, c[0x0][0x1b8], R12 ;  /* 0x00006e00c00c7a25 */ /* 0x000fe200078e000c */
[----:B------:R-:W-:-:S02]  /*6730*/  SEL R11, R11, RZ, !P0 ;  /* 0x000000ff0b0b7207 */ /* 0x000fc40004000000 */
[----:B------:R-:W-:Y:S01]  /*6740*/  SEL R8, R195, RZ, !P0 ;  /* 0x000000ffc3087207 */ /* 0x000fe20004000000 */
[----:B------:R-:W-:Y:S01]  /*6750*/  IMAD.IADD R36, R82, 0x1, -R7 ;  /* 0x0000000152247824 */ /* 0x000fe200078e0a07 */
[----:B------:R-:W-:Y:S01]  /*6760*/  LEA.HI R80, R5, R82, RZ, 0x5 ;  /* 0x0000005205507211 */ /* 0x000fe200078f28ff */
[----:B------:R-:W-:Y:S02]  /*6770*/  IMAD R11, R11, c[0x0][0x1c0], RZ ;  /* 0x000070000b0b7a24 */ /* 0x000fe400078e02ff */
[----:B------:R-:W-:Y:S02]  /*6780*/  IMAD R205, R36, 0x20, R3 ;  /* 0x0000002024cd7824 */ /* 0x000fe400078e0203 */
[----:B------:R-:W-:Y:S02]  /*6790*/  IMAD.IADD R13, R13, 0x1, R9 ;  /* 0x000000010d0d7824 */ /* 0x000fe400078e0209 */
[----:B------:R-:W-:Y:S02]  /*67a0*/  IMAD R7, R84, 0x80, R205 ;  /* 0x0000008054077824 */ /* 0x000fe400078e02cd */
[----:B------:R-:W-:-:S02]  /*67b0*/  IMAD R11, R8, c[0x0][0x1c4], R11 ;  /* 0x00007100080b7a24 */ /* 0x000fc400078e020b */
[----:B------:R-:W-:-:S04]  /*67c0*/  @P1 IMAD.HI.U32 R0, R7, c[0x0][0x2c8], RZ ;  /* 0x0000b20007001a27 */ /* 0x000fc800078e00ff */
[----:B------:R-:W-:Y:S01]  /*67d0*/  IMAD.MOV.U32 R4, RZ, RZ, R7 ;  /* 0x000000ffff047224 */ /* 0x000fe200078e0007 */
[----:B------:R-:W-:Y:S01]  /*67e0*/  @P1 SHF.R.U32.HI R4, RZ, c[0x0][0x2cc], R0 ;  /* 0x0000b300ff041a19 */ /* 0x000fe20000011600 */
[----:B------:R-:W-:Y:S01]  /*67f0*/  IMAD.WIDE.U32 R8, R8, c[0x0][0x1c0], R12 ;  /* 0x0000700008087a25 */ /* 0x000fe200078e000c */
[-C--:B------:R-:W-:Y:S02]  /*6800*/  LEA.HI R13, R5, R82.reuse, RZ, 0x4 ;  /* 0x00000052050d7211 */ /* 0x080fe400078f20ff */
[--C-:B------:R-:W-:Y:S01]  /*6810*/  SHF.R.S32.HI R2, RZ, 0x1f, R4.reuse ;  /* 0x0000001fff027819 */ /* 0x100fe20000011404 */
[----:B------:R-:W-:Y:S01]  /*6820*/  IMAD.MOV R0, RZ, RZ, -R4 ;  /* 0x000000ffff007224 */ /* 0x000fe200078e0a04 */
[----:B------:R-:W-:Y:S01]  /*6830*/  LOP3.LUT R37, R13, 0xfffffff0, RZ, 0xc0, !PT ;  /* 0xfffffff00d257812 */ /* 0x000fe200078ec0ff */
[----:B------:R-:W-:Y:S01]  /*6840*/  IMAD.IADD R9, R9, 0x1, R11 ;  /* 0x0000000109097824 */ /* 0x000fe200078e020b */
[----:B------:R-:W-:Y:S01]  /*6850*/  LEA.HI R12, R5, R82, RZ, 0x6 ;  /* 0x00000052050c7211 */ /* 0x000fe200078f30ff */
[----:B------:R-:W-:Y:S01]  /*6860*/  IMAD R0, R0, c[0x0][0x2c4], R7 ;  /* 0x0000b10000007a24 */ /* 0x000fe200078e0207 */
[----:B------:R-:W-:Y:S01]  /*6870*/  LOP3.LUT P1, RZ, R36, 0x2, RZ, 0xc0, !PT ;  /* 0x0000000224ff7812 */ /* 0x000fe2000782c0ff */
[----:B------:R-:W-:-:S02]  /*6880*/  IMAD R7, R2, c[0x0][0x1b0], RZ ;  /* 0x00006c0002077a24 */ /* 0x000fc400078e02ff */
[----:B------:R-:W-:Y:S01]  /*6890*/  IMAD.WIDE.U32 R8, R4, c[0x0][0x1b0], R8 ;  /* 0x00006c0004087a25 */ /* 0x000fe200078e0008 */
[----:B------:R-:W-:-:S03]  /*68a0*/  SHF.R.S32.HI R2, RZ, 0x1f, R0 ;  /* 0x0000001fff027819 */ /* 0x000fc60000011400 */
[----:B------:R-:W-:Y:S02]  /*68b0*/  IMAD R7, R4, c[0x0][0x1b4], R7 ;  /* 0x00006d0004077a24 */ /* 0x000fe400078e0207 */
[----:B------:R-:W-:Y:S01]  /*68c0*/  IMAD R11, R2, c[0x0][0x1a8], RZ ;  /* 0x00006a00020b7a24 */ /* 0x000fe200078e02ff */
[----:B------:R-:W-:Y:S01]  /*68d0*/  LEA R2, R84, R3, 0x7 ;  /* 0x0000000354027211 */ /* 0x000fe200078e38ff */
[----:B------:R-:W-:Y:S01]  /*68e0*/  IMAD.MOV.U32 R6, RZ, RZ, R8 ;  /* 0x000000ffff067224 */ /* 0x000fe200078e0008 */
[----:B------:R-:W-:Y:S01]  /*68f0*/  IADD3 R7, R9, R7, RZ ;  /* 0x0000000709077210 */ /* 0x000fe20007ffe0ff */
[C---:B------:R-:W-:Y:S02]  /*6900*/  IMAD R9, R0.reuse, c[0x0][0x1ac], R11 ;  /* 0x00006b0000097a24 */ /* 0x040fe400078e020b */
[----:B------:R-:W-:Y:S02]  /*6910*/  IMAD R65, R87, c[0x0][0x2c4], RZ ;  /* 0x0000b10057417a24 */ /* 0x000fe400078e02ff */
[----:B------:R-:W-:-:S04]  /*6920*/  IMAD.WIDE.U32 R10, R0, c[0x0][0x1a8], R6 ;  /* 0x00006a00000a7a25 */ /* 0x000fc800078e0006 */
[----:B------:R-:W-:Y:S01]  /*6930*/  IMAD.IADD R6, R11, 0x1, R9 ;  /* 0x000000010b067824 */ /* 0x000fe200078e0209 */
[----:B------:R-:W-:Y:S01]  /*6940*/  LEA R8, P0, R10, c[0x0][0x160], 0x1 ;  /* 0x000058000a087a11 */ /* 0x000fe200078008ff */
[----:B------:R-:W-:Y:S02]  /*6950*/  IMAD.SHL.U32 R7, R3, 0x40, RZ ;  /* 0x0000004003077824 */ /* 0x000fe400078e00ff */
[----:B------:R-:W-:Y:S01]  /*6960*/  IMAD.IADD R37, R82, 0x1, -R37 ;  /* 0x0000000152257824 */ /* 0x000fe200078e0a25 */
[----:B------:R-:W-:Y:S01]  /*6970*/  LEA.HI.X R6, R10, c[0x0][0x164], R6, 0x1, P0 ;  /* 0x000059000a067a11 */ /* 0x000fe200000f0c06 */
[----:B------:R-:W-:Y:S01]  /*6980*/  IMAD.SHL.U32 R146, R36, 0x8, RZ ;  /* 0x0000000824927824 */ /* 0x000fe200078e00ff */
[----:B------:R-:W-:Y:S01]  /*6990*/  ISETP.GE.AND P0, PT, R2, R65, PT ;  /* 0x000000410200720c */ /* 0x000fe20003f06270 */
[----:B------:R-:W-:Y:S01]  /*69a0*/  IMAD.SHL.U32 R12, R12, 0x8, RZ ;  /* 0x000000080c0c7824 */ /* 0x000fe200078e00ff */
[----:B------:R-:W-:Y:S01]  /*69b0*/  LOP3.LUT R7, R7, 0x1c0, RZ, 0xc0, !PT ;  /* 0x000001c007077812 */ /* 0x000fe200078ec0ff */
[----:B------:R1:W2:Y:S01]  /*69c0*/  SHFL.IDX PT, R10, R8, RZ, 0x181f ;  /* 0x00181fff080a7589 */ /* 0x0002a200000e0000 */
[----:B------:R-:W-:-:S02]  /*69d0*/  SHF.R.S32.HI R14, RZ, 0x1f, R37 ;  /* 0x0000001fff0e7819 */ /* 0x000fc40000011425 */
[----:B------:R-:W-:Y:S01]  /*69e0*/  SHF.R.U32.HI R203, RZ, 0x3, R7 ;  /* 0x00000003ffcb7819 */ /* 0x000fe20000011607 */
[----:B------:R1:W3:Y:S01]  /*69f0*/  SHFL.IDX PT, R11, R6, RZ, 0x181f ;  /* 0x00181fff060b7589 */ /* 0x0002e200000e0000 */
[----:B------:R-:W-:Y:S02]  /*6a00*/  LOP3.LUT R0, R7, 0x38, R146, 0xf8, !PT ;  /* 0x0000003807007812 */ /* 0x000fe400078ef892 */
[----:B------:R-:W-:Y:S02]  /*6a10*/  LEA.HI R14, R14, R37, RZ, 0x3 ;  /* 0x000000250e0e7211 */ /* 0x000fe400078f18ff */
[----:B------:R-:W-:Y:S02]  /*6a20*/  LOP3.LUT R203, R0, R203, RZ, 0x3c, !PT ;  /* 0x000000cb00cb7212 */ /* 0x000fe400078e3cff */
[----:B------:R-:W-:Y:S02]  /*6a30*/  LOP3.LUT R16, R14, 0xfffffff8, RZ, 0xc0, !PT ;  /* 0xfffffff80e107812 */ /* 0x000fe400078ec0ff */
[----:B------:R-:W-:-:S02]  /*6a40*/  IADD3 R4, R146, 0x40, RZ ;  /* 0x0000004092047810 */ /* 0x000fc40007ffe0ff */
[C---:B------:R-:W-:Y:S01]  /*6a50*/  IADD3 R0, R146.reuse, 0x80, RZ ;  /* 0x0000008092007810 */ /* 0x040fe20007ffe0ff */
[----:B------:R-:W-:Y:S01]  /*6a60*/  IMAD.IADD R37, R37, 0x1, -R16 ;  /* 0x0000000125257824 */ /* 0x000fe200078e0a10 */
[----:B------:R-:W-:Y:S02]  /*6a70*/  ISETP.GE.AND P3, PT, R146, c[0x0][0x198], PT ;  /* 0x0000660092007a0c */ /* 0x000fe40003f66270 */
[----:B------:R-:W-:Y:S02]  /*6a80*/  ISETP.GE.AND P5, PT, R4, c[0x0][0x198], PT ;  /* 0x0000660004007a0c */ /* 0x000fe40003fa6270 */
[----:B------:R-:W-:Y:S02]  /*6a90*/  ISETP.GE.AND P4, PT, R0, c[0x0][0x198], PT ;  /* 0x0000660000007a0c */ /* 0x000fe40003f86270 */
[----:B------:R-:W-:Y:S01]  /*6aa0*/  LOP3.LUT R203, R203, 0xfffffe00, R12, 0xf8, !PT ;  /* 0xfffffe00cbcb7812 */ /* 0x000fe200078ef80c */
[----:B------:R-:W-:Y:S01]  /*6ab0*/  @!P2 IMAD.MOV.U32 R206, RZ, RZ, R195 ;  /* 0x000000ffffcea224 */ /* 0x000fe200078e00c3 */
[----:B------:R-:W-:Y:S05]  /*6ac0*/  @P0 BRA `(.L_x_830) ;  /* 0x000000e000000947 */ /* 0x000fea0003800000 */
[----:B-123--:R-:W-:Y:S01]  /*6ad0*/  SHF.R.S32.HI R9, RZ, 0x1f, R4 ;  /* 0x0000001fff097819 */ /* 0x00efe20000011404 */
[----:B------:R-:W-:Y:S01]  /*6ae0*/  IMAD.SHL.U32 R12, R203, 0x2, RZ ;  /* 0x00000002cb0c7824 */ /* 0x000fe200078e00ff */
[----:B------:R-:W-:Y:S01]  /*6af0*/  SHF.R.S32.HI R7, RZ, 0x1f, R0 ;  /* 0x0000001fff077819 */ /* 0x000fe20000011400 */
[----:B------:R-:W-:Y:S01]  /*6b00*/  IMAD.WIDE R16, R146, 0x2, R10 ;  /* 0x0000000292107825 */ /* 0x000fe200078e020a */
[----:B------:R-:W-:-:S02]  /*6b10*/  LEA.HI R9, R9, R4, RZ, 0x3 ;  /* 0x0000000409097211 */ /* 0x000fc400078f18ff */
        /* <DEDUP_REMOVED lines=9> */
.L_x_830:
[----:B-123--:R-:W-:Y:S05]  /*6bb0*/  BSYNC B0 ;  /* 0x0000000000007941 */ /* 0x00efea0003800000 */
.L_x_829:
[----:B------:R-:W-:Y:S01]  /*6bc0*/  IADD3 R10, R2, 0x20, RZ ;  /* 0x00000020020a7810 */ /* 0x000fe20007ffe0ff */
[----:B------:R1:W2:Y:S01]  /*6bd0*/  SHFL.IDX PT, R17, R6, 0x1, 0x181f ;  /* 0x00381f0006117f89 */ /* 0x0002a200000e0000 */
[----:B------:R-:W-:Y:S02]  /*6be0*/  BSSY B0, `(.L_x_831) ;  /* 0x0000012000007945 */ /* 0x000fe40003800000 */
[----:B------:R-:W-:Y:S01]  /*6bf0*/  ISETP.GE.AND P0, PT, R10, R65, PT ;  /* 0x000000410a00720c */ /* 0x000fe20003f06270 */
        /* <DEDUP_REMOVED lines=16> */
.L_x_832:
[----:B------:R-:W-:Y:S05]  /*6d00*/  BSYNC B0 ;  /* 0x0000000000007941 */ /* 0x000fea0003800000 */
.L_x_831:
[----:B--2---:R-:W-:Y:S01]  /*6d10*/  IADD3 R10, R2, 0x40, RZ ;  /* 0x00000040020a7810 */ /* 0x004fe20007ffe0ff */
[----:B------:R2:W4:Y:S01]  /*6d20*/  SHFL.IDX PT, R17, R6, 0x2, 0x181f ;  /* 0x00581f0006117f89 */ /* 0x00052200000e0000 */
[----:B------:R-:W-:Y:S02]  /*6d30*/  BSSY B0, `(.L_x_833) ;  /* 0x0000012000007945 */ /* 0x000fe40003800000 */
[----:B------:R-:W-:Y:S01]  /*6d40*/  ISETP.GE.AND P0, PT, R10, R65, PT ;  /* 0x000000410a00720c */ /* 0x000fe20003f06270 */
        /* <DEDUP_REMOVED lines=16> */
.L_x_834:
[----:B------:R-:W-:Y:S05]  /*6e50*/  BSYNC B0 ;  /* 0x0000000000007941 */ /* 0x000fea0003800000 */
.L_x_833:
[----:B---3--:R-:W-:Y:S01]  /*6e60*/  SHFL.IDX PT, R20, R8, 0x3, 0x181f ;  /* 0x00781f0008147f89 */ /* 0x008fe200000e0000 */
[----:B------:R-:W-:Y:S01]  /*6e70*/  IADD3 R2, R2, 0x60, RZ ;  /* 0x0000006002027810 */ /* 0x000fe20007ffe0ff */
[----:B------:R-:W-:Y:S01]  /*6e80*/  IMAD.MOV.U32 R199, RZ, RZ, c[0x0][0x2b8] ;  /* 0x0000ae00ffc77624 */ /* 0x000fe200078e00ff */
[----:B------:R-:W-:Y:S01]  /*6e90*/  SHF.R.S32.HI R145, RZ, 0x1f, R4 ;  /* 0x0000001fff917819 */ /* 0x000fe20000011404 */
[----:B------:R-:W3:Y:S01]  /*6ea0*/  SHFL.IDX PT, R21, R6, 0x3, 0x181f ;  /* 0x00781f0006157f89 */ /* 0x000ee200000e0000 */
[----:B------:R-:W-:Y:S01]  /*6eb0*/  ISETP.GE.AND P0, PT, R2, R65, PT ;  /* 0x000000410200720c */ /* 0x000fe20003f06270 */
[----:B------:R-:W-:Y:S01]  /*6ec0*/  IMAD.SHL.U32 R2, R203, 0x2, RZ ;  /* 0x00000002cb027824 */ /* 0x000fe200078e00ff */
[----:B------:R-:W-:Y:S01]  /*6ed0*/  SHF.R.S32.HI R11, RZ, 0x1f, R0 ;  /* 0x0000001fff0b7819 */ /* 0x000fe20000011400 */
[----:B------:R-:W-:Y:S01]  /*6ee0*/  IMAD.MOV.U32 R201, RZ, RZ, RZ ;  /* 0x000000ffffc97224 */ /* 0x000fe200078e00ff */
[----:B------:R-:W-:-:S02]  /*6ef0*/  IADD3 R81, R85, -0x40, RZ ;  /* 0xffffffc055517810 */ /* 0x000fc40007ffe0ff */
[----:B------:R-:W-:Y:S02]  /*6f00*/  LEA.HI R145, R145, R4, RZ, 0x3 ;  /* 0x0000000491917211 */ /* 0x000fe400078f18ff */
[----:B------:R-:W-:Y:S01]  /*6f10*/  LEA.HI R144, R11, R0, RZ, 0x3 ;  /* 0x000000000b907211 */ /* 0x000fe200078f18ff */
[----:B------:R-:W-:Y:S01]  /*6f20*/  IMAD.IADD R7, R205, 0x1, R81 ;  /* 0x00000001cd077824 */ /* 0x000fe200078e0251 */
[----:B------:R-:W-:Y:S02]  /*6f30*/  LOP3.LUT R145, R145, 0xfffffff8, RZ, 0xc0, !PT ;  /* 0xfffffff891917812 */ /* 0x000fe400078ec0ff */
[----:B------:R-:W-:Y:S01]  /*6f40*/  ISETP.NE.AND P6, PT, R199, 0x1, PT ;  /* 0x00000001c700780c */ /* 0x000fe20003fc5270 */
[C---:B------:R-:W-:Y:S01]  /*6f50*/  IMAD.IADD R202, R7.reuse, 0x1, R194 ;  /* 0x0000000107ca7824 */ /* 0x040fe200078e02c2 */
[----:B------:R-:W-:Y:S02]  /*6f60*/  LOP3.LUT R144, R144, 0xfffffff8, RZ, 0xc0, !PT ;  /* 0xfffffff890907812 */ /* 0x000fe400078ec0ff */
[----:B------:R-:W-:Y:S01]  /*6f70*/  ISETP.GE.AND P2, PT, R7, R134, PT ;  /* 0x000000860700720c */ /* 0x000fe20003f46270 */
[----:B------:R-:W-:Y:S01]  /*6f80*/  IMAD.MOV.U32 R7, RZ, RZ, R202 ;  /* 0x000000ffff077224 */ /* 0x000fe200078e00ca */
[----:B-----5:R-:W-:-:S02]  /*6f90*/  SHF.R.S32.HI R9, RZ, 0x1f, R206 ;  /* 0x0000001fff097819 */ /* 0x020fc400000114ce */
[----:B------:R-:W-:Y:S02]  /*6fa0*/  ISETP.GT.OR P2, PT, R205, 0x3f, P2 ;  /* 0x0000003fcd00780c */ /* 0x000fe40001744670 */
[----:B------:R-:W-:Y:S01]  /*6fb0*/  LOP3.LUT R135, R135, 0xfffffffd, RZ, 0xc0, !PT ;  /* 0xfffffffd87877812 */ /* 0x000fe200078ec0ff */
[----:B---34-:R-:W-:-:S03]  /*6fc0*/  @!P0 IMAD.WIDE R16, R146, 0x2, R20 ;  /* 0x0000000292108825 */ /* 0x018fc600078e0214 */
[----:B------:R-:W-:Y:S01]  /*6fd0*/  @P6 LOP3.LUT R135, R135, 0x2, RZ, 0xfc, !PT ;  /* 0x0000000287876812 */ /* 0x000fe200078efcff */
[--C-:B------:R-:W-:Y:S01]  /*6fe0*/  @!P0 IMAD.WIDE R10, R145, 0x2, R20.reuse ;  /* 0x00000002910a8825 */ /* 0x100fe200078e0214 */
[----:B------:R-:W-:Y:S01]  /*6ff0*/  @!PT LDS RZ, [RZ] ;  /* 0x00000000fffff984 */ /* 0x000fe20000000800 */
[----:B------:R3:W-:Y:S03]  /*7000*/  @!P0 LDGSTS.E.BYPASS.LTC128B.128 [R2+0x1b100], [R16.64], !P3 ;  /* 0x1b10000010028fae */ /* 0x0007e6000d901d46 */
[----:B------:R-:W-:Y:S01]  /*7010*/  @!P0 IMAD.WIDE R20, R144, 0x2, R20 ;  /* 0x0000000290148825 */ /* 0x000fe200078e0214 */
[----:B------:R4:W-:Y:S03]  /*7020*/  @!P0 LDGSTS.E.BYPASS.LTC128B.128 [R2+0x1f100], [R10.64], !P5 ;  /* 0x1f1000000a028fae */ /* 0x0009e6000e901d46 */
[----:B------:R-:W-:Y:S01]  /*7030*/  IMAD R9, R9, c[0x0][0x2b0], RZ ;  /* 0x0000ac0009097a24 */ /* 0x000fe200078e02ff */
[----:B------:R1:W-:Y:S02]  /*7040*/  @!P0 LDGSTS.E.BYPASS.LTC128B.128 [R2+0x23100], [R20.64], !P4 ;  /* 0x2310000014028fae */ /* 0x0003e4000e101d46 */
[----:B-12---:R-:W-:-:S02]  /*7050*/  @P6 IMAD.HI.U32 R6, R202, c[0x0][0x2bc], RZ ;  /* 0x0000af00ca066a27 */ /* 0x006fc400078e00ff */
[----:B------:R-:W0:Y:S02]  /*7060*/  LDGDEPBAR ;  /* 0x00000000000079af */ /* 0x000e240000000000 */
[C---:B------:R-:W-:Y:S01]  /*7070*/  IMAD R9, R206.reuse, c[0x0][0x2b4], R9 ;  /* 0x0000ad00ce097a24 */ /* 0x040fe200078e0209 */
        /* <DEDUP_REMOVED lines=8> */
[----:B------:R-:W2:Y:S01]  /*7100*/  @!P2 LDG.E R201, [R18.64] ;  /* 0x0000000612c9a981 */ /* 0x000ea2000c1e1900 */
[----:B------:R-:W-:Y:S01]  /*7110*/  IMAD.MOV R7, RZ, RZ, -R7 ;  /* 0x000000ffff077224 */ /* 0x000fe200078e0a07 */
[----:B------:R-:W-:Y:S01]  /*7120*/  ISETP.GE.AND P5, PT, R146, c[0x0][0x1d4], PT ;  /* 0x0000750092007a0c */ /* 0x000fe20003fa6270 */
[----:B------:R-:W-:Y:S01]  /*7130*/  IMAD R197, R86, c[0x0][0x1e8], RZ ;  /* 0x00007a0056c57a24 */ /* 0x000fe200078e02ff */
[----:B------:R-:W-:Y:S01]  /*7140*/  ISETP.GE.AND P4, PT, R4, c[0x0][0x1d4], PT ;  /* 0x0000750004007a0c */ /* 0x000fe20003f86270 */
[----:B------:R-:W-:Y:S01]  /*7150*/  IMAD R202, R7, c[0x0][0x2b8], R202 ;  /* 0x0000ae0007ca7a24 */ /* 0x000fe200078e02ca */
[----:B------:R-:W-:Y:S01]  /*7160*/  ISETP.GE.AND P6, PT, R0, c[0x0][0x1d4], PT ;  /* 0x0000750000007a0c */ /* 0x000fe20003fc6270 */
[----:B------:R-:W-:Y:S01]  /*7170*/  IMAD.WIDE.U32 R150, R192, c[0x0][0x1e8], RZ ;  /* 0x00007a00c0967a25 */ /* 0x000fe200078e00ff */
[----:B------:R-:W-:-:S02]  /*7180*/  ISETP.GE.AND P3, PT, R146, c[0x0][0x1d4], PT ;  /* 0x0000750092007a0c */ /* 0x000fc40003f66270 */
[----:B------:R-:W-:Y:S01]  /*7190*/  SHF.R.S32.HI R9, RZ, 0x1f, R202 ;  /* 0x0000001fff097819 */ /* 0x000fe200000114ca */
[----:B------:R-:W-:Y:S01]  /*71a0*/  IMAD.WIDE.U32 R6, R202, c[0x0][0x1e0], RZ ;  /* 0x00007800ca067a25 */ /* 0x000fe200078e00ff */
[----:B------:R-:W-:Y:S02]  /*71b0*/  LOP3.LUT R135, R135, 0xfffffffe, RZ, 0xc0, !PT ;  /* 0xfffffffe87877812 */ /* 0x000fe400078ec0ff */
[----:B------:R-:W-:Y:S01]  /*71c0*/  SHF.R.S32.HI R149, RZ, 0x1f, R146 ;  /* 0x0000001fff957819 */ /* 0x000fe20000011492 */
[C---:B----4-:R-:W-:Y:S01]  /*71d0*/  IMAD R11, R9.reuse, c[0x0][0x1e0], RZ ;  /* 0x00007800090b7a24 */ /* 0x050fe200078e02ff */
[----:B------:R-:W-:Y:S01]  /*71e0*/  SEL R38, RZ, 0x10, P6 ;  /* 0x00000010ff267807 */ /* 0x000fe20003000000 */
[----:B------:R-:W-:Y:S01]  /*71f0*/  IMAD R197, R192, c[0x0][0x1ec], R197 ;  /* 0x00007b00c0c57a24 */ /* 0x000fe200078e02c5 */
[----:B------:R-:W-:Y:S01]  /*7200*/  IADD3 R200, R2, 0x100, RZ ;  /* 0x0000010002c87810 */ /* 0x000fe20007ffe0ff */
[----:B---3--:R-:W-:Y:S01]  /*7210*/  IMAD R16, R202, c[0x0][0x1e4], R11 ;  /* 0x00007900ca107a24 */ /* 0x008fe200078e020b */
[----:B------:R-:W-:Y:S01]  /*7220*/  SHF.R.S32.HI R148, RZ, 0x1f, R145 ;  /* 0x0000001fff947819 */ /* 0x000fe20000011491 */
[----:B------:R-:W-:Y:S01]  /*7230*/  IMAD R9, R9, c[0x0][0x208], RZ ;  /* 0x0000820009097a24 */ /* 0x000fe200078e02ff */
[----:B------:R-:W-:Y:S01]  /*7240*/  SHF.R.S32.HI R147, RZ, 0x1f, R144 ;  /* 0x0000001fff937819 */ /* 0x000fe20000011490 */
[----:B------:R-:W-:-:S02]  /*7250*/  IMAD.IADD R17, R7, 0x1, R16 ;  /* 0x0000000107117824 */ /* 0x000fc400078e0210 */
[----:B------:R-:W-:Y:S02]  /*7260*/  IMAD.MOV.U32 R16, RZ, RZ, R6 ;  /* 0x000000ffff107224 */ /* 0x000fe400078e0006 */
[C---:B------:R-:W-:Y:S02]  /*7270*/  IMAD R20, R202.reuse, c[0x0][0x20c], R9 ;  /* 0x00008300ca147a24 */ /* 0x040fe400078e0209 */
[----:B------:R-:W-:Y:S02]  /*7280*/  IMAD.IADD R197, R151, 0x1, R197 ;  /* 0x0000000197c57824 */ /* 0x000fe400078e02c5 */
[----:B------:R-:W-:-:S04]  /*7290*/  IMAD.WIDE.U32 R6, R202, c[0x0][0x208], RZ ;  /* 0x00008200ca067a25 */ /* 0x000fc800078e00ff */
[----:B------:R-:W-:Y:S02]  /*72a0*/  IMAD.IADD R21, R7, 0x1, R20 ;  /* 0x0000000107157824 */ /* 0x000fe400078e0214 */
[----:B------:R-:W-:Y:S02]  /*72b0*/  IMAD.MOV.U32 R20, RZ, RZ, R6 ;  /* 0x000000ffff147224 */ /* 0x000fe400078e0006 */
[----:B------:R-:W-:Y:S02]  /*72c0*/  IMAD R7, R86, c[0x0][0x210], RZ ;  /* 0x0000840056077a24 */ /* 0x000fe400078e02ff */
[----:B------:R-:W-:-:S04]  /*72d0*/  IMAD.WIDE.U32 R40, R192, c[0x0][0x210], RZ ;  /* 0x00008400c0287a25 */ /* 0x000fc800078e00ff */
[----:B------:R-:W-:Y:S02]  /*72e0*/  IMAD R7, R192, c[0x0][0x214], R7 ;  /* 0x00008500c0077a24 */ /* 0x000fe400078e0207 */
[----:B------:R-:W-:Y:S02]  /*72f0*/  IMAD.IADD R81, R134, 0x1, -R81 ;  /* 0x0000000186517824 */ /* 0x000fe400078e0a51 */
[----:B------:R-:W-:Y:S02]  /*7300*/  IMAD.IADD R196, R41, 0x1, R7 ;  /* 0x0000000129c47824 */ /* 0x000fe400078e0207 */
[----:B------:R-:W-:Y:S02]  /*7310*/  IMAD.IADD R6, R81, 0x1, -R3 ;  /* 0x0000000151067824 */ /* 0x000fe400078e0a03 */
[----:B------:R-:W-:-:S03]  /*7320*/  IMAD.WIDE R208, R146, 0x2, RZ ;  /* 0x0000000292d07825 */ /* 0x000fc600078e02ff */
[----:B------:R-:W-:Y:S02]  /*7330*/  ISETP.GE.AND P2, PT, R6, 0x1, PT ;  /* 0x000000010600780c */ /* 0x000fe40003f46270 */
[----:B--2---:R-:W-:Y:S01]  /*7340*/  SHF.R.S32.HI R8, RZ, 0x1f, R201 ;  /* 0x0000001fff087819 */ /* 0x004fe200000114c9 */
[----:B------:R-:W-:-:S04]  /*7350*/  IMAD.WIDE.U32 R16, R201, c[0x0][0x1f0], R16 ;  /* 0x00007c00c9107a25 */ /* 0x000fc800078e0010 */
[----:B------:R-:W-:Y:S01]  /*7360*/  IMAD R10, R8, c[0x0][0x1f0], RZ ;  /* 0x00007c00080a7a24 */ /* 0x000fe200078e02ff */
[----:B------:R-:W-:Y:S01]  /*7370*/  IADD3 R9, P0, R150, R16, RZ ;  /* 0x0000001096097210 */ /* 0x000fe20007f1e0ff */
[----:B------:R-:W-:Y:S02]  /*7380*/  IMAD R8, R8, c[0x0][0x218], RZ ;  /* 0x0000860008087a24 */ /* 0x000fe400078e02ff */
[C---:B------:R-:W-:Y:S02]  /*7390*/  IMAD R10, R201.reuse, c[0x0][0x1f4], R10 ;  /* 0x00007d00c90a7a24 */ /* 0x040fe400078e020a */
[----:B------:R-:W-:-:S03]  /*73a0*/  IMAD.WIDE.U32 R20, R201, c[0x0][0x218], R20 ;  /* 0x00008600c9147a25 */ /* 0x000fc600078e0014 */
[----:B------:R-:W-:Y:S02]  /*73b0*/  IADD3.X R10, R197, R17, R10, P0, !PT ;  /* 0x00000011c50a7210 */ /* 0x000fe400007fe40a */
[----:B------:R-:W-:-:S04]  /*73c0*/  LEA R12, P0, R9, c[0x0][0x1c8], 0x1 ;  /* 0x00007200090c7a11 */ /* 0x000fc800078008ff */
[----:B------:R-:W-:Y:S01]  /*73d0*/  LEA.HI.X R10, R9, c[0x0][0x1cc], R10, 0x1, P0 ;  /* 0x00007300090a7a11 */ /* 0x000fe200000f0c0a */
[----:B------:R-:W-:Y:S01]  /*73e0*/  SHFL.IDX PT, R18, R12, RZ, 0x181f ;  /* 0x00181fff0c127589 */ /* 0x000fe200000e0000 */
[----:B------:R-:W-:Y:S01]  /*73f0*/  IMAD R9, R201, c[0x0][0x21c], R8 ;  /* 0x00008700c9097a24 */ /* 0x000fe200078e0208 */
[----:B------:R-:W-:Y:S02]  /*7400*/  IADD3 R7, P0, R40, R20, RZ ;  /* 0x0000001428077210 */ /* 0x000fe40007f1e0ff */
[----:B------:R-:W1:Y:S02]  /*7410*/  SHFL.IDX PT, R19, R10, RZ, 0x181f ;  /* 0x00181fff0a137589 */ /* 0x000e6400000e0000 */
[----:B------:R-:W-:Y:S02]  /*7420*/  IADD3.X R20, R196, R21, R9, P0, !PT ;  /* 0x00000015c4147210 */ /* 0x000fe400007fe409 */
[----:B------:R-:W-:Y:S01]  /*7430*/  SHFL.IDX PT, R16, R12, 0x1, 0x181f ;  /* 0x00381f000c107f89 */ /* 0x000fe200000e0000 */
[----:B------:R-:W-:-:S03]  /*7440*/  LEA R8, P0, R7, c[0x0][0x1f8], 0x1 ;  /* 0x00007e0007087a11 */ /* 0x000fc600078008ff */
[----:B------:R-:W2:Y:S01]  /*7450*/  SHFL.IDX PT, R17, R10, 0x1, 0x181f ;  /* 0x00381f000a117f89 */ /* 0x000ea200000e0000 */
[----:B------:R-:W-:Y:S02]  /*7460*/  LEA.HI.X R7, R7, c[0x0][0x1fc], R20, 0x1, P0 ;  /* 0x00007f0007077a11 */ /* 0x000fe400000f0c14 */
[----:B------:R-:W-:Y:S01]  /*7470*/  ISETP.GT.AND P0, PT, R6, 0x20, PT ;  /* 0x000000200600780c */ /* 0x000fe20003f04270 */
[----:B------:R-:W3:Y:S04]  /*7480*/  SHFL.IDX PT, R9, R8, RZ, 0x181f ;  /* 0x00181fff08097589 */ /* 0x000ee800000e0000 */
[----:B------:R-:W4:Y:S04]  /*7490*/  SHFL.IDX PT, R11, R7, RZ, 0x181f ;  /* 0x00181fff070b7589 */ /* 0x000f2800000e0000 */
[----:B------:R-:W4:Y:S01]  /*74a0*/  SHFL.IDX PT, R15, R8, 0x1, 0x181f ;  /* 0x00381f00080f7f89 */ /* 0x000f2200000e0000 */
        /* <DEDUP_REMOVED lines=8> */
[----:B---3--:R-:W-:Y:S01]  /*7530*/  IADD3 R24, P2, R9, R208, RZ ;  /* 0x000000d009187210 */ /* 0x008fe20007f5e0ff */
[--C-:B------:R-:W-:Y:S02]  /*7540*/  @P0 IMAD.WIDE R18, R145, 0x2, R16.reuse ;  /* 0x0000000291120825 */ /* 0x100fe400078e0210 */
[----:B------:R3:W-:Y:S02]  /*7550*/  @P0 LDGSTS.E.BYPASS.LTC128B.128 [R2+0xd100], [R20.64], !P5 ;  /* 0x0d10000014020fae */ /* 0x0007e4000e901d46 */
[----:B------:R-:W-:Y:S02]  /*7560*/  @P0 IMAD.WIDE R16, R144, 0x2, R16 ;  /* 0x0000000290100825 */ /* 0x000fe400078e0210 */
[----:B------:R2:W-:Y:S02]  /*7570*/  @P0 LDGSTS.E.BYPASS.LTC128B.128 [R2+0xf100], [R18.64], !P4 ;  /* 0x0f10000012020fae */ /* 0x0005e4000e101d46 */
[----:B----4-:R-:W-:-:S02]  /*7580*/  IMAD.X R25, R11, 0x1, R209, P2 ;  /* 0x000000010b197824 */ /* 0x010fc400010e06d1 */
[----:B------:R4:W-:Y:S01]  /*7590*/  @P0 LDGSTS.E.BYPASS.LTC128B.128 [R2+0x11100], [R16.64], !P6 ;  /* 0x1110000010020fae */ /* 0x0009e2000f101d46 */
[----:B------:R-:W-:Y:S02]  /*75a0*/  ISETP.LT.OR P0, PT, R6, 0x1, P3 ;  /* 0x000000010600780c */ /* 0x000fe40001f01670 */
[----:B------:R-:W-:Y:S01]  /*75b0*/  ISETP.GE.AND P3, PT, R4, c[0x0][0x1d4], PT ;  /* 0x0000750004007a0c */ /* 0x000fe20003f66270 */
[----:B------:R-:W0:Y:S01]  /*75c0*/  LDGDEPBAR ;  /* 0x00000000000079af */ /* 0x000e220000000000 */
[----:B-1----:R-:W-:-:S09]  /*75d0*/  IMAD.WIDE R26, R145, 0x2, RZ ;  /* 0x00000002911a7825 */ /* 0x002fd200078e02ff */
        /* <DEDUP_REMOVED lines=25> */
[----:B------:R1:W-:Y:S04]  /*7770*/  LDGSTS.E.BYPASS.LTC128B.128 [R2+0x5100], [R8.64], !P0 ;  /* 0x0510000008027fae */ /* 0x0003e8000c101d46 */
[----:B------:R-:W0:Y:S06]  /*7780*/  LDGDEPBAR ;  /* 0x00000000000079af */ /* 0x000e2c0000000000 */
[----:B------:R-:W-:Y:S01]  /*7790*/  @P2 LOP3.LUT R135, R135, 0x1, RZ, 0xfc, !PT ;  /* 0x0000000187872812 */ /* 0x000fe200078efcff */
[----:B------:R-:W-:Y:S05]  /*77a0*/  @!P2 BRA `(.L_x_835) ;  /* 0x000004200000a947 */ /* 0x000fea0003800000 */
[----:B------:R-:W-:Y:S01]  /*77b0*/  ISETP.NE.AND P2, PT, R199, 0x1, PT ;  /* 0x00000001c700780c */ /* 0x000fe20003f45270 */
[----:B------:R-:W-:Y:S01]  /*77c0*/  IMAD.MOV.U32 R201, RZ, RZ, RZ ;  /* 0x000000ffffc97224 */ /* 0x000fe200078e00ff */
[----:B------:R-:W-:-:S04]  /*77d0*/  IADD3 R202, R205, R85, R194 ;  /* 0x00000055cdca7210 */ /* 0x000fc80007ffe0c2 */
[----:B------:R-:W-:-:S05]  /*77e0*/  IADD3 R202, R202, -0x80, RZ ;  /* 0xffffff80caca7810 */ /* 0x000fca0007ffe0ff */
[----:B------:R-:W-:Y:S02]  /*77f0*/  IMAD.MOV.U32 R7, RZ, RZ, R202 ;  /* 0x000000ffff077224 */ /* 0x000fe400078e00ca */
[----:B------:R-:W-:-:S05]  /*7800*/  @P2 IMAD.HI.U32 R0, R202, c[0x0][0x2bc], RZ ;  /* 0x0000af00ca002a27 */ /* 0x000fca00078e00ff */
[----:B------:R-:W-:-:S04]  /*7810*/  @P2 SHF.R.U32.HI R7, RZ, c[0x0][0x2c0], R0 ;  /* 0x0000b000ff072a19 */ /* 0x000fc80000011600 */
[----:B-1----:R-:W-:-:S04]  /*7820*/  @!P3 IADD3 R9, P0, R7, R206, RZ ;  /* 0x000000ce0709b210 */ /* 0x002fc80007f1e0ff */
[----:B------:R-:W-:Y:S02]  /*7830*/  @!P3 LEA.HI.X.SX32 R0, R7, R198, 0x1, P0 ;  /* 0x000000c60700b211 */ /* 0x000fe400000f0eff */
[----:B------:R-:W-:-:S04]  /*7840*/  @!P3 LEA R10, P0, R9, c[0x0][0x2a0], 0x2 ;  /* 0x0000a800090aba11 */ /* 0x000fc800078010ff */
[----:B------:R-:W-:-:S05]  /*7850*/  @!P3 LEA.HI.X R11, R9, c[0x0][0x2a4], R0, 0x2, P0 ;  /* 0x0000a900090bba11 */ /* 0x000fca00000f1400 */
[----:B------:R1:W2:Y:S01]  /*7860*/  @!P3 LDG.E R201, [R10.64] ;  /* 0x000000060ac9b981 */ /* 0x0002a2000c1e1900 */
[----:B------:R-:W-:Y:S01]  /*7870*/  IMAD.MOV R7, RZ, RZ, -R7 ;  /* 0x000000ffff077224 */ /* 0x000fe200078e0a07 */
[----:B------:R-:W-:Y:S02]  /*7880*/  SEL R6, RZ, 0x10, P4 ;  /* 0x00000010ff067807 */ /* 0x000fe40002000000 */
[----:B------:R-:W-:Y:S01]  /*7890*/  IADD3 R17, -R38, 0x10, RZ ;  /* 0x0000001026117810 */ /* 0x000fe20007ffe1ff */
[----:B------:R-:W-:Y:S01]  /*78a0*/  IMAD R202, R7, c[0x0][0x2b8], R202 ;  /* 0x0000ae0007ca7a24 */ /* 0x000fe200078e02ca */
[----:B------:R-:W-:Y:S02]  /*78b0*/  IADD3 R20, -R6, 0x10, RZ ;  /* 0x0000001006147810 */ /* 0x000fe40007ffe1ff */
[----:B------:R-:W-:Y:S01]  /*78c0*/  LOP3.LUT R17, R17, 0xf, RZ, 0xc0, !PT ;  /* 0x0000000f11117812 */ /* 0x000fe200078ec0ff */
[----:B------:R-:W-:Y:S01]  /*78d0*/  IMAD.WIDE.U32 R8, R202, c[0x0][0x1e0], RZ ;  /* 0x00007800ca087a25 */ /* 0x000fe200078e00ff */
[----:B------:R-:W-:-:S02]  /*78e0*/  SHF.R.S32.HI R0, RZ, 0x1f, R202 ;  /* 0x0000001fff007819 */ /* 0x000fc400000114ca */
[----:B------:R-:W-:Y:S02]  /*78f0*/  LOP3.LUT R20, R20, 0xf, RZ, 0xc0, !PT ;  /* 0x0000000f14147812 */ /* 0x000fe400078ec0ff */
[----:B------:R-:W-:Y:S01]  /*7900*/  SHF.L.U64.HI R4, R144, 0x1, R147 ;  /* 0x0000000190047819 */ /* 0x000fe20000010293 */
[----:B------:R-:W-:-:S04]  /*7910*/  IMAD R7, R0, c[0x0][0x1e0], RZ ;  /* 0x0000780000077a24 */ /* 0x000fc800078e02ff */
[----:B------:R-:W-:-:S04]  /*7920*/  IMAD R0, R202, c[0x0][0x1e4], R7 ;  /* 0x00007900ca007a24 */ /* 0x000fc800078e0207 */
[----:B------:R-:W-:Y:S02]  /*7930*/  IMAD.IADD R9, R9, 0x1, R0 ;  /* 0x0000000109097824 */ /* 0x000fe400078e0200 */
[C---:B-1----:R-:W-:Y:S01]  /*7940*/  IMAD.SHL.U32 R10, R146.reuse, 0x2, RZ ;  /* 0x00000002920a7824 */ /* 0x042fe200078e00ff */
[----:B------:R-:W-:Y:S02]  /*7950*/  SHF.L.U64.HI R11, R146, 0x1, R149 ;  /* 0x00000001920b7819 */ /* 0x000fe40000010295 */
[----:B--2---:R-:W-:Y:S01]  /*7960*/  SHF.R.S32.HI R0, RZ, 0x1f, R201 ;  /* 0x0000001fff007819 */ /* 0x004fe200000114c9 */
[----:B------:R-:W-:-:S04]  /*7970*/  IMAD.WIDE.U32 R8, R201, c[0x0][0x1f0], R8 ;  /* 0x00007c00c9087a25 */ /* 0x000fc800078e0008 */
[----:B------:R-:W-:Y:S01]  /*7980*/  IMAD R0, R0, c[0x0][0x1f0], RZ ;  /* 0x00007c0000007a24 */ /* 0x000fe200078e02ff */
[----:B------:R-:W-:Y:S02]  /*7990*/  IADD3 R7, P0, R150, R8, RZ ;  /* 0x0000000896077210 */ /* 0x000fe40007f1e0ff */
[----:B------:R-:W-:Y:S01]  /*79a0*/  SHF.L.U64.HI R8, R145, 0x1, R148 ;  /* 0x0000000191087819 */ /* 0x000fe20000010294 */
[----:B------:R-:W-:Y:S02]  /*79b0*/  IMAD R12, R201, c[0x0][0x1f4], R0 ;  /* 0x00007d00c90c7a24 */ /* 0x000fe400078e0200 */
[----:B------:R-:W-:-:S03]  /*79c0*/  IMAD.SHL.U32 R0, R144, 0x2, RZ ;  /* 0x0000000290007824 */ /* 0x000fc600078e00ff */
[----:B------:R-:W-:Y:S02]  /*79d0*/  IADD3.X R12, R197, R9, R12, P0, !PT ;  /* 0x00000009c50c7210 */ /* 0x000fe400007fe40c */
[C---:B------:R-:W-:Y:S02]  /*79e0*/  LEA R15, P0, R7.reuse, c[0x0][0x1c8], 0x1 ;  /* 0x00007200070f7a11 */ /* 0x040fe400078008ff */
[----:B------:R-:W-:Y:S02]  /*79f0*/  SEL R9, RZ, 0x10, P5 ;  /* 0x00000010ff097807 */ /* 0x000fe40002800000 */
[----:B------:R-:W-:Y:S01]  /*7a00*/  LEA.HI.X R12, R7, c[0x0][0x1cc], R12, 0x1, P0 ;  /* 0x00007300070c7a11 */ /* 0x000fe200000f0c0c */
[----:B------:R-:W1:Y:S01]  /*7a10*/  SHFL.IDX PT, R16, R15, 0x1, 0x181f ;  /* 0x00381f000f107f89 */ /* 0x000e6200000e0000 */
[----:B------:R-:W-:Y:S01]  /*7a20*/  IADD3 R23, -R9, 0x10, RZ ;  /* 0x0000001009177810 */ /* 0x000fe20007ffe1ff */
[----:B------:R-:W-:Y:S02]  /*7a30*/  IMAD.SHL.U32 R7, R145, 0x2, RZ ;  /* 0x0000000291077824 */ /* 0x000fe400078e00ff */
[----:B------:R-:W2:Y:S01]  /*7a40*/  SHFL.IDX PT, R19, R12, 0x1, 0x181f ;  /* 0x00381f000c137f89 */ /* 0x000ea200000e0000 */
[----:B------:R-:W-:-:S03]  /*7a50*/  LOP3.LUT R23, R23, 0xf, RZ, 0xc0, !PT ;  /* 0x0000000f17177812 */ /* 0x000fc600078ec0ff */
[----:B------:R-:W3:Y:S01]  /*7a60*/  SHFL.IDX PT, R15, R15, RZ, 0x181f ;  /* 0x00181fff0f0f7589 */ /* 0x000ee200000e0000 */
[----:B-1----:R-:W-:-:S04]  /*7a70*/  IADD3 R22, P2, P0, R23, R16, R10 ;  /* 0x0000001017167210 */ /* 0x002fc8000785e00a */
[----:B--2---:R-:W-:Y:S02]  /*7a80*/  IADD3.X R23, RZ, R19, R11, P2, P0 ;  /* 0x00000013ff177210 */ /* 0x004fe400017e040b */
[----:B------:R-:W-:-:S04]  /*7a90*/  IADD3 R20, P2, P0, R20, R16, R7 ;  /* 0x0000001014147210 */ /* 0x000fc8000785e007 */
[-C--:B------:R-:W-:Y:S02]  /*7aa0*/  IADD3.X R21, RZ, R19.reuse, R8, P2, P0 ;  /* 0x00000013ff157210 */ /* 0x080fe400017e0408 */
[----:B------:R-:W-:Y:S02]  /*7ab0*/  IADD3 R18, P2, P0, R17, R16, R0 ;  /* 0x0000001011127210 */ /* 0x000fe4000785e000 */
[----:B------:R-:W1:Y:S02]  /*7ac0*/  SHFL.IDX PT, R17, R12, RZ, 0x181f ;  /* 0x00181fff0c117589 */ /* 0x000e6400000e0000 */
[----:B------:R-:W-:Y:S02]  /*7ad0*/  IADD3.X R19, RZ, R19, R4, P2, P0 ;  /* 0x00000013ff137210 */ /* 0x000fe400017e0404 */
[----:B---3--:R-:W-:-:S05]  /*7ae0*/  IADD3 R10, P0, R15, R10, RZ ;  /* 0x0000000a0f0a7210 */ /* 0x008fca0007f1e0ff */
[----:B-1----:R-:W-:Y:S01]  /*7af0*/  IMAD.X R11, R17, 0x1, R11, P0 ;  /* 0x00000001110b7824 */ /* 0x002fe200000e060b */
        /* <DEDUP_REMOVED lines=13> */
.L_x_835:
[----:B------:R-:W-:Y:S01]  /*7bd0*/  IMAD.MOV.U32 R0, RZ, RZ, 0x10 ;  /* 0x00000010ff007424 */ /* 0x000fe200078e00ff */
[----:B------:R-:W-:Y:S01]  /*7be0*/  LOP3.LUT P0, RZ, R37, 0x2, RZ, 0xc0, !PT ;  /* 0x0000000225ff7812 */ /* 0x000fe2000780c0ff */
[----:B------:R-:W0:Y:S01]  /*7bf0*/  LDGDEPBAR ;  /* 0x00000000000079af */ /* 0x000e220000000000 */
[----:B------:R-:W-:Y:S02]  /*7c00*/  SHF.R.S32.HI R12, RZ, 0x5, R80 ;  /* 0x00000005ff0c7819 */ /* 0x000fe40000011450 */
[----:B------:R-:W-:Y:S02]  /*7c10*/  SEL R0, R0, 0xfffffff0, !P0 ;  /* 0xfffffff000007807 */ /* 0x000fe40004000000 */
[----:B------:R-:W-:-:S13]  /*7c20*/  ISETP.LT.AND P0, PT, RZ, c[0x0][0x27c], PT ;  /* 0x00009f00ff007a0c */ /* 0x000fda0003f01270 */
[----:B------:R-:W-:Y:S05]  /*7c30*/  @P0 BRA `(.L_x_836) ;  /* 0x0000002000000947 */ /* 0x000fea0003800000 */
[----:B------:R-:W-:-:S04]  /*7c40*/  DEPBAR.LE SB0, 0x3 ;  /* 0x000080c00000791a */ /* 0x000fc80000000000 */
[----:B------:R-:W-:Y:S05]  /*7c50*/  BRA `(.L_x_837) ;  /* 0x00005c9000007947 */ /* 0x000fea0003800000 */
.L_x_836:
[----:B------:R-:W-:Y:S01]  /*7c60*/  SHF.R.S32.HI R4, RZ, 0x1f, R83 ;  /* 0x0000001fff047819 */ /* 0x000fe20000011453 */
[----:B-1----:R-:W-:Y:S01]  /*7c70*/  IMAD.WIDE.U32 R8, R83, c[0x0][0x280], RZ ;  /* 0x0000a00053087a25 */ /* 0x002fe200078e00ff */
[----:B------:R-:W-:Y:S01]  /*7c80*/  ULDC.U8 UR4, c[0x0][0x298] ;  /* 0x0000a60000047ab9 */ /* 0x000fe20000000000 */
[-C--:B------:R-:W-:Y:S01]  /*7c90*/  LEA.HI R15, R5, R82.reuse, RZ, 0x2 ;  /* 0x00000052050f7211 */ /* 0x080fe200078f10ff */
[----:B------:R-:W-:Y:S01]  /*7ca0*/  BSSY B2, `(.L_x_837) ;  /* 0x00005c4000027945 */ /* 0x000fe20003800000 */
[----:B------:R-:W-:Y:S01]  /*7cb0*/  IMAD R6, R4, c[0x0][0x280], RZ ;  /* 0x0000a00004067a24 */ /* 0x000fe200078e02ff */
[----:B------:R-:W-:Y:S01]  /*7cc0*/  LEA R18, P0, R8, c[0x0][0x270], 0x1 ;  /* 0x00009c0008127a11 */ /* 0x000fe200078008ff */
[----:B------:R-:W-:Y:S01]  /*7cd0*/  IMAD R4, R4, c[0x0][0x290], RZ ;  /* 0x0000a40004047a24 */ /* 0x000fe200078e02ff */
[----:B------:R-:W-:Y:S01]  /*7ce0*/  LOP3.LUT R5, R15, 0xfffffffc, RZ, 0xc0, !PT ;  /* 0xfffffffc0f057812 */ /* 0x000fe200078ec0ff */
[C---:B------:R-:W-:Y:S01]  /*7cf0*/  IMAD R6, R83.reuse, c[0x0][0x284], R6 ;  /* 0x0000a10053067a24 */ /* 0x040fe200078e0206 */
[----:B------:R-:W-:Y:S01]  /*7d00*/  SHF.R.S32.HI R15, RZ, 0x2, R15 ;  /* 0x00000002ff0f7819 */ /* 0x000fe2000001140f */
[----:B------:R-:W-:Y:S01]  /*7d10*/  IMAD R4, R83, c[0x0][0x294], R4 ;  /* 0x0000a50053047a24 */ /* 0x000fe200078e0204 */
[----:B------:R-:W-:Y:S01]  /*7d20*/  IADD3 R46, -R5, R82, RZ ;  /* 0x00000052052e7210 */ /* 0x000fe20007ffe1ff */
[----:B------:R-:W-:-:S02]  /*7d30*/  IMAD.IADD R6, R6, 0x1, R9 ;  /* 0x0000000106067824 */ /* 0x000fc400078e0209 */
[----:B------:R-:W-:Y:S01]  /*7d40*/  IMAD R26, R84, 0x80, R15 ;  /* 0x00000080541a7824 */ /* 0x000fe200078e020f */
[----:B------:R-:W-:Y:S02]  /*7d50*/  SHF.L.U32 R24, R46, 0x3, RZ ;  /* 0x000000032e187819 */ /* 0x000fe400000006ff */
[----:B------:R-:W-:Y:S01]  /*7d60*/  LEA.HI.X R19, R8, c[0x0][0x274], R6, 0x1, P0 ;  /* 0x00009d0008137a11 */ /* 0x000fe200000f0c06 */
[----:B------:R-:W-:-:S04]  /*7d70*/  IMAD.WIDE.U32 R6, R83, c[0x0][0x290], RZ ;  /* 0x0000a40053067a25 */ /* 0x000fc800078e00ff */
[----:B------:R-:W-:Y:S01]  /*7d80*/  IMAD.IADD R4, R4, 0x1, R7 ;  /* 0x0000000104047824 */ /* 0x000fe200078e0207 */
[----:B------:R-:W-:-:S04]  /*7d90*/  LEA R34, P0, R6, c[0x0][0x288], 0x1 ;  /* 0x0000a20006227a11 */ /* 0x000fc800078008ff */
[----:B------:R-:W-:Y:S02]  /*7da0*/  LEA.HI.X R35, R6, c[0x0][0x28c], R4, 0x1, P0 ;  /* 0x0000a30006237a11 */ /* 0x000fe400000f0c04 */
[----:B------:R-:W-:-:S13]  /*7db0*/  ISETP.NE.AND P0, PT, RZ, UR4, PT ;  /* 0x00000004ff007c0c */ /* 0x000fda000bf05270 */
[----:B------:R-:W-:Y:S05]  /*7dc0*/  @!P0 BRA `(.L_x_838) ;  /* 0x00002b4000008947 */ /* 0x000fea0003800000 */
[----:B------:R-:W-:Y:S01]  /*7dd0*/  SHF.R.S32.HI R17, RZ, 0x1f, R82 ;  /* 0x0000001fff117819 */ /* 0x000fe20000011452 */
[----:B------:R-:W-:Y:S01]  /*7de0*/  BSSY B0, `(.L_x_839) ;  /* 0x0000051000007945 */ /* 0x000fe20003800000 */
[----:B------:R-:W-:Y:S01]  /*7df0*/  ISETP.GE.AND P0, PT, R26, R65, PT ;  /* 0x000000411a00720c */ /* 0x000fe20003f06270 */
[----:B------:R-:W-:Y:S01]  /*7e00*/  CS2R R10, SRZ ;  /* 0x00000000000a7805 */ /* 0x000fe2000001ff00 */
[----:B------:R-:W-:Y:S01]  /*7e10*/  LEA.HI R17, R17, R82, RZ, 0x2 ;  /* 0x0000005211117211 */ /* 0x000fe200078f10ff */
[----:B------:R-:W-:Y:S01]  /*7e20*/  CS2R R20, SRZ ;  /* 0x0000000000147805 */ /* 0x000fe2000001ff00 */
[----:B------:R-:W-:Y:S01]  /*7e30*/  CS2R R22, SRZ ;  /* 0x0000000000167805 */ /* 0x000fe2000001ff00 */
[----:B------:R-:W-:Y:S01]  /*7e40*/  CS2R R28, SRZ ;  /* 0x00000000001c7805 */ /* 0x000fe2000001ff00 */
[----:B------:R-:W-:Y:S01]  /*7e50*/  LOP3.LUT R17, R17, 0xfffffffc, RZ, 0xc0, !PT ;  /* 0xfffffffc11117812 */ /* 0x000fe200078ec0ff */
[----:B------:R-:W-:Y:S01]  /*7e60*/  CS2R R30, SRZ ;  /* 0x00000000001e7805 */ /* 0x000fe2000001ff00 */
[----:B------:R-:W-:Y:S01]  /*7e70*/  CS2R R32, SRZ ;  /* 0x0000000000207805 */ /* 0x000fe2000001ff00 */
[----:B------:R-:W-:Y:S01]  /*7e80*/  CS2R R66, SRZ ;  /* 0x0000000000427805 */ /* 0x000fe2000001ff00 */
[----:B------:R-:W-:Y:S01]  /*7e90*/  CS2R R68, SRZ ;  /* 0x0000000000447805 */ /* 0x000fe2000001ff00 */
[----:B------:R-:W-:Y:S01]  /*7ea0*/  IMAD.IADD R17, R82, 0x1, -R17 ;  /* 0x0000000152117824 */ /* 0x000fe200078e0a11 */
[----:B------:R-:W-:Y:S01]  /*7eb0*/  CS2R R4, SRZ ;  /* 0x0000000000047805 */ /* 0x000fe2000001ff00 */
[----:B------:R-:W-:Y:S01]  /*7ec0*/  CS2R R6, SRZ ;  /* 0x0000000000067805 */ /* 0x000fe2000001ff00 */
[----:B------:R-:W-:Y:S01]  /*7ed0*/  CS2R R44, SRZ ;  /* 0x00000000002c7805 */ /* 0x000fe2000001ff00 */
[----:B------:R-:W-:Y:S01]  /*7ee0*/  CS2R R46, SRZ ;  /* 0x00000000002e7805 */ /* 0x000fe2000001ff00 */
[----:B------:R-:W-:Y:S01]  /*7ef0*/  IMAD.SHL.U32 R17, R17, 0x4, RZ ;  /* 0x0000000411117824 */ /* 0x000fe200078e00ff */
[----:B------:R-:W-:Y:S05]  /*7f00*/  @P0 BRA `(.L_x_840) ;  /* 0x000003e000000947 */ /* 0x000fea0003800000 */
[C---:B------:R-:W-:Y:S01]  /*7f10*/  ISETP.GE.AND P0, PT, R17.reuse, c[0x0][0x27c], PT ;  /* 0x00009f0011007a0c */ /* 0x040fe20003f06270 */
[----:B------:R-:W-:Y:S01]  /*7f20*/  CS2R R32, SRZ ;  /* 0x0000000000207805 */ /* 0x000fe2000001ff00 */
[----:B------:R-:W-:Y:S01]  /*7f30*/  CS2R R46, SRZ ;  /* 0x00000000002e7805 */ /* 0x000fe2000001ff00 */
[----:B------:R-:W-:-:S10]  /*7f40*/  IADD3 R4, R17, 0x10, RZ ;  /* 0x0000001011047810 */ /* 0x000fd40007ffe0ff */
[----:B------:R-:W-:-:S04]  /*7f50*/  @!P0 IMAD.WIDE R20, R17, 0x2, R18 ;  /* 0x0000000211148825 */ /* 0x000fc800078e0212 */
[----:B------:R-:W-:Y:S01]  /*7f60*/  @!P0 IMAD.WIDE R6, R17, 0x2, R34 ;  /* 0x0000000211068825 */ /* 0x000fe200078e0222 */
[----:B------:R1:W5:Y:S04]  /*7f70*/  @!P0 LD.E.64 R32, [R20.64] ;  /* 0x0000000614208980 */ /* 0x000368000c101b00 */
[----:B------:R2:W5:Y:S01]  /*7f80*/  @!P0 LD.E.64 R46, [R6.64] ;  /* 0x00000006062e8980 */ /* 0x000562000c101b00 */
[----:B------:R-:W-:Y:S01]  /*7f90*/  ISETP.GE.AND P0, PT, R4, c[0x0][0x27c], PT ;  /* 0x00009f0004007a0c */ /* 0x000fe20003f06270 */
[----:B------:R-:W-:Y:S01]  /*7fa0*/  CS2R R30, SRZ ;  /* 0x00000000001e7805 */ /* 0x000fe2000001ff00 */
[----:B------:R-:W-:-:S11]  /*7fb0*/  CS2R R44, SRZ ;  /* 0x00000000002c7805 */ /* 0x000fd6000001ff00 */
[----:B------:R-:W-:-:S04]  /*7fc0*/  @!P0 SHF.R.S32.HI R5, RZ, 0x1f, R4 ;  /* 0x0000001fff058819 */ /* 0x000fc80000011404 */
[----:B------:R-:W-:-:S04]  /*7fd0*/  @!P0 LEA.HI R5, R5, R4, RZ, 0x2 ;  /* 0x0000000405058211 */ /* 0x000fc800078f10ff */
[----:B------:R-:W-:Y:S02]  /*7fe0*/  @!P0 LOP3.LUT R5, R5, 0xfffffffc, RZ, 0xc0, !PT ;  /* 0xfffffffc05058812 */ /* 0x000fe400078ec0ff */
[----:B------:R-:W-:-:S03]  /*7ff0*/  IADD3 R4, R17, 0x20, RZ ;  /* 0x0000002011047810 */ /* 0x000fc60007ffe0ff */
[----:B------:R-:W-:-:S04]  /*8000*/  @!P0 IMAD.WIDE R8, R5, 0x2, R18 ;  /* 0x0000000205088825 */ /* 0x000fc800078e0212 */
[----:B------:R-:W-:Y:S01]  /*8010*/  @!P0 IMAD.WIDE R10, R5, 0x2, R34 ;  /* 0x00000002050a8825 */ /* 0x000fe200078e0222 */
[----:B------:R3:W5:Y:S04]  /*8020*/  @!P0 LD.E.64 R30, [R8.64] ;  /* 0x00000006081e8980 */ /* 0x000768000c101b00 */
[----:B------:R4:W5:Y:S01]  /*8030*/  @!P0 LD.E.64 R44, [R10.64] ;  /* 0x000000060a2c8980 */ /* 0x000962000c101b00 */
[----:B------:R-:W-:Y:S01]  /*8040*/  ISETP.GE.AND P0, PT, R4, c[0x0][0x27c], PT ;  /* 0x00009f0004007a0c */ /* 0x000fe20003f06270 */
[----:B------:R-:W-:Y:S01]  /*8050*/  CS2R R28, SRZ ;  /* 0x00000000001c7805 */ /* 0x000fe2000001ff00 */
[----:B--2---:R-:W-:-:S11]  /*8060*/  CS2R R6, SRZ ;  /* 0x0000000000067805 */ /* 0x004fd6000001ff00 */
[----:B------:R-:W-:-:S04]  /*8070*/  @!P0 SHF.R.S32.HI R5, RZ, 0x1f, R4 ;  /* 0x0000001fff058819 */ /* 0x000fc80000011404 */
[----:B------:R-:W-:-:S04]  /*8080*/  @!P0 LEA.HI R5, R5, R4, RZ, 0x2 ;  /* 0x0000000405058211 */ /* 0x000fc800078f10ff */
[----:B------:R-:W-:Y:S02]  /*8090*/  @!P0 LOP3.LUT R5, R5, 0xfffffffc, RZ, 0xc0, !PT ;  /* 0xfffffffc05058812 */ /* 0x000fe400078ec0ff */
[----:B------:R-:W-:-:S03]  /*80a0*/  IADD3 R4, R17, 0x30, RZ ;  /* 0x0000003011047810 */ /* 0x000fc60007ffe0ff */
[----:B-1----:R-:W-:-:S04]  /*80b0*/  @!P0 IMAD.WIDE R20, R5, 0x2, R18 ;  /* 0x0000000205148825 */ /* 0x002fc800078e0212 */
[----:B------:R-:W-:Y:S01]  /*80c0*/  @!P0 IMAD.WIDE R26, R5, 0x2, R34 ;  /* 0x00000002051a8825 */ /* 0x000fe200078e0222 */
[----:B------:R1:W5:Y:S04]  /*80d0*/  @!P0 LD.E.64 R28, [R20.64] ;  /* 0x00000006141c8980 */ /* 0x000368000c101b00 */
[----:B------:R2:W5:Y:S01]  /*80e0*/  @!P0 LD.E.64 R6, [R26.64] ;  /* 0x000000061a068980 */ /* 0x000562000c101b00 */
[----:B------:R-:W-:Y:S01]  /*80f0*/  ISETP.GE.AND P0, PT, R4, c[0x0][0x27c], PT ;  /* 0x00009f0004007a0c */ /* 0x000fe20003f06270 */
[----:B------:R-:W-:-:S12]  /*8100*/  CS2R R22, SRZ ;  /* 0x0000000000167805 */ /* 0x000fd8000001ff00 */
[----:B------:R-:W-:-:S04]  /*8110*/  @!P0 SHF.R.S32.HI R5, RZ, 0x1f, R4 ;  /* 0x0000001fff058819 */ /* 0x000fc80000011404 */
[----:B------:R-:W-:-:S04]  /*8120*/  @!P0 LEA.HI R5, R5, R4, RZ, 0x2 ;  /* 0x0000000405058211 */ /* 0x000fc800078f10ff */
[----:B---3--:R-:W-:Y:S02]  /*8130*/  @!P0 LOP3.LUT R9, R5, 0xfffffffc, RZ, 0xc0, !PT ;  /* 0xfffffffc05098812 */ /* 0x008fe400078ec0ff */
[----:B------:R-:W-:Y:S01]  /*8140*/  CS2R R4, SRZ ;  /* 0x0000000000047805 */ /* 0x000fe2000001ff00 */
[----:B------:R-:W-:Y:S02]  /*8150*/  IADD3 R8, R17, 0x40, RZ ;  /* 0x0000004011087810 */ /* 0x000fe40007ffe0ff */
[----:B----4-:R-:W-:-:S04]  /*8160*/  @!P0 IMAD.WIDE R10, R9, 0x2, R18 ;  /* 0x00000002090a8825 */ /* 0x010fc800078e0212 */
[----:B------:R-:W-:Y:S01]  /*8170*/  @!P0 IMAD.WIDE R48, R9, 0x2, R34 ;  /* 0x0000000209308825 */ /* 0x000fe200078e0222 */
[----:B------:R3:W5:Y:S04]  /*8180*/  @!P0 LD.E.64 R22, [R10.64] ;  /* 0x000000060a168980 */ /* 0x000768000c101b00 */
[----:B------:R4:W5:Y:S01]  /*8190*/  @!P0 LD.E.64 R4, [R48.64] ;  /* 0x0000000630048980 */ /* 0x000962000c101b00 */
[----:B------:R-:W-:Y:S01]  /*81a0*/  ISETP.GE.AND P0, PT, R8, c[0x0][0x27c], PT ;  /* 0x00009f0008007a0c */ /* 0x000fe20003f06270 */
[----:B-1----:R-:W-:Y:S01]  /*81b0*/  CS2R R20, SRZ ;  /* 0x0000000000147805 */ /* 0x002fe2000001ff00 */
[----:B------:R-:W-:-:S11]  /*81c0*/  CS2R R68, SRZ ;  /* 0x0000000000447805 */ /* 0x000fd6000001ff00 */
[----:B------:R-:W-:-:S04]  /*81d0*/  @!P0 SHF.R.S32.HI R9, RZ, 0x1f, R8 ;  /* 0x0000001fff098819 */ /* 0x000fc80000011408 */
[----:B------:R-:W-:-:S04]  /*81e0*/  @!P0 LEA.HI R8, R9, R8, RZ, 0x2 ;  /* 0x0000000809088211 */ /* 0x000fc800078f10ff */
[----:B------:R-:W-:-:S05]  /*81f0*/  @!P0 LOP3.LUT R8, R8, 0xfffffffc, RZ, 0xc0, !PT ;  /* 0xfffffffc08088812 */ /* 0x000fca00078ec0ff */
[----:B--2---:R-:W-:-:S04]  /*8200*/  @!P0 IMAD.WIDE R26, R8, 0x2, R18 ;  /* 0x00000002081a8825 */ /* 0x004fc800078e0212 */
[----:B------:R-:W-:Y:S01]  /*8210*/  @!P0 IMAD.WIDE R42, R8, 0x2, R34 ;  /* 0x00000002082a8825 */ /* 0x000fe200078e0222 */
[----:B------:R-:W-:Y:S01]  /*8220*/  IADD3 R8, R17, 0x50, RZ ;  /* 0x0000005011087810 */ /* 0x000fe20007ffe0ff */
[----:B------:R4:W5:Y:S04]  /*8230*/  @!P0 LD.E.64 R20, [R26.64] ;  /* 0x000000061a148980 */ /* 0x000968000c101b00 */
[----:B------:R4:W5:Y:S01]  /*8240*/  @!P0 LD.E.64 R68, [R42.64] ;  /* 0x000000062a448980 */ /* 0x000962000c101b00 */
[----:B------:R-:W-:Y:S01]  /*8250*/  ISETP.GE.AND P0, PT, R8, c[0x0][0x27c], PT ;  /* 0x00009f0008007a0c */ /* 0x000fe20003f06270 */
[----:B---3--:R-:W-:Y:S01]  /*8260*/  CS2R R10, SRZ ;  /* 0x00000000000a7805 */ /* 0x008fe2000001ff00 */
[----:B------:R-:W-:-:S11]  /*8270*/  CS2R R66, SRZ ;  /* 0x0000000000427805 */ /* 0x000fd6000001ff00 */
[----:B------:R-:W-:-:S04]  /*8280*/  @!P0 SHF.R.S32.HI R9, RZ, 0x1f, R8 ;  /* 0x0000001fff098819 */ /* 0x000fc80000011408 */
[----:B------:R-:W-:-:S04]  /*8290*/  @!P0 LEA.HI R8, R9, R8, RZ, 0x2 ;  /* 0x0000000809088211 */ /* 0x000fc800078f10ff */
[----:B------:R-:W-:-:S05]  /*82a0*/  @!P0 LOP3.LUT R8, R8, 0xfffffffc, RZ, 0xc0, !PT ;  /* 0xfffffffc08088812 */ /* 0x000fca00078ec0ff */
[----:B------:R-:W-:-:S04]  /*82b0*/  @!P0 IMAD.WIDE R18, R8, 0x2, R18 ;  /* 0x0000000208128825 */ /* 0x000fc800078e0212 */
[----:B------:R-:W-:Y:S01]  /*82c0*/  @!P0 IMAD.WIDE R8, R8, 0x2, R34 ;  /* 0x0000000208088825 */ /* 0x000fe200078e0222 */
[----:B------:R4:W5:Y:S04]  /*82d0*/  @!P0 LD.E.64 R10, [R18.64] ;  /* 0x00000006120a8980 */ /* 0x000968000c101b00 */
[----:B------:R4:W5:Y:S02]  /*82e0*/  @!P0 LD.E.64 R66, [R8.64] ;  /* 0x0000000608428980 */ /* 0x000964000c101b00 */
.L_x_840:
[----:B------:R-:W-:Y:S05]  /*82f0*/  BSYNC B0 ;  /* 0x0000000000007941 */ /* 0x000fea0003800000 */
.L_x_839:
[----:B----4-:R-:W-:Y:S01]  /*8300*/  SHF.R.S32.HI R8, RZ, 0x1f, R15 ;  /* 0x0000001fff087819 */ /* 0x010fe2000001140f */
[--C-:B-----5:R-:W-:Y:S01]  /*8310*/  IMAD.MOV.U32 R51, RZ, RZ, R47.reuse ;  /* 0x000000ffff337224 */ /* 0x120fe200078e002f */
[--C-:B------:R-:W-:Y:S01]  /*8320*/  SHF.R.U64 R49, R46, 0x10, R47.reuse ;  /* 0x000000102e317819 */ /* 0x100fe2000000122f */
[----:B------:R-:W-:Y:S01]  /*8330*/  IMAD.MOV.U32 R52, RZ, RZ, R44 ;  /* 0x000000ffff347224 */ /* 0x000fe200078e002c */
[----:B------:R-:W-:Y:S01]  /*8340*/  LEA.HI R8, R8, R15, RZ, 0x3 ;  /* 0x0000000f08087211 */ /* 0x000fe200078f18ff */
[----:B------:R-:W-:Y:S01]  /*8350*/  IMAD.MOV.U32 R64, RZ, RZ, R32 ;  /* 0x000000ffff407224 */ /* 0x000fe200078e0020 */
[----:B------:R-:W-:Y:S01]  /*8360*/  SHF.R.U32.HI R35, RZ, 0x10, R47 ;  /* 0x00000010ff237819 */ /* 0x000fe2000001162f */
[----:B------:R-:W-:Y:S01]  /*8370*/  IMAD.MOV.U32 R34, RZ, RZ, R30 ;  /* 0x000000ffff227224 */ /* 0x000fe200078e001e */
[----:B------:R-:W-:Y:S01]  /*8380*/  LOP3.LUT R8, R8, 0xfffffff8, RZ, 0xc0, !PT ;  /* 0xfffffff808087812 */ /* 0x000fe200078ec0ff */
[----:B------:R-:W-:Y:S01]  /*8390*/  IMAD.MOV.U32 R43, RZ, RZ, R33 ;  /* 0x000000ffff2b7224 */ /* 0x000fe200078e0021 */
[----:B------:R-:W-:Y:S01]  /*83a0*/  SHF.R.U64 R47, R44, 0x10, R45 ;  /* 0x000000102c2f7819 */ /* 0x000fe2000000122d */
[----:B------:R-:W-:Y:S01]  /*83b0*/  IMAD R44, R84, -0x80, R65 ;  /* 0xffffff80542c7824 */ /* 0x000fe200078e0241 */
[----:B------:R-:W-:Y:S01]  /*83c0*/  SHF.R.U64 R62, R32, 0x10, R33 ;  /* 0x00000010203e7819 */ /* 0x000fe20000001221 */
[----:B------:R-:W-:Y:S01]  /*83d0*/  IMAD.IADD R9, R15, 0x1, -R8 ;  /* 0x000000010f097824 */ /* 0x000fe200078e0a08 */
[--C-:B------:R-:W-:Y:S01]  /*83e0*/  SHF.R.U64 R60, R30, 0x10, R31.reuse ;  /* 0x000000101e3c7819 */ /* 0x100fe2000000121f */
[----:B------:R-:W-:Y:S01]  /*83f0*/  IMAD.MOV.U32 R63, RZ, RZ, R31 ;  /* 0x000000ffff3f7224 */ /* 0x000fe200078e001f */
[----:B------:R-:W-:Y:S01]  /*8400*/  IMNMX R44, R44, 0x80, PT ;  /* 0x000000802c2c7817 */ /* 0x000fe20003800200 */
[C---:B------:R-:W-:Y:S01]  /*8410*/  IMAD.SHL.U32 R19, R9.reuse, 0x40, RZ ;  /* 0x0000004009137824 */ /* 0x040fe200078e00ff */
[----:B------:R-:W-:Y:S01]  /*8420*/  LOP3.LUT P0, RZ, R9, 0x4, RZ, 0xc0, !PT ;  /* 0x0000000409ff7812 */ /* 0x000fe2000780c0ff */
[----:B------:R-:W-:Y:S01]  /*8430*/  IMAD.MOV.U32 R30, RZ, RZ, R28 ;  /* 0x000000ffff1e7224 */ /* 0x000fe200078e001c */
[----:B------:R-:W-:Y:S01]  /*8440*/  SHF.R.U32.HI R39, RZ, 0x10, R33 ;  /* 0x00000010ff277819 */ /* 0x000fe20000011621 */
[----:B------:R-:W-:Y:S01]  /*8450*/  IMAD.MOV.U32 R26, RZ, RZ, R22 ;  /* 0x000000ffff1a7224 */ /* 0x000fe200078e0016 */
[----:B------:R-:W-:Y:S01]  /*8460*/  LOP3.LUT R19, R19, 0x1c0, RZ, 0xc0, !PT ;  /* 0x000001c013137812 */ /* 0x000fe200078ec0ff */
[----:B------:R-:W-:Y:S01]  /*8470*/  IMAD.MOV.U32 R61, RZ, RZ, R29 ;  /* 0x000000ffff3d7224 */ /* 0x000fe200078e001d */
[----:B------:R-:W-:Y:S01]  /*8480*/  SHF.R.U32.HI R32, RZ, 0x10, R31 ;  /* 0x00000010ff207819 */ /* 0x000fe2000001161f */
[----:B------:R-:W-:Y:S01]  /*8490*/  IMAD.MOV.U32 R16, RZ, RZ, R10 ;  /* 0x000000ffff107224 */ /* 0x000fe200078e000a */
[----:B------:R-:W-:Y:S01]  /*84a0*/  LOP3.LUT R24, R19, 0x18, R24, 0xf8, !PT ;  /* 0x0000001813187812 */ /* 0x000fe200078ef818 */
[----:B------:R-:W-:Y:S01]  /*84b0*/  IMAD.MOV.U32 R33, RZ, RZ, R45 ;  /* 0x000000ffff217224 */ /* 0x000fe200078e002d */
[----:B------:R-:W-:Y:S01]  /*84c0*/  SHF.R.U32.HI R19, RZ, 0x3, R19 ;  /* 0x00000003ff137819 */ /* 0x000fe20000011613 */
[----:B------:R-:W-:Y:S01]  /*84d0*/  IMAD.MOV.U32 R59, RZ, RZ, R23 ;  /* 0x000000ffff3b7224 */ /* 0x000fe200078e0017 */
[----:B------:R-:W-:Y:S01]  /*84e0*/  SHF.R.U64 R58, R28, 0x10, R29 ;  /* 0x000000101c3a7819 */ /* 0x000fe2000000121d */
[----:B------:R-:W-:Y:S01]  /*84f0*/  IMAD.MOV.U32 R57, RZ, RZ, R21 ;  /* 0x000000ffff397224 */ /* 0x000fe200078e0015 */
[----:B------:R-:W-:Y:S01]  /*8500*/  LOP3.LUT R19, R24, R19, RZ, 0x3c, !PT ;  /* 0x0000001318137212 */ /* 0x000fe200078e3cff */
[----:B------:R-:W-:Y:S01]  /*8510*/  IMAD.MOV.U32 R55, RZ, RZ, R11 ;  /* 0x000000ffff377224 */ /* 0x000fe200078e000b */
[----:B------:R-:W-:Y:S01]  /*8520*/  SHF.R.U64 R56, R22, 0x10, R23 ;  /* 0x0000001016387819 */ /* 0x000fe20000001217 */
[----:B------:R-:W-:Y:S01]  /*8530*/  IMAD.MOV.U32 R22, RZ, RZ, R20 ;  /* 0x000000ffff167224 */ /* 0x000fe200078e0014 */
[----:B------:R-:W-:Y:S01]  /*8540*/  SHF.R.U32.HI R28, RZ, 0x10, R29 ;  /* 0x00000010ff1c7819 */ /* 0x000fe2000001161d */
[----:B------:R-:W-:Y:S01]  /*8550*/  IMAD R18, R12, 0x200, R19 ;  /* 0x000002000c127824 */ /* 0x000fe200078e0213 */
[----:B------:R-:W-:Y:S01]  /*8560*/  SHF.R.U64 R54, R20, 0x10, R21 ;  /* 0x0000001014367819 */ /* 0x000fe20000001215 */
[----:B------:R-:W-:Y:S01]  /*8570*/  IMAD.MOV.U32 R42, RZ, RZ, R46 ;  /* 0x000000ffff2a7224 */ /* 0x000fe200078e002e */
[----:B------:R-:W-:Y:S01]  /*8580*/  SHF.R.U64 R53, R10, 0x10, R11 ;  /* 0x000000100a357819 */ /* 0x000fe2000000120b */
[----:B------:R-:W-:Y:S01]  /*8590*/  IMAD.MOV.U32 R50, RZ, RZ, R6 ;  /* 0x000000ffff327224 */ /* 0x000fe200078e0006 */
[C---:B------:R-:W-:Y:S01]  /*85a0*/  IADD3 R8, R18.reuse, 0x20, RZ ;  /* 0x0000002012087810 */ /* 0x040fe20007ffe0ff */
[----:B------:R-:W-:Y:S01]  /*85b0*/  IMAD.MOV.U32 R29, RZ, RZ, R7 ;  /* 0x000000ffff1d7224 */ /* 0x000fe200078e0007 */
[----:B------:R-:W-:Y:S01]  /*85c0*/  @P0 IADD3 R8, R18, -0x20, RZ ;  /* 0xffffffe012080810 */ /* 0x000fe20007ffe0ff */
[----:B------:R-:W-:Y:S01]  /*85d0*/  IMAD.MOV.U32 R48, RZ, RZ, R4 ;  /* 0x000000ffff307224 */ /* 0x000fe200078e0004 */
[----:B------:R-:W-:Y:S01]  /*85e0*/  ISETP.GE.AND P0, PT, R15, R44, PT ;  /* 0x0000002c0f00720c */ /* 0x000fe20003f06270 */
[----:B------:R-:W-:Y:S01]  /*85f0*/  IMAD.MOV.U32 R25, RZ, RZ, R5 ;  /* 0x000000ffff197224 */ /* 0x000fe200078e0005 */
[----:B------:R-:W-:Y:S01]  /*8600*/  SHF.R.U32.HI R31, RZ, 0x10, R45 ;  /* 0x00000010ff1f7819 */ /* 0x000fe2000001162d */
[----:B------:R-:W-:Y:S01]  /*8610*/  IMAD.MOV.U32 R46, RZ, RZ, R68 ;  /* 0x000000ffff2e7224 */ /* 0x000fe200078e0044 */
[----:B------:R-:W-:Y:S01]  /*8620*/  SHF.R.U32.HI R24, RZ, 0x10, R23 ;  /* 0x00000010ff187819 */ /* 0x000fe20000011617 */
[----:B------:R-:W-:-:S04]  /*8630*/  DEPBAR.LE SB0, 0x3 ;  /* 0x000080c00000791a */ /* 0x000fc80000000000 */
[----:B------:R-:W-:Y:S01]  /*8640*/  SHF.R.U32.HI R20, RZ, 0x10, R21 ;  /* 0x00000010ff147819 */ /* 0x000fe20000011615 */
[----:B------:R-:W-:Y:S01]  /*8650*/  IMAD.MOV.U32 R21, RZ, RZ, R69 ;  /* 0x000000ffff157224 */ /* 0x000fe200078e0045 */
[----:B------:R-:W-:Y:S01]  /*8660*/  SHF.R.U32.HI R10, RZ, 0x10, R11 ;  /* 0x00000010ff0a7819 */ /* 0x000fe2000001160b */
[----:B------:R-:W-:Y:S01]  /*8670*/  IMAD.MOV.U32 R11, RZ, RZ, R67 ;  /* 0x000000ffff0b7224 */ /* 0x000fe200078e0043 */
[--C-:B------:R-:W-:Y:S01]  /*8680*/  SHF.R.U64 R45, R6, 0x10, R7.reuse ;  /* 0x00000010062d7819 */ /* 0x100fe20000001207 */
[----:B------:R-:W-:Y:S01]  /*8690*/  IMAD.MOV.U32 R6, RZ, RZ, R66 ;  /* 0x000000ffff067224 */ /* 0x000fe200078e0042 */
[----:B------:R-:W-:Y:S01]  /*86a0*/  SHF.R.U32.HI R27, RZ, 0x10, R7 ;  /* 0x00000010ff1b7819 */ /* 0x000fe20000011607 */
[----:B------:R-:W-:Y:S01]  /*86b0*/  BSSY B1, `(.L_x_841) ;  /* 0x0000122000017945 */ /* 0x000fe20003800000 */
[--C-:B------:R-:W-:Y:S02]  /*86c0*/  SHF.R.U64 R7, R4, 0x10, R5.reuse ;  /* 0x0000001004077819 */ /* 0x100fe40000001205 */
[----:B------:R-:W-:-:S02]  /*86d0*/  SHF.R.U32.HI R23, RZ, 0x10, R5 ;  /* 0x00000010ff177819 */ /* 0x000fc40000011605 */
[--C-:B------:R-:W-:Y:S02]  /*86e0*/  SHF.R.U64 R5, R68, 0x10, R69.reuse ;  /* 0x0000001044057819 */ /* 0x100fe40000001245 */
[----:B------:R-:W-:Y:S02]  /*86f0*/  SHF.R.U32.HI R19, RZ, 0x10, R69 ;  /* 0x00000010ff137819 */ /* 0x000fe40000011645 */
[--C-:B------:R-:W-:Y:S02]  /*8700*/  SHF.R.U64 R4, R66, 0x10, R67.reuse ;  /* 0x0000001042047819 */ /* 0x100fe40000001243 */
[----:B------:R-:W-:Y:S02]  /*8710*/  SHF.R.U32.HI R9, RZ, 0x10, R67 ;  /* 0x00000010ff097819 */ /* 0x000fe40000011643 */
        /* <DEDUP_REMOVED lines=42> */
[--C-:B------:R-:W-:Y:S01]  /*89c0*/  HADD2.F32 R5, -RZ, R6.reuse.H0_H0 ;  /* 0x20000006ff057230 */ /* 0x100fe20000004100 */
[----:B------:R-:W-:Y:S01]  /*89d0*/  FFMA.FTZ R54, R48, R53, R54 ;  /* 0x0000003530367223 */ /* 0x000fe20000010036 */
[----:B------:R-:W-:Y:S02]  /*89e0*/  HADD2.F32 R49, -RZ, R6.H1_H1 ;  /* 0x30000006ff317230 */ /* 0x000fe40000004100 */
[----:B------:R-:W-:-:S02]  /*89f0*/  HADD2.F32 R6, -RZ, R7.H0_H0 ;  /* 0x20000007ff067230 */ /* 0x000fc40000004100 */
[----:B------:R-:W-:Y:S01]  /*8a00*/  HADD2.F32 R52, -RZ, R7.H1_H1 ;  /* 0x30000007ff347230 */ /* 0x000fe20000004100 */
[----:B------:R-:W-:Y:S01]  /*8a10*/  FMUL.FTZ R7, R48, R45 ;  /* 0x0000002d30077220 */ /* 0x000fe20000410000 */
[----:B------:R-:W-:Y:S01]  /*8a20*/  HADD2.F32 R48, -RZ, R39.H0_H0 ;  /* 0x20000027ff307230 */ /* 0x000fe20000004100 */
[CC--:B------:R-:W-:Y:S02]  /*8a30*/  FMUL.FTZ R45, R47.reuse, R50.reuse ;  /* 0x000000322f2d7220 */ /* 0x0c0fe40000410000 */
[C---:B------:R-:W-:Y:S02]  /*8a40*/  FMUL.FTZ R50, R4.reuse, R50 ;  /* 0x0000003204327220 */ /* 0x040fe40000410000 */
[-C--:B------:R-:W-:Y:S01]  /*8a50*/  FFMA.FTZ R45, R4, R51.reuse, -R45 ;  /* 0x00000033042d7223 */ /* 0x080fe2000001082d */
[----:B------:R-:W-:Y:S01]  /*8a60*/  HADD2.F32 R4, -RZ, R42.H0_H0 ;  /* 0x2000002aff047230 */ /* 0x000fe20000004100 */
[----:B------:R-:W-:Y:S01]  /*8a70*/  FFMA.FTZ R50, R47, R51, R50 ;  /* 0x000000332f327223 */ /* 0x000fe20000010032 */
[----:B------:R-:W-:Y:S01]  /*8a80*/  HADD2.F32 R47, -RZ, R35.H0_H0 ;  /* 0x20000023ff2f7230 */ /* 0x000fe20000004100 */
[----:B------:R-:W-:-:S02]  /*8a90*/  FFMA.FTZ R7, R46, R53, -R7 ;  /* 0x000000352e077223 */ /* 0x000fc40000010807 */
[-C--:B------:R-:W-:Y:S02]  /*8aa0*/  FMUL.FTZ R46, R49, R4.reuse ;  /* 0x00000004312e7220 */ /* 0x080fe40000410000 */
[-C--:B------:R-:W-:Y:S02]  /*8ab0*/  FMUL.FTZ R51, R52, R47.reuse ;  /* 0x0000002f34337220 */ /* 0x080fe40000410000 */
[C---:B------:R-:W-:Y:S02]  /*8ac0*/  FMUL.FTZ R4, R5.reuse, R4 ;  /* 0x0000000405047220 */ /* 0x040fe40000410000 */
[C---:B------:R-:W-:Y:S02]  /*8ad0*/  FMUL.FTZ R47, R6.reuse, R47 ;  /* 0x0000002f062f7220 */ /* 0x040fe40000410000 */
[----:B------:R-:W-:Y:S02]  /*8ae0*/  FFMA.FTZ R51, R6, R48, -R51 ;  /* 0x0000003006337223 */ /* 0x000fe40000010833 */
[-C--:B------:R-:W-:Y:S01]  /*8af0*/  FFMA.FTZ R46, R5, R56.reuse, -R46 ;  /* 0x00000038052e7223 */ /* 0x080fe2000001082e */
[----:B------:R-:W-:Y:S01]  /*8b00*/  F2FP.PACK_AB R5, R50, R45 ;  /* 0x0000002d3205723e */ /* 0x000fe200000000ff */
[----:B------:R-:W-:Y:S01]  /*8b10*/  FFMA.FTZ R49, R49, R56, R4 ;  /* 0x0000003831317223 */ /* 0x000fe20000010004 */
[----:B------:R-:W-:Y:S01]  /*8b20*/  F2FP.PACK_AB R4, R54, R7 ;  /* 0x000000073604723e */ /* 0x000fe200000000ff */
[----:B------:R-:W-:-:S03]  /*8b30*/  FFMA.FTZ R48, R52, R48, R47 ;  /* 0x0000003034307223 */ /* 0x000fc6000001002f */
[----:B------:R-:W-:Y:S02]  /*8b40*/  F2FP.PACK_AB R6, R49, R46 ;  /* 0x0000002e3106723e */ /* 0x000fe400000000ff */
[----:B------:R-:W-:-:S05]  /*8b50*/  F2FP.PACK_AB R7, R48, R51 ;  /* 0x000000333007723e */ /* 0x000fca00000000ff */
[----:B------:R1:W-:Y:S02]  /*8b60*/  STS.128 [R18], R4 ;  /* 0x0000000412007388 */ /* 0x0003e40000000c00 */
.L_x_844:
[----:B------:R-:W-:Y:S05]  /*8b70*/  BSYNC B0 ;  /* 0x0000000000007941 */ /* 0x000fea0003800000 */
.L_x_843:
[----:B-1----:R-:W-:Y:S01]  /*8b80*/  IADD3 R4, R17, 0x10, RZ ;  /* 0x0000001011047810 */ /* 0x002fe20007ffe0ff */
[----:B------:R-:W-:Y:S03]  /*8b90*/  BSSY B0, `(.L_x_845) ;  /* 0x0000029000007945 */ /* 0x000fe60003800000 */
[----:B------:R-:W-:-:S13]  /*8ba0*/  ISETP.GE.AND P0, PT, R4, c[0x0][0x27c], PT ;  /* 0x00009f0004007a0c */ /* 0x000fda0003f06270 */
        /* <DEDUP_REMOVED lines=39> */
.L_x_846:
[----:B------:R-:W-:Y:S05]  /*8e20*/  BSYNC B0 ;  /* 0x0000000000007941 */ /* 0x000fea0003800000 */
.L_x_845:
        /* <DEDUP_REMOVED lines=41> */
[----:B------:R1:W-:Y:S02]  /*90c0*/  STS.128 [R18+0x4000], R4 ;  /* 0x0040000412007388 */ /* 0x0003e40000000c00 */
.L_x_848:
[----:B------:R-:W-:Y:S05]  /*90d0*/  BSYNC B0 ;  /* 0x0000000000007941 */ /* 0x000fea0003800000 */
.L_x_847:
        /* <DEDUP_REMOVED lines=42> */
.L_x_850:
[----:B------:R-:W-:Y:S05]  /*9380*/  BSYNC B0 ;  /* 0x0000000000007941 */ /* 0x000fea0003800000 */
.L_x_849:
        /* <DEDUP_REMOVED lines=42> */
.L_x_852:
[----:B------:R-:W-:Y:S05]  /*9630*/  BSYNC B0 ;  /* 0x0000000000007941 */ /* 0x000fea0003800000 */
.L_x_851:
        /* <DEDUP_REMOVED lines=41> */
.L_x_842:
[----:B------:R-:W-:Y:S05]  /*98d0*/  BSYNC B1 ;  /* 0x0000000000017941 */ /* 0x000fea0003800000 */
.L_x_841:
[----:B------:R-:W-:-:S04]  /*98e0*/  IADD3 R15, R15, 0x40, RZ ;  /* 0x000000400f0f7810 */ /* 0x000fc80007ffe0ff */
[----:B------:R-:W-:-:S13]  /*98f0*/  ISETP.GE.AND P0, PT, R15, R44, PT ;  /* 0x0000002c0f00720c */ /* 0x000fda0003f06270 */
[----:B------:R-:W-:Y:S05]  /*9900*/  @P0 BRA `(.L_x_853) ;  /* 0x00003fd000000947 */ /* 0x000fea0003800000 */
[----:B------:R-:W-:Y:S01]  /*9910*/  ISETP.GE.AND P0, PT, R17, c[0x0][0x27c], PT ;  /* 0x00009f0011007a0c */ /* 0x000fe20003f06270 */
[----:B------:R-:W-:-:S12]  /*9920*/  BSSY B0, `(.L_x_854) ;  /* 0x0000028000007945 */ /* 0x000fd80003800000 */
[----:B------:R-:W-:Y:S05]  /*9930*/  @P0 BRA `(.L_x_855) ;  /* 0x0000026000000947 */ /* 0x000fea0003800000 */
[----:B-1----:R-:W1:Y:S01]  /*9940*/  LDS.128 R4, [R18+0x2000] ;  /* 0x0020000012047984 */ /* 0x002e620000000c00 */
[--C-:B------:R-:W-:Y:S02]  /*9950*/  HADD2.F32 R15, -RZ, R42.reuse.H1_H1 ;  /* 0x3000002aff0f7230 */ /* 0x100fe40000004100 */
[----:B------:R-:W-:Y:S02]  /*9960*/  HADD2.F32 R48, -RZ, R35.H1_H1 ;  /* 0x30000023ff307230 */ /* 0x000fe40000004100 */
[----:B------:R-:W-:Y:S02]  /*9970*/  HADD2.F32 R51, -RZ, R39.H1_H1 ;  /* 0x30000027ff337230 */ /* 0x000fe40000004100 */
[----:B------:R-:W-:Y:S02]  /*9980*/  HADD2.F32 R49, -RZ, R43.H1_H1 ;  /* 0x3000002bff317230 */ /* 0x000fe40000004100 */
[----:B------:R-:W-:Y:S02]  /*9990*/  HADD2.F32 R42, -RZ, R42.H0_H0 ;  /* 0x2000002aff2a7230 */ /* 0x000fe40000004100 */
[----:B------:R-:W-:-:S02]  /*99a0*/  HADD2.F32 R35, -RZ, R35.H0_H0 ;  /* 0x20000023ff237230 */ /* 0x000fc40000004100 */
        /* <DEDUP_REMOVED lines=16> */
[----:B------:R-:W-:-:S02]  /*9ab0*/  FFMA.FTZ R49, R49, R46, R52 ;  /* 0x0000002e31317223 */ /* 0x000fc40000010034 */
[C---:B------:R-:W-:Y:S02]  /*9ac0*/  FMUL.FTZ R43, R42.reuse, R47 ;  /* 0x0000002f2a2b7220 */ /* 0x040fe40000410000 */
[----:B------:R-:W-:Y:S02]  /*9ad0*/  FMUL.FTZ R44, R42, R5 ;  /* 0x000000052a2c7220 */ /* 0x000fe40000410000 */
[C---:B------:R-:W-:Y:S02]  /*9ae0*/  FMUL.FTZ R42, R35.reuse, R7 ;  /* 0x00000007232a7220 */ /* 0x040fe40000410000 */
[----:B------:R-:W-:Y:S02]  /*9af0*/  FMUL.FTZ R46, R35, R6 ;  /* 0x00000006232e7220 */ /* 0x000fe40000410000 */
[----:B------:R-:W-:Y:S02]  /*9b00*/  FFMA.FTZ R48, R51, R45, R48 ;  /* 0x0000002d33307223 */ /* 0x000fe40000010030 */
[----:B------:R-:W-:-:S02]  /*9b10*/  FFMA.FTZ R43, R4, R5, -R43 ;  /* 0x00000005042b7223 */ /* 0x000fc4000001082b */
[----:B------:R-:W-:Y:S01]  /*9b20*/  FFMA.FTZ R44, R4, R47, R44 ;  /* 0x0000002f042c7223 */ /* 0x000fe2000001002c */
[----:B------:R-:W-:Y:S01]  /*9b30*/  F2FP.PACK_AB R4, R49, R50 ;  /* 0x000000323104723e */ /* 0x000fe200000000ff */
[C---:B------:R-:W-:Y:S01]  /*9b40*/  FFMA.FTZ R42, R39.reuse, R6, -R42 ;  /* 0x00000006272a7223 */ /* 0x040fe2000001082a */
[----:B------:R-:W-:Y:S01]  /*9b50*/  F2FP.PACK_AB R5, R48, R15 ;  /* 0x0000000f3005723e */ /* 0x000fe200000000ff */
[----:B------:R-:W-:Y:S01]  /*9b60*/  FFMA.FTZ R7, R39, R7, R46 ;  /* 0x0000000727077223 */ /* 0x000fe2000001002e */
[----:B------:R-:W-:-:S04]  /*9b70*/  F2FP.PACK_AB R6, R44, R43 ;  /* 0x0000002b2c06723e */ /* 0x000fc800000000ff */
[----:B------:R-:W-:-:S05]  /*9b80*/  F2FP.PACK_AB R7, R7, R42 ;  /* 0x0000002a0707723e */ /* 0x000fca00000000ff */
[----:B------:R1:W-:Y:S02]  /*9b90*/  STS.128 [R18+0x2000], R4 ;  /* 0x0020000412007388 */ /* 0x0003e40000000c00 */
.L_x_855:
[----:B------:R-:W-:Y:S05]  /*9ba0*/  BSYNC B0 ;  /* 0x0000000000007941 */ /* 0x000fea0003800000 */
.L_x_854:
[----:B-1----:R-:W-:Y:S01]  /*9bb0*/  IADD3 R4, R17, 0x10, RZ ;  /* 0x0000001011047810 */ /* 0x002fe20007ffe0ff */
[----:B------:R-:W-:Y:S03]  /*9bc0*/  BSSY B0, `(.L_x_856) ;  /* 0x0000029000007945 */ /* 0x000fe60003800000 */
[----:B------:R-:W-:-:S13]  /*9bd0*/  ISETP.GE.AND P0, PT, R4, c[0x0][0x27c], PT ;  /* 0x00009f0004007a0c */ /* 0x000fda0003f06270 */
[----:B------:R-:W-:Y:S05]  /*9be0*/  @P0 BRA `(.L_x_857) ;  /* 0x0000026000000947 */ /* 0x000fea0003800000 */
[----:B------:R-:W1:Y:S01]  /*9bf0*/  LDS.128 R4, [R8+0x2000] ;  /* 0x0020000008047984 */ /* 0x000e620000000c00 */
[----:B------:R-:W-:Y:S02]  /*9c00*/  HADD2.F32 R15, -RZ, R33.H1_H1 ;  /* 0x30000021ff0f7230 */ /* 0x000fe40000004100 */
[--C-:B------:R-:W-:Y:S02]  /*9c10*/  HADD2.F32 R43, -RZ, R31.reuse.H1_H1 ;  /* 0x3000001fff2b7230 */ /* 0x100fe40000004100 */
        /* <DEDUP_REMOVED lines=12> */
[-C--:B------:R-:W-:Y:S01]  /*9ce0*/  FMUL.FTZ R15, R43, R35.reuse ;  /* 0x000000232b0f7220 */ /* 0x080fe20000410000 */
[----:B------:R-:W-:Y:S01]  /*9cf0*/  HADD2.F32 R39, -RZ, R6.H1_H1 ;  /* 0x30000006ff277230 */ /* 0x000fe20000004100 */
[----:B------:R-:W-:Y:S01]  /*9d00*/  FFMA.FTZ R46, R45, R42, -R46 ;  /* 0x0000002a2d2e7223 */ /* 0x000fe2000001082e */
[--C-:B------:R-:W-:Y:S01]  /*9d10*/  HADD2.F32 R6, -RZ, R7.reuse.H0_H0 ;  /* 0x20000007ff067230 */ /* 0x100fe20000004100 */
[-C--:B------:R-:W-:Y:S01]  /*9d20*/  FMUL.FTZ R42, R43, R4.reuse ;  /* 0x000000042b2a7220 */ /* 0x080fe20000410000 */
[----:B------:R-:W-:Y:S01]  /*9d30*/  HADD2.F32 R7, -RZ, R7.H1_H1 ;  /* 0x30000007ff077230 */ /* 0x000fe20000004100 */
[C---:B------:R-:W-:Y:S01]  /*9d40*/  FFMA.FTZ R15, R47.reuse, R4, -R15 ;  /* 0x000000042f0f7223 */ /* 0x040fe2000001080f */
[----:B------:R-:W-:Y:S01]  /*9d50*/  HADD2.F32 R4, -RZ, R33.H0_H0 ;  /* 0x20000021ff047230 */ /* 0x000fe20000004100 */
[----:B------:R-:W-:-:S02]  /*9d60*/  FFMA.FTZ R42, R47, R35, R42 ;  /* 0x000000232f2a7223 */ /* 0x000fc4000001002a */
[C---:B------:R-:W-:Y:S02]  /*9d70*/  FMUL.FTZ R35, R31.reuse, R7 ;  /* 0x000000071f237220 */ /* 0x040fe40000410000 */
[C---:B------:R-:W-:Y:S02]  /*9d80*/  FMUL.FTZ R33, R4.reuse, R39 ;  /* 0x0000002704217220 */ /* 0x040fe40000410000 */
[-C--:B------:R-:W-:Y:S02]  /*9d90*/  FMUL.FTZ R4, R4, R5.reuse ;  /* 0x0000000504047220 */ /* 0x080fe40000410000 */
[-C--:B------:R-:W-:Y:S02]  /*9da0*/  FMUL.FTZ R31, R31, R6.reuse ;  /* 0x000000061f1f7220 */ /* 0x080fe40000410000 */
[----:B------:R-:W-:Y:S01]  /*9db0*/  FFMA.FTZ R33, R34, R5, -R33 ;  /* 0x0000000522217223 */ /* 0x000fe20000010821 */
[----:B------:R-:W-:Y:S01]  /*9dc0*/  F2FP.PACK_AB R5, R42, R15 ;  /* 0x0000000f2a05723e */ /* 0x000fe200000000ff */
[----:B------:R-:W-:-:S02]  /*9dd0*/  FFMA.FTZ R35, R32, R6, -R35 ;  /* 0x0000000620237223 */ /* 0x000fc40000010823 */
[----:B------:R-:W-:Y:S02]  /*9de0*/  FFMA.FTZ R45, R45, R44, R48 ;  /* 0x0000002c2d2d7223 */ /* 0x000fe40000010030 */
[----:B------:R-:W-:Y:S02]  /*9df0*/  FFMA.FTZ R34, R34, R39, R4 ;  /* 0x0000002722227223 */ /* 0x000fe40000010004 */
[----:B------:R-:W-:Y:S01]  /*9e00*/  FFMA.FTZ R32, R32, R7, R31 ;  /* 0x0000000720207223 */ /* 0x000fe2000001001f */
[----:B------:R-:W-:Y:S02]  /*9e10*/  F2FP.PACK_AB R4, R45, R46 ;  /* 0x0000002e2d04723e */ /* 0x000fe400000000ff */
[----:B------:R-:W-:Y:S02]  /*9e20*/  F2FP.PACK_AB R6, R34, R33 ;  /* 0x000000212206723e */ /* 0x000fe400000000ff */
[----:B------:R-:W-:-:S05]  /*9e30*/  F2FP.PACK_AB R7, R32, R35 ;  /* 0x000000232007723e */ /* 0x000fca00000000ff */
[----:B------:R1:W-:Y:S02]  /*9e40*/  STS.128 [R8+0x2000], R4 ;  /* 0x0020000408007388 */ /* 0x0003e40000000c00 */
.L_x_857:
[----:B------:R-:W-:Y:S05]  /*9e50*/  BSYNC B0 ;  /* 0x0000000000007941 */ /* 0x000fea0003800000 */
.L_x_856:
        /* <DEDUP_REMOVED lines=42> */
.L_x_859:
[----:B------:R-:W-:Y:S05]  /*a100*/  BSYNC B0 ;  /* 0x0000000000007941 */ /* 0x000fea0003800000 */
.L_x_858:
        /* <DEDUP_REMOVED lines=8> */
[----:B------:R-:W-:Y:S02]  /*a190*/  HADD2.F32 R23, -RZ, R23.H0_H0 ;  /* 0x20000017ff177230 */ /* 0x000fe40000004100 */
[--C-:B------:R-:W-:Y:S02]  /*a1a0*/  HADD2.F32 R33, -RZ, R26.reuse.H1_H1 ;  /* 0x3000001aff217230 */ /* 0x100fe40000004100 */
        /* <DEDUP_REMOVED lines=16> */
[----:B------:R-:W-:Y:S01]  /*a2b0*/  HADD2.F32 R4, -RZ, R25.H0_H0 ;  /* 0x20000019ff047230 */ /* 0x000fe20000004100 */
[----:B------:R-:W-:-:S02]  /*a2c0*/  FFMA.FTZ R32, R33, R28, -R32 ;  /* 0x0000001c21207223 */ /* 0x000fc40000010820 */
        /* <DEDUP_REMOVED lines=14> */
.L_x_861:
[----:B------:R-:W-:Y:S05]  /*a3b0*/  BSYNC B0 ;  /* 0x0000000000007941 */ /* 0x000fea0003800000 */
.L_x_860:
        /* <DEDUP_REMOVED lines=42> */
.L_x_863:
[----:B------:R-:W-:Y:S05]  /*a660*/  BSYNC B0 ;  /* 0x0000000000007941 */ /* 0x000fea0003800000 */
.L_x_862:
[----:B------:R-:W-:-:S04]  /*a670*/  IADD3 R17, R17, 0x50, RZ ;  /* 0x0000005011117810 */ /* 0x000fc80007ffe0ff */
[----:B------:R-:W-:-:S13]  /*a680*/  ISETP.GE.AND P0, PT, R17, c[0x0][0x27c], PT ;  /* 0x00009f0011007a0c */ /* 0x000fda0003f06270 */
[----:B------:R-:W-:Y:S05]  /*a690*/  @P0 BRA `(.L_x_853) ;  /* 0x0000324000000947 */ /* 0x000fea0003800000 */
[----:B-1----:R-:W1:Y:S01]  /*a6a0*/  LDS.128 R4, [R8+0xa000] ;  /* 0x00a0000008047984 */ /* 0x002e620000000c00 */
        /* <DEDUP_REMOVED lines=36> */
[----:B------:R1:W-:Y:S01]  /*a8f0*/  STS.128 [R8+0xa000], R4 ;  /* 0x00a0000408007388 */ /* 0x0003e20000000c00 */
[----:B------:R-:W-:Y:S05]  /*a900*/  BRA `(.L_x_853) ;  /* 0x00002fd000007947 */ /* 0x000fea0003800000 */
.L_x_838:
[----:B------:R-:W-:Y:S01]  /*a910*/  ISETP.GE.AND P0, PT, R26, R65, PT ;  /* 0x000000411a00720c */ /* 0x000fe20003f06270 */
[----:B------:R-:W-:Y:S01]  /*a920*/  BSSY B0, `(.L_x_864) ;  /* 0x0000035000007945 */ /* 0x000fe20003800000 */
[----:B------:R-:W-:Y:S01]  /*a930*/  IMAD.MOV.U32 R42, RZ, RZ, R18 ;  /* 0x000000ffff2a7224 */ /* 0x000fe200078e0012 */
[----:B------:R-:W-:Y:S01]  /*a940*/  MOV R44, R34 ;  /* 0x00000022002c7202 */ /* 0x000fe20000000f00 */
[----:B------:R-:W-:Y:S01]  /*a950*/  IMAD.MOV.U32 R43, RZ, RZ, R19 ;  /* 0x000000ffff2b7224 */ /* 0x000fe200078e0013 */
[----:B------:R-:W-:Y:S01]  /*a960*/  MOV R45, R35 ;  /* 0x00000023002d7202 */ /* 0x000fe20000000f00 */
        /* <DEDUP_REMOVED lines=18> */
[----:B------:R-:W-:-:S08]  /*aa90*/  IADD3 R5, R24, 0x20, RZ ;  /* 0x0000002018057810 */ /* 0x000fd00007ffe0ff */
[----:B------:R-:W-:-:S04]  /*aaa0*/  @!P0 IMAD.WIDE R18, R24, 0x2, R42 ;  /* 0x0000000218128825 */ /* 0x000fc800078e022a */
[----:B------:R-:W-:Y:S01]  /*aab0*/  @!P0 IMAD.WIDE R26, R24, 0x2, R44 ;  /* 0x00000002181a8825 */ /* 0x000fe200078e022c */
[----:B------:R1:W5:Y:S04]  /*aac0*/  @!P0 LD.E.128 R32, [R18.64] ;  /* 0x0000000612208980 */ /* 0x000368000c101d00 */
[----:B------:R2:W5:Y:S01]  /*aad0*/  @!P0 LD.E.128 R8, [R26.64] ;  /* 0x000000061a088980 */ /* 0x000562000c101d00 */
[----:B------:R-:W-:Y:S01]  /*aae0*/  ISETP.GE.AND P0, PT, R5, c[0x0][0x27c], PT ;  /* 0x00009f0005007a0c */ /* 0x000fe20003f06270 */
[----:B------:R-:W-:Y:S01]  /*aaf0*/  CS2R R22, SRZ ;  /* 0x0000000000167805 */ /* 0x000fe2000001ff00 */
[----:B------:R-:W-:Y:S01]  /*ab00*/  CS2R R20, SRZ ;  /* 0x0000000000147805 */ /* 0x000fe2000001ff00 */
[----:B------:R-:W-:-:S10]  /*ab10*/  CS2R R6, SRZ ;  /* 0x0000000000067805 */ /* 0x000fd4000001ff00 */
[----:B------:R-:W-:-:S04]  /*ab20*/  @!P0 SHF.R.S32.HI R4, RZ, 0x1f, R5 ;  /* 0x0000001fff048819 */ /* 0x000fc80000011405 */
[----:B------:R-:W-:-:S04]  /*ab30*/  @!P0 LEA.HI R4, R4, R5, RZ, 0x3 ;  /* 0x0000000504048211 */ /* 0x000fc800078f18ff */
[----:B------:R-:W-:Y:S02]  /*ab40*/  @!P0 LOP3.LUT R16, R4, 0xfffffff8, RZ, 0xc0, !PT ;  /* 0xfffffff804108812 */ /* 0x000fe400078ec0ff */
[----:B------:R-:W-:Y:S01]  /*ab50*/  CS2R R4, SRZ ;  /* 0x0000000000047805 */ /* 0x000fe2000001ff00 */
[----:B------:R-:W-:Y:S02]  /*ab60*/  IADD3 R17, R24, 0x40, RZ ;  /* 0x0000004018117810 */ /* 0x000fe40007ffe0ff */
[----:B-1----:R-:W-:-:S04]  /*ab70*/  @!P0 IMAD.WIDE R18, R16, 0x2, R42 ;  /* 0x0000000210128825 */ /* 0x002fc800078e022a */
[----:B--2---:R-:W-:Y:S01]  /*ab80*/  @!P0 IMAD.WIDE R26, R16, 0x2, R44 ;  /* 0x00000002101a8825 */ /* 0x004fe200078e022c */
[----:B------:R1:W5:Y:S04]  /*ab90*/  @!P0 LD.E.128 R20, [R18.64] ;  /* 0x0000000612148980 */ /* 0x000368000c101d00 */
[----:B------:R2:W5:Y:S01]  /*aba0*/  @!P0 LD.E.128 R4, [R26.64] ;  /* 0x000000061a048980 */ /* 0x000562000c101d00 */
[----:B------:R-:W-:Y:S01]  /*abb0*/  ISETP.GE.AND P0, PT, R17, c[0x0][0x27c], PT ;  /* 0x00009f0011007a0c */ /* 0x000fe20003f06270 */
[----:B------:R-:W-:Y:S01]  /*abc0*/  CS2R R30, SRZ ;  /* 0x00000000001e7805 */ /* 0x000fe2000001ff00 */
[----:B------:R-:W-:-:S11]  /*abd0*/  CS2R R28, SRZ ;  /* 0x00000000001c7805 */ /* 0x000fd6000001ff00 */
[----:B------:R-:W-:-:S04]  /*abe0*/  @!P0 SHF.R.S32.HI R16, RZ, 0x1f, R17 ;  /* 0x0000001fff108819 */ /* 0x000fc80000011411 */
[----:B------:R-:W-:Y:S01]  /*abf0*/  @!P0 LEA.HI R16, R16, R17, RZ, 0x3 ;  /* 0x0000001110108211 */ /* 0x000fe200078f18ff */
[----:B-1----:R-:W-:-:S03]  /*ac00*/  CS2R R18, SRZ ;  /* 0x0000000000127805 */ /* 0x002fc6000001ff00 */
[----:B------:R-:W-:-:S05]  /*ac10*/  @!P0 LOP3.LUT R16, R16, 0xfffffff8, RZ, 0xc0, !PT ;  /* 0xfffffff810108812 */ /* 0x000fca00078ec0ff */
[----:B------:R-:W-:-:S04]  /*ac20*/  @!P0 IMAD.WIDE R42, R16, 0x2, R42 ;  /* 0x00000002102a8825 */ /* 0x000fc800078e022a */
[----:B------:R-:W-:Y:S01]  /*ac30*/  @!P0 IMAD.WIDE R44, R16, 0x2, R44 ;  /* 0x00000002102c8825 */ /* 0x000fe200078e022c */
[----:B------:R2:W5:Y:S01]  /*ac40*/  @!P0 LD.E.128 R28, [R42.64] ;  /* 0x000000062a1c8980 */ /* 0x000562000c101d00 */
[----:B------:R-:W-:-:S06]  /*ac50*/  CS2R R16, SRZ ;  /* 0x0000000000107805 */ /* 0x000fcc000001ff00 */
[----:B------:R2:W5:Y:S02]  /*ac60*/  @!P0 LD.E.128 R16, [R44.64] ;  /* 0x000000062c108980 */ /* 0x000564000c101d00 */
.L_x_865:
[----:B------:R-:W-:Y:S05]  /*ac70*/  BSYNC B0 ;  /* 0x0000000000007941 */ /* 0x000fea0003800000 */
.L_x_864:
[----:B------:R-:W-:Y:S01]  /*ac80*/  IMAD R48, R84, -0x80, R65 ;  /* 0xffffff8054307824 */ /* 0x000fe200078e0241 */
[--C-:B-----5:R-:W-:Y:S01]  /*ac90*/  SHF.R.U64 R67, R32, 0x10, R33.reuse ;  /* 0x0000001020437819 */ /* 0x120fe20000001221 */
[--C-:B------:R-:W-:Y:S01]  /*aca0*/  IMAD.MOV.U32 R69, RZ, RZ, R33.reuse ;  /* 0x000000ffff457224 */ /* 0x100fe200078e0021 */
[----:B------:R-:W-:Y:S01]  /*acb0*/  SHF.R.U32.HI R39, RZ, 0x10, R33 ;  /* 0x00000010ff277819 */ /* 0x000fe20000011621 */
[----:B------:R-:W-:Y:S01]  /*acc0*/  IMAD.MOV.U32 R66, RZ, RZ, R34 ;  /* 0x000000ffff427224 */ /* 0x000fe200078e0022 */
[----:B------:R-:W-:Y:S01]  /*acd0*/  IMNMX R48, R48, 0x80, PT ;  /* 0x0000008030307817 */ /* 0x000fe20003800200 */
[----:B--2---:R-:W-:Y:S01]  /*ace0*/  IMAD.MOV.U32 R44, RZ, RZ, R32 ;  /* 0x000000ffff2c7224 */ /* 0x004fe200078e0020 */
[----:B------:R-:W-:Y:S01]  /*acf0*/  SHF.R.U64 R64, R34, 0x10, R35 ;  /* 0x0000001022407819 */ /* 0x000fe20000001223 */
[----:B------:R-:W-:Y:S01]  /*ad00*/  IMAD.MOV.U32 R62, RZ, RZ, R20 ;  /* 0x000000ffff3e7224 */ /* 0x000fe200078e0014 */
[----:B------:R-:W-:Y:S01]  /*ad10*/  ISETP.GE.AND P0, PT, R15, R48, PT ;  /* 0x000000300f00720c */ /* 0x000fe20003f06270 */
[----:B------:R-:W-:Y:S01]  /*ad20*/  IMAD.MOV.U32 R57, RZ, RZ, R29 ;  /* 0x000000ffff397224 */ /* 0x000fe200078e001d */
[----:B------:R-:W-:Y:S01]  /*ad30*/  SHF.R.U64 R61, R20, 0x10, R21 ;  /* 0x00000010143d7819 */ /* 0x000fe20000001215 */
[----:B------:R-:W-:Y:S01]  /*ad40*/  IMAD.MOV.U32 R54, RZ, RZ, R30 ;  /* 0x000000ffff367224 */ /* 0x000fe200078e001e */
[----:B------:R-:W-:Y:S01]  /*ad50*/  SHF.R.U64 R56, R28, 0x10, R29 ;  /* 0x000000101c387819 */ /* 0x000fe2000000121d */
[----:B------:R-:W-:Y:S01]  /*ad60*/  IMAD.MOV.U32 R51, RZ, RZ, R9 ;  /* 0x000000ffff337224 */ /* 0x000fe200078e0009 */
[----:B------:R-:W-:Y:S01]  /*ad70*/  SHF.R.U32.HI R55, RZ, 0x10, R29 ;  /* 0x00000010ff377819 */ /* 0x000fe2000001161d */
        /* <DEDUP_REMOVED lines=32> */
[--C-:B------:R-:W-:Y:S01]  /*af80*/  IMAD.MOV.U32 R21, RZ, RZ, R19.reuse ;  /* 0x000000ffff157224 */ /* 0x100fe200078e0013 */
[----:B------:R-:W-:Y:S01]  /*af90*/  SHF.R.U64 R4, R18, 0x10, R19 ;  /* 0x0000001012047819 */ /* 0x000fe20000001213 */
[----:B------:R-:W-:-:S04]  /*afa0*/  DEPBAR.LE SB0, 0x3 ;  /* 0x000080c00000791a */ /* 0x000fc80000000000 */
[----:B------:R-:W-:Y:S01]  /*afb0*/  SHF.R.U32.HI R16, RZ, 0x10, R19 ;  /* 0x00000010ff107819 */ /* 0x000fe20000011613 */
[----:B------:R-:W-:Y:S01]  /*afc0*/  BSSY B1, `(.L_x_866) ;  /* 0x0000151000017945 */ /* 0x000fe20003800000 */
        /* <DEDUP_REMOVED lines=34> */
[----:B------:R-:W-:Y:S01]  /*b1f0*/  HADD2.F32 R64, -RZ, R34.H1_H1 ;  /* 0x30000022ff407230 */ /* 0x000fe20000004100 */
[----:B------:R-:W-:Y:S01]  /*b200*/  LOP3.LUT R9, R9, 0x1c0, RZ, 0xc0, !PT ;  /* 0x000001c009097812 */ /* 0x000fe200078ec0ff */
[----:B------:R-:W-:Y:S01]  /*b210*/  HADD2.F32 R61, -RZ, R42.H0_H0 ;  /* 0x2000002aff3d7230 */ /* 0x000fe20000004100 */
[----:B------:R-:W-:Y:S01]  /*b220*/  SHF.R.S32.HI R5, RZ, 0x1f, R8 ;  /* 0x0000001fff057819 */ /* 0x000fe20000011408 */
[--C-:B------:R-:W-:Y:S01]  /*b230*/  HADD2.F32 R72, -RZ, R39.reuse.H1_H1 ;  /* 0x30000027ff487230 */ /* 0x100fe20000004100 */
[----:B------:R-:W-:Y:S01]  /*b240*/  SHF.L.U32 R4, R8, 0x3, RZ ;  /* 0x0000000308047819 */ /* 0x000fe200000006ff */
[----:B------:R-:W-:Y:S01]  /*b250*/  HADD2.F32 R71, -RZ, R44.H0_H0 ;  /* 0x2000002cff477230 */ /* 0x000fe20000004100 */
[----:B------:R-:W-:Y:S01]  /*b260*/  LEA.HI R5, R5, R8, RZ, 0x3 ;  /* 0x0000000805057211 */ /* 0x000fe200078f18ff */
[----:B------:R-:W-:Y:S01]  /*b270*/  HADD2.F32 R60, -RZ, R34.H0_H0 ;  /* 0x20000022ff3c7230 */ /* 0x000fe20000004100 */
[----:B------:R-:W-:Y:S01]  /*b280*/  SHF.L.U32 R6, R12, 0x9, RZ ;  /* 0x000000090c067819 */ /* 0x000fe200000006ff */
[----:B------:R-:W-:Y:S01]  /*b290*/  HADD2.F32 R70, -RZ, R39.H0_H0 ;  /* 0x20000027ff467230 */ /* 0x000fe20000004100 */
[C---:B------:R-:W-:Y:S01]  /*b2a0*/  LOP3.LUT R49, R9.reuse, 0x38, R24, 0xf8, !PT ;  /* 0x0000003809317812 */ /* 0x040fe200078ef818 */
[----:B------:R-:W-:Y:S01]  /*b2b0*/  HADD2.F32 R69, -RZ, R45.H1_H1 ;  /* 0x3000002dff457230 */ /* 0x000fe20000004100 */
[----:B------:R-:W-:Y:S01]  /*b2c0*/  SHF.R.U32.HI R7, RZ, 0x3, R9 ;  /* 0x00000003ff077819 */ /* 0x000fe20000011609 */
[----:B------:R-:W-:Y:S01]  /*b2d0*/  HADD2.F32 R59, -RZ, R33.H1_H1 ;  /* 0x30000021ff3b7230 */ /* 0x000fe20000004100 */
[----:B------:R-:W-:Y:S01]  /*b2e0*/  LOP3.LUT R4, R9, 0x38, R4, 0xf8, !PT ;  /* 0x0000003809047812 */ /* 0x000fe200078ef804 */
[----:B------:R-:W-:Y:S01]  /*b2f0*/  HADD2.F32 R68, -RZ, R35.H1_H1 ;  /* 0x30000023ff447230 */ /* 0x000fe20000004100 */
[----:B------:R-:W-:Y:S01]  /*b300*/  SHF.L.U32 R5, R5, 0xa, RZ ;  /* 0x0000000a05057819 */ /* 0x000fe200000006ff */
[----:B------:R-:W-:Y:S01]  /*b310*/  HADD2.F32 R57, -RZ, R43.H0_H0 ;  /* 0x2000002bff397230 */ /* 0x000fe20000004100 */
[----:B------:R-:W-:Y:S01]  /*b320*/  LOP3.LUT R49, R6, R49, R7, 0xf6, !PT ;  /* 0x0000003106317212 */ /* 0x000fe200078ef607 */
[----:B------:R-:W-:Y:S01]  /*b330*/  HADD2.F32 R66, -RZ, R35.H0_H0 ;  /* 0x20000023ff427230 */ /* 0x000fe20000004100 */
[----:B------:R-:W-:-:S02]  /*b340*/  LOP3.LUT R4, R4, R7, RZ, 0x3c, !PT ;  /* 0x0000000704047212 */ /* 0x000fc400078e3cff */
        /* <DEDUP_REMOVED lines=9> */
[-C--:B------:R-:W-:Y:S01]  /*b3e0*/  FMUL.FTZ R63, R50, R65.reuse ;  /* 0x00000041323f7220 */ /* 0x080fe20000410000 */
[--C-:B--2---:R-:W-:Y:S01]  /*b3f0*/  HADD2.F32 R58, -RZ, R4.reuse.H0_H0 ;  /* 0x20000004ff3a7230 */ /* 0x104fe20000004100 */
[-C--:B------:R-:W-:Y:S01]  /*b400*/  FMUL.FTZ R62, R51, R64.reuse ;  /* 0x00000040333e7220 */ /* 0x080fe20000410000 */
[----:B------:R-:W-:Y:S02]  /*b410*/  HADD2.F32 R55, -RZ, R4.H1_H1 ;  /* 0x30000004ff377230 */ /* 0x000fe40000004100 */
[----:B------:R-:W-:Y:S01]  /*b420*/  HADD2.F32 R56, -RZ, R5.H0_H0 ;  /* 0x20000005ff387230 */ /* 0x000fe20000004100 */
[C---:B------:R-:W-:Y:S01]  /*b430*/  FMUL.FTZ R65, R58.reuse, R65 ;  /* 0x000000413a417220 */ /* 0x040fe20000410000 */
[----:B------:R-:W-:Y:S01]  /*b440*/  HADD2.F32 R53, -RZ, R9.H1_H1 ;  /* 0x30000009ff357230 */ /* 0x000fe20000004100 */
[----:B------:R-:W-:Y:S01]  /*b450*/  FFMA.FTZ R63, R58, R73, R63 ;  /* 0x000000493a3f7223 */ /* 0x000fe2000001003f */
[--C-:B------:R-:W-:Y:S01]  /*b460*/  HADD2.F32 R4, -RZ, R6.reuse.H0_H0 ;  /* 0x20000006ff047230 */ /* 0x100fe20000004100 */
[C---:B------:R-:W-:Y:S01]  /*b470*/  FMUL.FTZ R64, R55.reuse, R64 ;  /* 0x0000004037407220 */ /* 0x040fe20000410000 */
[----:B------:R-:W-:Y:S01]  /*b480*/  HADD2.F32 R67, -RZ, R6.H1_H1 ;  /* 0x30000006ff437230 */ /* 0x000fe20000004100 */
[-C--:B------:R-:W-:Y:S01]  /*b490*/  FMUL.FTZ R6, R8, R61.reuse ;  /* 0x0000003d08067220 */ /* 0x080fe20000410000 */
[--C-:B------:R-:W-:Y:S01]  /*b4a0*/  HADD2.F32 R9, -RZ, R10.reuse.H0_H0 ;  /* 0x2000000aff097230 */ /* 0x100fe20000004100 */
[C---:B------:R-:W-:Y:S01]  /*b4b0*/  FMUL.FTZ R61, R56.reuse, R61 ;  /* 0x0000003d383d7220 */ /* 0x040fe20000410000 */
[----:B------:R-:W-:Y:S01]  /*b4c0*/  HADD2.F32 R58, -RZ, R43.H1_H1 ;  /* 0x3000002bff3a7230 */ /* 0x000fe20000004100 */
[----:B------:R-:W-:Y:S01]  /*b4d0*/  FFMA.FTZ R62, R55, R72, R62 ;  /* 0x00000048373e7223 */ /* 0x000fe2000001003e */
[----:B------:R-:W-:Y:S01]  /*b4e0*/  HADD2.F32 R5, -RZ, R5.H1_H1 ;  /* 0x30000005ff057230 */ /* 0x000fe20000004100 */
[----:B------:R-:W-:Y:S01]  /*b4f0*/  FFMA.FTZ R56, R56, R71, R6 ;  /* 0x0000004738387223 */ /* 0x000fe20000010006 */
[----:B------:R-:W-:Y:S01]  /*b500*/  HADD2.F32 R54, -RZ, R10.H1_H1 ;  /* 0x3000000aff367230 */ /* 0x000fe20000004100 */
[----:B------:R-:W-:Y:S01]  /*b510*/  FMUL.FTZ R6, R53, R60 ;  /* 0x0000003c35067220 */ /* 0x000fe20000410000 */
[--C-:B------:R-:W-:Y:S01]  /*b520*/  HADD2.F32 R10, -RZ, R11.reuse.H0_H0 ;  /* 0x2000000bff0a7230 */ /* 0x100fe20000004100 */
[----:B------:R-:W-:Y:S01]  /*b530*/  FMUL.FTZ R55, R9, R58 ;  /* 0x0000003a09377220 */ /* 0x000fe20000410000 */
[----:B------:R-:W-:Y:S01]  /*b540*/  HADD2.F32 R11, -RZ, R11.H1_H1 ;  /* 0x3000000bff0b7230 */ /* 0x000fe20000004100 */
[C---:B------:R-:W-:Y:S01]  /*b550*/  FMUL.FTZ R60, R5.reuse, R60 ;  /* 0x0000003c053c7220 */ /* 0x040fe20000410000 */
[--C-:B------:R-:W-:Y:S01]  /*b560*/  HADD2.F32 R52, -RZ, R7.reuse.H0_H0 ;  /* 0x20000007ff347230 */ /* 0x100fe20000004100 */
[----:B------:R-:W-:Y:S01]  /*b570*/  FFMA.FTZ R5, R5, R70, R6 ;  /* 0x0000004605057223 */ /* 0x000fe20000010006 */
[----:B------:R-:W-:Y:S01]  /*b580*/  HADD2.F32 R74, -RZ, R7.H1_H1 ;  /* 0x30000007ff4a7230 */ /* 0x000fe20000004100 */
[----:B------:R-:W-:-:S02]  /*b590*/  FMUL.FTZ R58, R4, R58 ;  /* 0x0000003a043a7220 */ /* 0x000fc40000410000 */
[----:B------:R-:W-:Y:S01]  /*b5a0*/  FFMA.FTZ R55, R4, R69, R55 ;  /* 0x0000004504377223 */ /* 0x000fe20000010037 */
[----:B------:R-:W-:Y:S01]  /*b5b0*/  HADD2.F32 R4, -RZ, R33.H0_H0 ;  /* 0x20000021ff047230 */ /* 0x000fe20000004100 */
[-C--:B------:R-:W-:Y:S01]  /*b5c0*/  FMUL.FTZ R6, R54, R59.reuse ;  /* 0x0000003b36067220 */ /* 0x080fe20000410000 */
[----:B------:R-:W-:Y:S01]  /*b5d0*/  F2FP.PACK_AB R5, R5, R56 ;  /* 0x000000380505723e */ /* 0x000fe200000000ff */
[C---:B------:R-:W-:Y:S02]  /*b5e0*/  FMUL.FTZ R59, R67.reuse, R59 ;  /* 0x0000003b433b7220 */ /* 0x040fe40000410000 */
[----:B------:R-:W-:Y:S01]  /*b5f0*/  FFMA.FTZ R6, R67, R68, R6 ;  /* 0x0000004443067223 */ /* 0x000fe20000010006 */
[----:B------:R-:W-:Y:S01]  /*b600*/  HADD2.F32 R67, -RZ, R45.H0_H0 ;  /* 0x2000002dff437230 */ /* 0x000fe20000004100 */
[----:B------:R-:W-:Y:S02]  /*b610*/  FMUL.FTZ R75, R10, R57 ;  /* 0x000000390a4b7220 */ /* 0x000fe40000410000 */
        /* <DEDUP_REMOVED lines=13> */
[-C--:B------:R-:W-:Y:S02]  /*b6f0*/  FFMA.FTZ R57, R10, R67.reuse, -R57 ;  /* 0x000000430a397223 */ /* 0x080fe40000010839 */
        /* <DEDUP_REMOVED lines=8> */
.L_x_869:
[----:B------:R-:W-:Y:S05]  /*b780*/  BSYNC B0 ;  /* 0x0000000000007941 */ /* 0x000fea0003800000 */
.L_x_868:
        /* <DEDUP_REMOVED lines=8> */
[CC--:B------:R-:W-:Y:S01]  /*b810*/  LEA.HI R6, R7.reuse, R8.reuse, RZ, 0x3 ;  /* 0x0000000807067211 */ /* 0x0c0fe200078f18ff */
[----:B------:R-:W-:Y:S01]  /*b820*/  HADD2.F32 R64, -RZ, R26.H1_H1 ;  /* 0x3000001aff407230 */ /* 0x000fe20000004100 */
[----:B------:R-:W-:Y:S01]  /*b830*/  LEA.HI R7, R7, R8, RZ, 0x6 ;  /* 0x0000000807077211 */ /* 0x000fe200078f30ff */
[----:B------:R-:W-:Y:S01]  /*b840*/  HADD2.F32 R61, -RZ, R29.H0_H0 ;  /* 0x2000001dff3d7230 */ /* 0x000fe20000004100 */
[----:B------:R-:W-:Y:S01]  /*b850*/  SHF.R.S32.HI R9, RZ, 0x3, R6 ;  /* 0x00000003ff097819 */ /* 0x000fe20000011406 */
[----:B------:R-:W-:Y:S01]  /*b860*/  HADD2.F32 R72, -RZ, R28.H1_H1 ;  /* 0x3000001cff487230 */ /* 0x000fe20000004100 */
[----:B------:R-:W-:Y:S01]  /*b870*/  SHF.L.U32 R5, R15, 0x6, RZ ;  /* 0x000000060f057819 */ /* 0x000fe200000006ff */
[----:B------:R-:W-:Y:S01]  /*b880*/  HADD2.F32 R71, -RZ, R31.H0_H0 ;  /* 0x2000001fff477230 */ /* 0x000fe20000004100 */
[----:B------:R-:W-:Y:S01]  /*b890*/  LEA.HI R4, R4, R9, RZ, 0x1d ;  /* 0x0000000904047211 */ /* 0x000fe200078fe8ff */
[----:B------:R-:W-:Y:S01]  /*b8a0*/  HADD2.F32 R60, -RZ, R26.H0_H0 ;  /* 0x2000001aff3c7230 */ /* 0x000fe20000004100 */
[----:B------:R-:W-:Y:S01]  /*b8b0*/  SHF.L.U32 R7, R7, 0x7, RZ ;  /* 0x0000000707077819 */ /* 0x000fe200000006ff */
[----:B------:R-:W-:Y:S01]  /*b8c0*/  HADD2.F32 R70, -RZ, R28.H0_H0 ;  /* 0x2000001cff467230 */ /* 0x000fe20000004100 */
[----:B------:R-:W-:Y:S01]  /*b8d0*/  SHF.R.S32.HI R9, RZ, 0x1f, R4 ;  /* 0x0000001fff097819 */ /* 0x000fe20000011404 */
[----:B------:R-:W-:Y:S01]  /*b8e0*/  HADD2.F32 R69, -RZ, R32.H1_H1 ;  /* 0x30000020ff457230 */ /* 0x000fe20000004100 */
[----:B------:R-:W-:Y:S01]  /*b8f0*/  LOP3.LUT R5, R5, 0x1c0, RZ, 0xc0, !PT ;  /* 0x000001c005057812 */ /* 0x000fe200078ec0ff */
[----:B------:R-:W-:Y:S01]  /*b900*/  HADD2.F32 R59, -RZ, R25.H1_H1 ;  /* 0x30000019ff3b7230 */ /* 0x000fe20000004100 */
[----:B------:R-:W-:Y:S01]  /*b910*/  LEA.HI R9, R9, R4, RZ, 0x3 ;  /* 0x0000000409097211 */ /* 0x000fe200078f18ff */
[--C-:B------:R-:W-:Y:S01]  /*b920*/  HADD2.F32 R68, -RZ, R27.reuse.H1_H1 ;  /* 0x3000001bff447230 */ /* 0x100fe20000004100 */
[----:B------:R-:W-:Y:S01]  /*b930*/  LOP3.LUT R7, R7, 0x7fffe000, RZ, 0xc0, !PT ;  /* 0x7fffe00007077812 */ /* 0x000fe200078ec0ff */
[----:B------:R-:W-:Y:S01]  /*b940*/  HADD2.F32 R57, -RZ, R30.H0_H0 ;  /* 0x2000001eff397230 */ /* 0x000fe20000004100 */
[----:B------:R-:W-:Y:S01]  /*b950*/  LOP3.LUT R11, R5, 0x38, R6, 0xf8, !PT ;  /* 0x00000038050b7812 */ /* 0x000fe200078ef806 */
[----:B------:R-:W-:Y:S01]  /*b960*/  HADD2.F32 R66, -RZ, R27.H0_H0 ;  /* 0x2000001bff427230 */ /* 0x000fe20000004100 */
[----:B------:R-:W-:-:S02]  /*b970*/  SHF.L.U32 R4, R4, 0x3, RZ ;  /* 0x0000000304047819 */ /* 0x000fc400000006ff */
[----:B------:R-:W-:Y:S02]  /*b980*/  SHF.R.U32.HI R6, RZ, 0x3, R5 ;  /* 0x00000003ff067819 */ /* 0x000fe40000011605 */
[----:B------:R-:W-:Y:S02]  /*b990*/  SHF.L.U32 R9, R9, 0xa, RZ ;  /* 0x0000000a09097819 */ /* 0x000fe400000006ff */
[----:B------:R-:W-:Y:S02]  /*b9a0*/  LEA R8, R12, R7, 0x9 ;  /* 0x000000070c087211 */ /* 0x000fe400078e48ff */
[----:B------:R-:W-:Y:S02]  /*b9b0*/  LOP3.LUT R7, R5, 0x38, R4, 0xf8, !PT ;  /* 0x0000003805077812 */ /* 0x000fe400078ef804 */
[----:B------:R-:W-:Y:S02]  /*b9c0*/  LOP3.LUT R11, R11, R6, RZ, 0x3c, !PT ;  /* 0x000000060b0b7212 */ /* 0x000fe400078e3cff */
[----:B------:R-:W-:-:S02]  /*b9d0*/  LOP3.LUT R5, R9, 0x7fffe000, RZ, 0xc0, !PT ;  /* 0x7fffe00009057812 */ /* 0x000fc400078ec0ff */
[----:B------:R-:W-:Y:S02]  /*b9e0*/  IADD3 R8, R8, R11, RZ ;  /* 0x0000000b08087210 */ /* 0x000fe40007ffe0ff */
[----:B------:R-:W-:Y:S02]  /*b9f0*/  LOP3.LUT R4, R7, R6, RZ, 0x3c, !PT ;  /* 0x0000000607047212 */ /* 0x000fe400078e3cff */
[----:B------:R-:W-:Y:S02]  /*ba00*/  LEA R5, R12, R5, 0x9 ;  /* 0x000000050c057211 */ /* 0x000fe400078e48ff */
[----:B------:R-:W-:Y:S02]  /*ba10*/  SHF.L.U32 R49, R8, 0x1, RZ ;  /* 0x0000000108317819 */ /* 0x000fe400000006ff */
[----:B------:R-:W-:-:S03]  /*ba20*/  IADD3 R4, R5, R4, RZ ;  /* 0x0000000405047210 */ /* 0x000fc60007ffe0ff */
        /* <DEDUP_REMOVED lines=18> */
[----:B------:R-:W-:Y:S01]  /*bb50*/  HADD2.F32 R9, -RZ, R10.H0_H0 ;  /* 0x2000000aff097230 */ /* 0x000fe20000004100 */
        /* <DEDUP_REMOVED lines=45> */
.L_x_871:
[----:B------:R-:W-:Y:S05]  /*be30*/  BSYNC B0 ;  /* 0x0000000000007941 */ /* 0x000fea0003800000 */
.L_x_870:
[----:B-1----:R-:W-:-:S04]  /*be40*/  IADD3 R8, R24, 0x40, RZ ;  /* 0x0000004018087810 */ /* 0x002fc80007ffe0ff */
        /* <DEDUP_REMOVED lines=104> */
.L_x_867:
[----:B------:R-:W-:Y:S05]  /*c4d0*/  BSYNC B1 ;  /* 0x0000000000017941 */ /* 0x000fea0003800000 */
.L_x_866:
        /* <DEDUP_REMOVED lines=9> */
[----:B------:R-:W-:Y:S01]  /*c570*/  HADD2.F32 R57, -RZ, R44.H1_H1 ;  /* 0x3000002cff397230 */ /* 0x000fe20000004100 */
[----:B------:R-:W-:Y:S01]  /*c580*/  LEA.HI R7, R7, R46, RZ, 0x1d ;  /* 0x0000002e07077211 */ /* 0x000fe200078fe8ff */
[----:B------:R-:W-:Y:S01]  /*c590*/  HADD2.F32 R58, -RZ, R34.H1_H1 ;  /* 0x30000022ff3a7230 */ /* 0x000fe20000004100 */
[----:B------:R-:W-:Y:S01]  /*c5a0*/  SHF.L.U32 R5, R15, 0x6, RZ ;  /* 0x000000060f057819 */ /* 0x000fe200000006ff */
[----:B------:R-:W-:Y:S01]  /*c5b0*/  HADD2.F32 R61, -RZ, R44.H0_H0 ;  /* 0x2000002cff3d7230 */ /* 0x000fe20000004100 */
[----:B------:R-:W-:Y:S01]  /*c5c0*/  LEA.HI R4, R4, R15, RZ, 0x3 ;  /* 0x0000000f04047211 */ /* 0x000fe200078f18ff */
[----:B------:R-:W-:Y:S01]  /*c5d0*/  HADD2.F32 R53, -RZ, R42.H1_H1 ;  /* 0x3000002aff357230 */ /* 0x000fe20000004100 */
[----:B------:R-:W-:Y:S01]  /*c5e0*/  SHF.R.S32.HI R6, RZ, 0x1f, R7 ;  /* 0x0000001fff067819 */ /* 0x000fe20000011407 */
[--C-:B------:R-:W-:Y:S01]  /*c5f0*/  HADD2.F32 R42, -RZ, R39.reuse.H1_H1 ;  /* 0x30000027ff2a7230 */ /* 0x100fe20000004100 */
[----:B------:R-:W-:Y:S01]  /*c600*/  LOP3.LUT R5, R5, 0x1c0, RZ, 0xc0, !PT ;  /* 0x000001c005057812 */ /* 0x000fe200078ec0ff */
[----:B------:R-:W-:Y:S01]  /*c610*/  HADD2.F32 R34, -RZ, R34.H0_H0 ;  /* 0x20000022ff227230 */ /* 0x000fe20000004100 */
[----:B------:R-:W-:Y:S01]  /*c620*/  SHF.L.U32 R4, R4, 0x6, RZ ;  /* 0x0000000604047819 */ /* 0x000fe200000006ff */
[----:B------:R-:W-:Y:S01]  /*c630*/  HADD2.F32 R39, -RZ, R39.H0_H0 ;  /* 0x20000027ff277230 */ /* 0x000fe20000004100 */
[----:B------:R-:W-:Y:S01]  /*c640*/  SHF.L.U32 R8, R7, 0x3, RZ ;  /* 0x0000000307087819 */ /* 0x000fe200000006ff */
[----:B------:R-:W-:Y:S01]  /*c650*/  HADD2.F32 R66, -RZ, R35.H0_H0 ;  /* 0x20000023ff427230 */ /* 0x000fe20000004100 */
[----:B------:R-:W-:-:S02]  /*c660*/  LEA.HI R6, R6, R7, RZ, 0x3 ;  /* 0x0000000706067211 */ /* 0x000fc400078f18ff */
[C---:B------:R-:W-:Y:S02]  /*c670*/  LOP3.LUT R10, R5.reuse, 0x38, R24, 0xf8, !PT ;  /* 0x00000038050a7812 */ /* 0x040fe400078ef818 */
[----:B------:R-:W-:Y:S02]  /*c680*/  SHF.R.U32.HI R9, RZ, 0x3, R5 ;  /* 0x00000003ff097819 */ /* 0x000fe40000011605 */
[----:B------:R-:W-:Y:S02]  /*c690*/  LOP3.LUT R4, R4, 0xfffffe00, RZ, 0xc0, !PT ;  /* 0xfffffe0004047812 */ /* 0x000fe400078ec0ff */
[----:B------:R-:W-:Y:S02]  /*c6a0*/  LOP3.LUT R8, R5, 0x38, R8, 0xf8, !PT ;  /* 0x0000003805087812 */ /* 0x000fe400078ef808 */
[----:B------:R-:W-:Y:S02]  /*c6b0*/  SHF.L.U32 R6, R6, 0xa, RZ ;  /* 0x0000000a06067819 */ /* 0x000fe400000006ff */
[----:B------:R-:W-:-:S02]  /*c6c0*/  LOP3.LUT R10, R4, R10, R9, 0xf6, !PT ;  /* 0x0000000a040a7212 */ /* 0x000fc400078ef609 */
        /* <DEDUP_REMOVED lines=28> */
[----:B------:R-:W-:Y:S01]  /*c890*/  FMUL.FTZ R62, R4, R9 ;  /* 0x00000009043e7220 */ /* 0x000fe20000410000 */
[----:B------:R-:W-:Y:S01]  /*c8a0*/  HADD2.F32 R51, -RZ, R10.H1_H1 ;  /* 0x3000000aff337230 */ /* 0x000fe20000004100 */
[C---:B------:R-:W-:Y:S01]  /*c8b0*/  FMUL.FTZ R64, R34.reuse, R50 ;  /* 0x0000003222407220 */ /* 0x040fe20000410000 */
        /* <DEDUP_REMOVED lines=17> */
[----:B------:R-:W-:Y:S01]  /*c9d0*/  FMUL.FTZ R33, R43, R10 ;  /* 0x0000000a2b217220 */ /* 0x000fe20000410000 */
[----:B------:R-:W-:Y:S01]  /*c9e0*/  HADD2.F32 R45, -RZ, R45.H0_H0 ;  /* 0x2000002dff2d7230 */ /* 0x000fe20000004100 */
[----:B------:R-:W-:-:S02]  /*c9f0*/  FMUL.FTZ R56, R64, R11 ;  /* 0x0000000b40387220 */ /* 0x000fc40000410000 */
[----:B------:R-:W-:Y:S02]  /*ca00*/  FMUL.FTZ R43, R43, R6 ;  /* 0x000000062b2b7220 */ /* 0x000fe40000410000 */
        /* <DEDUP_REMOVED lines=20> */
.L_x_873:
[----:B------:R-:W-:Y:S05]  /*cb50*/  BSYNC B0 ;  /* 0x0000000000007941 */ /* 0x000fea0003800000 */
.L_x_872:
[----:B-1----:R-:W-:Y:S01]  /*cb60*/  IADD3 R5, R24, 0x20, RZ ;  /* 0x0000002018057810 */ /* 0x002fe20007ffe0ff */
[----:B------:R-:W-:Y:S03]  /*cb70*/  BSSY B0, `(.L_x_874) ;  /* 0x000006b000007945 */ /* 0x000fe60003800000 */
[----:B------:R-:W-:-:S13]  /*cb80*/  ISETP.GE.AND P0, PT, R5, c[0x0][0x27c], PT ;  /* 0x00009f0005007a0c */ /* 0x000fda0003f06270 */
[----:B------:R-:W-:Y:S05]  /*cb90*/  @P0 BRA `(.L_x_875) ;  /* 0x0000068000000947 */ /* 0x000fea0003800000 */
[----:B------:R-:W-:Y:S01]  /*cba0*/  SHF.R.S32.HI R8, RZ, 0x1f, R5 ;  /* 0x0000001fff087819 */ /* 0x000fe20000011405 */
[--C-:B------:R-:W-:Y:S01]  /*cbb0*/  HADD2.F32 R44, -RZ, R29.reuse.H1_H1 ;  /* 0x3000001dff2c7230 */ /* 0x100fe20000004100 */
[----:B------:R-:W-:Y:S01]  /*cbc0*/  MOV R9, c[0x0][0x27c] ;  /* 0x00009f0000097a02 */ /* 0x000fe20000000f00 */
[----:B------:R-:W-:Y:S01]  /*cbd0*/  HADD2.F32 R29, -RZ, R29.H0_H0 ;  /* 0x2000001dff1d7230 */ /* 0x000fe20000004100 */
[CC--:B------:R-:W-:Y:S01]  /*cbe0*/  LEA.HI R11, R8.reuse, R5.reuse, RZ, 0x3 ;  /* 0x00000005080b7211 */ /* 0x0c0fe200078f18ff */
[--C-:B------:R-:W-:Y:S01]  /*cbf0*/  HADD2.F32 R50, -RZ, R31.reuse.H1_H1 ;  /* 0x3000001fff327230 */ /* 0x100fe20000004100 */
[----:B------:R-:W-:Y:S01]  /*cc00*/  SHF.R.S32.HI R4, RZ, 0x1f, R15 ;  /* 0x0000001fff047819 */ /* 0x000fe2000001140f */
[----:B------:R-:W-:Y:S01]  /*cc10*/  HADD2.F32 R31, -RZ, R31.H0_H0 ;  /* 0x2000001fff1f7230 */ /* 0x000fe20000004100 */
[----:B------:R-:W-:Y:S01]  /*cc20*/  SHF.R.S32.HI R6, RZ, 0x3, R11 ;  /* 0x00000003ff067819 */ /* 0x000fe2000001140b */
[--C-:B------:R-:W-:Y:S01]  /*cc30*/  HADD2.F32 R49, -RZ, R26.reuse.H1_H1 ;  /* 0x3000001aff317230 */ /* 0x100fe20000004100 */
[----:B------:R-:W-:Y:S01]  /*cc40*/  SHF.L.U32 R10, R15, 0x6, RZ ;  /* 0x000000060f0a7819 */ /* 0x000fe200000006ff */
[----:B------:R-:W-:Y:S01]  /*cc50*/  HADD2.F32 R26, -RZ, R26.H0_H0 ;  /* 0x2000001aff1a7230 */ /* 0x000fe20000004100 */
[----:B------:R-:W-:Y:S01]  /*cc60*/  LEA.HI R9, R9, R6, RZ, 0x1d ;  /* 0x0000000609097211 */ /* 0x000fe200078fe8ff */
[----:B------:R-:W-:Y:S01]  /*cc70*/  HADD2.F32 R56, -RZ, R32.H1_H1 ;  /* 0x30000020ff387230 */ /* 0x000fe20000004100 */
[----:B------:R-:W-:-:S02]  /*cc80*/  LEA.HI R8, R8, R5, RZ, 0x6 ;  /* 0x0000000508087211 */ /* 0x000fc400078f30ff */
[----:B------:R-:W-:Y:S02]  /*cc90*/  LEA.HI R5, R4, R15, RZ, 0x3 ;  /* 0x0000000f04057211 */ /* 0x000fe400078f18ff */
        /* <DEDUP_REMOVED lines=24> */
[C---:B------:R-:W-:Y:S01]  /*ce20*/  FMUL.FTZ R51, R44.reuse, R35 ;  /* 0x000000232c337220 */ /* 0x040fe20000410000 */
[--C-:B--2---:R-:W-:Y:S01]  /*ce30*/  HADD2.F32 R45, -RZ, R4.reuse.H0_H0 ;  /* 0x20000004ff2d7230 */ /* 0x104fe20000004100 */
[----:B------:R-:W-:Y:S01]  /*ce40*/  FMUL.FTZ R53, R49, R39 ;  /* 0x0000002731357220 */ /* 0x000fe20000410000 */
[----:B------:R-:W-:Y:S01]  /*ce50*/  HADD2.F32 R46, -RZ, R4.H1_H1 ;  /* 0x30000004ff2e7230 */ /* 0x000fe20000004100 */
[C---:B------:R-:W-:Y:S01]  /*ce60*/  FMUL.FTZ R52, R29.reuse, R8 ;  /* 0x000000081d347220 */ /* 0x040fe20000410000 */
[----:B------:R-:W-:Y:S01]  /*ce70*/  HADD2.F32 R4, -RZ, R5.H0_H0 ;  /* 0x20000005ff047230 */ /* 0x000fe20000004100 */
[-C--:B------:R-:W-:Y:S01]  /*ce80*/  FMUL.FTZ R44, R44, R45.reuse ;  /* 0x0000002d2c2c7220 */ /* 0x080fe20000410000 */
[----:B------:R-:W-:Y:S01]  /*ce90*/  HADD2.F32 R42, -RZ, R9.H1_H1 ;  /* 0x30000009ff2a7230 */ /* 0x000fe20000004100 */
[----:B------:R-:W-:Y:S01]  /*cea0*/  FFMA.FTZ R45, R50, R45, R51 ;  /* 0x0000002d322d7223 */ /* 0x000fe20000010033 */
[----:B------:R-:W-:Y:S01]  /*ceb0*/  HADD2.F32 R9, -RZ, R10.H0_H0 ;  /* 0x2000000aff097230 */ /* 0x000fe20000004100 */
[-C--:B------:R-:W-:Y:S01]  /*cec0*/  FMUL.FTZ R29, R29, R4.reuse ;  /* 0x000000041d1d7220 */ /* 0x080fe20000410000 */
[----:B------:R-:W-:Y:S01]  /*ced0*/  HADD2.F32 R51, -RZ, R28.H1_H1 ;  /* 0x3000001cff337230 */ /* 0x000fe20000004100 */
[----:B------:R-:W-:Y:S01]  /*cee0*/  FFMA.FTZ R52, R31, R4, R52 ;  /* 0x000000041f347223 */ /* 0x000fe20000010034 */
[----:B------:R-:W-:Y:S01]  /*cef0*/  HADD2.F32 R4, -RZ, R30.H1_H1 ;  /* 0x3000001eff047230 */ /* 0x000fe20000004100 */
[----:B------:R-:W-:Y:S01]  /*cf00*/  FMUL.FTZ R54, R49, R46 ;  /* 0x0000002e31367220 */ /* 0x000fe20000410000 */
[----:B------:R-:W-:Y:S01]  /*cf10*/  HADD2.F32 R47, -RZ, R5.H1_H1 ;  /* 0x30000005ff2f7230 */ /* 0x000fe20000004100 */
[----:B------:R-:W-:Y:S01]  /*cf20*/  FMUL.FTZ R57, R26, R42 ;  /* 0x0000002a1a397220 */ /* 0x000fe20000410000 */
[----:B------:R-:W-:Y:S01]  /*cf30*/  HADD2.F32 R5, -RZ, R6.H0_H0 ;  /* 0x20000006ff057230 */ /* 0x000fe20000004100 */
[----:B------:R-:W-:Y:S01]  /*cf40*/  FMUL.FTZ R55, R4, R9 ;  /* 0x0000000904377220 */ /* 0x000fe20000410000 */
[----:B------:R-:W-:Y:S01]  /*cf50*/  HADD2.F32 R28, -RZ, R28.H0_H0 ;  /* 0x2000001cff1c7230 */ /* 0x000fe20000004100 */
[----:B------:R-:W-:Y:S01]  /*cf60*/  FFMA.FTZ R46, R51, R46, R53 ;  /* 0x0000002e332e7223 */ /* 0x000fe20000010035 */
[----:B------:R-:W-:Y:S01]  /*cf70*/  HADD2.F32 R43, -RZ, R10.H1_H1 ;  /* 0x3000000aff2b7230 */ /* 0x000fe20000004100 */
[----:B------:R-:W-:Y:S01]  /*cf80*/  FMUL.FTZ R53, R26, R47 ;  /* 0x0000002f1a357220 */ /* 0x000fe20000410000 */
[----:B------:R-:W-:Y:S01]  /*cf90*/  HADD2.F32 R49, -RZ, R25.H1_H1 ;  /* 0x30000019ff317230 */ /* 0x000fe20000004100 */
[-C--:B------:R-:W-:Y:S01]  /*cfa0*/  FMUL.FTZ R4, R4, R5.reuse ;  /* 0x0000000504047220 */ /* 0x080fe20000410000 */
[----:B------:R-:W-:Y:S01]  /*cfb0*/  HADD2.F32 R48, -RZ, R6.H1_H1 ;  /* 0x30000006ff307230 */ /* 0x000fe20000004100 */
[----:B------:R-:W-:Y:S01]  /*cfc0*/  FFMA.FTZ R26, R56, R5, R55 ;  /* 0x00000005381a7223 */ /* 0x000fe20000010037 */
[----:B------:R-:W-:Y:S01]  /*cfd0*/  HADD2.F32 R5, -RZ, R27.H1_H1 ;  /* 0x3000001bff057230 */ /* 0x000fe20000004100 */
[----:B------:R-:W-:Y:S01]  /*cfe0*/  FFMA.FTZ R47, R28, R47, R57 ;  /* 0x0000002f1c2f7223 */ /* 0x000fe20000010039 */
[--C-:B------:R-:W-:Y:S01]  /*cff0*/  HADD2.F32 R10, -RZ, R11.reuse.H0_H0 ;  /* 0x2000000bff0a7230 */ /* 0x100fe20000004100 */
[C---:B------:R-:W-:Y:S01]  /*d000*/  FMUL.FTZ R57, R49.reuse, R43 ;  /* 0x0000002b31397220 */ /* 0x040fe20000410000 */
[----:B------:R-:W-:Y:S01]  /*d010*/  HADD2.F32 R55, -RZ, R30.H0_H0 ;  /* 0x2000001eff377230 */ /* 0x000fe20000004100 */
[-C--:B------:R-:W-:Y:S01]  /*d020*/  FMUL.FTZ R58, R49, R48.reuse ;  /* 0x00000030313a7220 */ /* 0x080fe20000410000 */
[----:B------:R-:W-:Y:S01]  /*d030*/  HADD2.F32 R11, -RZ, R11.H1_H1 ;  /* 0x3000000bff0b7230 */ /* 0x000fe20000004100 */
[----:B------:R-:W-:Y:S01]  /*d040*/  FFMA.FTZ R49, R5, R48, R57 ;  /* 0x0000003005317223 */ /* 0x000fe20000010039 */
[----:B------:R-:W-:Y:S01]  /*d050*/  HADD2.F32 R6, -RZ, R7.H0_H0 ;  /* 0x20000007ff067230 */ /* 0x000fe20000004100 */
[----:B------:R-:W-:Y:S01]  /*d060*/  FFMA.FTZ R44, R50, R35, -R44 ;  /* 0x00000023322c7223 */ /* 0x000fe2000001082c */
[----:B------:R-:W-:Y:S01]  /*d070*/  HADD2.F32 R30, -RZ, R25.H0_H0 ;  /* 0x20000019ff1e7230 */ /* 0x000fe20000004100 */
[C---:B------:R-:W-:Y:S01]  /*d080*/  FMUL.FTZ R25, R55.reuse, R10 ;  /* 0x0000000a37197220 */ /* 0x040fe20000410000 */
[----:B------:R-:W-:Y:S01]  /*d090*/  HADD2.F32 R57, -RZ, R32.H0_H0 ;  /* 0x20000020ff397230 */ /* 0x000fe20000004100 */
[----:B------:R-:W-:Y:S01]  /*d0a0*/  FMUL.FTZ R55, R55, R6 ;  /* 0x0000000637377220 */ /* 0x000fe20000410000 */
[----:B------:R-:W-:Y:S01]  /*d0b0*/  HADD2.F32 R7, -RZ, R7.H1_H1 ;  /* 0x30000007ff077230 */ /* 0x000fe20000004100 */
[----:B------:R-:W-:Y:S01]  /*d0c0*/  FFMA.FTZ R39, R51, R39, -R54 ;  /* 0x0000002733277223 */ /* 0x000fe20000010836 */
[----:B------:R-:W-:Y:S01]  /*d0d0*/  HADD2.F32 R32, -RZ, R27.H0_H0 ;  /* 0x2000001bff207230 */ /* 0x000fe20000004100 */
[----:B------:R-:W-:-:S02]  /*d0e0*/  FMUL.FTZ R27, R30, R11 ;  /* 0x0000000b1e1b7220 */ /* 0x000fc40000410000 */
[----:B------:R-:W-:Y:S02]  /*d0f0*/  FFMA.FTZ R25, R57, R6, R25 ;  /* 0x0000000639197223 */ /* 0x000fe40000010019 */
[-C--:B------:R-:W-:Y:S02]  /*d100*/  FMUL.FTZ R6, R30, R7.reuse ;  /* 0x000000071e067220 */ /* 0x080fe40000410000 */
[----:B------:R-:W-:Y:S02]  /*d110*/  FFMA.FTZ R30, R32, R7, R27 ;  /* 0x00000007201e7223 */ /* 0x000fe4000001001b */
        /* <DEDUP_REMOVED lines=11> */
[----:B------:R-:W-:-:S02]  /*d1d0*/  F2FP.PACK_AB R10, R43, R56 ;  /* 0x000000382b0a723e */ /* 0x000fc400000000ff */
[----:B------:R-:W-:Y:S02]  /*d1e0*/  F2FP.PACK_AB R6, R49, R26 ;  /* 0x0000001a3106723e */ /* 0x000fe400000000ff */
[----:B------:R-:W-:-:S05]  /*d1f0*/  F2FP.PACK_AB R11, R32, R55 ;  /* 0x00000037200b723e */ /* 0x000fca00000000ff */
[----:B------:R1:W-:Y:S04]  /*d200*/  STS.128 [R34+0x18100], R8 ;  /* 0x0181000822007388 */ /* 0x0003e80000000c00 */
[----:B------:R1:W-:Y:S02]  /*d210*/  STS.128 [R33+0x18100], R4 ;  /* 0x0181000421007388 */ /* 0x0003e40000000c00 */
.L_x_875:
[----:B------:R-:W-:Y:S05]  /*d220*/  BSYNC B0 ;  /* 0x0000000000007941 */ /* 0x000fea0003800000 */
.L_x_874:
[----:B------:R-:W-:-:S04]  /*d230*/  IADD3 R24, R24, 0x40, RZ ;  /* 0x0000004018187810 */ /* 0x000fc80007ffe0ff */
[----:B------:R-:W-:-:S13]  /*d240*/  ISETP.GE.AND P0, PT, R24, c[0x0][0x27c], PT ;  /* 0x00009f0018007a0c */ /* 0x000fda0003f06270 */
[----:B------:R-:W-:Y:S05]  /*d250*/  @P0 BRA `(.L_x_853) ;  /* 0x0000068000000947 */ /* 0x000fea0003800000 */
[----:B-1----:R-:W-:Y:S01]  /*d260*/  SHF.R.S32.HI R9, RZ, 0x1f, R24 ;  /* 0x0000001fff097819 */ /* 0x002fe20000011418 */
[--C-:B------:R-:W-:Y:S01]  /*d270*/  HADD2.F32 R39, -RZ, R20.reuse.H0_H0 ;  /* 0x20000014ff277230 */ /* 0x100fe20000004100 */
[----:B------:R-:W-:Y:S01]  /*d280*/  MOV R7, c[0x0][0x27c] ;  /* 0x00009f0000077a02 */ /* 0x000fe20000000f00 */
[----:B------:R-:W-:Y:S01]  /*d290*/  HADD2.F32 R30, -RZ, R20.H1_H1 ;  /* 0x30000014ff1e7230 */ /* 0x000fe20000004100 */
[----:B------:R-:W-:Y:S01]  /*d2a0*/  LEA.HI R5, R9, R24, RZ, 0x3 ;  /* 0x0000001809057211 */ /* 0x000fe200078f18ff */
        /* <DEDUP_REMOVED lines=8> */
[--C-:B------:R-:W-:Y:S01]  /*d330*/  HADD2.F32 R20, -RZ, R19.reuse.H1_H1 ;  /* 0x30000013ff147230 */ /* 0x100fe20000004100 */
[----:B------:R-:W-:Y:S01]  /*d340*/  LEA.HI R4, R4, R15, RZ, 0x3 ;  /* 0x0000000f04047211 */ /* 0x000fe200078f18ff */
[----:B------:R-:W-:Y:S01]  /*d350*/  HADD2.F32 R19, -RZ, R19.H0_H0 ;  /* 0x20000013ff137230 */ /* 0x000fe20000004100 */
[----:B------:R-:W-:Y:S01]  /*d360*/  SHF.R.S32.HI R6, RZ, 0x1f, R7 ;  /* 0x0000001fff067819 */ /* 0x000fe20000011407 */
[--C-:B------:R-:W-:Y:S01]  /*d370*/  HADD2.F32 R44, -RZ, R23.reuse.H1_H1 ;  /* 0x30000017ff2c7230 */ /* 0x100fe20000004100 */
[----:B------:R-:W-:Y:S01]  /*d380*/  LOP3.LUT R8, R8, 0x1c0, RZ, 0xc0, !PT ;  /* 0x000001c008087812 */ /* 0x000fe200078ec0ff */
[----:B------:R-:W-:Y:S01]  /*d390*/  IMAD.SHL.U32 R4, R4, 0x40, RZ ;  /* 0x0000004004047824 */ /* 0x000fe200078e00ff */
[----:B------:R-:W-:Y:S01]  /*d3a0*/  LEA.HI R9, R9, R24, RZ, 0x6 ;  /* 0x0000001809097211 */ /* 0x000fe200078f30ff */
[----:B------:R-:W-:Y:S01]  /*d3b0*/  HADD2.F32 R48, -RZ, R16.H0_H0 ;  /* 0x20000010ff307230 */ /* 0x000fe20000004100 */
[----:B------:R-:W-:Y:S01]  /*d3c0*/  LEA.HI R6, R6, R7, RZ, 0x3 ;  /* 0x0000000706067211 */ /* 0x000fe200078f18ff */
[----:B------:R-:W-:Y:S01]  /*d3d0*/  HADD2.F32 R23, -RZ, R23.H0_H0 ;  /* 0x20000017ff177230 */ /* 0x000fe20000004100 */
[----:B------:R-:W-:-:S02]  /*d3e0*/  LOP3.LUT R10, R8, 0x38, R5, 0xf8, !PT ;  /* 0x00000038080a7812 */ /* 0x000fc400078ef805 */
[----:B------:R-:W-:Y:S01]  /*d3f0*/  SHF.L.U32 R11, R7, 0x3, RZ ;  /* 0x00000003070b7819 */ /* 0x000fe200000006ff */
[----:B------:R-:W-:Y:S01]  /*d400*/  IMAD.SHL.U32 R7, R6, 0x400, RZ ;  /* 0x0000040006077824 */ /* 0x000fe200078e00ff */
[----:B------:R-:W-:Y:S02]  /*d410*/  SHF.L.U32 R9, R9, 0x7, RZ ;  /* 0x0000000709097819 */ /* 0x000fe400000006ff */
[----:B------:R-:W-:Y:S02]  /*d420*/  SHF.R.U32.HI R5, RZ, 0x3, R8 ;  /* 0x00000003ff057819 */ /* 0x000fe40000011608 */
[----:B------:R-:W-:Y:S02]  /*d430*/  LOP3.LUT R8, R8, 0x38, R11, 0xf8, !PT ;  /* 0x0000003808087812 */ /* 0x000fe400078ef80b */
[----:B------:R-:W-:Y:S02]  /*d440*/  LOP3.LUT R9, R9, 0x7fffe000, RZ, 0xc0, !PT ;  /* 0x7fffe00009097812 */ /* 0x000fe400078ec0ff */
[----:B------:R-:W-:-:S02]  /*d450*/  LOP3.LUT R4, R4, 0xfffffe00, RZ, 0xc0, !PT ;  /* 0xfffffe0004047812 */ /* 0x000fc400078ec0ff */
[-C--:B------:R-:W-:Y:S02]  /*d460*/  LOP3.LUT R10, R10, R5.reuse, RZ, 0x3c, !PT ;  /* 0x000000050a0a7212 */ /* 0x080fe400078e3cff */
[----:B------:R-:W-:Y:S02]  /*d470*/  LOP3.LUT R6, R8, R5, RZ, 0x3c, !PT ;  /* 0x0000000508067212 */ /* 0x000fe400078e3cff */
[--C-:B------:R-:W-:Y:S02]  /*d480*/  IADD3 R9, R10, R9, R4.reuse ;  /* 0x000000090a097210 */ /* 0x100fe40007ffe004 */
        /* <DEDUP_REMOVED lines=10> */
[--C-:B--2---:R-:W-:Y:S02]  /*d530*/  HADD2.F32 R29, -RZ, R4.reuse.H0_H0 ;  /* 0x20000004ff1d7230 */ /* 0x104fe40000004100 */
[----:B------:R-:W-:Y:S01]  /*d540*/  HADD2.F32 R31, -RZ, R4.H1_H1 ;  /* 0x30000004ff1f7230 */ /* 0x000fe20000004100 */
[C---:B------:R-:W-:Y:S01]  /*d550*/  FMUL.FTZ R22, R39.reuse, R8 ;  /* 0x0000000827167220 */ /* 0x040fe20000410000 */
[----:B------:R-:W-:Y:S01]  /*d560*/  HADD2.F32 R4, -RZ, R5.H0_H0 ;  /* 0x20000005ff047230 */ /* 0x000fe20000004100 */
[-C--:B------:R-:W-:Y:S01]  /*d570*/  FMUL.FTZ R30, R30, R29.reuse ;  /* 0x0000001d1e1e7220 */ /* 0x080fe20000410000 */
[----:B------:R-:W-:Y:S01]  /*d580*/  HADD2.F32 R27, -RZ, R9.H1_H1 ;  /* 0x30000009ff1b7230 */ /* 0x000fe20000004100 */
[----:B------:R-:W-:Y:S01]  /*d590*/  FFMA.FTZ R29, R34, R29, R42 ;  /* 0x0000001d221d7223 */ /* 0x000fe2000001002a */
[--C-:B------:R-:W-:Y:S01]  /*d5a0*/  HADD2.F32 R9, -RZ, R10.reuse.H0_H0 ;  /* 0x2000000aff097230 */ /* 0x100fe20000004100 */
[-C--:B------:R-:W-:Y:S01]  /*d5b0*/  FMUL.FTZ R39, R39, R4.reuse ;  /* 0x0000000427277220 */ /* 0x080fe20000410000 */
[----:B------:R-:W-:Y:S01]  /*d5c0*/  HADD2.F32 R32, -RZ, R5.H1_H1 ;  /* 0x30000005ff207230 */ /* 0x000fe20000004100 */
[----:B------:R-:W-:Y:S01]  /*d5d0*/  FFMA.FTZ R22, R43, R4, R22 ;  /* 0x000000042b167223 */ /* 0x000fe20000010016 */
[----:B------:R-:W-:Y:S01]  /*d5e0*/  HADD2.F32 R4, -RZ, R21.H1_H1 ;  /* 0x30000015ff047230 */ /* 0x000fe20000004100 */
[----:B------:R-:W-:Y:S01]  /*d5f0*/  FMUL.FTZ R42, R35, R26 ;  /* 0x0000001a232a7220 */ /* 0x000fe20000410000 */
[----:B------:R-:W-:Y:S01]  /*d600*/  HADD2.F32 R28, -RZ, R10.H1_H1 ;  /* 0x3000000aff1c7230 */ /* 0x000fe20000004100 */
[----:B------:R-:W-:Y:S01]  /*d610*/  FMUL.FTZ R47, R17, R27 ;  /* 0x0000001b112f7220 */ /* 0x000fe20000410000 */
[--C-:B------:R-:W-:Y:S01]  /*d620*/  HADD2.F32 R5, -RZ, R6.reuse.H0_H0 ;  /* 0x20000006ff057230 */ /* 0x100fe20000004100 */
[-C--:B------:R-:W-:Y:S01]  /*d630*/  FMUL.FTZ R35, R35, R31.reuse ;  /* 0x0000001f23237220 */ /* 0x080fe20000410000 */
[--C-:B------:R-:W-:Y:S01]  /*d640*/  HADD2.F32 R10, -RZ, R11.reuse.H0_H0 ;  /* 0x2000000bff0a7230 */ /* 0x100fe20000004100 */
[----:B------:R-:W-:Y:S01]  /*d650*/  FFMA.FTZ R42, R20, R31, R42 ;  /* 0x0000001f142a7223 */ /* 0x000fe2000001002a */
[----:B------:R-:W-:Y:S01]  /*d660*/  HADD2.F32 R33, -RZ, R6.H1_H1 ;  /* 0x30000006ff217230 */ /* 0x000fe20000004100 */
[C---:B------:R-:W-:Y:S01]  /*d670*/  FMUL.FTZ R45, R4.reuse, R9 ;  /* 0x00000009042d7220 */ /* 0x040fe20000410000 */
[----:B------:R-:W-:Y:S01]  /*d680*/  HADD2.F32 R11, -RZ, R11.H1_H1 ;  /* 0x3000000bff0b7230 */ /* 0x000fe20000004100 */
[-C--:B------:R-:W-:Y:S01]  /*d690*/  FMUL.FTZ R46, R17, R32.reuse ;  /* 0x00000020112e7220 */ /* 0x080fe20000410000 */
[----:B------:R-:W-:Y:S01]  /*d6a0*/  HADD2.F32 R6, -RZ, R7.H0_H0 ;  /* 0x20000007ff067230 */ /* 0x000fe20000004100 */
[----:B------:R-:W-:Y:S01]  /*d6b0*/  FFMA.FTZ R17, R19, R32, R47 ;  /* 0x0000002013117223 */ /* 0x000fe2000001002f */
[----:B------:R-:W-:Y:S01]  /*d6c0*/  HADD2.F32 R31, -RZ, R16.H1_H1 ;  /* 0x30000010ff1f7230 */ /* 0x000fe20000004100 */
[-C--:B------:R-:W-:Y:S01]  /*d6d0*/  FMUL.FTZ R4, R4, R5.reuse ;  /* 0x0000000504047220 */ /* 0x080fe20000410000 */
[----:B------:R-:W-:Y:S01]  /*d6e0*/  HADD2.F32 R21, -RZ, R21.H0_H0 ;  /* 0x20000015ff157230 */ /* 0x000fe20000004100 */
[----:B------:R-:W-:Y:S01]  /*d6f0*/  FFMA.FTZ R32, R44, R5, R45 ;  /* 0x000000052c207223 */ /* 0x000fe2000001002d */
[----:B------:R-:W-:Y:S01]  /*d700*/  HADD2.F32 R7, -RZ, R7.H1_H1 ;  /* 0x30000007ff077230 */ /* 0x000fe20000004100 */
[----:B------:R-:W-:Y:S01]  /*d710*/  FMUL.FTZ R50, R31, R28 ;  /* 0x0000001c1f327220 */ /* 0x000fe20000410000 */
[--C-:B------:R-:W-:Y:S01]  /*d720*/  HADD2.F32 R5, -RZ, R18.reuse.H1_H1 ;  /* 0x30000012ff057230 */ /* 0x100fe20000004100 */
[----:B------:R-:W-:Y:S01]  /*d730*/  FMUL.FTZ R16, R21, R10 ;  /* 0x0000000a15107220 */ /* 0x000fe20000410000 */
        /* <DEDUP_REMOVED lines=10> */
[----:B------:R-:W-:Y:S01]  /*d7e0*/  FFMA.FTZ R44, R44, R9, -R4 ;  /* 0x000000092c2c7223 */ /* 0x000fe20000010804 */
[----:B------:R-:W-:Y:S01]  /*d7f0*/  F2FP.PACK_AB R4, R42, R29 ;  /* 0x0000001d2a04723e */ /* 0x000fe200000000ff */
[----:B------:R-:W-:Y:S01]  /*d800*/  FFMA.FTZ R31, R5, R28, -R31 ;  /* 0x0000001c051f7223 */ /* 0x000fe2000001081f */
[----:B------:R-:W-:Y:S01]  /*d810*/  F2FP.PACK_AB R9, R46, R39 ;  /* 0x000000272e09723e */ /* 0x000fe200000000ff */
[----:B------:R-:W-:Y:S02]  /*d820*/  FFMA.FTZ R21, R23, R10, -R21 ;  /* 0x0000000a17157223 */ /* 0x000fe40000010815 */
        /* <DEDUP_REMOVED lines=11> */
.L_x_853:
[----:B------:R-:W-:Y:S05]  /*d8e0*/  BSYNC B2 ;  /* 0x0000000000027941 */ /* 0x000fea0003800000 */
.L_x_837:
[----:B-1----:R-:W-:Y:S01]  /*d8f0*/  SHF.R.S32.HI R6, RZ, 0x4, R13 ;  /* 0x00000004ff067819 */ /* 0x002fe2000001140d */
[----:B------:R-:W-:Y:S01]  /*d900*/  IMAD.SHL.U32 R4, R36, 0x40, RZ ;  /* 0x0000004024047824 */ /* 0x000fe200078e00ff */
[----:B------:R-:W-:-:S04]  /*d910*/  DEPBAR.LE SB0, 0x2 ;  /* 0x000080800000791a */ /* 0x000fc80000000000 */
[----:B------:R-:W-:Y:S01]  /*d920*/  LEA.HI R191, R13, R6, RZ, 0x1 ;  /* 0x000000060dbf7211 */ /* 0x000fe200078f08ff */
[----:B------:R-:W-:Y:S01]  /*d930*/  IMAD.SHL.U32 R5, R37, 0x40, RZ ;  /* 0x0000004025057824 */ /* 0x000fe200078e00ff */
[----:B------:R-:W-:Y:S01]  /*d940*/  LOP3.LUT R4, R4, 0x1c0, RZ, 0xc0, !PT ;  /* 0x000001c004047812 */ /* 0x000fe200078ec0ff */
[----:B------:R-:W-:Y:S01]  /*d950*/  IMAD.SHL.U32 R3, R3, 0x8, RZ ;  /* 0x0000000803037824 */ /* 0x000fe200078e00ff */
[----:B------:R-:W-:Y:S01]  /*d960*/  LOP3.LUT R191, R191, 0xfffffffe, RZ, 0xc0, !PT ;  /* 0xfffffffebfbf7812 */ /* 0x000fe200078ec0ff */
[----:B------:R-:W-:Y:S01]  /*d970*/  IMAD.SHL.U32 R137, R14, 0x40, RZ ;  /* 0x000000400e897824 */ /* 0x000fe200078e00ff */
[----:B------:R-:W-:Y:S01]  /*d980*/  BAR.SYNC.DEFER_BLOCKING 0x0 ;  /* 0x0000000000007b1d */ /* 0x000fe20000010000 */
[----:B------:R-:W-:Y:S01]  /*d990*/  IMAD.SHL.U32 R189, R0, 0x2, RZ ;  /* 0x0000000200bd7824 */ /* 0x000fe200078e00ff */
[----:B------:R-:W-:Y:S01]  /*d9a0*/  LOP3.LUT R3, R4, 0x8, R3, 0xf8, !PT ;  /* 0x0000000804037812 */ /* 0x000fe200078ef803 */
[----:B------:R-:W-:Y:S01]  /*d9b0*/  IMAD.IADD R191, R6, 0x1, -R191 ;  /* 0x0000000106bf7824 */ /* 0x000fe200078e0abf */
[----:B------:R-:W-:-:S02]  /*d9c0*/  LOP3.LUT R6, R5, 0x1c0, RZ, 0xc0, !PT ;  /* 0x000001c005067812 */ /* 0x000fc400078ec0ff */
[----:B------:R-:W-:Y:S01]  /*d9d0*/  SHF.R.U32.HI R4, RZ, 0x3, R4 ;  /* 0x00000003ff047819 */ /* 0x000fe20000011604 */
[----:B------:R-:W-:Y:S01]  /*d9e0*/  IMAD.SHL.U32 R5, R191, 0x8, RZ ;  /* 0x00000008bf057824 */ /* 0x000fe200078e00ff */
[----:B------:R-:W-:Y:S02]  /*d9f0*/  SHF.R.U32.HI R136, RZ, 0x3, R6 ;  /* 0x00000003ff887819 */ /* 0x000fe40000011606 */
[----:B------:R-:W-:Y:S02]  /*da00*/  LOP3.LUT R137, R137, 0xfffffe00, RZ, 0xc0, !PT ;  /* 0xfffffe0089897812 */ /* 0x000fe400078ec0ff */
[----:B------:R-:W-:Y:S02]  /*da10*/  LOP3.LUT R5, R6, 0x8, R5, 0xf8, !PT ;  /* 0x0000000806057812 */ /* 0x000fe400078ef805 */
[----:B------:R-:W-:Y:S01]  /*da20*/  LOP3.LUT R4, R3, R4, RZ, 0x3c, !PT ;  /* 0x0000000403047212 */ /* 0x000fe200078e3cff */
[----:B------:R-:W-:Y:S01]  /*da30*/  IMAD R3, R12, 0x400, R137 ;  /* 0x000004000c037824 */ /* 0x000fe200078e0289 */
[----:B------:R-:W-:-:S02]  /*da40*/  LOP3.LUT R136, R5, R136, RZ, 0x3c, !PT ;  /* 0x0000008805887212 */ /* 0x000fc400078e3cff */
[----:B------:R-:W-:Y:S01]  /*da50*/  LOP3.LUT P0, RZ, R135, 0x1, RZ, 0xc0, !PT ;  /* 0x0000000187ff7812 */ /* 0x000fe2000780c0ff */
[----:B------:R-:W-:Y:S02]  /*da60*/  IMAD R191, R191, 0x200, R4 ;  /* 0x00000200bfbf7824 */ /* 0x000fe400078e0204 */
[----:B------:R-:W-:Y:S02]  /*da70*/  IMAD.MOV.U32 R4, RZ, RZ, 0x20 ;  /* 0x00000020ff047424 */ /* 0x000fe400078e00ff */
[----:B------:R-:W-:Y:S02]  /*da80*/  IMAD.IADD R0, R136, 0x1, R3 ;  /* 0x0000000188007824 */ /* 0x000fe400078e0203 */
[----:B------:R-:W-:Y:S01]  /*da90*/  IMAD.SHL.U32 R191, R191, 0x2, RZ ;  /* 0x00000002bfbf7824 */ /* 0x000fe200078e00ff */
[----:B------:R-:W-:Y:S01]  /*daa0*/  SEL R4, R4, 0xffffffe0, !P1 ;  /* 0xffffffe004047807 */ /* 0x000fe20004800000 */
[C---:B------:R-:W-:Y:S01]  /*dab0*/  IMAD.SHL.U32 R32, R0.reuse, 0x2, RZ ;  /* 0x0000000200207824 */ /* 0x040fe200078e00ff */
[----:B------:R-:W-:-:S02]  /*dac0*/  LEA R190, R0, 0x18100, 0x1 ;  /* 0x0001810000be7811 */ /* 0x000fc400078e08ff */
[----:B------:R1:W2:Y:S01]  /*dad0*/  LDSM.16.M88.4 R128, [R191+0xc100] ;  /* 0x00c10000bf80783b */ /* 0x0002a20000000200 */
[----:B------:R-:W-:Y:S02]  /*dae0*/  IMAD.IADD R139, R191, 0x1, R4 ;  /* 0x00000001bf8b7824 */ /* 0x000fe400078e0204 */
[----:B------:R-:W-:Y:S01]  /*daf0*/  IMAD.IADD R3, R190, 0x1, R189 ;  /* 0x00000001be037824 */ /* 0x000fe200078e02bd */
        /* <DEDUP_REMOVED lines=12> */
[----:B------:R-:W-:-:S02]  /*dbc0*/  SHF.L.U64.HI R45, R146, 0x1, R149 ;  /* 0x00000001922d7819 */ /* 0x000fc40000010295 */
[----:B------:R-:W-:Y:S01]  /*dbd0*/  IADD3 R49, -R38, 0x10, RZ ;  /* 0x0000001026317810 */ /* 0x000fe20007ffe1ff */
[----:B------:R-:W-:Y:S01]  /*dbe0*/  IMAD R39, R0, c[0x0][0x208], RZ ;  /* 0x0000820000277a24 */ /* 0x000fe200078e02ff */
[----:B------:R-:W-:Y:S01]  /*dbf0*/  SHF.R.S32.HI R0, RZ, 0x1f, R201 ;  /* 0x0000001fff007819 */ /* 0x000fe200000114c9 */
[----:B------:R-:W-:Y:S01]  /*dc00*/  IMAD.SHL.U32 R44, R146, 0x2, RZ ;  /* 0x00000002922c7824 */ /* 0x000fe200078e00ff */
[----:B------:R-:W-:Y:S01]  /*dc10*/  LOP3.LUT R49, R49, 0xf, RZ, 0xc0, !PT ;  /* 0x0000000f31317812 */ /* 0x000fe200078ec0ff */
[----:B------:R-:W-:Y:S02]  /*dc20*/  IMAD R39, R202, c[0x0][0x20c], R39 ;  /* 0x00008300ca277a24 */ /* 0x000fe400078e0227 */
[----:B------:R-:W-:Y:S02]  /*dc30*/  IMAD R0, R0, c[0x0][0x218], RZ ;  /* 0x0000860000007a24 */ /* 0x000fe400078e02ff */
[----:B------:R-:W-:Y:S02]  /*dc40*/  IMAD.IADD R43, R43, 0x1, R39 ;  /* 0x000000012b2b7824 */ /* 0x000fe400078e0227 */
[----:B------:R-:W-:-:S02]  /*dc50*/  IMAD R39, R201, c[0x0][0x21c], R0 ;  /* 0x00008700c9277a24 */ /* 0x000fc400078e0200 */
[----:B------:R-:W-:-:S04]  /*dc60*/  IMAD.WIDE.U32 R42, R201, c[0x0][0x218], R42 ;  /* 0x00008600c92a7a25 */ /* 0x000fc800078e002a */
[C---:B------:R-:W-:Y:S01]  /*dc70*/  IMAD.SHL.U32 R41, R145.reuse, 0x2, RZ ;  /* 0x0000000291297824 */ /* 0x040fe200078e00ff */
[----:B------:R-:W-:Y:S01]  /*dc80*/  IADD3 R40, P0, R40, R42, RZ ;  /* 0x0000002a28287210 */ /* 0x000fe20007f1e0ff */
[----:B------:R-:W-:Y:S01]  /*dc90*/  IMAD.SHL.U32 R0, R144, 0x2, RZ ;  /* 0x0000000290007824 */ /* 0x000fe200078e00ff */
[----:B------:R-:W-:Y:S02]  /*dca0*/  SHF.L.U64.HI R42, R145, 0x1, R148 ;  /* 0x00000001912a7819 */ /* 0x000fe40000010294 */
[----:B------:R-:W-:Y:S02]  /*dcb0*/  IADD3.X R39, R196, R43, R39, P0, !PT ;  /* 0x0000002bc4277210 */ /* 0x000fe400007fe427 */
[C---:B------:R-:W-:Y:S02]  /*dcc0*/  LEA R47, P0, R40.reuse, c[0x0][0x1f8], 0x1 ;  /* 0x00007e00282f7a11 */ /* 0x040fe400078008ff */
[----:B------:R-:W-:Y:S02]  /*dcd0*/  SEL R43, RZ, 0x10, P5 ;  /* 0x00000010ff2b7807 */ /* 0x000fe40002800000 */
[----:B------:R-:W-:Y:S01]  /*dce0*/  LEA.HI.X R46, R40, c[0x0][0x1fc], R39, 0x1, P0 ;  /* 0x00007f00282e7a11 */ /* 0x000fe200000f0c27 */
[----:B------:R-:W5:Y:S01]  /*dcf0*/  SHFL.IDX PT, R48, R47, 0x1, 0x181f ;  /* 0x00381f002f307f89 */ /* 0x000f6200000e0000 */
[----:B------:R-:W-:-:S02]  /*dd00*/  IADD3 R55, -R43, 0x10, RZ ;  /* 0x000000102b377810 */ /* 0x000fc40007ffe1ff */
[----:B------:R-:W-:Y:S01]  /*dd10*/  SEL R40, RZ, 0x10, P4 ;  /* 0x00000010ff287807 */ /* 0x000fe20002000000 */
[----:B------:R-:W4:Y:S01]  /*dd20*/  SHFL.IDX PT, R50, R46, 0x1, 0x181f ;  /* 0x00381f002e327f89 */ /* 0x000f2200000e0000 */
[----:B------:R-:W-:Y:S02]  /*dd30*/  LOP3.LUT R55, R55, 0xf, RZ, 0xc0, !PT ;  /* 0x0000000f37377812 */ /* 0x000fe400078ec0ff */
[----:B------:R-:W-:Y:S01]  /*dd40*/  IADD3 R52, -R40, 0x10, RZ ;  /* 0x0000001028347810 */ /* 0x000fe20007ffe1ff */
[----:B------:R-:W3:Y:S01]  /*dd50*/  SHFL.IDX PT, R47, R47, RZ, 0x181f ;  /* 0x00181fff2f2f7589 */ /* 0x000ee200000e0000 */
[----:B------:R-:W-:Y:S02]  /*dd60*/  SHF.L.U64.HI R39, R144, 0x1, R147 ;  /* 0x0000000190277819 */ /* 0x000fe40000010293 */
[----:B------:R-:W-:Y:S01]  /*dd70*/  LOP3.LUT R52, R52, 0xf, RZ, 0xc0, !PT ;  /* 0x0000000f34347812 */ /* 0x000fe200078ec0ff */
[----:B------:R-:W2:Y:S01]  /*dd80*/  SHFL.IDX PT, R46, R46, RZ, 0x181f ;  /* 0x00181fff2e2e7589 */ /* 0x000ea200000e0000 */
[----:B-----5:R-:W-:-:S04]  /*dd90*/  IADD3 R54, P2, P0, R55, R48, R44 ;  /* 0x0000003037367210 */ /* 0x020fc8000785e02c */
[----:B----4-:R-:W-:Y:S02]  /*dda0*/  IADD3.X R55, RZ, R50, R45, P2, P0 ;  /* 0x00000032ff377210 */ /* 0x010fe400017e042d */
[----:B------:R-:W-:-:S04]  /*ddb0*/  IADD3 R52, P2, P0, R52, R48, R41 ;  /* 0x0000003034347210 */ /* 0x000fc8000785e029 */
[----:B------:R-:W-:Y:S02]  /*ddc0*/  IADD3.X R53, RZ, R50, R42, P2, P0 ;  /* 0x00000032ff357210 */ /* 0x000fe400017e042a */
[----:B------:R-:W-:-:S04]  /*ddd0*/  IADD3 R48, P2, P0, R49, R48, R0 ;  /* 0x0000003031307210 */ /* 0x000fc8000785e000 */
[----:B------:R-:W-:Y:S02]  /*dde0*/  IADD3.X R49, RZ, R50, R39, P2, P0 ;  /* 0x00000032ff317210 */ /* 0x000fe400017e0427 */
[----:B---3--:R-:W-:-:S05]  /*ddf0*/  IADD3 R44, P0, R47, R44, RZ ;  /* 0x0000002c2f2c7210 */ /* 0x008fca0007f1e0ff */
        /* <DEDUP_REMOVED lines=14> */
.L_x_876:
[----:B--2---:R-:W-:Y:S01]  /*dee0*/  IMAD.MOV.U32 R2, RZ, RZ, 0x40 ;  /* 0x00000040ff027424 */ /* 0x004fe200078e00ff */
[----:B------:R-:W-:Y:S01]  /*def0*/  LOP3.LUT P0, RZ, R37, 0x4, RZ, 0xc0, !PT ;  /* 0x0000000425ff7812 */ /* 0x000fe2000780c0ff */
[----:B-1----:R-:W-:Y:S01]  /*df00*/  HMMA.16816.F32 R84, R32, R128, RZ ;  /* 0x000000802054723c */ /* 0x002fe200000018ff */
[----:B------:R-:W-:Y:S01]  /*df10*/  LDSM.16.M88.4 R52, [R190+0x4000] ;  /* 0x00400000be34783b */ /* 0x000fe20000000200 */
[----:B------:R-:W-:Y:S01]  /*df20*/  IMAD.IADD R185, R137, 0x1, R136 ;  /* 0x0000000189b97824 */ /* 0x000fe200078e0288 */
[----:B------:R-:W-:Y:S02]  /*df30*/  SEL R0, R2, 0xffffffc0, !P0 ;  /* 0xffffffc002007807 */ /* 0x000fe40004000000 */
        /* <DEDUP_REMOVED lines=10> */
[C-C-:B------:R-:W-:Y:S01]  /*dfe0*/  IMAD.IADD R184, R0.reuse, 0x1, R185.reuse ;  /* 0x0000000100b87824 */ /* 0x140fe200078e02b9 */
[----:B------:R-:W1:Y:S01]  /*dff0*/  LDSM.16.M88.4 R120, [R128+0xc100] ;  /* 0x00c100008078783b */ /* 0x000e620000000200 */
[C---:B------:R-:W-:Y:S02]  /*e000*/  IMAD.IADD R175, R189.reuse, 0x1, R185 ;  /* 0x00000001bdaf7824 */ /* 0x040fe400078e02b9 */
[----:B------:R-:W-:Y:S01]  /*e010*/  IMAD.IADD R164, R189, 0x1, R184 ;  /* 0x00000001bda47824 */ /* 0x000fe200078e02b8 */
[----:B------:R-:W-:Y:S01]  /*e020*/  LDSM.16.M88.4 R56, [R186] ;  /* 0x00000000ba38783b */ /* 0x000fe20000000200 */
[----:B------:R-:W-:Y:S01]  /*e030*/  HMMA.16816.F32 R84, R28, R124, R84 ;  /* 0x0000007c1c54723c */ /* 0x000fe20000001854 */
[----:B------:R-:W-:-:S02]  /*e040*/  IMAD.IADD R0, R0, 0x1, R175 ;  /* 0x0000000100007824 */ /* 0x000fc400078e02af */
[----:B------:R-:W2:Y:S04]  /*e050*/  LDSM.16.M88.4 R116, [R2+0xc100] ;  /* 0x00c100000274783b */ /* 0x000ea80000000200 */
[----:B------:R-:W5:Y:S04]  /*e060*/  LDSM.16.M88.4 R108, [R139+0xe100] ;  /* 0x00e100008b6c783b */ /* 0x000f680000000200 */
[----:B------:R-:W-:Y:S04]  /*e070*/  LDSM.16.M88.4 R44, [R187+0x4000] ;  /* 0x00400000bb2c783b */ /* 0x000fe80000000200 */
[----:B------:R-:W4:Y:S04]  /*e080*/  LDSM.16.M88.4 R104, [R128+0xe100] ;  /* 0x00e100008068783b */ /* 0x000f280000000200 */
        /* <DEDUP_REMOVED lines=17> */
[----:B-----5:R-:W-:Y:S11]  /*e1a0*/  HMMA.16816.F32 R84, R48, R108, R84 ;  /* 0x0000006c3054723c */ /* 0x020ff60000001854 */
[----:B------:R-:W-:Y:S11]  /*e1b0*/  @!UPT UIADD3 URZ, URZ, URZ, URZ ;  /* 0x0000003f3f3ff290 */ /* 0x000ff6000fffe03f */
[----:B------:R-:W-:Y:S02]  /*e1c0*/  @!UPT UIADD3 URZ, URZ, URZ, URZ ;  /* 0x0000003f3f3ff290 */ /* 0x000fe4000fffe03f */
[----:B----4-:R-:W-:Y:S11]  /*e1d0*/  HMMA.16816.F32 R84, R44, R104, R84 ;  /* 0x000000682c54723c */ /* 0x010ff60000001854 */
        /* <DEDUP_REMOVED lines=15> */
[----:B------:R-:W-:-:S05]  /*e2d0*/  LOP3.LUT R77, R80, 0xffffffe0, RZ, 0xc0, !PT ;  /* 0xffffffe0504d7812 */ /* 0x000fca00078ec0ff */
[----:B------:R-:W-:-:S05]  /*e2e0*/  IMAD.IADD R82, R82, 0x1, -R77 ;  /* 0x0000000152527824 */ /* 0x000fca00078e0a4d */
[----:B------:R-:W-:-:S04]  /*e2f0*/  SHF.R.S32.HI R3, RZ, 0x1f, R82 ;  /* 0x0000001fff037819 */ /* 0x000fc80000011452 */
[----:B------:R-:W-:-:S03]  /*e300*/  LEA.HI R3, R3, R82, RZ, 0x2 ;  /* 0x0000005203037211 */ /* 0x000fc600078f10ff */
[----:B------:R-:W-:Y:S01]  /*e310*/  FMUL.FTZ R86, R86, c[0x0][0x320] ;  /* 0x0000c80056567a20 */ /* 0x000fe20000410000 */
[----:B------:R-:W-:Y:S01]  /*e320*/  LOP3.LUT R3, R3, 0x7ffffffc, RZ, 0xc0, !PT ;  /* 0x7ffffffc03037812 */ /* 0x000fe200078ec0ff */
[----:B------:R-:W-:Y:S02]  /*e330*/  FMUL.FTZ R84, R84, c[0x0][0x320] ;  /* 0x0000c80054547a20 */ /* 0x000fe40000410000 */
[----:B------:R-:W-:Y:S01]  /*e340*/  FMUL.FTZ R87, R87, c[0x0][0x320] ;  /* 0x0000c80057577a20 */ /* 0x000fe20000410000 */
[----:B------:R-:W1:Y:S01]  /*e350*/  MUFU.TANH R121, R86 ;  /* 0x0000005600797308 */ /* 0x000e620000002400 */
[----:B------:R-:W-:Y:S02]  /*e360*/  IMAD.IADD R82, R82, 0x1, -R3 ;  /* 0x0000000152527824 */ /* 0x000fe400078e0a03 */
[----:B------:R-:W-:Y:S02]  /*e370*/  FMUL.FTZ R85, R85, c[0x0][0x320] ;  /* 0x0000c80055557a20 */ /* 0x000fe40000410000 */
[----:B------:R-:W-:-:S02]  /*e380*/  IMAD R3, R82, -0x2, R81 ;  /* 0xfffffffe52037824 */ /* 0x000fc400078e0251 */
[----:B------:R-:W-:Y:S01]  /*e390*/  HMMA.16816.F32 R80, R32, R130, RZ ;  /* 0x000000822050723c */ /* 0x000fe200000018ff */
[----:B------:R-:W2:Y:S02]  /*e3a0*/  MUFU.TANH R124, R84 ;  /* 0x00000054007c7308 */ /* 0x000ea40000002400 */
[----:B------:R-:W-:-:S06]  /*e3b0*/  ISETP.GT.AND P0, PT, R3, RZ, PT ;  /* 0x000000ff0300720c */ /* 0x000fcc0003f04270 */
[----:B------:R-:W3:Y:S01]  /*e3c0*/  MUFU.TANH R120, R87 ;  /* 0x0000005700787308 */ /* 0x000ee20000002400 */
[----:B-1----:R-:W-:-:S07]  /*e3d0*/  FSEL R121, R121, -INF , P0 ;  /* 0xff80000079797808 */ /* 0x002fce0000000000 */
[----:B------:R1:W4:Y:S01]  /*e3e0*/  MUFU.TANH R125, R85 ;  /* 0x00000055007d7308 */ /* 0x0003220000002400 */
[----:B--2---:R-:W-:Y:S02]  /*e3f0*/  FSEL R124, R124, -INF , P0 ;  /* 0xff8000007c7c7808 */ /* 0x004fe40000000000 */
[----:B------:R-:W-:-:S04]  /*e400*/  ISETP.GT.AND P0, PT, R3, 0x1, PT ;  /* 0x000000010300780c */ /* 0x000fc80003f04270 */
[----:B------:R-:W-:Y:S01]  /*e410*/  HMMA.16816.F32 R80, R28, R126, R80 ;  /* 0x0000007e1c50723c */ /* 0x000fe20000001850 */
[----:B---3--:R-:W-:Y:S01]  /*e420*/  FSEL R120, R120, -INF , P0 ;  /* 0xff80000078787808 */ /* 0x008fe20000000000 */
[----:B-1----:R-:W-:Y:S01]  /*e430*/  LDSM.16.M88.4 R84, [R128+0x10900] ;  /* 0x010900008054783b */ /* 0x002fe20000000200 */
[----:B----4-:R-:W-:Y:S02]  /*e440*/  FSEL R125, R125, -INF , P0 ;  /* 0xff8000007d7d7808 */ /* 0x010fe40000000000 */
[----:B------:R-:W-:Y:S11]  /*e450*/  ISETP.GT.AND P0, PT, R3, 0x8, PT ;  /* 0x000000080300780c */ /* 0x000ff60003f04270 */
[----:B------:R-:W-:Y:S08]  /*e460*/  @!UPT UIADD3 URZ, URZ, URZ, URZ ;  /* 0x0000003f3f3ff290 */ /* 0x000ff0000fffe03f */
        /* <DEDUP_REMOVED lines=24> */
[----:B------:R-:W-:Y:S11]  /*e5f0*/  LDSM.16.M88.4 R96, [R2+0xe900] ;  /* 0x00e900000260783b */ /* 0x000ff60000000200 */
        /* <DEDUP_REMOVED lines=10> */
[----:B------:R-:W-:Y:S11]  /*e6a0*/  HMMA.16816.F32 R80, R64, R78, R80 ;  /* 0x0000004e4050723c */ /* 0x000ff60000001850 */
[----:B------:R-:W-:Y:S11]  /*e6b0*/  @!UPT UIADD3 URZ, URZ, URZ, URZ ;  /* 0x0000003f3f3ff290 */ /* 0x000ff6000fffe03f */
[----:B------:R-:W-:Y:S02]  /*e6c0*/  @!UPT UIADD3 URZ, URZ, URZ, URZ ;  /* 0x0000003f3f3ff290 */ /* 0x000fe4000fffe03f */
[----:B------:R-:W-:Y:S02]  /*e6d0*/  FMUL.FTZ R82, R82, c[0x0][0x320] ;  /* 0x0000c80052527a20 */ /* 0x000fe40000410000 */
[----:B------:R-:W-:Y:S02]  /*e6e0*/  FMUL.FTZ R80, R80, c[0x0][0x320] ;  /* 0x0000c80050507a20 */ /* 0x000fe40000410000 */
[----:B------:R-:W1:Y:S01]  /*e6f0*/  MUFU.TANH R126, R82 ;  /* 0x00000052007e7308 */ /* 0x000e620000002400 */
[----:B------:R-:W-:Y:S02]  /*e700*/  FMUL.FTZ R76, R83, c[0x0][0x320] ;  /* 0x0000c800534c7a20 */ /* 0x000fe40000410000 */
[----:B------:R-:W-:-:S05]  /*e710*/  FMUL.FTZ R77, R81, c[0x0][0x320] ;  /* 0x0000c800514d7a20 */ /* 0x000fca0000410000 */
[----:B------:R2:W2:Y:S08]  /*e720*/  MUFU.TANH R156, R80 ;  /* 0x00000050009c7308 */ /* 0x0004b00000002400 */
[----:B------:R-:W3:Y:S01]  /*e730*/  MUFU.TANH R122, R76 ;  /* 0x0000004c007a7308 */ /* 0x000ee20000002400 */
[----:B-1----:R-:W-:Y:S01]  /*e740*/  FSEL R126, R126, -INF , P0 ;  /* 0xff8000007e7e7808 */ /* 0x002fe20000000000 */
[----:B--2---:R-:W-:Y:S06]  /*e750*/  HMMA.16816.F32 R80, R32, R12, RZ ;  /* 0x0000000c2050723c */ /* 0x004fec00000018ff */
[----:B------:R1:W2:Y:S01]  /*e760*/  MUFU.TANH R130, R77 ;  /* 0x0000004d00827308 */ /* 0x0002a20000002400 */
[----:B------:R-:W-:-:S02]  /*e770*/  FSEL R156, R156, -INF , P0 ;  /* 0xff8000009c9c7808 */ /* 0x000fc40000000000 */
[C---:B------:R-:W-:Y:S01]  /*e780*/  ISETP.GT.AND P0, PT, R3.reuse, 0x9, PT ;  /* 0x000000090300780c */ /* 0x040fe20003f04270 */
[----:B------:R-:W-:Y:S03]  /*e790*/  HMMA.16816.F32 R12, R32, R14, RZ ;  /* 0x0000000e200c723c */ /* 0x000fe600000018ff */
[----:B---3--:R-:W-:Y:S01]  /*e7a0*/  FSEL R122, R122, -INF , P0 ;  /* 0xff8000007a7a7808 */ /* 0x008fe20000000000 */
[----:B-1----:R-:W-:Y:S01]  /*e7b0*/  LDSM.16.M88.4 R76, [R2+0x10900] ;  /* 0x01090000024c783b */ /* 0x002fe20000000200 */
[----:B--2---:R-:W-:Y:S02]  /*e7c0*/  FSEL R130, R130, -INF , P0 ;  /* 0xff80000082827808 */ /* 0x004fe40000000000 */
[----:B------:R-:W-:-:S07]  /*e7d0*/  ISETP.GT.AND P0, PT, R3, 0x10, PT ;  /* 0x000000100300780c */ /* 0x000fce0003f04270 */
[C---:B------:R-:W-:Y:S10]  /*e7e0*/  HMMA.16816.F32 R80, R28.reuse, R24, R80 ;  /* 0x000000181c50723c */ /* 0x040ff40000001850 */
[----:B------:R-:W-:Y:S08]  /*e7f0*/  HMMA.16816.F32 R12, R28, R26, R12 ;  /* 0x0000001a1c0c723c */ /* 0x000ff0000000180c */
[----:B------:R-:W-:Y:S08]  /*e800*/  HMMA.16816.F32 R24, R32, R8, RZ ;  /* 0x000000082018723c */ /* 0x000ff000000018ff */
[C---:B------:R-:W-:Y:S08]  /*e810*/  HMMA.16816.F32 R80, R60.reuse, R116, R80 ;  /* 0x000000743c50723c */ /* 0x040ff00000001850 */
[----:B------:R-:W-:Y:S08]  /*e820*/  HMMA.16816.F32 R12, R60, R118, R12 ;  /* 0x000000763c0c723c */ /* 0x000ff0000000180c */
[----:B------:R-:W-:Y:S08]  /*e830*/  HMMA.16816.F32 R8, R32, R10, RZ ;  /* 0x0000000a2008723c */ /* 0x000ff000000018ff */
[C---:B------:R-:W-:Y:S08]  /*e840*/  HMMA.16816.F32 R80, R56.reuse, R112, R80 ;  /* 0x000000703850723c */ /* 0x040ff00000001850 */
[----:B------:R-:W-:Y:S08]  /*e850*/  HMMA.16816.F32 R12, R56, R114, R12 ;  /* 0x00000072380c723c */ /* 0x000ff0000000180c */
[----:B------:R-:W-:Y:S08]  /*e860*/  HMMA.16816.F32 R24, R28, R20, R24 ;  /* 0x000000141c18723c */ /* 0x000ff00000001818 */
[C---:B------:R-:W-:Y:S08]  /*e870*/  HMMA.16816.F32 R80, R52.reuse, R108, R80 ;  /* 0x0000006c3450723c */ /* 0x040ff00000001850 */
[----:B------:R-:W-:Y:S01]  /*e880*/  HMMA.16816.F32 R12, R52, R110, R12 ;  /* 0x0000006e340c723c */ /* 0x000fe2000000180c */
[----:B------:R-:W1:Y:S07]  /*e890*/  LDSM.16.M88.4 R108, [R128+0xd100] ;  /* 0x00d10000806c783b */ /* 0x000e6e0000000200 */
[----:B------:R-:W-:Y:S08]  /*e8a0*/  HMMA.16816.F32 R8, R28, R22, R8 ;  /* 0x000000161c08723c */ /* 0x000ff00000001808 */
[C---:B----4-:R-:W-:Y:S08]  /*e8b0*/  HMMA.16816.F32 R80, R48.reuse, R104, R80 ;  /* 0x000000683050723c */ /* 0x050ff00000001850 */
[----:B------:R-:W-:Y:S01]  /*e8c0*/  HMMA.16816.F32 R12, R48, R106, R12 ;  /* 0x0000006a300c723c */ /* 0x000fe2000000180c */
[----:B------:R-:W2:Y:S11]  /*e8d0*/  LDSM.16.M88.4 R104, [R2+0xd100] ;  /* 0x00d100000268783b */ /* 0x000eb60000000200 */
[----:B------:R-:W-:Y:S04]  /*e8e0*/  @!UPT UIADD3 URZ, URZ, URZ, URZ ;  /* 0x0000003f3f3ff290 */ /* 0x000fe8000fffe03f */
[----:B-----5:R-:W-:Y:S08]  /*e8f0*/  HMMA.16816.F32 R80, R44, R100, R80 ;  /* 0x000000642c50723c */ /* 0x020ff00000001850 */
[C---:B-1----:R-:W-:Y:S08]  /*e900*/  HMMA.16816.F32 R24, R60.reuse, R108, R24 ;  /* 0x0000006c3c18723c */ /* 0x042ff00000001818 */
[----:B------:R-:W-:Y:S08]  /*e910*/  HMMA.16816.F32 R8, R60, R110, R8 ;  /* 0x0000006e3c08723c */ /* 0x000ff00000001808 */
[----:B------:R-:W-:Y:S08]  /*e920*/  HMMA.16816.F32 R80, R40, R96, R80 ;  /* 0x000000602850723c */ /* 0x000ff00000001850 */
[----:B------:R-:W-:Y:S01]  /*e930*/  HMMA.16816.F32 R12, R44, R102, R12 ;  /* 0x000000662c0c723c */ /* 0x000fe2000000180c */
[----:B------:R-:W1:Y:S07]  /*e940*/  LDSM.16.M88.4 R100, [R191+0xf100] ;  /* 0x00f10000bf64783b */ /* 0x000e6e0000000200 */
[C---:B--2---:R-:W-:Y:S08]  /*e950*/  HMMA.16816.F32 R24, R56.reuse, R104, R24 ;  /* 0x000000683818723c */ /* 0x044ff00000001818 */
[----:B------:R-:W-:Y:S08]  /*e960*/  HMMA.16816.F32 R8, R56, R106, R8 ;  /* 0x0000006a3808723c */ /* 0x000ff00000001808 */
[----:B------:R-:W-:Y:S08]  /*e970*/  HMMA.16816.F32 R80, R36, R92, R80 ;  /* 0x0000005c2450723c */ /* 0x000ff00000001850 */
[----:B------:R-:W-:Y:S01]  /*e980*/  HMMA.16816.F32 R12, R40, R98, R12 ;  /* 0x00000062280c723c */ /* 0x000fe2000000180c */
[----:B------:R-:W2:Y:S07]  /*e990*/  LDSM.16.M88.4 R96, [R139+0xf100] ;  /* 0x00f100008b60783b */ /* 0x000eae0000000200 */
[C---:B-1----:R-:W-:Y:S08]  /*e9a0*/  HMMA.16816.F32 R24, R52.reuse, R100, R24 ;  /* 0x000000643418723c */ /* 0x042ff00000001818 */
[----:B------:R-:W-:Y:S08]  /*e9b0*/  HMMA.16816.F32 R8, R52, R102, R8 ;  /* 0x000000663408723c */ /* 0x000ff00000001808 */
[----:B------:R-:W-:Y:S08]  /*e9c0*/  HMMA.16816.F32 R80, R72, R88, R80 ;  /* 0x000000584850723c */ /* 0x000ff00000001850 */
[----:B------:R-:W-:Y:S01]  /*e9d0*/  HMMA.16816.F32 R12, R36, R94, R12 ;  /* 0x0000005e240c723c */ /* 0x000fe2000000180c */
[----:B------:R-:W1:Y:S07]  /*e9e0*/  LDSM.16.M88.4 R92, [R128+0xf100] ;  /* 0x00f10000805c783b */ /* 0x000e6e0000000200 */
[C---:B--2---:R-:W-:Y:S08]  /*e9f0*/  HMMA.16816.F32 R24, R48.reuse, R96, R24 ;  /* 0x000000603018723c */ /* 0x044ff00000001818 */
[----:B------:R-:W-:Y:S01]  /*ea00*/  HMMA.16816.F32 R8, R48, R98, R8 ;  /* 0x000000623008723c */ /* 0x000fe20000001808 */
[----:B------:R-:W-:Y:S07]  /*ea10*/  LDSM.16.M88.4 R96, [R2+0x11900] ;  /* 0x011900000260783b */ /* 0x000fee0000000200 */
[----:B------:R-:W-:Y:S08]  /*ea20*/  HMMA.16816.F32 R80, R68, R84, R80 ;  /* 0x000000544450723c */ /* 0x000ff00000001850 */
[----:B------:R-:W-:Y:S01]  /*ea30*/  HMMA.16816.F32 R12, R72, R90, R12 ;  /* 0x0000005a480c723c */ /* 0x000fe2000000180c */
[----:B------:R-:W2:Y:S07]  /*ea40*/  LDSM.16.M88.4 R88, [R2+0xf100] ;  /* 0x00f100000258783b */ /* 0x000eae0000000200 */
[----:B------:R-:W-:Y:S08]  /*ea50*/  HMMA.16816.F32 R100, R32, R4, RZ ;  /* 0x000000042064723c */ /* 0x000ff000000018ff */
[C---:B-1----:R-:W-:Y:S08]  /*ea60*/  HMMA.16816.F32 R24, R44.reuse, R92, R24 ;  /* 0x0000005c2c18723c */ /* 0x042ff00000001818 */
[----:B------:R-:W-:Y:S01]  /*ea70*/  HMMA.16816.F32 R8, R44, R94, R8 ;  /* 0x0000005e2c08723c */ /* 0x000fe20000001808 */
[----:B------:R-:W-:Y:S07]  /*ea80*/  LDSM.16.M88.4 R92, [R128+0x11900] ;  /* 0x01190000805c783b */ /* 0x000fee0000000200 */
[----:B------:R-:W-:Y:S08]  /*ea90*/  HMMA.16816.F32 R80, R64, R76, R80 ;  /* 0x0000004c4050723c */ /* 0x000ff00000001850 */
[----:B------:R-:W-:Y:S01]  /*eaa0*/  HMMA.16816.F32 R12, R68, R86, R12 ;  /* 0x00000056440c723c */ /* 0x000fe2000000180c */
[----:B------:R-:W1:Y:S07]  /*eab0*/  LDSM.16.M88.4 R84, [R191+0x11100] ;  /* 0x01110000bf54783b */ /* 0x000e6e0000000200 */
[C---:B--2---:R-:W-:Y:S08]  /*eac0*/  HMMA.16816.F32 R24, R40.reuse, R88, R24 ;  /* 0x000000582818723c */ /* 0x044ff00000001818 */
[----:B------:R-:W-:Y:S01]  /*ead0*/  HMMA.16816.F32 R8, R40, R90, R8 ;  /* 0x0000005a2808723c */ /* 0x000fe20000001808 */
[----:B------:R-:W-:Y:S01]  /*eae0*/  FMUL.FTZ R82, R82, c[0x0][0x320] ;  /* 0x0000c80052527a20 */ /* 0x000fe20000410000 */
[----:B------:R-:W-:Y:S01]  /*eaf0*/  LDSM.16.M88.4 R88, [R139+0x11900] ;  /* 0x011900008b58783b */ /* 0x000fe20000000200 */
[----:B------:R-:W-:-:S02]  /*eb00*/  FMUL.FTZ R80, R80, c[0x0][0x320] ;  /* 0x0000c80050507a20 */ /* 0x000fc40000410000 */
[----:B------:R-:W-:Y:S01]  /*eb10*/  FMUL.FTZ R83, R83, c[0x0][0x320] ;  /* 0x0000c80053537a20 */ /* 0x000fe20000410000 */
[----:B------:R-:W2:Y:S01]  /*eb20*/  MUFU.TANH R152, R82 ;  /* 0x0000005200987308 */ /* 0x000ea20000002400 */
[----:B------:R-:W-:Y:S01]  /*eb30*/  FMUL.FTZ R81, R81, c[0x0][0x320] ;  /* 0x0000c80051517a20 */ /* 0x000fe20000410000 */
[----:B------:R-:W-:Y:S01]  /*eb40*/  HMMA.16816.F32 R12, R64, R78, R12 ;  /* 0x0000004e400c723c */ /* 0x000fe2000000180c */
[----:B------:R-:W-:Y:S05]  /*eb50*/  LDSM.16.M88.4 R76, [R128+0x11100] ;  /* 0x01110000804c783b */ /* 0x000fea0000000200 */
[----:B------:R-:W3:Y:S02]  /*eb60*/  MUFU.TANH R214, R80 ;  /* 0x0000005000d67308 */ /* 0x000ee40000002400 */
[----:B------:R-:W-:Y:S06]  /*eb70*/  HMMA.16816.F32 R4, R32, R6, RZ ;  /* 0x000000062004723c */ /* 0x000fec00000018ff */
[----:B------:R-:W4:Y:S01]  /*eb80*/  MUFU.TANH R138, R83 ;  /* 0x00000053008a7308 */ /* 0x000f220000002400 */
[----:B--2---:R-:W-:Y:S01]  /*eb90*/  FSEL R152, R152, -INF , P0 ;  /* 0xff80000098987808 */ /* 0x004fe20000000000 */
[----:B------:R-:W-:Y:S06]  /*eba0*/  HMMA.16816.F32 R100, R28, R16, R100 ;  /* 0x000000101c64723c */ /* 0x000fec0000001864 */
[----:B------:R2:W5:Y:S01]  /*ebb0*/  MUFU.TANH R154, R81 ;  /* 0x00000051009a7308 */ /* 0x0005620000002400 */
[----:B---3--:R-:W-:Y:S01]  /*ebc0*/  FSEL R214, R214, -INF , P0 ;  /* 0xff800000d6d67808 */ /* 0x008fe20000000000 */
[----:B-1----:R-:W-:Y:S01]  /*ebd0*/  HMMA.16816.F32 R24, R36, R84, R24 ;  /* 0x000000542418723c */ /* 0x002fe20000001818 */
[----:B------:R-:W-:Y:S01]  /*ebe0*/  FMUL.FTZ R14, R14, c[0x0][0x320] ;  /* 0x0000c8000e0e7a20 */ /* 0x000fe20000410000 */
[----:B------:R-:W-:Y:S01]  /*ebf0*/  ISETP.GT.AND P0, PT, R3, 0x11, PT ;  /* 0x000000110300780c */ /* 0x000fe20003f04270 */
[----:B------:R-:W-:-:S02]  /*ec00*/  FMUL.FTZ R12, R12, c[0x0][0x320] ;  /* 0x0000c8000c0c7a20 */ /* 0x000fc40000410000 */
[----:B------:R-:W-:Y:S01]  /*ec10*/  FMUL.FTZ R15, R15, c[0x0][0x320] ;  /* 0x0000c8000f0f7a20 */ /* 0x000fe20000410000 */
[----:B------:R-:W1:Y:S01]  /*ec20*/  MUFU.TANH R218, R14 ;  /* 0x0000000e00da7308 */ /* 0x000e620000002400 */
[----:B------:R-:W-:Y:S01]  /*ec30*/  FMUL.FTZ R13, R13, c[0x0][0x320] ;  /* 0x0000c8000d0d7a20 */ /* 0x000fe20000410000 */
[----:B------:R-:W-:Y:S01]  /*ec40*/  HMMA.16816.F32 R8, R36, R86, R8 ;  /* 0x000000562408723c */ /* 0x000fe20000001808 */
[----:B------:R-:W-:Y:S01]  /*ec50*/  LDSM.16.M88.4 R84, [R191+0x11900] ;  /* 0x01190000bf54783b */ /* 0x000fe20000000200 */
[----:B----4-:R-:W-:-:S03]  /*ec60*/  FSEL R138, R138, -INF , P0 ;  /* 0xff8000008a8a7808 */ /* 0x010fc60000000000 */
[----:B--2---:R-:W2:Y:S01]  /*ec70*/  LDSM.16.M88.4 R80, [R139+0x11100] ;  /* 0x011100008b50783b */ /* 0x004ea20000000200 */
[----:B------:R-:W3:Y:S02]  /*ec80*/  MUFU.TANH R222, R12 ;  /* 0x0000000c00de7308 */ /* 0x000ee40000002400 */
[----:B------:R-:W-:Y:S01]  /*ec90*/  HMMA.16816.F32 R4, R28, R18, R4 ;  /* 0x000000121c04723c */ /* 0x000fe20000001804 */
[----:B-----5:R-:W-:Y:S02]  /*eca0*/  FSEL R154, R154, -INF , P0 ;  /* 0xff8000009a9a7808 */ /* 0x020fe40000000000 */
[----:B------:R-:W-:-:S03]  /*ecb0*/  ISETP.GT.AND P0, PT, R3, 0x18, PT ;  /* 0x000000180300780c */ /* 0x000fc60003f04270 */
[----:B------:R-:W4:Y:S01]  /*ecc0*/  MUFU.TANH R216, R15 ;  /* 0x0000000f00d87308 */ /* 0x000f220000002400 */
[----:B-1----:R-:W-:-:S07]  /*ecd0*/  FSEL R218, R218, -INF , P0 ;  /* 0xff800000dada7808 */ /* 0x002fce0000000000 */
[----:B------:R1:W5:Y:S01]  /*ece0*/  MUFU.TANH R220, R13 ;  /* 0x0000000d00dc7308 */ /* 0x0003620000002400 */
[----:B---3--:R-:W-:Y:S02]  /*ecf0*/  FSEL R222, R222, -INF , P0 ;  /* 0xff800000dede7808 */ /* 0x008fe40000000000 */
[----:B------:R-:W-:-:S04]  /*ed00*/  ISETP.GT.AND P0, PT, R3, 0x19, PT ;  /* 0x000000190300780c */ /* 0x000fc80003f04270 */
[----:B----4-:R-:W-:Y:S01]  /*ed10*/  FSEL R216, R216, -INF , P0 ;  /* 0xff800000d8d87808 */ /* 0x010fe20000000000 */
[----:B-1----:R-:W1:Y:S01]  /*ed20*/  LDSM.16.M88.4 R12, [R2+0x11100] ;  /* 0x01110000020c783b */ /* 0x002e620000000200 */
[----:B-----5:R-:W-:Y:S02]  /*ed30*/  FSEL R220, R220, -INF , P0 ;  /* 0xff800000dcdc7808 */ /* 0x020fe40000000000 */
[----:B------:R-:W-:Y:S01]  /*ed40*/  ISETP.GT.AND P0, PT, R3, 0x20, PT ;  /* 0x000000200300780c */ /* 0x000fe20003f04270 */
[C---:B--2---:R-:W-:Y:S08]  /*ed50*/  HMMA.16816.F32 R24, R72.reuse, R80, R24 ;  /* 0x000000504818723c */ /* 0x044ff00000001818 */
[----:B------:R-:W-:Y:S01]  /*ed60*/  HMMA.16816.F32 R8, R72, R82, R8 ;  /* 0x000000524808723c */ /* 0x000fe20000001808 */
[----:B------:R-:W-:Y:S11]  /*ed70*/  LDSM.16.M88.4 R80, [R2+0xf900] ;  /* 0x00f900000250783b */ /* 0x000ff60000000200 */
[----:B------:R-:W-:Y:S04]  /*ed80*/  @!UPT UIADD3 URZ, URZ, URZ, URZ ;  /* 0x0000003f3f3ff290 */ /* 0x000fe8000fffe03f */
[C---:B------:R-:W-:Y:S08]  /*ed90*/  HMMA.16816.F32 R24, R68.reuse, R76, R24 ;  /* 0x0000004c4418723c */ /* 0x040ff00000001818 */
[----:B------:R-:W-:Y:S01]  /*eda0*/  HMMA.16816.F32 R8, R68, R78, R8 ;  /* 0x0000004e4408723c */ /* 0x000fe20000001808 */
[----:B------:R-:W-:Y:S11]  /*edb0*/  LDSM.16.M88.4 R76, [R128+0xf900] ;  /* 0x00f90000804c783b */ /* 0x000ff60000000200 */
[----:B------:R-:W-:Y:S04]  /*edc0*/  @!UPT UIADD3 URZ, URZ, URZ, URZ ;  /* 0x0000003f3f3ff290 */ /* 0x000fe8000fffe03f */
[C---:B-1----:R-:W-:Y:S08]  /*edd0*/  HMMA.16816.F32 R24, R64.reuse, R12, R24 ;  /* 0x0000000c4018723c */ /* 0x042ff00000001818 */
[----:B------:R-:W-:Y:S01]  /*ede0*/  HMMA.16816.F32 R8, R64, R14, R8 ;  /* 0x0000000e4008723c */ /* 0x000fe20000001808 */
[----:B------:R-:W-:Y:S11]  /*edf0*/  LDSM.16.M88.4 R12, [R2+0xd900] ;  /* 0x00d90000020c783b */ /* 0x000ff60000000200 */
[----:B------:R-:W-:Y:S04]  /*ee00*/  @!UPT UIADD3 URZ, URZ, URZ, URZ ;  /* 0x0000003f3f3ff290 */ /* 0x000fe8000fffe03f */
        /* <DEDUP_REMOVED lines=11> */
[----:B--2---:R-:W-:-:S06]  /*eec0*/  FSEL R166, R166, -INF , P0 ;  /* 0xff800000a6a67808 */ /* 0x004fcc0000000000 */
        /* <DEDUP_REMOVED lines=11> */
[----:B------:R-:W-:-:S04]  /*ef80*/  ISETP.GT.AND P0, PT, R3, 0x28, PT ;  /* 0x000000280300780c */ /* 0x000fc80003f04270 */
[----:B------:R-:W-:Y:S01]  /*ef90*/  FSEL R204, R204, -INF , P0 ;  /* 0xff800000cccc7808 */ /* 0x000fe20000000000 */
[----:B-----5:R-:W3:Y:S01]  /*efa0*/  LDSM.16.M88.4 R24, [R139+0xf900] ;  /* 0x00f900008b18783b */ /* 0x020ee20000000200 */
[----:B------:R-:W-:Y:S01]  /*efb0*/  FSEL R212, R212, -INF , P0 ;  /* 0xff800000d4d47808 */ /* 0x000fe20000000000 */
[----:B------:R-:W-:-:S04]  /*efc0*/  DEPBAR.LE SB0, 0x2 ;  /* 0x000080800000791a */ /* 0x000fc80000000000 */
[----:B------:R-:W-:Y:S01]  /*efd0*/  BAR.SYNC.DEFER_BLOCKING 0x0 ;  /* 0x0000000000007b1d */ /* 0x000fe20000010000 */
[----:B-1----:R-:W-:Y:S01]  /*efe0*/  HMMA.16816.F32 R100, R60, R8, R100 ;  /* 0x000000083c64723c */ /* 0x002fe20000001864 */
[----:B------:R-:W-:-:S04]  /*eff0*/  ISETP.GT.AND P0, PT, R3, 0x29, PT ;  /* 0x000000290300780c */ /* 0x000fc80003f04270 */
[----:B------:R-:W-:Y:S02]  /*f000*/  FSEL R182, R182, -INF , P0 ;  /* 0xff800000b6b67808 */ /* 0x000fe40000000000 */
[----:B------:R-:W-:Y:S01]  /*f010*/  FSEL R210, R210, -INF , P0 ;  /* 0xff800000d2d27808 */ /* 0x000fe20000000000 */
[----:B------:R-:W-:Y:S01]  /*f020*/  HMMA.16816.F32 R4, R60, R10, R4 ;  /* 0x0000000a3c04723c */ /* 0x000fe20000001804 */
[----:B------:R-:W-:Y:S01]  /*f030*/  ISETP.GT.AND P0, PT, R3, 0x30, PT ;  /* 0x000000300300780c */ /* 0x000fe20003f04270 */
[----:B------:R-:W-:Y:S11]  /*f040*/  LDSM.16.MT88.4 R116, [R175+0x100] ;  /* 0x00010000af74783b */ /* 0x000ff60000004200 */
[----:B------:R-:W-:Y:S03]  /*f050*/  @!UPT UIADD3 URZ, URZ, URZ, URZ ;  /* 0x0000003f3f3ff290 */ /* 0x000fe6000fffe03f */
        /* <DEDUP_REMOVED lines=52> */
[----:B------:R-:W-:-:S05]  /*f3a0*/  ISETP.GT.AND P0, PT, R3, 0x31, PT ;  /* 0x000000310300780c */ /* 0x000fca0003f04270 */
[----:B------:R-:W2:Y:S01]  /*f3b0*/  MUFU.TANH R172, R6 ;  /* 0x0000000600ac7308 */ /* 0x000ea20000002400 */
[----:B---3--:R-:W-:-:S07]  /*f3c0*/  FSEL R140, R140, -INF , P0 ;  /* 0xff8000008c8c7808 */ /* 0x008fce0000000000 */
[----:B------:R-:W3:Y:S01]  /*f3d0*/  MUFU.TANH R176, R4 ;  /* 0x0000000400b07308 */ /* 0x000ee20000002400 */
[----:B-1----:R-:W-:Y:S01]  /*f3e0*/  FSEL R142, R142, -INF , P0 ;  /* 0xff8000008e8e7808 */ /* 0x002fe20000000000 */
[----:B------:R-:W-:Y:S01]  /*f3f0*/  LDSM.16.MT88.4 R100, [R0+0x100] ;  /* 0x000100000064783b */ /* 0x000fe20000004200 */
[----:B------:R-:W-:-:S04]  /*f400*/  ISETP.GT.AND P0, PT, R3, 0x38, PT ;  /* 0x000000380300780c */ /* 0x000fc80003f04270 */
[----:B--2---:R-:W-:Y:S01]  /*f410*/  FSEL R172, R172, -INF , P0 ;  /* 0xff800000acac7808 */ /* 0x004fe20000000000 */
[----:B------:R-:W1:Y:S01]  /*f420*/  MUFU.TANH R174, R5 ;  /* 0x0000000500ae7308 */ /* 0x000e620000002400 */
[----:B---3--:R-:W-:-:S07]  /*f430*/  FSEL R176, R176, -INF , P0 ;  /* 0xff800000b0b07808 */ /* 0x008fce0000000000 */
[----:B------:R-:W2:Y:S01]  /*f440*/  MUFU.TANH R170, R7 ;  /* 0x0000000700aa7308 */ /* 0x000ea20000002400 */
[----:B------:R-:W-:Y:S02]  /*f450*/  ISETP.GT.AND P0, PT, R3, 0x39, PT ;  /* 0x000000390300780c */ /* 0x000fe40003f04270 */
[----:B------:R-:W-:-:S04]  /*f460*/  FMNMX.FTZ R3, R124, R125, !PT ;  /* 0x0000007d7c037209 */ /* 0x000fc80007810000 */
[----:B------:R-:W-:Y:S02]  /*f470*/  FMNMX.FTZ R3, R156, R3, !PT ;  /* 0x000000039c037209 */ /* 0x000fe40007810000 */
[----:B-1----:R-:W-:Y:S02]  /*f480*/  FSEL R174, R174, -INF , P0 ;  /* 0xff800000aeae7808 */ /* 0x002fe40000000000 */
[----:B------:R-:W-:-:S04]  /*f490*/  FMNMX.FTZ R3, R130, R3, !PT ;  /* 0x0000000382037209 */ /* 0x000fc80007810000 */
[----:B------:R-:W-:Y:S02]  /*f4a0*/  FMNMX.FTZ R3, R214, R3, !PT ;  /* 0x00000003d6037209 */ /* 0x000fe40007810000 */
[----:B--2---:R-:W-:Y:S02]  /*f4b0*/  FSEL R170, R170, -INF , P0 ;  /* 0xff800000aaaa7808 */ /* 0x004fe40000000000 */
[----:B------:R-:W-:-:S04]  /*f4c0*/  FMNMX.FTZ R3, R154, R3, !PT ;  /* 0x000000039a037209 */ /* 0x000fc80007810000 */
        /* <DEDUP_REMOVED lines=9> */
[----:B------:R-:W-:Y:S02]  /*f560*/  FMNMX.FTZ R2, R174, R3, !PT ;  /* 0x00000003ae027209 */ /* 0x000fe40007810000 */
[----:B------:R-:W-:-:S03]  /*f570*/  FMNMX.FTZ R3, R121, R120, !PT ;  /* 0x0000007879037209 */ /* 0x000fc60007810000 */
[----:B------:R-:W1:Y:S01]  /*f580*/  SHFL.BFLY PT, R5, R2, 0x2, 0x1f ;  /* 0x0c401f0002057f89 */ /* 0x000e6200000e0000 */
[----:B------:R-:W-:-:S04]  /*f590*/  FMNMX.FTZ R3, R126, R3, !PT ;  /* 0x000000037e037209 */ /* 0x000fc80007810000 */
[----:B------:R-:W-:-:S04]  /*f5a0*/  FMNMX.FTZ R3, R122, R3, !PT ;  /* 0x000000037a037209 */ /* 0x000fc80007810000 */
[----:B------:R-:W-:-:S04]  /*f5b0*/  FMNMX.FTZ R3, R152, R3, !PT ;  /* 0x0000000398037209 */ /* 0x000fc80007810000 */
[----:B------:R-:W-:-:S04]  /*f5c0*/  FMNMX.FTZ R3, R138, R3, !PT ;  /* 0x000000038a037209 */ /* 0x000fc80007810000 */
[----:B------:R-:W-:-:S04]  /*f5d0*/  FMNMX.FTZ R3, R218, R3, !PT ;  /* 0x00000003da037209 */ /* 0x000fc80007810000 */
[----:B------:R-:W-:Y:S02]  /*f5e0*/  FMNMX.FTZ R3, R216, R3, !PT ;  /* 0x00000003d8037209 */ /* 0x000fe40007810000 */
[----:B-1----:R-:W-:Y:S02]  /*f5f0*/  FMNMX.FTZ R5, R2, R5, !PT ;  /* 0x0000000502057209 */ /* 0x002fe40007810000 */
        /* <DEDUP_REMOVED lines=9> */
[----:B------:R-:W-:Y:S02]  /*f690*/  FMNMX.FTZ R4, R170, R3, !PT ;  /* 0x00000003aa047209 */ /* 0x000fe40007810000 */
[C---:B------:R-:W-:Y:S01]  /*f6a0*/  FSETP.NEU.FTZ.AND P0, PT, R132.reuse, -INF , PT ;  /* 0xff8000008400780b */ /* 0x040fe20003f1d000 */
[----:B------:R-:W-:Y:S02]  /*f6b0*/  FMUL.FTZ R177, R132, c[0x0][0x2d0] ;  /* 0x0000b40084b17a20 */ /* 0x000fe40000410000 */
        /* <DEDUP_REMOVED lines=11> */
[----:B------:R-:W-:Y:S01]  /*f770*/  MUFU.EX2 R163, R163 ;  /* 0x000000a300a37308 */ /* 0x000fe20000000800 */
[----:B-1----:R-:W-:Y:S01]  /*f780*/  FMNMX.FTZ R2, R4, R3, !PT ;  /* 0x0000000304027209 */ /* 0x002fe20007810000 */
[--C-:B------:R-:W-:Y:S01]  /*f790*/  FFMA.FTZ R166, R166, c[0x0][0x2d0], -R177.reuse ;  /* 0x0000b400a6a67a23 */ /* 0x100fe200000108b1 */
[----:B------:R-:W-:Y:S01]  /*f7a0*/  LDSM.16.MT88.4 R4, [R185+0x100] ;  /* 0x00010000b904783b */ /* 0x000fe20000004200 */
[--C-:B------:R-:W-:Y:S02]  /*f7b0*/  FFMA.FTZ R168, R212, c[0x0][0x2d0], -R177.reuse ;  /* 0x0000b400d4a87a23 */ /* 0x100fe400000108b1 */
[--C-:B------:R-:W-:Y:S01]  /*f7c0*/  FFMA.FTZ R171, R210, c[0x0][0x2d0], -R177.reuse ;  /* 0x0000b400d2ab7a23 */ /* 0x100fe200000108b1 */
[----:B------:R-:W1:Y:S01]  /*f7d0*/  SHFL.BFLY PT, R3, R2, 0x1, 0x1f ;  /* 0x0c201f0002037f89 */ /* 0x000e6200000e0000 */
[----:B------:R-:W2:Y:S01]  /*f7e0*/  MUFU.EX2 R160, R160 ;  /* 0x000000a000a07308 */ /* 0x000ea20000000800 */
[----:B------:R-:W-:-:S02]  /*f7f0*/  FFMA.FTZ R183, R142, c[0x0][0x2d0], -R177 ;  /* 0x0000b4008eb77a23 */ /* 0x000fc400000108b1 */
[--C-:B------:R-:W-:Y:S02]  /*f800*/  FFMA.FTZ R176, R176, c[0x0][0x2d0], -R177.reuse ;  /* 0x0000b400b0b07a23 */ /* 0x100fe400000108b1 */
[----:B------:R-:W-:-:S03]  /*f810*/  FFMA.FTZ R217, R174, c[0x0][0x2d0], -R177 ;  /* 0x0000b400aed97a23 */ /* 0x000fc600000108b1 */
[----:B------:R-:W3:Y:S01]  /*f820*/  MUFU.EX2 R156, R156 ;  /* 0x0000009c009c7308 */ /* 0x000ee20000000800 */
[----:B--2---:R-:W-:-:S07]  /*f830*/  F2FP.PACK_AB R96, R160, R163 ;  /* 0x000000a3a060723e */ /* 0x004fce00000000ff */
[----:B------:R-:W-:Y:S01]  /*f840*/  MUFU.EX2 R159, R159 ;  /* 0x0000009f009f7308 */ /* 0x000fe20000000800 */
[----:B------:R-:W-:Y:S01]  /*f850*/  FADD.FTZ R160, R163, R160 ;  /* 0x000000a0a3a07221 */ /* 0x000fe20000010000 */
[----:B-1----:R-:W-:Y:S01]  /*f860*/  FMNMX.FTZ R3, R2, R3, !PT ;  /* 0x0000000302037209 */ /* 0x002fe20007810000 */
[----:B------:R-:W-:Y:S01]  /*f870*/  FFMA.FTZ R2, R220, c[0x0][0x2d0], -R177 ;  /* 0x0000b400dc027a23 */ /* 0x000fe200000108b1 */
[----:B---3--:R-:W-:-:S04]  /*f880*/  F2FP.PACK_AB R98, R156, R161 ;  /* 0x000000a19c62723e */ /* 0x008fc800000000ff */
[----:B------:R-:W-:Y:S01]  /*f890*/  MUFU.EX2 R154, R154 ;  /* 0x0000009a009a7308 */ /* 0x000fe20000000800 */
[C---:B------:R-:W-:Y:S01]  /*f8a0*/  FSETP.NEU.FTZ.AND P0, PT, R3.reuse, -INF , PT ;  /* 0xff8000000300780b */ /* 0x040fe20003f1d000 */
[----:B------:R-:W-:Y:S02]  /*f8b0*/  FMUL.FTZ R173, R3, c[0x0][0x2d0] ;  /* 0x0000b40003ad7a20 */ /* 0x000fe40000410000 */
[----:B------:R-:W-:-:S03]  /*f8c0*/  FADD.FTZ R161, R161, R160 ;  /* 0x000000a0a1a17221 */ /* 0x000fc60000010000 */
[----:B------:R-:W-:Y:S01]  /*f8d0*/  FSEL R173, R173, RZ, P0 ;  /* 0x000000ffadad7208 */ /* 0x000fe20000000000 */
[----:B------:R-:W-:Y:S01]  /*f8e0*/  MUFU.EX2 R155, R155 ;  /* 0x0000009b009b7308 */ /* 0x000fe20000000800 */
[----:B------:R-:W-:Y:S01]  /*f8f0*/  FADD.FTZ R156, R156, R161 ;  /* 0x000000a19c9c7221 */ /* 0x000fe20000010000 */
[----:B------:R-:W-:Y:S02]  /*f900*/  ISETP.GE.AND P0, PT, R134, 0x81, PT ;  /* 0x000000818600780c */ /* 0x000fe40003f06270 */
[--C-:B------:R-:W-:Y:S02]  /*f910*/  FFMA.FTZ R165, R121, c[0x0][0x2d0], -R173.reuse ;  /* 0x0000b40079a57a23 */ /* 0x100fe400000108ad */
[--C-:B------:R-:W-:Y:S02]  /*f920*/  FFMA.FTZ R162, R120, c[0x0][0x2d0], -R173.reuse ;  /* 0x0000b40078a27a23 */ /* 0x100fe400000108ad */
[--C-:B------:R-:W-:Y:S01]  /*f930*/  FFMA.FTZ R167, R126, c[0x0][0x2d0], -R173.reuse ;  /* 0x0000b4007ea77a23 */ /* 0x100fe200000108ad */
[----:B------:R-:W-:Y:S01]  /*f940*/  MUFU.EX2 R2, R2 ;  /* 0x0000000200027308 */ /* 0x000fe20000000800 */
[----:B------:R-:W-:-:S02]  /*f950*/  FFMA.FTZ R158, R122, c[0x0][0x2d0], -R173 ;  /* 0x0000b4007a9e7a23 */ /* 0x000fc400000108ad */
[--C-:B------:R-:W-:Y:S02]  /*f960*/  FFMA.FTZ R157, R152, c[0x0][0x2d0], -R173.reuse ;  /* 0x0000b400989d7a23 */ /* 0x100fe400000108ad */
[--C-:B------:R-:W-:Y:S02]  /*f970*/  FFMA.FTZ R152, R138, c[0x0][0x2d0], -R173.reuse ;  /* 0x0000b4008a987a23 */ /* 0x100fe400000108ad */
[--C-:B------:R-:W-:Y:S01]  /*f980*/  FFMA.FTZ R153, R218, c[0x0][0x2d0], -R173.reuse ;  /* 0x0000b400da997a23 */ /* 0x100fe200000108ad */
[----:B------:R-:W-:Y:S01]  /*f990*/  MUFU.EX2 R165, R165 ;  /* 0x000000a500a57308 */ /* 0x000fe20000000800 */
[----:B------:R-:W-:Y:S01]  /*f9a0*/  LDSM.16.MT88.4 R136, [R175+0x900] ;  /* 0x00090000af88783b */ /* 0x000fe20000004200 */
[--C-:B------:R-:W-:Y:S02]  /*f9b0*/  FFMA.FTZ R179, R180, c[0x0][0x2d0], -R173.reuse ;  /* 0x0000b400b4b37a23 */ /* 0x100fe400000108ad */
[--C-:B------:R-:W-:Y:S02]  /*f9c0*/  FFMA.FTZ R178, R178, c[0x0][0x2d0], -R173.reuse ;  /* 0x0000b400b2b27a23 */ /* 0x100fe400000108ad */
[----:B------:R-:W-:-:S02]  /*f9d0*/  FFMA.FTZ R180, R204, c[0x0][0x2d0], -R173 ;  /* 0x0000b400ccb47a23 */ /* 0x000fc400000108ad */
[----:B------:R-:W1:Y:S01]  /*f9e0*/  MUFU.EX2 R162, R162 ;  /* 0x000000a200a27308 */ /* 0x000e620000000800 */
[----:B------:R-:W-:Y:S02]  /*f9f0*/  FFMA.FTZ R181, R182, c[0x0][0x2d0], -R173 ;  /* 0x0000b400b6b57a23 */ /* 0x000fe400000108ad */
[----:B------:R-:W-:Y:S02]  /*fa00*/  FFMA.FTZ R182, R143, c[0x0][0x2d0], -R177 ;  /* 0x0000b4008fb67a23 */ /* 0x000fe400000108b1 */
[--C-:B------:R-:W-:Y:S02]  /*fa10*/  FFMA.FTZ R174, R141, c[0x0][0x2d0], -R173.reuse ;  /* 0x0000b4008dae7a23 */ /* 0x100fe400000108ad */
[--C-:B------:R-:W-:Y:S01]  /*fa20*/  FFMA.FTZ R177, R140, c[0x0][0x2d0], -R173.reuse ;  /* 0x0000b4008cb17a23 */ /* 0x100fe200000108ad */
[----:B------:R-:W-:Y:S01]  /*fa30*/  MUFU.EX2 R167, R167 ;  /* 0x000000a700a77308 */ /* 0x000fe20000000800 */
[--C-:B------:R-:W-:Y:S01]  /*fa40*/  FFMA.FTZ R172, R172, c[0x0][0x2d0], -R173.reuse ;  /* 0x0000b400acac7a23 */ /* 0x100fe200000108ad */
[----:B------:R-:W-:Y:S01]  /*fa50*/  LDSM.16.MT88.4 R140, [R175+0x3900] ;  /* 0x00390000af8c783b */ /* 0x000fe20000004200 */
[----:B------:R-:W-:-:S05]  /*fa60*/  FFMA.FTZ R215, R170, c[0x0][0x2d0], -R173 ;  /* 0x0000b400aad77a23 */ /* 0x000fca00000108ad */
        /* <DEDUP_REMOVED lines=18> */
[C---:B------:R-:W-:Y:S02]  /*fb90*/  HMMA.16816.F32 R40, R96.reuse, R42, RZ ;  /* 0x0000002a6028723c */ /* 0x040fe400000018ff */
[----:B------:R-:W-:Y:S06]  /*fba0*/  MUFU.EX2 R171, R171 ;  /* 0x000000ab00ab7308 */ /* 0x000fec0000000800 */
[C---:B------:R-:W-:Y:S02]  /*fbb0*/  HMMA.16816.F32 R56, R96.reuse, R58, RZ ;  /* 0x0000003a6038723c */ /* 0x040fe400000018ff */
[----:B------:R-:W2:Y:S06]  /*fbc0*/  MUFU.EX2 R0, R0 ;  /* 0x0000000000007308 */ /* 0x000eac0000000800 */
[C---:B------:R-:W-:Y:S02]  /*fbd0*/  HMMA.16816.F32 R120, R96.reuse, R116, RZ ;  /* 0x000000746078723c */ /* 0x040fe400000018ff */
[----:B------:R-:W-:Y:S06]  /*fbe0*/  MUFU.EX2 R179, R179 ;  /* 0x000000b300b37308 */ /* 0x000fec0000000800 */
        /* <DEDUP_REMOVED lines=78> */
[C---:B----4-:R-:W-:Y:S01]  /*100d0*/  F2FP.PACK_AB R5, R178.reuse, R179 ;  /* 0x000000b3b205723e */ /* 0x050fe200000000ff */
        /* <DEDUP_REMOVED lines=86> */
[----:B------:R-:W-:Y:S01]  /*10640*/  IMAD.MOV.U32 R201, RZ, RZ, RZ ;  /* 0x000000ffffc97224 */ /* 0x000fe200078e00ff */
[----:B------:R-:W-:-:S02]  /*10650*/  ISETP.NE.AND P2, PT, R199, 0x1, PT ;  /* 0x00000001c700780c */ /* 0x000fc40003f45270 */
[----:B------:R-:W-:-:S04]  /*10660*/  LEA.HI R0, R0, R133, RZ, 0x6 ;  /* 0x0000008500007211 */ /* 0x000fc800078f30ff */
[----:B------:R-:W-:-:S04]  /*10670*/  LOP3.LUT R0, R0, 0xffffffc0, RZ, 0xc0, !PT ;  /* 0xffffffc000007812 */ /* 0x000fc800078ec0ff */
[----:B------:R-:W-:-:S04]  /*10680*/  IADD3 R0, R205, R0, R194 ;  /* 0x00000000cd007210 */ /* 0x000fc80007ffe0c2 */
[----:B------:R-:W-:-:S05]  /*10690*/  IADD3 R202, R0, -0xc0, RZ ;  /* 0xffffff4000ca7810 */ /* 0x000fca0007ffe0ff */
        /* <DEDUP_REMOVED lines=19> */
[----:B------:R-:W-:Y:S02]  /*107d0*/  IMAD.SHL.U32 R10, R144, 0x2, RZ ;  /* 0x00000002900a7824 */ /* 0x000fe400078e00ff */
[----:B------:R-:W-:-:S04]  /*107e0*/  IMAD R5, R5, c[0x0][0x1e0], RZ ;  /* 0x0000780005057a24 */ /* 0x000fc800078e02ff */
[----:B------:R-:W-:-:S04]  /*107f0*/  IMAD R0, R202, c[0x0][0x1e4], R5 ;  /* 0x00007900ca007a24 */ /* 0x000fc800078e0205 */
[----:B------:R-:W-:Y:S01]  /*10800*/  IMAD.IADD R7, R7, 0x1, R0 ;  /* 0x0000000107077824 */ /* 0x000fe200078e0200 */
[----:B-1----:R-:W-:Y:S02]  /*10810*/  SEL R8, RZ, 0x10, P6 ;  /* 0x00000010ff087807 */ /* 0x002fe40003000000 */
[----:B------:R-:W-:Y:S02]  /*10820*/  SHF.L.U64.HI R9, R144, 0x1, R147 ;  /* 0x0000000190097819 */ /* 0x000fe40000010293 */
[----:B------:R-:W-:-:S04]  /*10830*/  IADD3 R14, -R8, 0x10, RZ ;  /* 0x00000010080e7810 */ /* 0x000fc80007ffe1ff */
[----:B------:R-:W-:Y:S02]  /*10840*/  LOP3.LUT R14, R14, 0xf, RZ, 0xc0, !PT ;  /* 0x0000000f0e0e7812 */ /* 0x000fe400078ec0ff */
[----:B--2---:R-:W-:Y:S01]  /*10850*/  SHF.R.S32.HI R0, RZ, 0x1f, R201 ;  /* 0x0000001fff007819 */ /* 0x004fe200000114c9 */
[----:B------:R-:W-:-:S04]  /*10860*/  IMAD.WIDE.U32 R4, R201, c[0x0][0x1f0], R6 ;  /* 0x00007c00c9047a25 */ /* 0x000fc800078e0006 */
[----:B------:R-:W-:Y:S01]  /*10870*/  IMAD R0, R0, c[0x0][0x1f0], RZ ;  /* 0x00007c0000007a24 */ /* 0x000fe200078e02ff */
[----:B------:R-:W-:-:S03]  /*10880*/  IADD3 R4, P0, R150, R4, RZ ;  /* 0x0000000496047210 */ /* 0x000fc60007f1e0ff */
[----:B------:R-:W-:-:S05]  /*10890*/  IMAD R0, R201, c[0x0][0x1f4], R0 ;  /* 0x00007d00c9007a24 */ /* 0x000fca00078e0200 */
[----:B------:R-:W-:Y:S02]  /*108a0*/  IADD3.X R7, R197, R5, R0, P0, !PT ;  /* 0x00000005c5077210 */ /* 0x000fe400007fe400 */
[C---:B------:R-:W-:Y:S02]  /*108b0*/  LEA R5, P0, R4.reuse, c[0x0][0x1c8], 0x1 ;  /* 0x0000720004057a11 */ /* 0x040fe400078008ff */
[----:B------:R-:W-:Y:S02]  /*108c0*/  SEL R0, RZ, 0x10, P5 ;  /* 0x00000010ff007807 */ /* 0x000fe40002800000 */
[----:B------:R-:W-:Y:S02]  /*108d0*/  LEA.HI.X R4, R4, c[0x0][0x1cc], R7, 0x1, P0 ;  /* 0x0000730004047a11 */ /* 0x000fe400000f0c07 */
[----:B------:R-:W1:Y:S01]  /*108e0*/  SHFL.IDX PT, R7, R5, 0x1, 0x181f ;  /* 0x00381f0005077f89 */ /* 0x000e6200000e0000 */
[----:B------:R-:W-:-:S03]  /*108f0*/  IADD3 R18, -R0, 0x10, RZ ;  /* 0x0000001000127810 */ /* 0x000fc60007ffe1ff */
[----:B------:R-:W2:Y:S01]  /*10900*/  SHFL.IDX PT, R6, R4, 0x1, 0x181f ;  /* 0x00381f0004067f89 */ /* 0x000ea200000e0000 */
[----:B------:R-:W-:-:S03]  /*10910*/  LOP3.LUT R18, R18, 0xf, RZ, 0xc0, !PT ;  /* 0x0000000f12127812 */ /* 0x000fc600078ec0ff */
        /* <DEDUP_REMOVED lines=10> */
[----:B------:R-:W-:-:S05]  /*109c0*/  IADD3 R12, P0, R5, R12, RZ ;  /* 0x0000000c050c7210 */ /* 0x000fca0007f1e0ff */
[----:B------:R-:W-:Y:S01]  /*109d0*/  IMAD.X R13, R4, 0x1, R13, P0 ;  /* 0x00000001040d7824 */ /* 0x000fe200000e060d */
[----:B------:R-:W-:-:S05]  /*109e0*/  IADD3 R20, P0, R5, R10, RZ ;  /* 0x0000000a05147210 */ /* 0x000fca0007f1e0ff */
[----:B------:R-:W-:Y:S01]  /*109f0*/  IMAD.X R21, R4, 0x1, R9, P0 ;  /* 0x0000000104157824 */ /* 0x000fe200000e0609 */
[----:B------:R-:W-:Y:S01]  /*10a00*/  ISETP.NE.U32.AND P0, PT, R0, RZ, PT ;  /* 0x000000ff0000720c */ /* 0x000fe20003f05070 */
[----:B------:R-:W-:-:S05]  /*10a10*/  IMAD.SHL.U32 R9, R203, 0x2, RZ ;  /* 0x00000002cb097824 */ /* 0x000fca00078e00ff */
        /* <DEDUP_REMOVED lines=8> */
.L_x_877:
[----:B------:R-:W-:Y:S01]  /*10aa0*/  LOP3.LUT P0, RZ, R135, 0x1, RZ, 0xc0, !PT ;  /* 0x0000000187ff7812 */ /* 0x000fe2000780c0ff */
[----:B------:R-:W0:-:S12]  /*10ab0*/  LDGDEPBAR ;  /* 0x00000000000079af */ /* 0x000e180000000000 */
[----:B------:R-:W-:Y:S05]  /*10ac0*/  @!P0 BRA `(.L_x_878) ;  /* 0x000030a000008947 */ /* 0x000fea0003800000 */
[----:B------:R-:W-:Y:S01]  /*10ad0*/  SHF.R.S32.HI R0, RZ, 0x1f, R133 ;  /* 0x0000001fff007819 */ /* 0x000fe20000011485 */
[C---:B------:R-:W-:Y:S01]  /*10ae0*/  IMAD.SHL.U32 R211, R145.reuse, 0x2, RZ ;  /* 0x0000000291d37824 */ /* 0x040fe200078e00ff */
[----:B------:R-:W-:Y:S01]  /*10af0*/  MOV R135, 0x20 ;  /* 0x0000002000877802 */ /* 0x000fe20000000f00 */
[----:B------:R-:W-:Y:S01]  /*10b00*/  IMAD.SHL.U32 R204, R144, 0x2, RZ ;  /* 0x0000000290cc7824 */ /* 0x000fe200078e00ff */
[----:B------:R-:W-:Y:S01]  /*10b10*/  LEA.HI R219, R0, R133, RZ, 0x6 ;  /* 0x0000008500db7211 */ /* 0x000fe200078f30ff */
[----:B------:R-:W-:Y:S01]  /*10b20*/  IMAD.MOV.U32 R0, RZ, RZ, R3 ;  /* 0x000000ffff007224 */ /* 0x000fe200078e0003 */
[----:B------:R-:W-:Y:S01]  /*10b30*/  SHF.L.U64.HI R212, R145, 0x1, R148 ;  /* 0x0000000191d47819 */ /* 0x000fe20000010294 */
[----:B------:R-:W-:Y:S01]  /*10b40*/  IMAD.MOV.U32 R133, RZ, RZ, R132 ;  /* 0x000000ffff857224 */ /* 0x000fe200078e0084 */
[----:B------:R-:W-:Y:S01]  /*10b50*/  SHF.L.U64.HI R210, R144, 0x1, R147 ;  /* 0x0000000190d27819 */ /* 0x000fe20000010293 */
[----:B------:R-:W-:Y:S01]  /*10b60*/  IMAD.MOV.U32 R213, RZ, RZ, RZ ;  /* 0x000000ffffd57224 */ /* 0x000fe200078e00ff */
[----:B------:R-:W-:Y:S01]  /*10b70*/  IADD3 R134, R190, R189, RZ ;  /* 0x000000bdbe867210 */ /* 0x000fe20007ffe0ff */
[----:B------:R-:W-:Y:S01]  /*10b80*/  UMOV UR5, 0x1 ;  /* 0x0000000100057882 */ /* 0x000fe20000000000 */
[----:B------:R-:W-:-:S02]  /*10b90*/  SEL R135, R135, 0xffffffe0, !P1 ;  /* 0xffffffe087877807 */ /* 0x000fc40004800000 */
[----:B------:R-:W-:Y:S02]  /*10ba0*/  LEA.HI.SX32 R219, R219, 0xfffffffe, 0x1a ;  /* 0xfffffffedbdb7811 */ /* 0x000fe400078fd2ff */
.L_x_881:
        /* <DEDUP_REMOVED lines=23> */
[----:B------:R-:W-:Y:S01]  /*10d20*/  IADD3 R14, -R4, 0x10, RZ ;  /* 0x00000010040e7810 */ /* 0x000fe20007ffe1ff */
[----:B------:R-:W-:Y:S01]  /*10d30*/  IMAD R3, R202, c[0x0][0x20c], R3 ;  /* 0x00008300ca037a24 */ /* 0x000fe200078e0203 */
[----:B------:R-:W-:Y:S01]  /*10d40*/  ISETP.NE.U32.AND P2, PT, R4, RZ, PT ;  /* 0x000000ff0400720c */ /* 0x000fe20003f45070 */
[----:B------:R-:W-:Y:S01]  /*10d50*/  IMAD R5, R201, c[0x0][0x21c], R5 ;  /* 0x00008700c9057a24 */ /* 0x000fe200078e0205 */
[----:B------:R-:W-:Y:S01]  /*10d60*/  LOP3.LUT R14, R14, 0xf, RZ, 0xc0, !PT ;  /* 0x0000000f0e0e7812 */ /* 0x000fe200078ec0ff */
[----:B------:R-:W-:Y:S02]  /*10d70*/  IMAD.IADD R7, R7, 0x1, R3 ;  /* 0x0000000107077824 */ /* 0x000fe400078e0203 */
[----:B------:R-:W-:Y:S02]  /*10d80*/  IMAD R3, R192, c[0x0][0x210], RZ ;  /* 0x00008400c0037a24 */ /* 0x000fe400078e02ff */
[----:B------:R-:W-:Y:S05]  /*10d90*/  IMAD.WIDE.U32 R6, R201, c[0x0][0x218], R6 ;  /* 0x00008600c9067a25 */ /* 0x000fea00078e0006 */
[----:B------:R-:W-:Y:S04]  /*10da0*/  IADD3 R3, P0, R3, R6, RZ ;  /* 0x0000000603037210 */ /* 0x000fe80007f1e0ff */
[----:B------:R-:W-:Y:S02]  /*10db0*/  IADD3.X R2, R196, R7, R5, P0, !PT ;  /* 0x00000007c4027210 */ /* 0x000fe400007fe405 */
[C---:B------:R-:W-:Y:S04]  /*10dc0*/  LEA R10, P0, R3.reuse, c[0x0][0x1f8], 0x1 ;  /* 0x00007e00030a7a11 */ /* 0x040fe800078008ff */
[----:B------:R-:W-:Y:S01]  /*10dd0*/  LEA.HI.X R8, R3, c[0x0][0x1fc], R2, 0x1, P0 ;  /* 0x00007f0003087a11 */ /* 0x000fe200000f0c02 */
[----:B------:R-:W1:Y:S01]  /*10de0*/  SHFL.IDX PT, R7, R10, 0x1, 0x181f ;  /* 0x00381f000a077f89 */ /* 0x000e6200000e0000 */
[----:B------:R-:W-:Y:S02]  /*10df0*/  SEL R3, RZ, 0x10, P4 ;  /* 0x00000010ff037807 */ /* 0x000fe40002000000 */
[----:B------:R-:W-:Y:S01]  /*10e00*/  SEL R2, RZ, 0x10, P6 ;  /* 0x00000010ff027807 */ /* 0x000fe20003000000 */
[----:B------:R-:W5:Y:S01]  /*10e10*/  SHFL.IDX PT, R9, R8, 0x1, 0x181f ;  /* 0x00381f0008097f89 */ /* 0x000f6200000e0000 */
[----:B------:R-:W-:Y:S02]  /*10e20*/  IADD3 R6, -R3, 0x10, RZ ;  /* 0x0000001003067810 */ /* 0x000fe40007ffe1ff */
[----:B------:R-:W-:Y:S01]  /*10e30*/  IADD3 R5, -R2, 0x10, RZ ;  /* 0x0000001002057810 */ /* 0x000fe20007ffe1ff */
[----:B------:R-:W2:Y:S01]  /*10e40*/  SHFL.IDX PT, R11, R10, RZ, 0x181f ;  /* 0x00181fff0a0b7589 */ /* 0x000ea200000e0000 */
[----:B------:R-:W-:Y:S02]  /*10e50*/  LOP3.LUT R6, R6, 0xf, RZ, 0xc0, !PT ;  /* 0x0000000f06067812 */ /* 0x000fe400078ec0ff */
[----:B------:R-:W-:Y:S01]  /*10e60*/  LOP3.LUT R5, R5, 0xf, RZ, 0xc0, !PT ;  /* 0x0000000f05057812 */ /* 0x000fe200078ec0ff */
[----:B------:R4:W3:Y:S01]  /*10e70*/  SHFL.IDX PT, R13, R8, RZ, 0x181f ;  /* 0x00181fff080d7589 */ /* 0x0008e200000e0000 */
[----:B-1----:R-:W-:Y:S04]  /*10e80*/  IADD3 R14, P1, P0, R14, R7, R208 ;  /* 0x000000070e0e7210 */ /* 0x002fe8000783e0d0 */
[----:B-----5:R-:W-:Y:S02]  /*10e90*/  IADD3.X R15, RZ, R9, R209, P1, P0 ;  /* 0x00000009ff0f7210 */ /* 0x020fe40000fe04d1 */
[----:B------:R-:W-:Y:S04]  /*10ea0*/  IADD3 R16, P1, P0, R6, R7, R211 ;  /* 0x0000000706107210 */ /* 0x000fe8000783e0d3 */
[----:B------:R-:W-:Y:S02]  /*10eb0*/  IADD3.X R17, RZ, R9, R212, P1, P0 ;  /* 0x00000009ff117210 */ /* 0x000fe40000fe04d4 */
[----:B------:R-:W-:Y:S01]  /*10ec0*/  IADD3 R6, P1, P0, R5, R7, R204 ;  /* 0x0000000705067210 */ /* 0x000fe2000783e0cc */
[----:B------:R-:W-:Y:S03]  /*10ed0*/  IMAD R5, R213, 0x6000, R200 ;  /* 0x00006000d5057824 */ /* 0x000fe600078e02c8 */
[----:B------:R-:W-:Y:S02]  /*10ee0*/  IADD3.X R7, RZ, R9, R210, P1, P0 ;  /* 0x00000009ff077210 */ /* 0x000fe40000fe04d2 */
[----:B--2---:R-:W-:Y:S02]  /*10ef0*/  IADD3 R18, P1, R208, R11, RZ ;  /* 0x0000000bd0127210 */ /* 0x004fe40007f3e0ff */
[----:B----4-:R-:W-:Y:S03]  /*10f00*/  IADD3 R8, P0, R11, R211, RZ ;  /* 0x000000d30b087210 */ /* 0x010fe60007f1e0ff */
[----:B---3--:R-:W-:Y:S01]  /*10f10*/  IMAD.X R19, R209, 0x1, R13, P1 ;  /* 0x00000001d1137824 */ /* 0x008fe200008e060d */
[----:B------:R-:W-:Y:S01]  /*10f20*/  ISETP.NE.U32.AND P1, PT, R3, RZ, PT ;  /* 0x000000ff0300720c */ /* 0x000fe20003f25070 */
[----:B------:R-:W-:Y:S01]  /*10f30*/  IMAD.X R9, R13, 0x1, R212, P0 ;  /* 0x000000010d097824 */ /* 0x000fe200000e06d4 */
        /* <DEDUP_REMOVED lines=9> */
.L_x_879:
[C---:B-1-34-:R-:W-:Y:S01]  /*10fd0*/  HMMA.16816.F32 R4, R136.reuse, R140, RZ ;  /* 0x0000008c8804723c */ /* 0x05afe200000018ff */
[----:B------:R-:W-:Y:S02]  /*10fe0*/  LDSM.16.M88.4 R172, [R193+0xe900] ;  /* 0x00e90000c1ac783b */ /* 0x000fe40000000200 */
[----:B------:R-:W-:Y:S02]  /*10ff0*/  ISETP.GE.AND P0, PT, R219, 0x2, PT ;  /* 0x00000002db00780c */ /* 0x000fe40003f06270 */
[CC--:B------:R-:W-:Y:S02]  /*11000*/  IADD3 R2, R188.reuse, R132.reuse, RZ ;  /* 0x00000084bc027210 */ /* 0x0c0fe40007ffe0ff */
[----:B------:R-:W-:Y:S01]  /*11010*/  IADD3 R3, R188, R193, RZ ;  /* 0x000000c1bc037210 */ /* 0x000fe20007ffe0ff */
[C---:B------:R-:W-:Y:S01]  /*11020*/  HMMA.16816.F32 R8, R136.reuse, R142, RZ ;  /* 0x0000008e8808723c */ /* 0x040fe200000018ff */
[----:B------:R-:W-:Y:S01]  /*11030*/  LDSM.16.M88.4 R140, [R187] ;  /* 0x00000000bb8c783b */ /* 0x000fe20000000200 */
[----:B------:R-:W-:Y:S02]  /*11040*/  ISETP.GE.AND P1, PT, R213, 0x1, PT ;  /* 0x00000001d500780c */ /* 0x000fe40003f26270 */
        /* <DEDUP_REMOVED lines=8> */
[----:B------:R-:W-:Y:S07]  /*110d0*/  LDSM.16.M88.4 R176, [R2+0xe100] ;  /* 0x00e1000002b0783b */ /* 0x000fee0000000200 */
[C---:B------:R-:W-:Y:S01]  /*110e0*/  HMMA.16816.F32 R24, R136.reuse, R26, RZ ;  /* 0x0000001a8818723c */ /* 0x040fe200000018ff */
[----:B------:R-:W-:Y:S07]  /*110f0*/  LDSM.16.M88.4 R180, [R191+UR4+0x10100] ;  /* 0x01010004bfb4783b */ /* 0x000fee0008000200 */
[C---:B------:R-:W-:Y:S01]  /*11100*/  HMMA.16816.F32 R28, R136.reuse, R32, RZ ;  /* 0x00000020881c723c */ /* 0x040fe200000018ff */
[----:B------:R-:W0:Y:S07]  /*11110*/  LDGDEPBAR ;  /* 0x00000000000079af */ /* 0x000e2e0000000000 */
[----:B------:R-:W-:Y:S01]  /*11120*/  HMMA.16816.F32 R32, R136, R34, RZ ;  /* 0x000000228820723c */ /* 0x000fe200000018ff */
[----:B------:R-:W3:Y:S07]  /*11130*/  LDSM.16.M88.4 R136, [R2+0xc900] ;  /* 0x00c900000288783b */ /* 0x000eee0000000200 */
[C---:B------:R-:W-:Y:S08]  /*11140*/  HMMA.16816.F32 R4, R148.reuse, R152, R4 ;  /* 0x000000989404723c */ /* 0x040ff00000001804 */
[C---:B------:R-:W-:Y:S01]  /*11150*/  HMMA.16816.F32 R8, R148.reuse, R154, R8 ;  /* 0x0000009a9408723c */ /* 0x040fe20000001808 */
[----:B------:R-:W4:Y:S07]  /*11160*/  LDSM.16.M88.4 R152, [R2+0xd100] ;  /* 0x00d100000298783b */ /* 0x000f2e0000000200 */
[C---:B------:R-:W-:Y:S08]  /*11170*/  HMMA.16816.F32 R12, R148.reuse, R156, R12 ;  /* 0x0000009c940c723c */ /* 0x040ff0000000180c */
[C---:B------:R-:W-:Y:S01]  /*11180*/  HMMA.16816.F32 R16, R148.reuse, R158, R16 ;  /* 0x0000009e9410723c */ /* 0x040fe20000001810 */
[----:B------:R-:W5:Y:S07]  /*11190*/  LDSM.16.M88.4 R156, [R2+0xd900] ;  /* 0x00d90000029c783b */ /* 0x000f6e0000000200 */
[C---:B------:R-:W-:Y:S08]  /*111a0*/  HMMA.16816.F32 R20, R148.reuse, R160, R20 ;  /* 0x000000a09414723c */ /* 0x040ff00000001814 */
[C---:B------:R-:W-:Y:S01]  /*111b0*/  HMMA.16816.F32 R24, R148.reuse, R162, R24 ;  /* 0x000000a29418723c */ /* 0x040fe20000001818 */
[----:B------:R-:W2:Y:S07]  /*111c0*/  LDSM.16.M88.4 R160, [R186] ;  /* 0x00000000baa0783b */ /* 0x000eae0000000200 */
[C---:B------:R-:W-:Y:S08]  /*111d0*/  HMMA.16816.F32 R28, R148.reuse, R164, R28 ;  /* 0x000000a4941c723c */ /* 0x040ff0000000181c */
[----:B------:R-:W-:Y:S01]  /*111e0*/  HMMA.16816.F32 R32, R148, R166, R32 ;  /* 0x000000a69420723c */ /* 0x000fe20000001820 */
[----:B------:R-:W2:Y:S07]  /*111f0*/  LDSM.16.M88.4 R148, [R3+0xc900] ;  /* 0x00c900000394783b */ /* 0x000eae0000000200 */
[C---:B-1----:R-:W-:Y:S01]  /*11200*/  HMMA.16816.F32 R4, R140.reuse, R144, R4 ;  /* 0x000000908c04723c */ /* 0x042fe20000001804 */
[----:B------:R-:W-:Y:S07]  /*11210*/  LDSM.16.M88.4 R164, [R191+UR4+0xf900] ;  /* 0x00f90004bfa4783b */ /* 0x000fee0008000200 */
[C---:B------:R-:W-:Y:S01]  /*11220*/  HMMA.16816.F32 R8, R140.reuse, R146, R8 ;  /* 0x000000928c08723c */ /* 0x040fe20000001808 */
[----:B------:R-:W1:Y:S07]  /*11230*/  LDSM.16.M88.4 R144, [R3+0xd100] ;  /* 0x00d100000390783b */ /* 0x000e6e0000000200 */
[C---:B---3--:R-:W-:Y:S08]  /*11240*/  HMMA.16816.F32 R12, R140.reuse, R136, R12 ;  /* 0x000000888c0c723c */ /* 0x048ff0000000180c */
[C---:B------:R-:W-:Y:S01]  /*11250*/  HMMA.16816.F32 R16, R140.reuse, R138, R16 ;  /* 0x0000008a8c10723c */ /* 0x040fe20000001810 */
[----:B------:R-:W3:Y:S07]  /*11260*/  LDSM.16.M88.4 R136, [R3+0xd900] ;  /* 0x00d900000388783b */ /* 0x000eee0000000200 */
[C---:B----4-:R-:W-:Y:S08]  /*11270*/  HMMA.16816.F32 R20, R140.reuse, R152, R20 ;  /* 0x000000988c14723c */ /* 0x050ff00000001814 */
[C---:B------:R-:W-:Y:S01]  /*11280*/  HMMA.16816.F32 R24, R140.reuse, R154, R24 ;  /* 0x0000009a8c18723c */ /* 0x040fe20000001818 */
[----:B------:R-:W-:Y:S07]  /*11290*/  LDSM.16.M88.4 R152, [R191+UR4+0xe100] ;  /* 0x00e10004bf98783b */ /* 0x000fee0008000200 */
[C---:B-----5:R-:W-:Y:S08]  /*112a0*/  HMMA.16816.F32 R28, R140.reuse, R156, R28 ;  /* 0x0000009c8c1c723c */ /* 0x060ff0000000181c */
[----:B------:R-:W-:Y:S01]  /*112b0*/  HMMA.16816.F32 R32, R140, R158, R32 ;  /* 0x0000009e8c20723c */ /* 0x000fe20000001820 */
[----:B------:R-:W4:Y:S07]  /*112c0*/  LDSM.16.M88.4 R140, [R190+0x4000] ;  /* 0x00400000be8c783b */ /* 0x000f2e0000000200 */
[C---:B--2---:R-:W-:Y:S01]  /*112d0*/  HMMA.16816.F32 R4, R160.reuse, R168, R4 ;  /* 0x000000a8a004723c */ /* 0x044fe20000001804 */
[----:B------:R-:W2:Y:S07]  /*112e0*/  LDSM.16.M88.4 R156, [R191+UR4+0xe900] ;  /* 0x00e90004bf9c783b */ /* 0x000eae0008000200 */
[C---:B------:R-:W-:Y:S01]  /*112f0*/  HMMA.16816.F32 R8, R160.reuse, R170, R8 ;  /* 0x000000aaa008723c */ /* 0x040fe20000001808 */
[----:B------:R-:W-:Y:S07]  /*11300*/  LDSM.16.M88.4 R168, [R193+0xe100] ;  /* 0x00e10000c1a8783b */ /* 0x000fee0000000200 */
[C---:B------:R-:W-:Y:S08]  /*11310*/  HMMA.16816.F32 R12, R160.reuse, R148, R12 ;  /* 0x00000094a00c723c */ /* 0x040ff0000000180c */
[C---:B------:R-:W-:Y:S01]  /*11320*/  HMMA.16816.F32 R16, R160.reuse, R150, R16 ;  /* 0x00000096a010723c */ /* 0x040fe20000001810 */
[----:B------:R-:W5:Y:S07]  /*11330*/  LDSM.16.M88.4 R148, [R191+UR4+0xf100] ;  /* 0x00f10004bf94783b */ /* 0x000f6e0008000200 */
        /* <DEDUP_REMOVED lines=10> */
[C---:B--2---:R-:W-:Y:S08]  /*113e0*/  HMMA.16816.F32 R12, R140.reuse, R156, R12 ;  /* 0x0000009c8c0c723c */ /* 0x044ff0000000180c */
[C---:B------:R-:W-:Y:S01]  /*113f0*/  HMMA.16816.F32 R16, R140.reuse, R158, R16 ;  /* 0x0000009e8c10723c */ /* 0x040fe20000001810 */
[----:B------:R-:W-:Y:S07]  /*11400*/  LDSM.16.M88.4 R156, [R2+0xf900] ;  /* 0x00f90000029c783b */ /* 0x000fee0000000200 */
[C---:B-----5:R-:W-:Y:S08]  /*11410*/  HMMA.16816.F32 R20, R140.reuse, R148, R20 ;  /* 0x000000948c14723c */ /* 0x060ff00000001814 */
        /* <DEDUP_REMOVED lines=99> */
[----:B------:R-:W-:Y:S01]  /*11a50*/  FMUL.FTZ R180, R15, c[0x0][0x320] ;  /* 0x0000c8000fb47a20 */ /* 0x000fe20000410000 */
[----:B------:R-:W-:Y:S01]  /*11a60*/  LDSM.16.MT88.4 R140, [R184+UR4+0x2900] ;  /* 0x00290004b88c783b */ /* 0x000fe20008004200 */
[C---:B-1----:R-:W-:Y:S03]  /*11a70*/  HMMA.16816.F32 R28, R172.reuse, R136, R28 ;  /* 0x00000088ac1c723c */ /* 0x042fe6000000181c */
[----:B------:R-:W-:Y:S02]  /*11a80*/  FMUL.FTZ R181, R16, c[0x0][0x320] ;  /* 0x0000c80010b57a20 */ /* 0x000fe40000410000 */
[----:B------:R-:W-:Y:S02]  /*11a90*/  FMUL.FTZ R167, R17, c[0x0][0x320] ;  /* 0x0000c80011a77a20 */ /* 0x000fe40000410000 */
[----:B------:R-:W1:Y:S01]  /*11aa0*/  MUFU.TANH R169, R169 ;  /* 0x000000a900a97308 */ /* 0x000e620000002400 */
[----:B------:R-:W-:Y:S01]  /*11ab0*/  HMMA.16816.F32 R32, R172, R138, R32 ;  /* 0x0000008aac20723c */ /* 0x000fe20000001820 */
[----:B------:R-:W-:Y:S03]  /*11ac0*/  LDSM.16.MT88.4 R144, [R185+UR4+0x3900] ;  /* 0x00390004b990783b */ /* 0x000fe60008004200 */
[----:B------:R-:W-:Y:S02]  /*11ad0*/  FMUL.FTZ R214, R18, c[0x0][0x320] ;  /* 0x0000c80012d67a20 */ /* 0x000fe40000410000 */
        /* <DEDUP_REMOVED lines=56> */
[----:B-1----:R-:W-:Y:S02]  /*11e60*/  FMNMX.FTZ R2, R161, R2, !PT ;  /* 0x00000002a1027209 */ /* 0x002fe40007810000 */
[----:B------:R-:W-:Y:S07]  /*11e70*/  IADD3 R24, R185, UR4, RZ ;  /* 0x00000004b9187c10 */ /* 0x000fee000fffe0ff */
        /* <DEDUP_REMOVED lines=13> */
[----:B---3--:R-:W-:Y:S01]  /*11f50*/  FMNMX.FTZ R3, R154, R3, !PT ;  /* 0x000000039a037209 */ /* 0x008fe20007810000 */
[----:B------:R-:W-:Y:S08]  /*11f60*/  LDSM.16.MT88.4 R28, [R184+UR4+0x100] ;  /* 0x00010004b81c783b */ /* 0x000ff00008004200 */
        /* <DEDUP_REMOVED lines=49> */
[----:B------:R-:W-:Y:S02]  /*12280*/  FMUL.FTZ R33, R2, R101 ;  /* 0x0000006502217220 */ /* 0x000fe40000410000 */
[--C-:B------:R-:W-:Y:S01]  /*12290*/  FFMA.FTZ R216, R163, c[0x0][0x2d0], -R152.reuse ;  /* 0x0000b400a3d87a23 */ /* 0x100fe20000010898 */
[----:B---3--:R-:W-:Y:S01]  /*122a0*/  F2FP.PACK_AB R128, R175, R176 ;  /* 0x000000b0af80723e */ /* 0x008fe200000000ff */
[--C-:B------:R-:W-:Y:S02]  /*122b0*/  FFMA.FTZ R218, R164, c[0x0][0x2d0], -R149.reuse ;  /* 0x0000b400a4da7a23 */ /* 0x100fe40000010895 */
[--C-:B------:R-:W-:Y:S02]  /*122c0*/  FFMA.FTZ R221, R162, c[0x0][0x2d0], -R149.reuse ;  /* 0x0000b400a2dd7a23 */ /* 0x100fe40000010895 */
[--C-:B------:R-:W-:Y:S01]  /*122d0*/  FFMA.FTZ R222, R160, c[0x0][0x2d0], -R149.reuse ;  /* 0x0000b400a0de7a23 */ /* 0x100fe20000010895 */
[----:B------:R-:W3:Y:S01]  /*122e0*/  MUFU.EX2 R173, R173 ;  /* 0x000000ad00ad7308 */ /* 0x000ee20000000800 */
[----:B------:R-:W-:Y:S01]  /*122f0*/  LDSM.16.MT88.4 R160, [R185+UR4+0x5900] ;  /* 0x00590004b9a0783b */ /* 0x000fe20008004200 */
[--C-:B------:R-:W-:Y:S02]  /*12300*/  FFMA.FTZ R225, R158, c[0x0][0x2d0], -R149.reuse ;  /* 0x0000b4009ee17a23 */ /* 0x100fe40000010895 */
[C---:B-1----:R-:W-:Y:S02]  /*12310*/  FMUL.FTZ R6, R0.reuse, R130 ;  /* 0x0000008200067220 */ /* 0x042fe40000410000 */
[C---:B------:R-:W-:Y:S02]  /*12320*/  FMUL.FTZ R7, R0.reuse, R131 ;  /* 0x0000008300077220 */ /* 0x040fe40000410000 */
[C---:B------:R-:W-:Y:S02]  /*12330*/  FMUL.FTZ R10, R0.reuse, R126 ;  /* 0x0000007e000a7220 */ /* 0x040fe40000410000 */
[----:B------:R-:W-:Y:S01]  /*12340*/  MUFU.EX2 R172, R172 ;  /* 0x000000ac00ac7308 */ /* 0x000fe20000000800 */
[C---:B------:R-:W-:Y:S02]  /*12350*/  FMUL.FTZ R11, R0.reuse, R127 ;  /* 0x0000007f000b7220 */ /* 0x040fe40000410000 */
[C---:B------:R-:W-:Y:S01]  /*12360*/  FMUL.FTZ R14, R0.reuse, R122 ;  /* 0x0000007a000e7220 */ /* 0x040fe20000410000 */
[----:B------:R-:W-:Y:S01]  /*12370*/  LDSM.16.MT88.4 R124, [R185+UR4+0x2900] ;  /* 0x00290004b97c783b */ /* 0x000fe20008004200 */
[C---:B------:R-:W-:Y:S02]  /*12380*/  FMUL.FTZ R15, R0.reuse, R123 ;  /* 0x0000007b000f7220 */ /* 0x040fe40000410000 */
[C---:B------:R-:W-:Y:S02]  /*12390*/  FMUL.FTZ R18, R0.reuse, R118 ;  /* 0x0000007600127220 */ /* 0x040fe40000410000 */
[C---:B------:R-:W-:Y:S01]  /*123a0*/  FMUL.FTZ R19, R0.reuse, R119 ;  /* 0x0000007700137220 */ /* 0x040fe20000410000 */
[----:B------:R-:W1:Y:S01]  /*123b0*/  MUFU.EX2 R171, R171 ;  /* 0x000000ab00ab7308 */ /* 0x000e620000000800 */
[C---:B------:R-:W-:Y:S01]  /*123c0*/  FMUL.FTZ R34, R0.reuse, R102 ;  /* 0x0000006600227220 */ /* 0x040fe20000410000 */
[----:B------:R-:W-:Y:S01]  /*123d0*/  LDSM.16.MT88.4 R116, [R184+UR4+0x900] ;  /* 0x00090004b874783b */ /* 0x000fe20008004200 */
[----:B------:R-:W-:Y:S01]  /*123e0*/  FMUL.FTZ R35, R0, R103 ;  /* 0x0000006700237220 */ /* 0x000fe20000410000 */
[----:B---3--:R-:W-:Y:S01]  /*123f0*/  F2FP.PACK_AB R130, R173, R174 ;  /* 0x000000aead82723e */ /* 0x008fe200000000ff */
[--C-:B------:R-:W-:Y:S02]  /*12400*/  FFMA.FTZ R224, R157, c[0x0][0x2d0], -R152.reuse ;  /* 0x0000b4009de07a23 */ /* 0x100fe40000010898 */
[--C-:B------:R-:W-:Y:S02]  /*12410*/  FFMA.FTZ R227, R155, c[0x0][0x2d0], -R152.reuse ;  /* 0x0000b4009be37a23 */ /* 0x100fe40000010898 */
[--C-:B------:R-:W-:Y:S01]  /*12420*/  FFMA.FTZ R226, R156, c[0x0][0x2d0], -R149.reuse ;  /* 0x0000b4009ce27a23 */ /* 0x100fe20000010895 */
[----:B------:R-:W-:Y:S01]  /*12430*/  MUFU.EX2 R170, R170 ;  /* 0x000000aa00aa7308 */ /* 0x000fe20000000800 */
[----:B------:R-:W-:Y:S01]  /*12440*/  LDSM.16.MT88.4 R100, [R184+UR4+0x2100] ;  /* 0x00210004b864783b */ /* 0x000fe20008004200 */
[--C-:B------:R-:W-:Y:S02]  /*12450*/  FFMA.FTZ R229, R154, c[0x0][0x2d0], -R149.reuse ;  /* 0x0000b4009ae57a23 */ /* 0x100fe40000010895 */
[--C-:B------:R-:W-:Y:S02]  /*12460*/  FFMA.FTZ R228, R153, c[0x0][0x2d0], -R152.reuse ;  /* 0x0000b40099e47a23 */ /* 0x100fe40000010898 */
[--C-:B------:R-:W-:Y:S02]  /*12470*/  FFMA.FTZ R230, R150, c[0x0][0x2d0], -R149.reuse ;  /* 0x0000b40096e67a23 */ /* 0x100fe40000010895 */
[C---:B------:R-:W-:Y:S02]  /*12480*/  FMUL.FTZ R36, R2.reuse, R36 ;  /* 0x0000002402247220 */ /* 0x040fe40000410000 */
[----:B------:R-:W3:Y:S01]  /*12490*/  MUFU.EX2 R169, R169 ;  /* 0x000000a900a97308 */ /* 0x000ee20000000800 */
[----:B------:R-:W-:Y:S02]  /*124a0*/  FMUL.FTZ R37, R2, R37 ;  /* 0x0000002502257220 */ /* 0x000fe40000410000 */
[C---:B------:R-:W-:Y:S01]  /*124b0*/  FMUL.FTZ R38, R0.reuse, R38 ;  /* 0x0000002600267220 */ /* 0x040fe20000410000 */
[----:B-1----:R-:W-:Y:S01]  /*124c0*/  F2FP.PACK_AB R129, R171, R172 ;  /* 0x000000acab81723e */ /* 0x002fe200000000ff */
[----:B------:R-:W-:Y:S02]  /*124d0*/  FMUL.FTZ R39, R0, R39 ;  /* 0x0000002700277220 */ /* 0x000fe40000410000 */
        /* <DEDUP_REMOVED lines=9> */
[----:B------:R-:W-:Y:S02]  /*12570*/  FMUL.FTZ R47, R0, R47 ;  /* 0x0000002f002f7220 */ /* 0x000fe40000410000 */
[C---:B------:R-:W-:Y:S01]  /*12580*/  FMUL.FTZ R48, R2.reuse, R48 ;  /* 0x0000003002307220 */ /* 0x040fe20000410000 */
[----:B---3--:R-:W-:Y:S01]  /*12590*/  F2FP.PACK_AB R131, R169, R170 ;  /* 0x000000aaa983723e */ /* 0x008fe200000000ff */
[----:B------:R-:W-:Y:S02]  /*125a0*/  FMUL.FTZ R49, R2, R49 ;  /* 0x0000003102317220 */ /* 0x000fe40000410000 */
[C---:B------:R-:W-:Y:S02]  /*125b0*/  FMUL.FTZ R50, R0.reuse, R50 ;  /* 0x0000003200327220 */ /* 0x040fe40000410000 */
[----:B------:R-:W-:Y:S01]  /*125c0*/  FMUL.FTZ R51, R0, R51 ;  /* 0x0000003300337220 */ /* 0x000fe20000410000 */
[----:B------:R-:W-:Y:S01]  /*125d0*/  MUFU.EX2 R218, R218 ;  /* 0x000000da00da7308 */ /* 0x000fe20000000800 */
[C---:B--2---:R-:W-:Y:S05]  /*125e0*/  HMMA.16816.F32 R4, R128.reuse, R20, R4 ;  /* 0x000000148004723c */ /* 0x044fea0000001804 */
[C---:B------:R-:W-:Y:S02]  /*125f0*/  FMUL.FTZ R52, R2.reuse, R52 ;  /* 0x0000003402347220 */ /* 0x040fe40000410000 */
[----:B------:R-:W-:Y:S01]  /*12600*/  FMUL.FTZ R21, R2, R113 ;  /* 0x0000007102157220 */ /* 0x000fe20000410000 */
[C---:B------:R-:W-:Y:S01]  /*12610*/  HMMA.16816.F32 R8, R128.reuse, R22, R8 ;  /* 0x000000168008723c */ /* 0x040fe20000001808 */
[----:B------:R-:W-:Y:S03]  /*12620*/  MUFU.EX2 R221, R221 ;  /* 0x000000dd00dd7308 */ /* 0x000fe60000000800 */
[----:B------:R-:W-:Y:S01]  /*12630*/  IADD3 R20, R184, UR4, RZ ;  /* 0x00000004b8147c10 */ /* 0x000fe2000fffe0ff */
[----:B------:R-:W-:Y:S02]  /*12640*/  FMUL.FTZ R53, R2, R53 ;  /* 0x0000003502357220 */ /* 0x000fe40000410000 */
[----:B------:R-:W-:Y:S01]  /*12650*/  FMUL.FTZ R22, R0, R114 ;  /* 0x0000007200167220 */ /* 0x000fe20000410000 */
[C---:B------:R-:W-:Y:S03]  /*12660*/  HMMA.16816.F32 R12, R128.reuse, R24, R12 ;  /* 0x00000018800c723c */ /* 0x040fe6000000180c */
[----:B------:R-:W-:Y:S01]  /*12670*/  MUFU.EX2 R220, R220 ;  /* 0x000000dc00dc7308 */ /* 0x000fe20000000800 */
[----:B------:R-:W-:Y:S01]  /*12680*/  IADD3 R168, R189, R20, RZ ;  /* 0x00000014bda87210 */ /* 0x000fe20007ffe0ff */
[----:B------:R-:W-:Y:S02]  /*12690*/  FMUL.FTZ R20, R2, R112 ;  /* 0x0000007002147220 */ /* 0x000fe40000410000 */
[----:B------:R-:W-:Y:S01]  /*126a0*/  FMUL.FTZ R23, R0, R115 ;  /* 0x0000007300177220 */ /* 0x000fe20000410000 */
[C---:B------:R-:W-:Y:S01]  /*126b0*/  HMMA.16816.F32 R16, R128.reuse, R26, R16 ;  /* 0x0000001a8010723c */ /* 0x040fe20000001810 */
[----:B------:R-:W1:Y:S03]  /*126c0*/  LDSM.16.MT88.4 R120, [R168+0x100] ;  /* 0x00010000a878783b */ /* 0x000e660000004200 */
[C---:B------:R-:W-:Y:S01]  /*126d0*/  FMUL.FTZ R24, R2.reuse, R108 ;  /* 0x0000006c02187220 */ /* 0x040fe20000410000 */
[----:B------:R-:W-:Y:S01]  /*126e0*/  MUFU.EX2 R223, R223 ;  /* 0x000000df00df7308 */ /* 0x000fe20000000800 */
[----:B------:R-:W-:Y:S02]  /*126f0*/  FMUL.FTZ R25, R2, R109 ;  /* 0x0000006d02197220 */ /* 0x000fe40000410000 */
[C---:B------:R-:W-:Y:S01]  /*12700*/  HMMA.16816.F32 R20, R128.reuse, R28, R20 ;  /* 0x0000001c8014723c */ /* 0x040fe20000001814 */
[----:B------:R-:W2:Y:S03]  /*12710*/  LDSM.16.MT88.4 R112, [R185+UR4+0x2100] ;  /* 0x00210004b970783b */ /* 0x000ea60008004200 */
[C---:B------:R-:W-:Y:S02]  /*12720*/  FMUL.FTZ R26, R0.reuse, R110 ;  /* 0x0000006e001a7220 */ /* 0x040fe40000410000 */
[----:B------:R-:W-:Y:S01]  /*12730*/  FMUL.FTZ R27, R0, R111 ;  /* 0x0000006f001b7220 */ /* 0x000fe20000410000 */
[----:B------:R-:W-:Y:S01]  /*12740*/  MUFU.EX2 R222, R222 ;  /* 0x000000de00de7308 */ /* 0x000fe20000000800 */
[C---:B------:R-:W-:Y:S01]  /*12750*/  FMUL.FTZ R28, R2.reuse, R104 ;  /* 0x00000068021c7220 */ /* 0x040fe20000410000 */
[----:B------:R-:W-:Y:S03]  /*12760*/  LDSM.16.MT88.4 R108, [R168+0x2100] ;  /* 0x00210000a86c783b */ /* 0x000fe60000004200 */
[----:B------:R-:W-:Y:S01]  /*12770*/  FMUL.FTZ R29, R2, R105 ;  /* 0x00000069021d7220 */ /* 0x000fe20000410000 */
[C---:B------:R-:W-:Y:S03]  /*12780*/  HMMA.16816.F32 R24, R128.reuse, R30, R24 ;  /* 0x0000001e8018723c */ /* 0x040fe60000001818 */
[C---:B------:R-:W-:Y:S01]  /*12790*/  FMUL.FTZ R54, R0.reuse, R54 ;  /* 0x0000003600367220 */ /* 0x040fe20000410000 */
[----:B------:R-:W-:Y:S01]  /*127a0*/  LDSM.16.MT88.4 R156, [R168+0x3900] ;  /* 0x00390000a89c783b */ /* 0x000fe20000004200 */
[C---:B------:R-:W-:Y:S01]  /*127b0*/  FMUL.FTZ R55, R0.reuse, R55 ;  /* 0x0000003700377220 */ /* 0x040fe20000410000 */
[----:B------:R-:W-:Y:S01]  /*127c0*/  MUFU.EX2 R225, R225 ;  /* 0x000000e100e17308 */ /* 0x000fe20000000800 */
[C---:B------:R-:W-:Y:S02]  /*127d0*/  FMUL.FTZ R30, R0.reuse, R106 ;  /* 0x0000006a001e7220 */ /* 0x040fe40000410000 */
[----:B------:R-:W-:Y:S03]  /*127e0*/  FMUL.FTZ R31, R0, R107 ;  /* 0x0000006b001f7220 */ /* 0x000fe60000410000 */
[----:B------:R-:W3:Y:S01]  /*127f0*/  LDSM.16.MT88.4 R104, [R133+0x2100] ;  /* 0x002100008568783b */ /* 0x000ee20000004200 */
[C---:B------:R-:W-:Y:S02]  /*12800*/  FMUL.FTZ R56, R2.reuse, R56 ;  /* 0x0000003802387220 */ /* 0x040fe40000410000 */
[----:B------:R-:W-:Y:S01]  /*12810*/  FMUL.FTZ R57, R2, R57 ;  /* 0x0000003902397220 */ /* 0x000fe20000410000 */
[----:B------:R-:W-:Y:S01]  /*12820*/  MUFU.EX2 R224, R224 ;  /* 0x000000e000e07308 */ /* 0x000fe20000000800 */
[C---:B------:R-:W-:Y:S02]  /*12830*/  FMUL.FTZ R58, R0.reuse, R58 ;  /* 0x0000003a003a7220 */ /* 0x040fe40000410000 */
[----:B------:R-:W-:Y:S01]  /*12840*/  FMUL.FTZ R59, R0, R59 ;  /* 0x0000003b003b7220 */ /* 0x000fe20000410000 */
[C---:B-1----:R-:W-:Y:S03]  /*12850*/  HMMA.16816.F32 R28, R128.reuse, R120, R28 ;  /* 0x00000078801c723c */ /* 0x042fe6000000181c */
        /* <DEDUP_REMOVED lines=8> */
[C---:B--2---:R-:W-:Y:S01]  /*128e0*/  HMMA.16816.F32 R36, R128.reuse, R112, R36 ;  /* 0x000000708024723c */ /* 0x044fe20000001824 */
[----:B------:R-:W-:Y:S03]  /*128f0*/  MUFU.EX2 R226, R226 ;  /* 0x000000e200e27308 */ /* 0x000fe60000000800 */
[----:B------:R-:W-:Y:S02]  /*12900*/  FMUL.FTZ R65, R2, R65 ;  /* 0x0000004102417220 */ /* 0x000fe40000410000 */
[C---:B------:R-:W-:Y:S02]  /*12910*/  FMUL.FTZ R66, R0.reuse, R66 ;  /* 0x0000004200427220 */ /* 0x040fe40000410000 */
[C---:B------:R-:W-:Y:S01]  /*12920*/  HMMA.16816.F32 R40, R128.reuse, R114, R40 ;  /* 0x000000728028723c */ /* 0x040fe20000001828 */
[----:B------:R-:W-:Y:S02]  /*12930*/  LDSM.16.MT88.4 R112, [R185+UR4+0x900] ;  /* 0x00090004b970783b */ /* 0x000fe40008004200 */
[----:B------:R-:W-:Y:S01]  /*12940*/  MUFU.EX2 R229, R229 ;  /* 0x000000e500e57308 */ /* 0x000fe20000000800 */
[----:B------:R-:W-:Y:S02]  /*12950*/  FMUL.FTZ R67, R0, R67 ;  /* 0x0000004300437220 */ /* 0x000fe40000410000 */
[C---:B------:R-:W-:Y:S02]  /*12960*/  FMUL.FTZ R68, R2.reuse, R68 ;  /* 0x0000004402447220 */ /* 0x040fe40000410000 */
[C---:B---3--:R-:W-:Y:S04]  /*12970*/  HMMA.16816.F32 R44, R128.reuse, R104, R44 ;  /* 0x00000068802c723c */ /* 0x048fe8000000182c */
[----:B------:R-:W-:Y:S01]  /*12980*/  FMUL.FTZ R69, R2, R69 ;  /* 0x0000004502457220 */ /* 0x000fe20000410000 */
[----:B------:R-:W-:Y:S01]  /*12990*/  MUFU.EX2 R228, R228 ;  /* 0x000000e400e47308 */ /* 0x000fe20000000800 */
[C---:B------:R-:W-:Y:S02]  /*129a0*/  FMUL.FTZ R70, R0.reuse, R70 ;  /* 0x0000004600467220 */ /* 0x040fe40000410000 */
[C---:B------:R-:W-:Y:S01]  /*129b0*/  HMMA.16816.F32 R48, R128.reuse, R106, R48 ;  /* 0x0000006a8030723c */ /* 0x040fe20000001830 */
[----:B------:R-:W1:Y:S03]  /*129c0*/  LDSM.16.MT88.4 R104, [R185+UR4+0x4100] ;  /* 0x00410004b968783b */ /* 0x000e660008004200 */
[----:B------:R-:W-:Y:S02]  /*129d0*/  FMUL.FTZ R71, R0, R71 ;  /* 0x0000004700477220 */ /* 0x000fe40000410000 */
[C---:B------:R-:W-:Y:S01]  /*129e0*/  FMUL.FTZ R72, R2.reuse, R72 ;  /* 0x0000004802487220 */ /* 0x040fe20000410000 */
[----:B------:R-:W-:Y:S01]  /*129f0*/  MUFU.EX2 R230, R230 ;  /* 0x000000e600e67308 */ /* 0x000fe20000000800 */
[C---:B------:R-:W-:Y:S04]  /*12a00*/  HMMA.16816.F32 R52, R128.reuse, R100, R52 ;  /* 0x000000648034723c */ /* 0x040fe80000001834 */
[----:B------:R-:W-:Y:S02]  /*12a10*/  FMUL.FTZ R73, R2, R73 ;  /* 0x0000004902497220 */ /* 0x000fe40000410000 */
[C---:B------:R-:W-:Y:S02]  /*12a20*/  FMUL.FTZ R74, R0.reuse, R74 ;  /* 0x0000004a004a7220 */ /* 0x040fe40000410000 */
[C---:B------:R-:W-:Y:S01]  /*12a30*/  HMMA.16816.F32 R56, R128.reuse, R102, R56 ;  /* 0x000000668038723c */ /* 0x040fe20000001838 */
[----:B------:R-:W2:Y:S03]  /*12a40*/  LDSM.16.MT88.4 R100, [R133+0x4100] ;  /* 0x004100008564783b */ /* 0x000ea60000004200 */
[----:B------:R-:W-:Y:S02]  /*12a50*/  FMUL.FTZ R75, R0, R75 ;  /* 0x0000004b004b7220 */ /* 0x000fe40000410000 */
[C---:B------:R-:W-:Y:S02]  /*12a60*/  FMUL.FTZ R84, R2.reuse, R84 ;  /* 0x0000005402547220 */ /* 0x040fe40000410000 */
[C---:B------:R-:W-:Y:S04]  /*12a70*/  HMMA.16816.F32 R60, R128.reuse, R108, R60 ;  /* 0x0000006c803c723c */ /* 0x040fe8000000183c */
[----:B------:R-:W-:Y:S02]  /*12a80*/  FMUL.FTZ R85, R2, R85 ;  /* 0x0000005502557220 */ /* 0x000fe40000410000 */
[C---:B------:R-:W-:Y:S02]  /*12a90*/  FMUL.FTZ R86, R0.reuse, R86 ;  /* 0x0000005600567220 */ /* 0x040fe40000410000 */
[C---:B------:R-:W-:Y:S01]  /*12aa0*/  HMMA.16816.F32 R64, R128.reuse, R110, R64 ;  /* 0x0000006e8040723c */ /* 0x040fe20000001840 */
[----:B------:R-:W3:Y:S03]  /*12ab0*/  LDSM.16.MT88.4 R108, [R184+UR4+0x4100] ;  /* 0x00410004b86c783b */ /* 0x000ee60008004200 */
[----:B------:R-:W-:Y:S02]  /*12ac0*/  FMUL.FTZ R87, R0, R87 ;  /* 0x0000005700577220 */ /* 0x000fe40000410000 */
[--C-:B------:R-:W-:Y:S02]  /*12ad0*/  FFMA.FTZ R177, R177, c[0x0][0x2d0], -R152.reuse ;  /* 0x0000b400b1b17a23 */ /* 0x100fe40000010898 */
[--C-:B------:R-:W-:Y:S01]  /*12ae0*/  FFMA.FTZ R178, R179, c[0x0][0x2d0], -R152.reuse ;  /* 0x0000b400b3b27a23 */ /* 0x100fe20000010898 */
[C---:B-1----:R-:W-:Y:S03]  /*12af0*/  HMMA.16816.F32 R68, R128.reuse, R104, R68 ;  /* 0x000000688044723c */ /* 0x042fe60000001844 */
[--C-:B------:R-:W-:Y:S01]  /*12b00*/  FFMA.FTZ R179, R182, c[0x0][0x2d0], -R149.reuse ;  /* 0x0000b400b6b37a23 */ /* 0x100fe20000010895 */
[----:B------:R-:W-:Y:S01]  /*12b10*/  MUFU.EX2 R177, R177 ;  /* 0x000000b100b17308 */ /* 0x000fe20000000800 */
[--C-:B------:R-:W-:Y:S02]  /*12b20*/  FFMA.FTZ R182, R167, c[0x0][0x2d0], -R152.reuse ;  /* 0x0000b400a7b67a23 */ /* 0x100fe40000010898 */
[--C-:B------:R-:W-:Y:S01]  /*12b30*/  FFMA.FTZ R180, R180, c[0x0][0x2d0], -R149.reuse ;  /* 0x0000b400b4b47a23 */ /* 0x100fe20000010895 */
[C---:B------:R-:W-:Y:S01]  /*12b40*/  HMMA.16816.F32 R72, R128.reuse, R106, R72 ;  /* 0x0000006a8048723c */ /* 0x040fe20000001848 */
[----:B------:R-:W1:Y:S03]  /*12b50*/  LDSM.16.MT88.4 R104, [R168+0x4100] ;  /* 0x00410000a868783b */ /* 0x000e660000004200 */
[C---:B------:R-:W-:Y:S02]  /*12b60*/  FMUL.FTZ R76, R2.reuse, R76 ;  /* 0x0000004c024c7220 */ /* 0x040fe40000410000 */
[----:B------:R-:W-:Y:S01]  /*12b70*/  FMUL.FTZ R77, R2, R77 ;  /* 0x0000004d024d7220 */ /* 0x000fe20000410000 */
[----:B------:R-:W4:Y:S01]  /*12b80*/  MUFU.EX2 R178, R178 ;  /* 0x000000b200b27308 */ /* 0x000f220000000800 */
[C---:B------:R-:W-:Y:S04]  /*12b90*/  FMUL.FTZ R78, R0.reuse, R78 ;  /* 0x0000004e004e7220 */ /* 0x040fe80000410000 */
[----:B------:R-:W-:Y:S02]  /*12ba0*/  FMUL.FTZ R79, R0, R79 ;  /* 0x0000004f004f7220 */ /* 0x000fe40000410000 */
[--C-:B------:R-:W-:Y:S02]  /*12bb0*/  FFMA.FTZ R181, R181, c[0x0][0x2d0], -R152.reuse ;  /* 0x0000b400b5b57a23 */ /* 0x100fe40000010898 */
[----:B------:R-:W-:Y:S01]  /*12bc0*/  FFMA.FTZ R152, R151, c[0x0][0x2d0], -R152 ;  /* 0x0000b40097987a23 */ /* 0x000fe20000010898 */
[----:B------:R-:W-:Y:S01]  /*12bd0*/  MUFU.EX2 R179, R179 ;  /* 0x000000b300b37308 */ /* 0x000fe20000000800 */
[--C-:B------:R-:W-:Y:S01]  /*12be0*/  FFMA.FTZ R183, R214, c[0x0][0x2d0], -R149.reuse ;  /* 0x0000b400d6b77a23 */ /* 0x100fe20000010895 */
[C---:B--2---:R-:W-:Y:S03]  /*12bf0*/  HMMA.16816.F32 R76, R128.reuse, R100, R76 ;  /* 0x00000064804c723c */ /* 0x044fe6000000184c */
[C---:B------:R-:W-:Y:S02]  /*12c00*/  FMUL.FTZ R80, R2.reuse, R80 ;  /* 0x0000005002507220 */ /* 0x040fe40000410000 */
[----:B------:R-:W-:Y:S02]  /*12c10*/  FMUL.FTZ R81, R2, R81 ;  /* 0x0000005102517220 */ /* 0x000fe40000410000 */
[C---:B------:R-:W-:Y:S01]  /*12c20*/  FMUL.FTZ R82, R0.reuse, R82 ;  /* 0x0000005200527220 */ /* 0x040fe20000410000 */
[----:B------:R-:W2:Y:S01]  /*12c30*/  MUFU.EX2 R180, R180 ;  /* 0x000000b400b47308 */ /* 0x000ea20000000800 */
[----:B------:R-:W-:Y:S03]  /*12c40*/  FMUL.FTZ R83, R0, R83 ;  /* 0x0000005300537220 */ /* 0x000fe60000410000 */
[--C-:B------:R-:W-:Y:S01]  /*12c50*/  FFMA.FTZ R214, R166, c[0x0][0x2d0], -R149.reuse ;  /* 0x0000b400a6d67a23 */ /* 0x100fe20000010895 */
[----:B----4-:R-:W-:Y:S01]  /*12c60*/  F2FP.PACK_AB R100, R178, R177 ;  /* 0x000000b1b264723e */ /* 0x010fe200000000ff */
[----:B------:R-:W-:Y:S01]  /*12c70*/  LDSM.16.MT88.4 R164, [R133+0x5900] ;  /* 0x0059000085a4783b */ /* 0x000fe20000004200 */
[----:B------:R-:W-:Y:S01]  /*12c80*/  FFMA.FTZ R149, R148, c[0x0][0x2d0], -R149 ;  /* 0x0000b40094957a23 */ /* 0x000fe20000010895 */
[C---:B------:R-:W-:Y:S02]  /*12c90*/  HMMA.16816.F32 R80, R128.reuse, R102, R80 ;  /* 0x000000668050723c */ /* 0x040fe40000001850 */
[----:B------:R4:W-:Y:S01]  /*12ca0*/  MUFU.EX2 R231, R152 ;  /* 0x0000009800e77308 */ /* 0x0009e20000000800 */
[C---:B------:R-:W-:Y:S02]  /*12cb0*/  FMUL.FTZ R88, R2.reuse, R88 ;  /* 0x0000005802587220 */ /* 0x040fe40000410000 */
[----:B------:R-:W-:Y:S02]  /*12cc0*/  FMUL.FTZ R89, R2, R89 ;  /* 0x0000005902597220 */ /* 0x000fe40000410000 */
[C---:B------:R-:W-:Y:S01]  /*12cd0*/  FMUL.FTZ R90, R0.reuse, R90 ;  /* 0x0000005a005a7220 */ /* 0x040fe20000410000 */
[C---:B---3--:R-:W-:Y:S04]  /*12ce0*/  HMMA.16816.F32 R84, R128.reuse, R108, R84 ;  /* 0x0000006c8054723c */ /* 0x048fe80000001854 */
[----:B------:R-:W-:Y:S01]  /*12cf0*/  FMUL.FTZ R91, R0, R91 ;  /* 0x0000005b005b7220 */ /* 0x000fe20000410000 */
[----:B------:R-:W-:Y:S01]  /*12d00*/  MUFU.EX2 R181, R181 ;  /* 0x000000b500b57308 */ /* 0x000fe20000000800 */
[C---:B------:R-:W-:Y:S02]  /*12d10*/  FMUL.FTZ R92, R2.reuse, R92 ;  /* 0x0000005c025c7220 */ /* 0x040fe40000410000 */
[----:B------:R-:W-:Y:S01]  /*12d20*/  FMUL.FTZ R93, R2, R93 ;  /* 0x0000005d025d7220 */ /* 0x000fe20000410000 */
[----:B--2---:R-:W-:Y:S02]  /*12d30*/  F2FP.PACK_AB R101, R180, R179 ;  /* 0x000000b3b465723e */ /* 0x004fe400000000ff */
[C---:B------:R-:W-:Y:S01]  /*12d40*/  HMMA.16816.F32 R88, R128.reuse, R110, R88 ;  /* 0x0000006e8058723c */ /* 0x040fe20000001858 */
[----:B------:R-:W2:Y:S02]  /*12d50*/  LDSM.16.MT88.4 R108, [R133+0x900] ;  /* 0x00090000856c783b */ /* 0x000ea40000004200 */
[C---:B------:R-:W-:Y:S01]  /*12d60*/  FMUL.FTZ R94, R0.reuse, R94 ;  /* 0x0000005e005e7220 */ /* 0x040fe20000410000 */
[----:B------:R-:W3:Y:S01]  /*12d70*/  MUFU.EX2 R182, R182 ;  /* 0x000000b600b67308 */ /* 0x000ee20000000800 */
[----:B------:R-:W-:Y:S02]  /*12d80*/  FMUL.FTZ R95, R0, R95 ;  /* 0x0000005f005f7220 */ /* 0x000fe40000410000 */
[C---:B------:R-:W-:Y:S02]  /*12d90*/  FMUL.FTZ R96, R2.reuse, R96 ;  /* 0x0000006002607220 */ /* 0x040fe40000410000 */
[----:B----4-:R-:W-:Y:S03]  /*12da0*/  LDSM.16.MT88.4 R152, [R184+UR4+0x3900] ;  /* 0x00390004b898783b */ /* 0x010fe60008004200 */
[C---:B-1----:R-:W-:Y:S02]  /*12db0*/  HMMA.16816.F32 R92, R128.reuse, R104, R92 ;  /* 0x00000068805c723c */ /* 0x042fe4000000185c */
[----:B------:R-:W-:Y:S01]  /*12dc0*/  MUFU.EX2 R183, R183 ;  /* 0x000000b700b77308 */ /* 0x000fe20000000800 */
[----:B------:R-:W-:Y:S02]  /*12dd0*/  FMUL.FTZ R97, R2, R97 ;  /* 0x0000006102617220 */ /* 0x000fe40000410000 */
[C---:B------:R-:W-:Y:S02]  /*12de0*/  FMUL.FTZ R98, R0.reuse, R98 ;  /* 0x0000006200627220 */ /* 0x040fe40000410000 */
[----:B------:R-:W-:Y:S02]  /*12df0*/  FMUL.FTZ R99, R0, R99 ;  /* 0x0000006300637220 */ /* 0x000fe40000410000 */
[----:B------:R-:W-:Y:S03]  /*12e00*/  FFMA.FTZ R176, R2, R217, R176 ;  /* 0x000000d902b07223 */ /* 0x000fe600000100b0 */
[----:B------:R-:W1:Y:S01]  /*12e10*/  MUFU.EX2 R214, R214 ;  /* 0x000000d600d67308 */ /* 0x000e620000000800 */
[----:B------:R-:W-:Y:S01]  /*12e20*/  FFMA.FTZ R172, R0, R215, R172 ;  /* 0x000000d700ac7223 */ /* 0x000fe200000100ac */
[----:B------:R-:W-:Y:S01]  /*12e30*/  HMMA.16816.F32 R96, R128, R106, R96 ;  /* 0x0000006a8060723c */ /* 0x000fe20000001860 */
[----:B------:R-:W4:Y:S02]  /*12e40*/  LDSM.16.MT88.4 R104, [R168+0x2900] ;  /* 0x00290000a868783b */ /* 0x000f240000004200 */
[----:B---3--:R-:W-:Y:S01]  /*12e50*/  F2FP.PACK_AB R102, R182, R181 ;  /* 0x000000b5b666723e */ /* 0x008fe200000000ff */
[----:B------:R-:W-:Y:S02]  /*12e60*/  FADD.FTZ R175, R175, R176 ;  /* 0x000000b0afaf7221 */ /* 0x000fe40000010000 */
[----:B------:R-:W-:Y:S02]  /*12e70*/  FADD.FTZ R171, R171, R172 ;  /* 0x000000acabab7221 */ /* 0x000fe40000010000 */
[----:B------:R3:W5:Y:S01]  /*12e80*/  MUFU.EX2 R233, R149 ;  /* 0x0000009500e97308 */ /* 0x0007620000000800 */
[----:B------:R-:W-:Y:S03]  /*12e90*/  FADD.FTZ R0, R174, R175 ;  /* 0x000000afae007221 */ /* 0x000fe60000010000 */
[----:B------:R-:W-:Y:S02]  /*12ea0*/  FADD.FTZ R2, R170, R171 ;  /* 0x000000abaa027221 */ /* 0x000fe40000010000 */
[----:B------:R-:W-:Y:S02]  /*12eb0*/  FADD.FTZ R0, R173, R0 ;  /* 0x00000000ad007221 */ /* 0x000fe40000010000 */
[----:B------:R-:W-:Y:S02]  /*12ec0*/  FADD.FTZ R2, R169, R2 ;  /* 0x00000002a9027221 */ /* 0x000fe40000010000 */
[----:B------:R-:W-:Y:S02]  /*12ed0*/  FADD.FTZ R177, R177, R0 ;  /* 0x00000000b1b17221 */ /* 0x000fe40000010000 */
[----:B------:R-:W-:Y:S01]  /*12ee0*/  FADD.FTZ R179, R179, R2 ;  /* 0x00000002b3b37221 */ /* 0x000fe20000010000 */
[----:B-1----:R-:W-:Y:S01]  /*12ef0*/  F2FP.PACK_AB R103, R214, R183 ;  /* 0x000000b7d667723e */ /* 0x002fe200000000ff */
[----:B------:R-:W-:Y:S02]  /*12f00*/  FADD.FTZ R178, R178, R177 ;  /* 0x000000b1b2b27221 */ /* 0x000fe40000010000 */
[----:B------:R-:W-:Y:S02]  /*12f10*/  FADD.FTZ R180, R180, R179 ;  /* 0x000000b3b4b47221 */ /* 0x000fe40000010000 */
[----:B------:R-:W-:Y:S02]  /*12f20*/  FADD.FTZ R181, R181, R178 ;  /* 0x000000b2b5b57221 */ /* 0x000fe40000010000 */
[C---:B------:R-:W-:Y:S01]  /*12f30*/  HMMA.16816.F32 R4, R100.reuse, R112, R4 ;  /* 0x000000706404723c */ /* 0x040fe20000001804 */
[----:B---3--:R-:W-:Y:S04]  /*12f40*/  LDSM.16.MT88.4 R148, [R133+0x3900] ;  /* 0x003900008594783b */ /* 0x008fe80000004200 */
[----:B------:R-:W-:Y:S03]  /*12f50*/  FADD.FTZ R182, R182, R181 ;  /* 0x000000b5b6b67221 */ /* 0x000fe60000010000 */
[C---:B------:R-:W-:Y:S01]  /*12f60*/  HMMA.16816.F32 R8, R100.reuse, R114, R8 ;  /* 0x000000726408723c */ /* 0x040fe20000001808 */
[----:B------:R-:W-:Y:S07]  /*12f70*/  LDSM.16.MT88.4 R112, [R133+0x4900] ;  /* 0x004900008570783b */ /* 0x000fee0000004200 */
[C---:B--2---:R-:W-:Y:S08]  /*12f80*/  HMMA.16816.F32 R12, R100.reuse, R108, R12 ;  /* 0x0000006c640c723c */ /* 0x044ff0000000180c */
[C---:B------:R-:W-:Y:S01]  /*12f90*/  HMMA.16816.F32 R16, R100.reuse, R110, R16 ;  /* 0x0000006e6410723c */ /* 0x040fe20000001810 */
[----:B------:R-:W1:Y:S07]  /*12fa0*/  LDSM.16.MT88.4 R108, [R185+UR4+0x4900] ;  /* 0x00490004b96c783b */ /* 0x000e6e0008004200 */
        /* <DEDUP_REMOVED lines=13> */
[----:B------:R-:W-:Y:S01]  /*13080*/  F2FP.PACK_AB R138, R231, R228 ;  /* 0x000000e4e78a723e */ /* 0x000fe200000000ff */
[C---:B------:R-:W-:Y:S04]  /*13090*/  HMMA.16816.F32 R52, R100.reuse, R140, R52 ;  /* 0x0000008c6434723c */ /* 0x040fe80000001834 */
[----:B-----5:R-:W-:Y:S04]  /*130a0*/  F2FP.PACK_AB R139, R233, R230 ;  /* 0x000000e6e98b723e */ /* 0x020fe800000000ff */
[C---:B------:R-:W-:Y:S01]  /*130b0*/  HMMA.16816.F32 R56, R100.reuse, R142, R56 ;  /* 0x0000008e6438723c */ /* 0x040fe20000001838 */
[----:B------:R-:W-:Y:S07]  /*130c0*/  LDSM.16.MT88.4 R140, [R168+0x1900] ;  /* 0x00190000a88c783b */ /* 0x000fee0000004200 */
[C---:B----4-:R-:W-:Y:S08]  /*130d0*/  HMMA.16816.F32 R60, R100.reuse, R104, R60 ;  /* 0x00000068643c723c */ /* 0x050ff0000000183c */
[C---:B------:R-:W-:Y:S01]  /*130e0*/  HMMA.16816.F32 R64, R100.reuse, R106, R64 ;  /* 0x0000006a6440723c */ /* 0x040fe20000001840 */
[----:B------:R-:W2:Y:S07]  /*130f0*/  LDSM.16.MT88.4 R104, [R184+UR4+0x4900] ;  /* 0x00490004b868783b */ /* 0x000eae0008004200 */
[C---:B-1----:R-:W-:Y:S08]  /*13100*/  HMMA.16816.F32 R68, R100.reuse, R108, R68 ;  /* 0x0000006c6444723c */ /* 0x042ff00000001844 */
[C---:B------:R-:W-:Y:S01]  /*13110*/  HMMA.16816.F32 R72, R100.reuse, R110, R72 ;  /* 0x0000006e6448723c */ /* 0x040fe20000001848 */
[----:B------:R-:W1:Y:S07]  /*13120*/  LDSM.16.MT88.4 R108, [R185+UR4+0x1100] ;  /* 0x00110004b96c783b */ /* 0x000e6e0008004200 */
[C---:B------:R-:W-:Y:S08]  /*13130*/  HMMA.16816.F32 R76, R100.reuse, R112, R76 ;  /* 0x00000070644c723c */ /* 0x040ff0000000184c */
[C---:B------:R-:W-:Y:S01]  /*13140*/  HMMA.16816.F32 R80, R100.reuse, R114, R80 ;  /* 0x000000726450723c */ /* 0x040fe20000001850 */
[----:B------:R-:W3:Y:S07]  /*13150*/  LDSM.16.MT88.4 R112, [R184+UR4+0x1100] ;  /* 0x00110004b870783b */ /* 0x000eee0008004200 */
[C---:B--2---:R-:W-:Y:S08]  /*13160*/  HMMA.16816.F32 R84, R100.reuse, R104, R84 ;  /* 0x000000686454723c */ /* 0x044ff00000001854 */
[C---:B------:R-:W-:Y:S01]  /*13170*/  HMMA.16816.F32 R88, R100.reuse, R106, R88 ;  /* 0x0000006a6458723c */ /* 0x040fe20000001858 */
[----:B------:R-:W2:Y:S07]  /*13180*/  LDSM.16.MT88.4 R104, [R185+UR4+0x3100] ;  /* 0x00310004b968783b */ /* 0x000eae0008004200 */
[C---:B------:R-:W-:Y:S08]  /*13190*/  HMMA.16816.F32 R92, R100.reuse, R116, R92 ;  /* 0x00000074645c723c */ /* 0x040ff0000000185c */
[----:B------:R-:W-:Y:S01]  /*131a0*/  HMMA.16816.F32 R96, R100, R118, R96 ;  /* 0x000000766460723c */ /* 0x000fe20000001860 */
[----:B------:R-:W4:Y:S06]  /*131b0*/  LDSM.16.MT88.4 R116, [R133+0x3100] ;  /* 0x003100008574783b */ /* 0x000f2c0000004200 */
[----:B------:R-:W-:Y:S01]  /*131c0*/  F2FP.PACK_AB R100, R216, R193 ;  /* 0x000000c1d864723e */ /* 0x000fe200000000ff */
[----:B------:R-:W-:Y:S01]  /*131d0*/  FADD.FTZ R193, R193, R182 ;  /* 0x000000b6c1c17221 */ /* 0x000fe20000010000 */
[----:B------:R-:W-:Y:S03]  /*131e0*/  F2FP.PACK_AB R101, R221, R218 ;  /* 0x000000dadd65723e */ /* 0x000fe600000000ff */
[----:B------:R-:W-:Y:S02]  /*131f0*/  F2FP.PACK_AB R102, R223, R220 ;  /* 0x000000dcdf66723e */ /* 0x000fe400000000ff */
[----:B------:R-:W-:Y:S07]  /*13200*/  F2FP.PACK_AB R103, R225, R222 ;  /* 0x000000dee167723e */ /* 0x000fee00000000ff */
[C---:B-1----:R-:W-:Y:S08]  /*13210*/  HMMA.16816.F32 R4, R100.reuse, R108, R4 ;  /* 0x0000006c6404723c */ /* 0x042ff00000001804 */
[C---:B------:R-:W-:Y:S01]  /*13220*/  HMMA.16816.F32 R8, R100.reuse, R110, R8 ;  /* 0x0000006e6408723c */ /* 0x040fe20000001808 */
[----:B------:R-:W1:Y:S07]  /*13230*/  LDSM.16.MT88.4 R108, [R184+UR4+0x3100] ;  /* 0x00310004b86c783b */ /* 0x000e6e0008004200 */
[C---:B------:R-:W-:Y:S08]  /*13240*/  HMMA.16816.F32 R12, R100.reuse, R120, R12 ;  /* 0x00000078640c723c */ /* 0x040ff0000000180c */
[C---:B------:R-:W-:Y:S08]  /*13250*/  HMMA.16816.F32 R16, R100.reuse, R122, R16 ;  /* 0x0000007a6410723c */ /* 0x040ff00000001810 */
[C---:B---3--:R-:W-:Y:S08]  /*13260*/  HMMA.16816.F32 R20, R100.reuse, R112, R20 ;  /* 0x000000706414723c */ /* 0x048ff00000001814 */
[C---:B------:R-:W-:Y:S01]  /*13270*/  HMMA.16816.F32 R24, R100.reuse, R114, R24 ;  /* 0x000000726418723c */ /* 0x040fe20000001818 */
[----:B------:R-:W3:Y:S07]  /*13280*/  LDSM.16.MT88.4 R112, [R168+0x3100] ;  /* 0x00310000a870783b */ /* 0x000eee0000004200 */
[C---:B------:R-:W-:Y:S08]  /*13290*/  HMMA.16816.F32 R28, R100.reuse, R124, R28 ;  /* 0x0000007c641c723c */ /* 0x040ff0000000181c */
[C---:B------:R-:W-:Y:S01]  /*132a0*/  HMMA.16816.F32 R32, R100.reuse, R126, R32 ;  /* 0x0000007e6420723c */ /* 0x040fe20000001820 */
[----:B------:R-:W-:Y:S07]  /*132b0*/  LDSM.16.MT88.4 R124, [R185+UR4+0x1900] ;  /* 0x00190004b97c783b */ /* 0x000fee0008004200 */
[C---:B--2---:R-:W-:Y:S08]  /*132c0*/  HMMA.16816.F32 R36, R100.reuse, R104, R36 ;  /* 0x000000686424723c */ /* 0x044ff00000001824 */
[C---:B------:R-:W-:Y:S01]  /*132d0*/  HMMA.16816.F32 R40, R100.reuse, R106, R40 ;  /* 0x0000006a6428723c */ /* 0x040fe20000001828 */
[----:B------:R-:W2:Y:S07]  /*132e0*/  LDSM.16.MT88.4 R104, [R185+UR4+0x5100] ;  /* 0x00510004b968783b */ /* 0x000eae0008004200 */
[C---:B----4-:R-:W-:Y:S08]  /*132f0*/  HMMA.16816.F32 R44, R100.reuse, R116, R44 ;  /* 0x00000074642c723c */ /* 0x050ff0000000182c */
[C---:B------:R-:W-:Y:S01]  /*13300*/  HMMA.16816.F32 R48, R100.reuse, R118, R48 ;  /* 0x000000766430723c */ /* 0x040fe20000001830 */
[----:B------:R-:W4:Y:S07]  /*13310*/  LDSM.16.MT88.4 R116, [R133+0x5100] ;  /* 0x005100008574783b */ /* 0x000f2e0000004200 */
[C---:B-1----:R-:W-:Y:S08]  /*13320*/  HMMA.16816.F32 R52, R100.reuse, R108, R52 ;  /* 0x0000006c6434723c */ /* 0x042ff00000001834 */
[C---:B------:R-:W-:Y:S01]  /*13330*/  HMMA.16816.F32 R56, R100.reuse, R110, R56 ;  /* 0x0000006e6438723c */ /* 0x040fe20000001838 */
[----:B------:R-:W1:Y:S07]  /*13340*/  LDSM.16.MT88.4 R108, [R184+UR4+0x5100] ;  /* 0x00510004b86c783b */ /* 0x000e6e0008004200 */
[C---:B---3--:R-:W-:Y:S08]  /*13350*/  HMMA.16816.F32 R60, R100.reuse, R112, R60 ;  /* 0x00000070643c723c */ /* 0x048ff0000000183c */
[C---:B------:R-:W-:Y:S01]  /*13360*/  HMMA.16816.F32 R64, R100.reuse, R114, R64 ;  /* 0x000000726440723c */ /* 0x040fe20000001840 */
[----:B------:R-:W3:Y:S07]  /*13370*/  LDSM.16.MT88.4 R112, [R168+0x5100] ;  /* 0x00510000a870783b */ /* 0x000eee0000004200 */
[C---:B--2---:R-:W-:Y:S08]  /*13380*/  HMMA.16816.F32 R68, R100.reuse, R104, R68 ;  /* 0x000000686444723c */ /* 0x044ff00000001844 */
[C---:B------:R-:W-:Y:S01]  /*13390*/  HMMA.16816.F32 R72, R100.reuse, R106, R72 ;  /* 0x0000006a6448723c */ /* 0x040fe20000001848 */
[----:B------:R-:W-:Y:S07]  /*133a0*/  LDSM.16.MT88.4 R104, [R184+UR4+0x1900] ;  /* 0x00190004b868783b */ /* 0x000fee0008004200 */
[C---:B----4-:R-:W-:Y:S08]  /*133b0*/  HMMA.16816.F32 R76, R100.reuse, R116, R76 ;  /* 0x00000074644c723c */ /* 0x050ff0000000184c */
[C---:B------:R-:W-:Y:S01]  /*133c0*/  HMMA.16816.F32 R80, R100.reuse, R118, R80 ;  /* 0x000000766450723c */ /* 0x040fe20000001850 */
[----:B------:R-:W2:Y:S07]  /*133d0*/  LDSM.16.MT88.4 R116, [R133+0x1900] ;  /* 0x001900008574783b */ /* 0x000eae0000004200 */
[C---:B-1----:R-:W-:Y:S08]  /*133e0*/  HMMA.16816.F32 R84, R100.reuse, R108, R84 ;  /* 0x0000006c6454723c */ /* 0x042ff00000001854 */
[C---:B------:R-:W-:Y:S08]  /*133f0*/  HMMA.16816.F32 R88, R100.reuse, R110, R88 ;  /* 0x0000006e6458723c */ /* 0x040ff00000001858 */
[C---:B---3--:R-:W-:Y:S08]  /*13400*/  HMMA.16816.F32 R92, R100.reuse, R112, R92 ;  /* 0x00000070645c723c */ /* 0x048ff0000000185c */
[----:B------:R-:W-:Y:S08]  /*13410*/  HMMA.16816.F32 R96, R100, R114, R96 ;  /* 0x000000726460723c */ /* 0x000ff00000001860 */
[C---:B------:R-:W-:Y:S08]  /*13420*/  HMMA.16816.F32 R128, R136.reuse, R124, R4 ;  /* 0x0000007c8880723c */ /* 0x040ff00000001804 */
[C---:B------:R-:W-:Y:S08]  /*13430*/  HMMA.16816.F32 R124, R136.reuse, R126, R8 ;  /* 0x0000007e887c723c */ /* 0x040ff00000001808 */
[C---:B--2---:R-:W-:Y:S08]  /*13440*/  HMMA.16816.F32 R120, R136.reuse, R116, R12 ;  /* 0x000000748878723c */ /* 0x044ff0000000180c */
        /* <DEDUP_REMOVED lines=37> */
[----:B------:R-:W-:Y:S02]  /*136a0*/  FADD.FTZ R230, R230, R229 ;  /* 0x000000e5e6e67221 */ /* 0x000fe40000010000 */
[----:B------:R-:W-:Y:S02]  /*136b0*/  FADD.FTZ R217, R231, R228 ;  /* 0x000000e4e7d97221 */ /* 0x000fe40000010000 */
[----:B------:R-:W-:Y:S01]  /*136c0*/  FADD.FTZ R215, R233, R230 ;  /* 0x000000e6e9d77221 */ /* 0x000fe20000010000 */
[----:B------:R-:W-:-:S05]  /*136d0*/  @!P0 BRA `(.L_x_880) ;  /* 0x0000040000008947 */ /* 0x000fca0003800000 */
[----:B------:R-:W-:Y:S01]  /*136e0*/  ISETP.NE.AND P2, PT, R199, 0x1, PT ;  /* 0x00000001c700780c */ /* 0x000fe20003f45270 */
[----:B------:R-:W-:Y:S01]  /*136f0*/  IMAD R202, R219, 0x40, R194 ;  /* 0x00000040dbca7824 */ /* 0x000fe200078e02c2 */
[----:B------:R-:W-:Y:S01]  /*13700*/  SEL R4, RZ, 0x10, P5 ;  /* 0x00000010ff047807 */ /* 0x000fe20002800000 */
[----:B------:R-:W-:Y:S01]  /*13710*/  IMAD.MOV.U32 R201, RZ, RZ, RZ ;  /* 0x000000ffffc97224 */ /* 0x000fe200078e00ff */
[----:B------:R-:W-:Y:S02]  /*13720*/  SEL R2, RZ, 0x10, P4 ;  /* 0x00000010ff027807 */ /* 0x000fe40002000000 */
[----:B------:R-:W-:Y:S02]  /*13730*/  IADD3 R202, R202, -0x80, R205 ;  /* 0xffffff80caca7810 */ /* 0x000fe40007ffe0cd */
[----:B------:R-:W-:Y:S03]  /*13740*/  IADD3 R14, -R4, 0x10, RZ ;  /* 0x00000010040e7810 */ /* 0x000fe60007ffe1ff */
[----:B------:R-:W-:Y:S01]  /*13750*/  IMAD.MOV.U32 R5, RZ, RZ, R202 ;  /* 0x000000ffff057224 */ /* 0x000fe200078e00ca */
[----:B------:R-:W-:Y:S01]  /*13760*/  LOP3.LUT R14, R14, 0xf, RZ, 0xc0, !PT ;  /* 0x0000000f0e0e7812 */ /* 0x000fe200078ec0ff */
[----:B------:R-:W-:Y:S05]  /*13770*/  @P2 IMAD.HI.U32 R0, R202, c[0x0][0x2bc], RZ ;  /* 0x0000af00ca002a27 */ /* 0x000fea00078e00ff */
[----:B------:R-:W-:Y:S02]  /*13780*/  @P2 SHF.R.U32.HI R5, RZ, c[0x0][0x2c0], R0 ;  /* 0x0000b000ff052a19 */ /* 0x000fe40000011600 */
[----:B------:R-:W-:Y:S02]  /*13790*/  ISETP.NE.U32.AND P2, PT, R4, RZ, PT ;  /* 0x000000ff0400720c */ /* 0x000fe40003f45070 */
[C---:B------:R-:W-:Y:S04]  /*137a0*/  @!P3 IADD3 R7, P0, R5.reuse, R206, RZ ;  /* 0x000000ce0507b210 */ /* 0x040fe80007f1e0ff */
[----:B------:R-:W-:Y:S01]  /*137b0*/  @!P3 LEA.HI.X.SX32 R0, R5, R198, 0x1, P0 ;  /* 0x000000c60500b211 */ /* 0x000fe200000f0eff */
[----:B------:R-:W-:Y:S01]  /*137c0*/  IMAD.MOV R5, RZ, RZ, -R5 ;  /* 0x000000ffff057224 */ /* 0x000fe200078e0a05 */
[----:B------:R-:W-:Y:S03]  /*137d0*/  @!P3 LEA R8, P0, R7, c[0x0][0x2a0], 0x2 ;  /* 0x0000a8000708ba11 */ /* 0x000fe600078010ff */
[----:B------:R-:W-:Y:S01]  /*137e0*/  IMAD R202, R5, c[0x0][0x2b8], R202 ;  /* 0x0000ae0005ca7a24 */ /* 0x000fe200078e02ca */
[----:B------:R-:W-:Y:S03]  /*137f0*/  @!P3 LEA.HI.X R9, R7, c[0x0][0x2a4], R0, 0x2, P0 ;  /* 0x0000a9000709ba11 */ /* 0x000fe600000f1400 */
[C---:B------:R-:W-:Y:S01]  /*13800*/  IMAD.WIDE.U32 R6, R202.reuse, c[0x0][0x1e0], RZ ;  /* 0x00007800ca067a25 */ /* 0x040fe200078e00ff */
[----:B------:R-:W-:Y:S01]  /*13810*/  SHF.R.S32.HI R5, RZ, 0x1f, R202 ;  /* 0x0000001fff057819 */ /* 0x000fe200000114ca */
[----:B------:R-:W2:Y:S04]  /*13820*/  @!P3 LDG.E R201, [R8.64] ;  /* 0x0000000608c9b981 */ /* 0x000ea8000c1e1900 */
[----:B------:R-:W-:Y:S04]  /*13830*/  IMAD R5, R5, c[0x0][0x1e0], RZ ;  /* 0x0000780005057a24 */ /* 0x000fe800078e02ff */
[----:B------:R-:W-:Y:S04]  /*13840*/  IMAD R5, R202, c[0x0][0x1e4], R5 ;  /* 0x00007900ca057a24 */ /* 0x000fe800078e0205 */
[----:B------:R-:W-:Y:S02]  /*13850*/  IMAD.IADD R7, R7, 0x1, R5 ;  /* 0x0000000107077824 */ /* 0x000fe400078e0205 */
[----:B------:R-:W-:Y:S01]  /*13860*/  IMAD R5, R192, c[0x0][0x1e8], RZ ;  /* 0x00007a00c0057a24 */ /* 0x000fe200078e02ff */
[----:B--2---:R-:W-:Y:S01]  /*13870*/  SHF.R.S32.HI R0, RZ, 0x1f, R201 ;  /* 0x0000001fff007819 */ /* 0x004fe200000114c9 */
[----:B------:R-:W-:Y:S04]  /*13880*/  IMAD.WIDE.U32 R6, R201, c[0x0][0x1f0], R6 ;  /* 0x00007c00c9067a25 */ /* 0x000fe800078e0006 */
        /* <DEDUP_REMOVED lines=9> */
[----:B------:R-:W-:Y:S03]  /*13920*/  SEL R0, RZ, 0x10, P6 ;  /* 0x00000010ff007807 */ /* 0x000fe60003000000 */
[----:B------:R-:W2:Y:S01]  /*13930*/  SHFL.IDX PT, R9, R8, 0x1, 0x181f ;  /* 0x00381f0008097f89 */ /* 0x000ea200000e0000 */
[----:B------:R-:W-:Y:S03]  /*13940*/  IADD3 R5, -R0, 0x10, RZ ;  /* 0x0000001000057810 */ /* 0x000fe60007ffe1ff */
[----:B------:R3:W-:Y:S01]  /*13950*/  SHFL.IDX PT, R13, R8, RZ, 0x181f ;  /* 0x00181fff080d7589 */ /* 0x0007e200000e0000 */
[----:B------:R-:W-:Y:S03]  /*13960*/  LOP3.LUT R5, R5, 0xf, RZ, 0xc0, !PT ;  /* 0x0000000f05057812 */ /* 0x000fe600078ec0ff */
[----:B------:R-:W4:Y:S01]  /*13970*/  SHFL.IDX PT, R11, R10, RZ, 0x181f ;  /* 0x00181fff0a0b7589 */ /* 0x000f2200000e0000 */
[----:B-1----:R-:W-:Y:S04]  /*13980*/  IADD3 R14, P1, P0, R14, R7, R208 ;  /* 0x000000070e0e7210 */ /* 0x002fe8000783e0d0 */
[----:B--2---:R-:W-:Y:S02]  /*13990*/  IADD3.X R15, RZ, R9, R209, P1, P0 ;  /* 0x00000009ff0f7210 */ /* 0x004fe40000fe04d1 */
[----:B------:R-:W-:Y:S04]  /*139a0*/  IADD3 R16, P1, P0, R6, R7, R211 ;  /* 0x0000000706107210 */ /* 0x000fe8000783e0d3 */
[----:B------:R-:W-:Y:S02]  /*139b0*/  IADD3.X R17, RZ, R9, R212, P1, P0 ;  /* 0x00000009ff117210 */ /* 0x000fe40000fe04d4 */
[----:B---3--:R-:W-:Y:S01]  /*139c0*/  IADD3 R8, P1, P0, R5, R7, R204 ;  /* 0x0000000705087210 */ /* 0x008fe2000783e0cc */
[----:B------:R-:W-:Y:S03]  /*139d0*/  IMAD R5, R213, 0x3000, R203 ;  /* 0x00003000d5057824 */ /* 0x000fe600078e02cb */
[----:B------:R-:W-:Y:S01]  /*139e0*/  IADD3.X R9, RZ, R9, R210, P1, P0 ;  /* 0x00000009ff097210 */ /* 0x000fe20000fe04d2 */
[----:B------:R-:W-:Y:S01]  /*139f0*/  IMAD.SHL.U32 R7, R5, 0x2, RZ ;  /* 0x0000000205077824 */ /* 0x000fe200078e00ff */
[----:B----4-:R-:W-:Y:S02]  /*13a00*/  IADD3 R20, P1, R208, R11, RZ ;  /* 0x0000000bd0147210 */ /* 0x010fe40007f3e0ff */
[----:B------:R-:W-:Y:S03]  /*13a10*/  IADD3 R18, P0, R11, R211, RZ ;  /* 0x000000d30b127210 */ /* 0x000fe60007f1e0ff */
[----:B------:R-:W-:Y:S01]  /*13a20*/  IMAD.X R21, R209, 0x1, R13, P1 ;  /* 0x00000001d1157824 */ /* 0x000fe200008e060d */
[----:B------:R-:W-:Y:S01]  /*13a30*/  ISETP.NE.U32.AND P1, PT, R2, RZ, PT ;  /* 0x000000ff0200720c */ /* 0x000fe20003f25070 */
[----:B------:R-:W-:Y:S01]  /*13a40*/  IMAD.X R19, R13, 0x1, R212, P0 ;  /* 0x000000010d137824 */ /* 0x000fe200000e06d4 */
        /* <DEDUP_REMOVED lines=9> */
.L_x_880:
        /* <DEDUP_REMOVED lines=9> */
.L_x_878:
[----:B-1----:R-:W1:Y:S01]  /*13b70*/  SHFL.BFLY PT, R6, R217, 0x2, 0x1f ;  /* 0x0c401f00d9067f89 */ /* 0x002e6200000e0000 */
        /* <DEDUP_REMOVED lines=17> */
[----:B------:R-:W2:Y:S01]  /*13c90*/  @P1 MUFU.LG2 R5, R5 ;  /* 0x0000000500051308 */ /* 0x000ea20000000c00 */
[----:B------:R-:W-:-:S07]  /*13ca0*/  @P0 FMUL.FTZ R16, R16, c[0x0][0x2d0] ;  /* 0x0000b40010100a20 */ /* 0x000fce0000410000 */
[----:B------:R-:W3:Y:S01]  /*13cb0*/  @P0 MUFU.LG2 R13, R0 ;  /* 0x00000000000d0308 */ /* 0x000ee20000000c00 */
[C---:B-1----:R-:W-:Y:S02]  /*13cc0*/  FMUL.FTZ R128, R4.reuse, R128 ;  /* 0x0000008004807220 */ /* 0x042fe40000410000 */
[C---:B------:R-:W-:Y:S02]  /*13cd0*/  FMUL.FTZ R129, R4.reuse, R129 ;  /* 0x0000008104817220 */ /* 0x040fe40000410000 */
[C---:B------:R-:W-:Y:S02]  /*13ce0*/  FMUL.FTZ R124, R4.reuse, R124 ;  /* 0x0000007c047c7220 */ /* 0x040fe40000410000 */
[C---:B------:R-:W-:Y:S01]  /*13cf0*/  FMUL.FTZ R125, R4.reuse, R125 ;  /* 0x0000007d047d7220 */ /* 0x040fe20000410000 */
[----:B------:R1:W4:Y:S01]  /*13d00*/  @P0 MUFU.RCP R2, R0 ;  /* 0x0000000000020308 */ /* 0x0003220000001000 */
[----:B--2---:R-:W-:Y:S02]  /*13d10*/  @P1 FMUL.FTZ R5, R5, 0.69314718246459960938 ;  /* 0x3f31721805051820 */ /* 0x004fe40000410000 */
[----:B------:R-:W-:-:S02]  /*13d20*/  FMUL.FTZ R120, R4, R120 ;  /* 0x0000007804787220 */ /* 0x000fc40000410000 */
[C---:B------:R-:W-:Y:S02]  /*13d30*/  FMUL.FTZ R121, R4.reuse, R121 ;  /* 0x0000007904797220 */ /* 0x040fe40000410000 */
        /* <DEDUP_REMOVED lines=43> */
[----:B------:R-:W-:Y:S02]  /*13ff0*/  FMUL.FTZ R97, R4, R97 ;  /* 0x0000006104617220 */ /* 0x000fe40000410000 */
[C---:B----4-:R-:W-:Y:S02]  /*14000*/  FMUL.FTZ R130, R2.reuse, R130 ;  /* 0x0000008202827220 */ /* 0x050fe40000410000 */
        /* <DEDUP_REMOVED lines=47> */
[----:B------:R-:W-:Y:S02]  /*14300*/  @P1 FFMA.FTZ R0, R14, R132, R5 ;  /* 0x000000840e001223 */ /* 0x000fe40000010005 */
[----:B------:R-:W-:Y:S02]  /*14310*/  @P0 FFMA.FTZ R12, R16, R3, R13 ;  /* 0x00000003100c0223 */ /* 0x000fe4000001000d */
.L_x_828:
[----:B------:R-:W-:Y:S01]  /*14320*/  SHF.R.S32.HI R2, RZ, 0x1f, R192 ;  /* 0x0000001fff027819 */ /* 0x000fe200000114c0 */
[----:B------:R-:W-:Y:S05]  /*14330*/  @P2 BRA `(.L_x_882) ;  /* 0x0000168000002947 */ /* 0x000fea0003800000 */
[----:B------:R-:W1:Y:S01]  /*14340*/  S2R R3, SR_TID.X ;  /* 0x0000000000037919 */ /* 0x000e620000002100 */
[----:B------:R-:W-:Y:S02]  /*14350*/  F2FP.PACK_AB R4, R9, R4 ;  /* 0x000000040904723e */ /* 0x000fe400000000ff */
[----:B------:R-:W-:Y:S01]  /*14360*/  F2FP.PACK_AB R6, R7, R6 ;  /* 0x000000060706723e */ /* 0x000fe200000000ff */
[----:B------:R-:W-:Y:S01]  /*14370*/  BAR.SYNC.DEFER_BLOCKING 0x1, 0x100 ;  /* 0x0044000000007b1d */ /* 0x000fe20000010000 */
[----:B------:R-:W-:Y:S01]  /*14380*/  F2FP.PACK_AB R10, R11, R10 ;  /* 0x0000000a0b0a723e */ /* 0x000fe200000000ff */
[----:B------:R-:W-:Y:S01]  /*14390*/  IMAD.MOV.U32 R11, RZ, RZ, 0x20 ;  /* 0x00000020ff0b7424 */ /* 0x000fe200078e00ff */
        /* <DEDUP_REMOVED lines=9> */
[----:B-1----:R-:W-:Y:S02]  /*14430*/  SHF.R.S32.HI R14, RZ, 0x1f, R3 ;  /* 0x0000001fff0e7819 */ /* 0x002fe40000011403 */
[----:B------:R-:W-:Y:S02]  /*14440*/  F2FP.PACK_AB R114, R115, R114 ;  /* 0x000000727372723e */ /* 0x000fe400000000ff */
[----:B------:R-:W-:Y:S02]  /*14450*/  LEA.HI R5, R14, R3, RZ, 0x2 ;  /* 0x000000030e057211 */ /* 0x000fe400078f10ff */
[----:B------:R-:W-:-:S02]  /*14460*/  F2FP.PACK_AB R108, R109, R108 ;  /* 0x0000006c6d6c723e */ /* 0x000fc400000000ff */
        /* <DEDUP_REMOVED lines=23> */
[----:B------:R-:W-:Y:S01]  /*145e0*/  SEL R16, R11, 0xffffffe0, !P1 ;  /* 0xffffffe00b107807 */ /* 0x000fe20004800000 */
[----:B------:R-:W-:Y:S01]  /*145f0*/  IMAD.SHL.U32 R17, R17, 0x2, RZ ;  /* 0x0000000211117824 */ /* 0x000fe200078e00ff */
[----:B------:R-:W-:Y:S02]  /*14600*/  F2FP.PACK_AB R38, R39, R38 ;  /* 0x000000262726723e */ /* 0x000fe400000000ff */
[----:B------:R-:W-:Y:S01]  /*14610*/  F2FP.PACK_AB R40, R41, R40 ;  /* 0x000000282928723e */ /* 0x000fe200000000ff */
[C---:B------:R-:W-:Y:S01]  /*14620*/  IMAD.IADD R11, R17.reuse, 0x1, R16 ;  /* 0x00000001110b7824 */ /* 0x040fe200078e0210 */
[C---:B------:R-:W-:Y:S01]  /*14630*/  IADD3 R9, R17.reuse, 0x80, RZ ;  /* 0x0000008011097810 */ /* 0x040fe20007ffe0ff */
[----:B------:R-:W-:Y:S01]  /*14640*/  STS [R17+0x80], R128 ;  /* 0x0000808011007388 */ /* 0x000fe20000000800 */
[----:B------:R-:W-:Y:S02]  /*14650*/  IADD3 R7, R17, 0x70, RZ ;  /* 0x0000007011077810 */ /* 0x000fe40007ffe0ff */
[----:B------:R-:W-:Y:S01]  /*14660*/  @P0 IADD3 R7, R9, 0x10, RZ ;  /* 0x0000001009070810 */ /* 0x000fe20007ffe0ff */
[----:B------:R-:W-:Y:S01]  /*14670*/  IMAD.MOV.U32 R9, RZ, RZ, 0x40 ;  /* 0x00000040ff097424 */ /* 0x000fe200078e00ff */
[----:B------:R-:W-:Y:S01]  /*14680*/  STS [R17+0x480], R130 ;  /* 0x0004808211007388 */ /* 0x000fe20000000800 */
[----:B------:R-:W-:-:S02]  /*14690*/  F2FP.PACK_AB R42, R43, R42 ;  /* 0x0000002a2b2a723e */ /* 0x000fc400000000ff */
[----:B------:R-:W-:Y:S01]  /*146a0*/  F2FP.PACK_AB R44, R45, R44 ;  /* 0x0000002c2d2c723e */ /* 0x000fe200000000ff */
[----:B------:R-:W-:Y:S01]  /*146b0*/  STS [R7], R124 ;  /* 0x0000007c07007388 */ /* 0x000fe20000000800 */
[----:B------:R-:W-:Y:S01]  /*146c0*/  SEL R20, R9, 0xffffffc0, !P2 ;  /* 0xffffffc009147807 */ /* 0x000fe20005000000 */
[--C-:B------:R-:W-:Y:S01]  /*146d0*/  IMAD.IADD R9, R16, 0x1, R7.reuse ;  /* 0x0000000110097824 */ /* 0x100fe200078e0207 */
[----:B------:R-:W-:Y:S01]  /*146e0*/  F2FP.PACK_AB R46, R47, R46 ;  /* 0x0000002e2f2e723e */ /* 0x000fe200000000ff */
[----:B------:R-:W-:Y:S01]  /*146f0*/  STS [R7+0x400], R126 ;  /* 0x0004007e07007388 */ /* 0x000fe20000000800 */
[----:B------:R-:W-:Y:S01]  /*14700*/  F2FP.PACK_AB R48, R49, R48 ;  /* 0x000000303130723e */ /* 0x000fe200000000ff */
[--C-:B------:R-:W-:Y:S01]  /*14710*/  IMAD.IADD R15, R17, 0x1, R20.reuse ;  /* 0x00000001110f7824 */ /* 0x100fe200078e0214 */
        /* <DEDUP_REMOVED lines=8> */
[----:B------:R-:W-:Y:S01]  /*147a0*/  IMAD.MOV.U32 R16, RZ, RZ, 0x4 ;  /* 0x00000004ff107424 */ /* 0x000fe200078e00ff */
[----:B------:R-:W-:Y:S01]  /*147b0*/  F2FP.PACK_AB R56, R57, R56 ;  /* 0x000000383938723e */ /* 0x000fe200000000ff */
[----:B------:R-:W-:Y:S01]  /*147c0*/  STS [R9], R116 ;  /* 0x0000007409007388 */ /* 0x000fe20000000800 */
[----:B------:R-:W-:Y:S01]  /*147d0*/  F2FP.PACK_AB R58, R59, R58 ;  /* 0x0000003a3b3a723e */ /* 0x000fe200000000ff */
[----:B------:R-:W-:Y:S01]  /*147e0*/  IMAD.WIDE R24, R195, R16, c[0x0][0x500] ;  /* 0x00014000c3187625 */ /* 0x000fe200078e0210 */
        /* <DEDUP_REMOVED lines=26> */
[----:B------:R-:W-:Y:S02]  /*14990*/  ISETP.NE.U32.AND P1, PT, RZ, c[0x0][0x508], PT ;  /* 0x00014200ff007a0c */ /* 0x000fe40003f25070 */
[----:B------:R-:W-:Y:S01]  /*149a0*/  ISETP.NE.U32.AND P0, PT, RZ, c[0x0][0x500], PT ;  /* 0x00014000ff007a0c */ /* 0x000fe20003f05070 */
[----:B------:R-:W-:Y:S01]  /*149b0*/  STS [R17+0x4080], R36 ;  /* 0x0040802411007388 */ /* 0x000fe20000000800 */
[----:B------:R-:W-:-:S02]  /*149c0*/  ISETP.NE.AND.EX P1, PT, RZ, c[0x0][0x50c], PT, P1 ;  /* 0x00014300ff007a0c */ /* 0x000fc40003f25310 */
        /* <DEDUP_REMOVED lines=33> */
[----:B-1----:R-:W-:-:S02]  /*14be0*/  IMAD.MOV.U32 R4, RZ, RZ, c[0x0][0x388] ;  /* 0x0000e200ff047624 */ /* 0x002fc400078e00ff */
[----:B------:R-:W-:-:S03]  /*14bf0*/  @P1 IMAD.WIDE R16, R195, R16, c[0x0][0x508] ;  /* 0x00014200c3101625 */ /* 0x000fc600078e0210 */
[----:B------:R-:W4:Y:S04]  /*14c00*/  @P0 LDG.E R7, [R24.64] ;  /* 0x0000000618070981 */ /* 0x000f28000c1e1900 */
[----:B------:R3:W5:Y:S01]  /*14c10*/  @P1 LDG.E R4, [R16.64] ;  /* 0x0000000610041981 */ /* 0x000762000c1e1900 */
[----:B--2---:R-:W-:Y:S02]  /*14c20*/  CS2R R10, SRZ ;  /* 0x00000000000a7805 */ /* 0x004fe4000001ff00 */
[--C-:B----4-:R-:W-:Y:S01]  /*14c30*/  @P0 SHF.R.S32.HI R11, RZ, 0x1f, R7.reuse ;  /* 0x0000001fff0b0819 */ /* 0x110fe20000011407 */
[----:B------:R-:W-:Y:S01]  /*14c40*/  @P0 IMAD.MOV.U32 R10, RZ, RZ, R7 ;  /* 0x000000ffff0a0224 */ /* 0x000fe200078e0007 */
[----:B------:R-:W-:Y:S05]  /*14c50*/  @P1 BRA `(.L_x_883) ;  /* 0x0000004000001947 */ /* 0x000fea0003800000 */
[----:B---3--:R-:W-:Y:S05]  /*14c60*/  @!P0 BRA `(.L_x_883) ;  /* 0x0000003000008947 */ /* 0x008fea0003800000 */
[----:B-----5:R-:W2:Y:S04]  /*14c70*/  LDG.E R4, [R24.64] ;  /* 0x0000000618047981 */ /* 0x020ea8000c1e1900 */
[----:B------:R-:W2:Y:S02]  /*14c80*/  LDG.E R7, [R24.64+0x4] ;  /* 0x0000040618077981 */ /* 0x000ea4000c1e1900 */
[----:B--2---:R-:W-:-:S02]  /*14c90*/  IADD3 R4, -R4, R7, RZ ;  /* 0x0000000704047210 */ /* 0x004fc40007ffe1ff */
.L_x_883:
[----:B---3--:R-:W-:Y:S01]  /*14ca0*/  LOP3.LUT R6, R13, 0xffffffe0, RZ, 0xc0, !PT ;  /* 0xffffffe00d067812 */ /* 0x008fe200078ec0ff */
        /* <DEDUP_REMOVED lines=12> */
[----:B------:R-:W-:Y:S01]  /*14d70*/  IMAD R17, R192, c[0x0][0x3ec], R17 ;  /* 0x0000fb00c0117a24 */ /* 0x000fe200078e0211 */
[----:B------:R-:W-:-:S02]  /*14d80*/  LEA.HI R6, R6, R7, RZ, 0x2 ;  /* 0x0000000706067211 */ /* 0x000fc400078f10ff */
[----:B------:R-:W-:Y:S02]  /*14d90*/  IADD3 R5, -R16, R5, RZ ;  /* 0x0000000510057210 */ /* 0x000fe40007ffe1ff */
[----:B------:R-:W-:Y:S01]  /*14da0*/  SHF.R.S32.HI R16, RZ, 0x2, R6 ;  /* 0x00000002ff107819 */ /* 0x000fe20000011406 */
[----:B------:R-:W-:Y:S01]  /*14db0*/  IMAD.IADD R6, R18, 0x1, -R9 ;  /* 0x0000000112067824 */ /* 0x000fe200078e0a09 */
[----:B------:R-:W-:Y:S01]  /*14dc0*/  ISETP.NE.AND P1, PT, R8, 0x1, PT ;  /* 0x000000010800780c */ /* 0x000fe20003f25270 */
[----:B------:R-:W-:Y:S01]  /*14dd0*/  IMAD R9, R2, c[0x0][0x490], RZ ;  /* 0x0001240002097a24 */ /* 0x000fe200078e02ff */
[----:B------:R-:W-:Y:S01]  /*14de0*/  MOV R18, R10 ;  /* 0x0000000a00127202 */ /* 0x000fe20000000f00 */
[----:B------:R-:W-:Y:S01]  /*14df0*/  IMAD R5, R5, 0x10, R16 ;  /* 0x0000001005057824 */ /* 0x000fe200078e0210 */
[----:B------:R-:W-:Y:S01]  /*14e00*/  LOP3.LUT P2, RZ, R7, 0x3, RZ, 0xc0, !PT ;  /* 0x0000000307ff7812 */ /* 0x000fe2000784c0ff */
[----:B------:R-:W-:Y:S01]  /*14e10*/  IMAD R7, R11, c[0x0][0x3a0], RZ ;  /* 0x0000e8000b077a24 */ /* 0x000fe200078e02ff */
[-C--:B------:R-:W-:Y:S01]  /*14e20*/  LEA.HI R13, R14, R3.reuse, RZ, 0x3 ;  /* 0x000000030e0d7211 */ /* 0x080fe200078f18ff */
[----:B------:R-:W-:Y:S01]  /*14e30*/  IMAD R15, R6, 0x8, R5 ;  /* 0x00000008060f7824 */ /* 0x000fe200078e0205 */
[----:B------:R-:W-:Y:S01]  /*14e40*/  LEA.HI R14, R14, R3, RZ, 0x6 ;  /* 0x000000030e0e7211 */ /* 0x000fe200078f30ff */
[----:B------:R-:W-:Y:S01]  /*14e50*/  IMAD.WIDE.U32 R18, R192, c[0x0][0x490], R18 ;  /* 0x00012400c0127a25 */ /* 0x000fe200078e0012 */
[----:B------:R-:W-:-:S02]  /*14e60*/  LOP3.LUT R6, R13, 0xfffffff8, RZ, 0xc0, !PT ;  /* 0xfffffff80d067812 */ /* 0x000fc400078ec0ff */
[----:B-1----:R-:W-:Y:S01]  /*14e70*/  LEA R8, R54, R15, 0x7 ;  /* 0x0000000f36087211 */ /* 0x002fe200078e38ff */
[----:B------:R-:W-:Y:S01]  /*14e80*/  IMAD R9, R192, c[0x0][0x494], R9 ;  /* 0x00012500c0097a24 */ /* 0x000fe200078e0209 */
[----:B------:R-:W-:Y:S01]  /*14e90*/  SHF.R.S32.HI R13, RZ, 0x3, R13 ;  /* 0x00000003ff0d7819 */ /* 0x000fe2000001140d */
[C---:B------:R-:W-:Y:S02]  /*14ea0*/  IMAD R7, R10.reuse, c[0x0][0x3a4], R7 ;  /* 0x0000e9000a077a24 */ /* 0x040fe400078e0207 */
[----:B------:R-:W-:-:S04]  /*14eb0*/  IMAD.WIDE.U32 R10, R10, c[0x0][0x3a0], RZ ;  /* 0x0000e8000a0a7a25 */ /* 0x000fc800078e00ff */
[----:B------:R-:W-:Y:S01]  /*14ec0*/  IMAD.IADD R19, R19, 0x1, R9 ;  /* 0x0000000113137824 */ /* 0x000fe200078e0209 */
[----:B------:R-:W-:Y:S01]  /*14ed0*/  IADD3 R11, R11, R7, RZ ;  /* 0x000000070b0b7210 */ /* 0x000fe20007ffe0ff */
[----:B------:R-:W-:-:S04]  /*14ee0*/  @P1 IMAD.HI.U32 R9, R8, c[0x0][0x4ec], RZ ;  /* 0x00013b0008091a27 */ /* 0x000fc800078e00ff */
[----:B------:R-:W-:Y:S01]  /*14ef0*/  IMAD.IADD R6, R3, 0x1, -R6 ;  /* 0x0000000103067824 */ /* 0x000fe200078e0a06 */
[----:B------:R-:W-:Y:S01]  /*14f00*/  SHF.R.S32.HI R3, RZ, 0x1f, R195 ;  /* 0x0000001fff037819 */ /* 0x000fe200000114c3 */
[----:B------:R-:W-:Y:S01]  /*14f10*/  IMAD.MOV.U32 R7, RZ, RZ, R8 ;  /* 0x000000ffff077224 */ /* 0x000fe200078e0008 */
[----:B------:R-:W-:Y:S01]  /*14f20*/  @P1 SHF.R.U32.HI R7, RZ, c[0x0][0x4f0], R9 ;  /* 0x00013c00ff071a19 */ /* 0x000fe20000011609 */
[----:B------:R-:W-:Y:S01]  /*14f30*/  IMAD.SHL.U32 R2, R13, 0x40, RZ ;  /* 0x000000400d027824 */ /* 0x000fe200078e00ff */
[----:B------:R-:W-:Y:S01]  /*14f40*/  SEL R195, R195, RZ, !P0 ;  /* 0x000000ffc3c37207 */ /* 0x000fe20004000000 */
[----:B------:R-:W-:Y:S01]  /*14f50*/  IMAD.WIDE.U32 R10, R192, c[0x0][0x3e8], R10 ;  /* 0x0000fa00c00a7a25 */ /* 0x000fe200078e000a */
[----:B------:R-:W-:Y:S02]  /*14f60*/  SEL R3, R3, RZ, !P0 ;  /* 0x000000ff03037207 */ /* 0x000fe40004000000 */
[----:B------:R-:W-:Y:S01]  /*14f70*/  LEA R15, R6, R13, 0x5 ;  /* 0x0000000d060f7211 */ /* 0x000fe200078e28ff */
[----:B------:R-:W-:Y:S01]  /*14f80*/  IMAD.MOV R9, RZ, RZ, -R7 ;  /* 0x000000ffff097224 */ /* 0x000fe200078e0a07 */
[----:B------:R-:W-:Y:S01]  /*14f90*/  IADD3 R11, R11, R17, RZ ;  /* 0x000000110b0b7210 */ /* 0x000fe20007ffe0ff */
        /* <DEDUP_REMOVED lines=8> */
[----:B------:R-:W-:-:S03]  /*15020*/  @P1 IMAD.HI.U32 R17, R8, c[0x0][0x4ec], RZ ;  /* 0x00013b0008111a27 */ /* 0x000fc600078e00ff */
[----:B------:R-:W-:Y:S01]  /*15030*/  IADD3.X R21, R16, R19, R15, P0, !PT ;  /* 0x0000001310157210 */ /* 0x000fe200007fe40f */
[----:B------:R-:W-:Y:S01]  /*15040*/  IMAD R18, R18, c[0x0][0x488], RZ ;  /* 0x0001220012127a24 */ /* 0x000fe200078e02ff */
[----:B------:R-:W-:Y:S01]  /*15050*/  LOP3.LUT R15, R2, 0x1c0, RZ, 0xc0, !PT ;  /* 0x000001c0020f7812 */ /* 0x000fe200078ec0ff */
        /* <DEDUP_REMOVED lines=77> */
.L_x_885:
[----:B--2---:R-:W-:Y:S05]  /*15530*/  BSYNC B0 ;  /* 0x0000000000007941 */ /* 0x004fea0003800000 */
.L_x_884:
        /* <DEDUP_REMOVED lines=23> */
.L_x_887:
[----:B------:R-:W-:Y:S05]  /*156b0*/  BSYNC B0 ;  /* 0x0000000000007941 */ /* 0x000fea0003800000 */
.L_x_886:
        /* <DEDUP_REMOVED lines=23> */
.L_x_889:
[----:B------:R-:W-:Y:S05]  /*15830*/  BSYNC B0 ;  /* 0x0000000000007941 */ /* 0x000fea0003800000 */
.L_x_888:
        /* <DEDUP_REMOVED lines=24> */
.L_x_882:
        /* <DEDUP_REMOVED lines=18> */
.L_x_890:
        /* <DEDUP_REMOVED lines=13> */
[----:B------:R-:W-:Y:S01]  /*15bb0*/  IMAD R9, R2, c[0x0][0x490], RZ ;  /* 0x0001240002097a24 */ /* 0x000fe200078e02ff */
[----:B------:R-:W-:Y:S01]  /*15bc0*/  MOV R12, R10 ;  /* 0x0000000a000c7202 */ /* 0x000fe20000000f00 */
[----:B------:R-:W-:Y:S01]  /*15bd0*/  IMAD.MOV.U32 R13, RZ, RZ, R11 ;  /* 0x000000ffff0d7224 */ /* 0x000fe200078e000b */
[----:B------:R-:W-:Y:S01]  /*15be0*/  ISETP.NE.AND P0, PT, R4, 0x1, PT ;  /* 0x000000010400780c */ /* 0x000fe20003f05270 */
[C---:B------:R-:W-:Y:S01]  /*15bf0*/  IMAD R4, R192.reuse, c[0x0][0x494], R9 ;  /* 0x00012500c0047a24 */ /* 0x040fe200078e0209 */
[----:B------:R-:W-:Y:S01]  /*15c00*/  MOV R7, R8 ;  /* 0x0000000800077202 */ /* 0x000fe20000000f00 */
[----:B------:R-:W-:-:S05]  /*15c10*/  IMAD.WIDE.U32 R12, R192, c[0x0][0x490], R12 ;  /* 0x00012400c00c7a25 */ /* 0x000fca00078e000c */
[----:B------:R-:W-:Y:S01]  /*15c20*/  IADD3 R13, R4, R13, RZ ;  /* 0x0000000d040d7210 */ /* 0x000fe20007ffe0ff */
[----:B------:R-:W-:-:S04]  /*15c30*/  IMAD R4, R5, c[0x0][0x498], RZ ;  /* 0x0001260005047a24 */ /* 0x000fc800078e02ff */
[----:B------:R-:W-:-:S04]  /*15c40*/  @P0 IMAD.HI.U32 R6, R8, c[0x0][0x4ec], RZ ;  /* 0x00013b0008060a27 */ /* 0x000fc800078e00ff */
[----:B------:R-:W-:Y:S01]  /*15c50*/  IMAD.WIDE.U32 R12, R195, c[0x0][0x498], R12 ;  /* 0x00012600c30c7a25 */ /* 0x000fe200078e000c */
[----:B------:R-:W-:-:S03]  /*15c60*/  @P0 SHF.R.U32.HI R7, RZ, c[0x0][0x4f0], R6 ;  /* 0x00013c00ff070a19 */ /* 0x000fc60000011606 */
[----:B------:R-:W-:Y:S01]  /*15c70*/  IMAD R15, R195, c[0x0][0x49c], R4 ;  /* 0x00012700c30f7a24 */ /* 0x000fe200078e0204 */
[--C-:B------:R-:W-:Y:S01]  /*15c80*/  SHF.R.S32.HI R4, RZ, 0x1f, R7.reuse ;  /* 0x0000001fff047819 */ /* 0x100fe20000011407 */
[----:B------:R-:W-:Y:S01]  /*15c90*/  IMAD.MOV R9, RZ, RZ, -R7 ;  /* 0x000000ffff097224 */ /* 0x000fe200078e0a07 */
[----:B------:R-:W-:-:S03]  /*15ca0*/  IADD3 R12, P0, R7, R12, RZ ;  /* 0x0000000c070c7210 */ /* 0x000fc60007f1e0ff */
[----:B------:R-:W-:Y:S01]  /*15cb0*/  IMAD R9, R9, c[0x0][0x4e8], R8 ;  /* 0x00013a0009097a24 */ /* 0x000fe200078e0208 */
[----:B------:R-:W-:Y:S02]  /*15cc0*/  IADD3.X R13, R4, R13, R15, P0, !PT ;  /* 0x0000000d040d7210 */ /* 0x000fe400007fe40f */
[----:B------:R-:W-:Y:S02]  /*15cd0*/  MOV R4, 0xff800000 ;  /* 0xff80000000047802 */ /* 0x000fe40000000f00 */
[----:B------:R-:W-:Y:S01]  /*15ce0*/  SHF.R.S32.HI R6, RZ, 0x1f, R9 ;  /* 0x0000001fff067819 */ /* 0x000fe20000011409 */
[----:B------:R-:W-:-:S04]  /*15cf0*/  IMAD.WIDE.U32 R12, R9, c[0x0][0x488], R12 ;  /* 0x00012200090c7a25 */ /* 0x000fc800078e000c */
[----:B------:R-:W-:-:S04]  /*15d00*/  IMAD R6, R6, c[0x0][0x488], RZ ;  /* 0x0001220006067a24 */ /* 0x000fc800078e02ff */
[----:B------:R-:W-:Y:S01]  /*15d10*/  IMAD R7, R9, c[0x0][0x48c], R6 ;  /* 0x0001230009077a24 */ /* 0x000fe200078e0206 */
[----:B------:R-:W-:-:S04]  /*15d20*/  LEA R6, P0, R12, c[0x0][0x450], 0x2 ;  /* 0x000114000c067a11 */ /* 0x000fc800078010ff */
[----:B------:R-:W-:-:S04]  /*15d30*/  IADD3 R7, R13, R7, RZ ;  /* 0x000000070d077210 */ /* 0x000fc80007ffe0ff */
[----:B------:R-:W-:-:S05]  /*15d40*/  LEA.HI.X R7, R12, c[0x0][0x454], R7, 0x2, P0 ;  /* 0x000115000c077a11 */ /* 0x000fca00000f1407 */
[----:B------:R1:W-:Y:S02]  /*15d50*/  STG.E [R6.64], R4 ;  /* 0x0000000406007986 */ /* 0x0003e4000c101906 */
.L_x_892:
[----:B------:R-:W-:Y:S05]  /*15d60*/  BSYNC B0 ;  /* 0x0000000000007941 */ /* 0x000fea0003800000 */
.L_x_891:
[----:B-1----:R-:W1:Y:S01]  /*15d70*/  S2R R6, SR_CTAID.X ;  /* 0x0000000000067919 */ /* 0x002e620000002500 */
[----:B------:R-:W-:Y:S01]  /*15d80*/  SHF.R.S32.HI R9, RZ, 0x1f, R0 ;  /* 0x0000001fff097819 */ /* 0x000fe20000011400 */
[----:B------:R-:W-:Y:S01]  /*15d90*/  IMAD R7, R11, c[0x0][0x3a0], RZ ;  /* 0x0000e8000b077a24 */ /* 0x000fe200078e02ff */
[----:B------:R-:W-:Y:S01]  /*15da0*/  MOV R8, c[0x0][0x4e8] ;  /* 0x00013a0000087a02 */ /* 0x000fe20000000f00 */
[----:B-----5:R-:W-:Y:S01]  /*15db0*/  IMAD R3, R3, c[0x0][0x4e8], RZ ;  /* 0x00013a0003037a24 */ /* 0x020fe200078e02ff */
[----:B------:R-:W-:Y:S01]  /*15dc0*/  LEA.HI R4, R9, R0, RZ, 0x3 ;  /* 0x0000000009047211 */ /* 0x000fe200078f18ff */
[----:B------:R-:W-:Y:S01]  /*15dd0*/  IMAD R7, R10, c[0x0][0x3a4], R7 ;  /* 0x0000e9000a077a24 */ /* 0x000fe200078e0207 */
[----:B------:R-:W-:Y:S01]  /*15de0*/  ISETP.NE.AND P0, PT, R8, 0x1, PT ;  /* 0x000000010800780c */ /* 0x000fe20003f05270 */
[----:B------:R-:W-:Y:S01]  /*15df0*/  IMAD.WIDE.U32 R10, R10, c[0x0][0x3a0], RZ ;  /* 0x0000e8000a0a7a25 */ /* 0x000fe200078e00ff */
[----:B------:R-:W-:Y:S01]  /*15e00*/  LOP3.LUT R9, R4, 0xfffffff8, RZ, 0xc0, !PT ;  /* 0xfffffff804097812 */ /* 0x000fe200078ec0ff */
[----:B------:R-:W-:Y:S01]  /*15e10*/  BSSY B0, `(.L_x_893) ;  /* 0x0000036000007945 */ /* 0x000fe20003800000 */
[----:B------:R-:W-:-:S02]  /*15e20*/  SHF.R.S32.HI R4, RZ, 0x3, R4 ;  /* 0x00000003ff047819 */ /* 0x000fc40000011404 */
[----:B------:R-:W-:Y:S01]  /*15e30*/  IADD3 R11, R11, R7, RZ ;  /* 0x000000070b0b7210 */ /* 0x000fe20007ffe0ff */
[----:B------:R-:W-:Y:S02]  /*15e40*/  IMAD.IADD R9, R0, 0x1, -R9 ;  /* 0x0000000100097824 */ /* 0x000fe400078e0a09 */
[----:B------:R-:W-:Y:S02]  /*15e50*/  IMAD R7, R2, c[0x0][0x3e8], RZ ;  /* 0x0000fa0002077a24 */ /* 0x000fe400078e02ff */
[C---:B------:R-:W-:Y:S01]  /*15e60*/  IMAD.WIDE.U32 R10, R192.reuse, c[0x0][0x3e8], R10 ;  /* 0x0000fa00c00a7a25 */ /* 0x040fe200078e000a */
[CC--:B------:R-:W-:Y:S02]  /*15e70*/  LEA R13, R9.reuse, R4.reuse, 0x5 ;  /* 0x00000004090d7211 */ /* 0x0c0fe400078e28ff */
[----:B------:R-:W-:Y:S01]  /*15e80*/  SHF.L.U32 R9, R9, 0x3, RZ ;  /* 0x0000000309097819 */ /* 0x000fe200000006ff */
[----:B------:R-:W-:Y:S02]  /*15e90*/  IMAD R7, R192, c[0x0][0x3ec], R7 ;  /* 0x0000fb00c0077a24 */ /* 0x000fe400078e0207 */
[C---:B-1----:R-:W-:Y:S01]  /*15ea0*/  IMAD R13, R6.reuse, 0x80, R13 ;  /* 0x00000080060d7824 */ /* 0x042fe200078e020d */
[----:B------:R-:W-:Y:S01]  /*15eb0*/  LEA R4, R6, R4, 0x7 ;  /* 0x0000000406047211 */ /* 0x000fe200078e38ff */
[----:B------:R-:W-:Y:S01]  /*15ec0*/  IMAD R2, R5, c[0x0][0x3f0], RZ ;  /* 0x0000fc0005027a24 */ /* 0x000fe200078e02ff */
[----:B------:R-:W-:Y:S01]  /*15ed0*/  IADD3 R11, R7, R11, RZ ;  /* 0x0000000b070b7210 */ /* 0x000fe20007ffe0ff */
[----:B------:R-:W-:Y:S01]  /*15ee0*/  @P0 IMAD.HI.U32 R0, R13, c[0x0][0x4ec], RZ ;  /* 0x00013b000d000a27 */ /* 0x000fe200078e00ff */
[----:B------:R-:W-:-:S02]  /*15ef0*/  MOV R5, R13 ;  /* 0x0000000d00057202 */ /* 0x000fc40000000f00 */
[----:B------:R-:W-:Y:S01]  /*15f00*/  IADD3 R6, R9, 0x40, RZ ;  /* 0x0000004009067810 */ /* 0x000fe20007ffe0ff */
        /* <DEDUP_REMOVED lines=38> */
.L_x_894:
[----:B------:R-:W-:Y:S05]  /*16170*/  BSYNC B0 ;  /* 0x0000000000007941 */ /* 0x000fea0003800000 */
.L_x_893:
        /* <DEDUP_REMOVED lines=21> */
.L_x_896:
[----:B------:R-:W-:Y:S05]  /*162d0*/  BSYNC B0 ;  /* 0x0000000000007941 */ /* 0x000fea0003800000 */
.L_x_895:
        /* <DEDUP_REMOVED lines=21> */
.L_x_898:
[----:B------:R-:W-:Y:S05]  /*16430*/  BSYNC B0 ;  /* 0x0000000000007941 */ /* 0x000fea0003800000 */
.L_x_897:
        /* <DEDUP_REMOVED lines=22> */
.L_x_899:
        /* <DEDUP_REMOVED lines=14> */
.L_x_1507:


//--------------------- .text._ZN7cutlass13device_kernelIN5flash19enable_sm80_to_sm89INS1_16FlashAttnFwdSm80INS1_25CollectiveMainloopFwdSm80ILi8ELi2ELb0EN4cute5tupleIJNS5_1CILi128EEENS7_ILi64EEENS7_ILi192EEEEEELi192ENS_6half_tEfNS_4arch4Sm80ELb0ELb1ELb1ELb0ELb1ELb0ELb1ELb0EEENS1_21CollectiveEpilogueFwdINS6_IJS8_SA_S9_EEENS6_IJNS7_ILi1EEESI_SI_EEESC_SE_Li256ELb0ELb1ELb0ELb0EEENS1_19SingleTileSchedulerILb0ELb0ELb1ELi128EEEEEEEEEvNT_6ParamsE --------------------------
	.section	.text._ZN7cutlass13device_kernelIN5flash19enable_sm80_to_sm89INS1_16FlashAttnFwdSm80INS1_25CollectiveMainloopFwdSm80ILi8ELi2ELb0EN4cute5tupleIJNS5_1CILi128EEENS7_ILi64EEENS7_ILi192EEEEEELi192ENS_6half_tEfNS_4arch4Sm80ELb0ELb1ELb1ELb0ELb1ELb0ELb1ELb0EEENS1_21CollectiveEpilogueFwdINS6_IJS8_SA_S9_EEENS6_IJNS7_ILi1EEESI_SI_EEESC_SE_Li256ELb0ELb1ELb0ELb0EEENS1_19SingleTileSchedulerILb0ELb0ELb1ELi128EEEEEEEEEvNT_6ParamsE,"ax",@progbits
	.sectioninfo	@"SHI_REGISTERS=255"
	.align	128
.text._ZN7cutlass13device_kernelIN5flash19enable_sm80_to_sm89INS1_16FlashAttnFwdSm80INS1_25CollectiveMainloopFwdSm80ILi8ELi2ELb0EN4cute5tupleIJNS5_1CILi128EEENS7_ILi64EEENS7_ILi192EEEEEELi192ENS_6half_tEfNS_4arch4Sm80ELb0ELb1ELb1ELb0ELb1ELb0ELb1ELb0EEENS1_21CollectiveEpilogueFwdINS6_IJS8_SA_S9_EEENS6_IJNS7_ILi1EEESI_SI_EEESC_SE_Li256ELb0ELb1ELb0ELb0EEENS1_19SingleTileSchedulerILb0ELb0ELb1ELi128EEEEEEEEEvNT_6ParamsE:
        .type           _ZN7cutlass13device_kernelIN5flash19enable_sm80_to_sm89INS1_16FlashAttnFwdSm80INS1_25CollectiveMainloopFwdSm80ILi8ELi2ELb0EN4cute5tupleIJNS5_1CILi128EEENS7_ILi64EEENS7_ILi192EEEEEELi192ENS_6half_tEfNS_4arch4Sm80ELb0ELb1ELb1ELb0ELb1ELb0ELb1ELb0EEENS1_21CollectiveEpilogueFwdINS6_IJS8_SA_S9_EEENS6_IJNS7_ILi1EEESI_SI_EEESC_SE_Li256ELb0ELb1ELb0ELb0EEENS1_19SingleTileSchedulerILb0ELb0ELb1ELi128EEEEEEEEEvNT_6ParamsE,@function
        .size           _ZN7cutlass13device_kernelIN5flash19enable_sm80_to_sm89INS1_16FlashAttnFwdSm80INS1_25CollectiveMainloopFwdSm80ILi8ELi2ELb0EN4cute5tupleIJNS5_1CILi128EEENS7_ILi64EEENS7_ILi192EEEEEELi192ENS_6half_tEfNS_4arch4Sm80ELb0ELb1ELb1ELb0ELb1ELb0ELb1ELb0EEENS1_21CollectiveEpilogueFwdINS6_IJS8_SA_S9_EEENS6_IJNS7_ILi1EEESI_SI_EEESC_SE_Li256ELb0ELb1ELb0ELb0EEENS1_19SingleTileSchedulerILb0ELb0ELb1ELi128EEEEEEEEEvNT_6ParamsE,(.L_x_1508 - _ZN7cutlass13device_kernelIN5flash19enable_sm80_to_sm89INS1_16FlashAttnFwdSm80INS1_25CollectiveMainloopFwdSm80ILi8ELi2ELb0EN4cute5tupleIJNS5_1CILi128EEENS7_ILi64EEENS7_ILi192EEEEEELi192ENS_6half_tEfNS_4arch4Sm80ELb0ELb1ELb1ELb0ELb1ELb0ELb1ELb0EEENS1_21CollectiveEpilogueFwdINS6_IJS8_SA_S9_EEENS6_IJNS7_ILi1EEESI_SI_EEESC_SE_Li256ELb0ELb1ELb0ELb0EEENS1_19SingleTileSchedulerILb0ELb0ELb1ELi128EEEEEEEEEvNT_6ParamsE)
        .other          _ZN7cutlass13device_kernelIN5flash19enable_sm80_to_sm89INS1_16FlashAttnFwdSm80INS1_25CollectiveMainloopFwdSm80ILi8ELi2ELb0EN4cute5tupleIJNS5_1CILi128EEENS7_ILi64EEENS7_ILi192EEEEEELi192ENS_6half_tEfNS_4arch4Sm80ELb0ELb1ELb1ELb0ELb1ELb0ELb1ELb0EEENS1_21CollectiveEpilogueFwdINS6_IJS8_SA_S9_EEENS6_IJNS7_ILi1EEESI_SI_EEESC_SE_Li256ELb0ELb1ELb0ELb0EEENS1_19SingleTileSchedulerILb0ELb0ELb1ELi128EEEEEEEEEvNT_6ParamsE,@"STO_CUDA_ENTRY STV_DEFAULT"
_ZN7cutlass13device_kernelIN5flash19enable_sm80_to_sm89INS1_16FlashAttnFwdSm80INS1_25CollectiveMainloopFwdSm80ILi8ELi2ELb0EN4cute5tupleIJNS5_1CILi128EEENS7_ILi64EEENS7_ILi192EEEEEELi192ENS_6half_tEfNS_4arch4Sm80ELb0ELb1ELb1ELb0ELb1ELb0ELb1ELb0EEENS1_21CollectiveEpilogueFwdINS6_IJS8_SA_S9_EEENS6_IJNS7_ILi1EEESI_SI_EEESC_SE_Li256ELb0ELb1ELb0ELb0EEENS1_19SingleTileSchedulerILb0ELb0ELb1ELi128EEEEEEEEEvNT_6ParamsE:
[----:B------:R-:W-:Y:S02]  /*0000*/  MOV R1, c[0x0][0x28] ;  /* 0x00000a0000017a02 */ /* 0x000fe40000000f00 */
[----:B------:R-:W1:Y:S02]  /*0010*/  S2UR UR6, SR_CTAID.Z ;  /* 0x00000000000679c3 */ /* 0x000e640000002700 */
[----:B-1----:R-:W-:-:S13]  /*0020*/  ISETP.LE.AND P0, PT, RZ, UR6, PT ;  /* 0x00000006ff007c0c */ /* 0x002fda000bf03270 */
[----:B------:R-:W-:Y:S05]  /*0030*/  @!P0 EXIT ;  /* 0x000000000000894d */ /* 0x000fea0003800000 */
[----:B------:R-:W1:Y:S01]  /*0040*/  S2R R215, SR_CTAID.X ;  /* 0x0000000000d77919 */ /* 0x000e620000002500 */
[----:B------:R-:W-:Y:S01]  /*0050*/  ULDC.64 UR4, c[0x0][0x370] ;  /* 0x0000dc0000047ab9 */ /* 0x000fe20000000a00 */
[----:B------:R-:W-:Y:S01]  /*0060*/  IMAD.MOV.U32 R204, RZ, RZ, RZ ;  /* 0x000000ffffcc7224 */ /* 0x000fe200078e00ff */
[----:B------:R-:W-:Y:S01]  /*0070*/  UISETP.NE.U32.AND UP0, UPT, URZ, UR4, UPT ;  /* 0x000000043f00728c */ /* 0x000fe2000bf05070 */
[----:B------:R-:W-:Y:S01]  /*0080*/  IMAD.MOV.U32 R197, RZ, RZ, c[0x0][0x2c4] ;  /* 0x0000b100ffc57624 */ /* 0x000fe200078e00ff */
[----:B------:R-:W-:Y:S02]  /*0090*/  ULDC.64 UR8, c[0x0][0x370] ;  /* 0x0000dc0000087ab9 */ /* 0x000fe40000000a00 */
[----:B------:R-:W-:Y:S02]  /*00a0*/  UISETP.NE.AND.EX UP0, UPT, URZ, UR5, UPT, UP0 ;  /* 0x000000053f00728c */ /* 0x000fe4000bf05300 */
[----:B------:R-:W-:Y:S01]  /*00b0*/  ISETP.NE.AND P1, PT, R197, 0x1, PT ;  /* 0x00000001c500780c */ /* 0x000fe20003f25270 */
[----:B------:R-:W2:Y:S01]  /*00c0*/  S2UR UR7, SR_CTAID.Y ;  /* 0x00000000000779c3 */ /* 0x000ea20000002600 */
[----:B------:R-:W-:-:S02]  /*00d0*/  ULDC.64 UR12, c[0x0][0x118] ;  /* 0x00004600000c7ab9 */ /* 0x000fc40000000a00 */
[----:B------:R-:W-:-:S05]  /*00e0*/  PLOP3.LUT P0, PT, PT, PT, UP0, 0x80, 0x0 ;  /* 0x000000000000781c */ /* 0x000fca0003f0f008 */
[----:B------:R-:W-:Y:S02]  /*00f0*/  @UP0 UMOV UR4, 0x4 ;  /* 0x0000000400040882 */ /* 0x000fe40000000000 */
[----:B------:R-:W-:Y:S01]  /*0100*/  @UP0 UIMAD.WIDE UR4, UR6, UR4, UR8 ;  /* 0x00000004060402a5 */ /* 0x000fe2000f8e0208 */
[----:B-1----:R-:W-:Y:S01]  /*0110*/  IMAD.SHL.U32 R148, R215, 0x80, RZ ;  /* 0x00000080d7947824 */ /* 0x002fe200078e00ff */
[----:B------:R-:W-:Y:S01]  /*0120*/  P2R R0, PR, RZ, 0x2 ;  /* 0x00000002ff007803 */ /* 0x000fe20000000000 */
[----:B------:R-:W1:Y:S01]  /*0130*/  S2R R7, SR_TID.X ;  /* 0x0000000000077919 */ /* 0x000e620000002100 */
[----:B------:R-:W-:Y:S02]  /*0140*/  IMAD.MOV.U32 R196, RZ, RZ, 0x1 ;  /* 0x00000001ffc47424 */ /* 0x000fe400078e00ff */
[----:B------:R-:W-:Y:S01]  /*0150*/  @P1 IADD3 R0, R148, 0x7f, RZ ;  /* 0x0000007f94001810 */ /* 0x000fe20007ffe0ff */
[----:B------:R-:W-:Y:S02]  /*0160*/  IMAD.MOV.U32 R214, RZ, RZ, c[0x0][0x2ac] ;  /* 0x0000ab00ffd67624 */ /* 0x000fe400078e00ff */
[----:B------:R-:W-:-:S02]  /*0170*/  IMAD.U32 R2, RZ, RZ, UR4 ;  /* 0x00000004ff027e24 */ /* 0x000fc4000f8e00ff */
[----:B------:R-:W-:Y:S01]  /*0180*/  IMAD.U32 R3, RZ, RZ, UR5 ;  /* 0x00000005ff037e24 */ /* 0x000fe2000f8e00ff */
[----:B------:R-:W-:Y:S01]  /*0190*/  ISETP.LE.AND P2, PT, R196, c[0x0][0x32c], PT ;  /* 0x0000cb00c4007a0c */ /* 0x000fe20003f43270 */
[----:B------:R-:W-:-:S03]  /*01a0*/  @P1 IMAD.HI.U32 R0, R0, c[0x0][0x2c8], RZ ;  /* 0x0000b20000001a27 */ /* 0x000fc600078e00ff */
[----:B------:R3:W5:Y:S01]  /*01b0*/  @P0 LDG.E R204, [R2.64] ;  /* 0x0000000c02cc0981 */ /* 0x000762000c1e1900 */
[----:B------:R-:W-:Y:S01]  /*01c0*/  IMAD R199, R214, c[0x0][0x1d0], RZ ;  /* 0x00007400d6c77a24 */ /* 0x000fe200078e02ff */
[----:B--2---:R-:W-:Y:S01]  /*01d0*/  USHF.R.S32.HI UR11, URZ, 0x1f, UR7 ;  /* 0x0000001f3f0b7899 */ /* 0x004fe20008011407 */
[----:B---3--:R-:W-:Y:S02]  /*01e0*/  IADD3 R3, R148, 0x7f, RZ ;  /* 0x0000007f94037810 */ /* 0x008fe40007ffe0ff */
[----:B------:R-:W-:Y:S02]  /*01f0*/  @P1 SHF.R.U32.HI R3, RZ, c[0x0][0x2cc], R0 ;  /* 0x0000b300ff031a19 */ /* 0x000fe40000011600 */
[----:B------:R-:W-:Y:S02]  /*0200*/  IADD3 R0, R199, -c[0x0][0x168], R196 ;  /* 0x80005a00c7007a10 */ /* 0x000fe40007ffe0c4 */
[----:B------:R-:W-:-:S03]  /*0210*/  P2R R2, PR, RZ, 0x4 ;  /* 0x00000004ff027803 */ /* 0x000fc60000000000 */
[----:B------:R-:W-:-:S05]  /*0220*/  IMAD.IADD R0, R0, 0x1, R3 ;  /* 0x0000000100007824 */ /* 0x000fca00078e0203 */
[----:B------:R-:W-:Y:S01]  /*0230*/  IADD3 R3, R0, c[0x0][0x328], RZ ;  /* 0x0000ca0000037a10 */ /* 0x000fe20007ffe0ff */
[----:B------:R-:W-:Y:S05]  /*0240*/  @!P2 BRA `(.L_x_900) ;  /* 0x000000f00000a947 */ /* 0x000fea0003800000 */
[C---:B-1----:R-:W-:Y:S02]  /*0250*/  ISETP.GT.AND P0, PT, R0.reuse, RZ, PT ;  /* 0x000000ff0000720c */ /* 0x042fe40003f04270 */
[----:B------:R-:W-:-:S11]  /*0260*/  IADD3 R2, R0, -0x1, RZ ;  /* 0xffffffff00027810 */ /* 0x000fd60007ffe0ff */
[----:B------:R-:W-:Y:S05]  /*0270*/  @P0 BRA `(.L_x_901) ;  /* 0x0000006000000947 */ /* 0x000fea0003800000 */
[----:B------:R-:W-:Y:S01]  /*0280*/  ISETP.NE.AND P0, PT, R196, c[0x0][0x32c], PT ;  /* 0x0000cb00c4007a0c */ /* 0x000fe20003f05270 */
[----:B------:R-:W-:-:S12]  /*0290*/  IMAD.MOV R2, RZ, RZ, -R0 ;  /* 0x000000ffff027224 */ /* 0x000fd800078e0a00 */
[----:B------:R-:W-:-:S05]  /*02a0*/  @P0 IMAD.HI.U32 R0, R2, c[0x0][0x330], RZ ;  /* 0x0000cc0002000a27 */ /* 0x000fca00078e00ff */
[----:B------:R-:W-:-:S04]  /*02b0*/  @P0 SHF.R.U32.HI R2, RZ, c[0x0][0x334], R0 ;  /* 0x0000cd00ff020a19 */ /* 0x000fc80000011600 */
[----:B------:R-:W-:Y:S01]  /*02c0*/  LOP3.LUT R2, RZ, R2, RZ, 0x33, !PT ;  /* 0x00000002ff027212 */ /* 0x000fe200078e33ff */
[----:B------:R-:W-:Y:S05]  /*02d0*/  BRA `(.L_x_902) ;  /* 0x0000003000007947 */ /* 0x000fea0003800000 */
.L_x_901:
[----:B------:R-:W-:-:S13]  /*02e0*/  ISETP.NE.AND P0, PT, R196, c[0x0][0x32c], PT ;  /* 0x0000cb00c4007a0c */ /* 0x000fda0003f05270 */
[----:B------:R-:W-:-:S05]  /*02f0*/  @P0 IMAD.HI.U32 R0, R2, c[0x0][0x330], RZ ;  /* 0x0000cc0002000a27 */ /* 0x000fca00078e00ff */
[----:B------:R-:W-:Y:S02]  /*0300*/  @P0 SHF.R.U32.HI R2, RZ, c[0x0][0x334], R0 ;  /* 0x0000cd00ff020a19 */ /* 0x000fe40000011600 */
.L_x_902:
[----:B------:R-:W-:-:S05]  /*0310*/  MOV R5, c[0x0][0x32c] ;  /* 0x0000cb0000057a02 */ /* 0x000fca0000000f00 */
[----:B------:R-:W-:-:S05]  /*0320*/  IMAD R2, R2, R5, c[0x0][0x32c] ;  /* 0x0000cb0002027624 */ /* 0x000fca00078e0205 */
[----:B------:R-:W-:-:S04]  /*0330*/  IMNMX R3, R3, R2, PT ;  /* 0x0000000203037217 */ /* 0x000fc80003800200 */
.L_x_900:
[----:B-1----:R-:W-:Y:S01]  /*0340*/  IADD3 R3, R3, 0x3f, RZ ;  /* 0x0000003f03037810 */ /* 0x002fe20007ffe0ff */
[----:B------:R-:W-:Y:S01]  /*0350*/  @P1 IMAD.HI.U32 R6, R148, c[0x0][0x2c8], RZ ;  /* 0x0000b20094061a27 */ /* 0x000fe200078e00ff */
[C---:B------:R-:W-:Y:S02]  /*0360*/  IADD3 R5, R199.reuse, 0x3f, RZ ;  /* 0x0000003fc7057810 */ /* 0x040fe40007ffe0ff */
[----:B------:R-:W-:Y:S01]  /*0370*/  SHF.R.S32.HI R2, RZ, 0x1f, R3 ;  /* 0x0000001fff027819 */ /* 0x000fe20000011403 */
[----:B------:R-:W-:Y:S01]  /*0380*/  IMAD.MOV.U32 R0, RZ, RZ, R148 ;  /* 0x000000ffff007224 */ /* 0x000fe200078e0094 */
[----:B------:R-:W-:Y:S02]  /*0390*/  SHF.R.S32.HI R4, RZ, 0x1f, R5 ;  /* 0x0000001fff047819 */ /* 0x000fe40000011405 */
[----:B------:R-:W-:Y:S02]  /*03a0*/  @P1 SHF.R.U32.HI R0, RZ, c[0x0][0x2cc], R6 ;  /* 0x0000b300ff001a19 */ /* 0x000fe40000011606 */
[----:B------:R-:W-:-:S02]  /*03b0*/  IADD3 R147, R199, -c[0x0][0x168], RZ ;  /* 0x80005a00c7937a10 */ /* 0x000fc40007ffe0ff */
[----:B------:R-:W-:Y:S02]  /*03c0*/  LEA.HI R2, R2, R3, RZ, 0x6 ;  /* 0x0000000302027211 */ /* 0x000fe400078f30ff */
[----:B------:R-:W-:Y:S01]  /*03d0*/  LEA.HI R4, R4, R5, RZ, 0x6 ;  /* 0x0000000504047211 */ /* 0x000fe200078f30ff */
[----:B------:R-:W-:Y:S01]  /*03e0*/  IMAD.IADD R0, R147, 0x1, R0 ;  /* 0x0000000193007824 */ /* 0x000fe200078e0200 */
[----:B------:R-:W-:Y:S02]  /*03f0*/  SHF.R.S32.HI R2, RZ, 0x6, R2 ;  /* 0x00000006ff027819 */ /* 0x000fe40000011402 */
[----:B------:R-:W-:Y:S02]  /*0400*/  SHF.R.S32.HI R145, RZ, 0x6, R4 ;  /* 0x00000006ff917819 */ /* 0x000fe40000011404 */
[----:B------:R-:W-:Y:S02]  /*0410*/  IADD3 R194, R0, -c[0x0][0x324], RZ ;  /* 0x8000c90000c27a10 */ /* 0x000fe40007ffe0ff */
[----:B------:R-:W-:Y:S01]  /*0420*/  IMNMX R145, R145, R2, PT ;  /* 0x0000000291917217 */ /* 0x000fe20003800200 */
[----:B------:R-:W-:Y:S05]  /*0430*/  @!P2 BRA `(.L_x_903) ;  /* 0x000001000000a947 */ /* 0x000fea0003800000 */
[----:B------:R-:W-:-:S04]  /*0440*/  MOV R2, R0 ;  /* 0x0000000000027202 */ /* 0x000fc80000000f00 */
        /* <DEDUP_REMOVED lines=9> */
.L_x_904:
[----:B------:R-:W-:-:S04]  /*04e0*/  MOV R0, c[0x0][0x32c] ;  /* 0x0000cb0000007a02 */ /* 0x000fc80000000f00 */
[----:B------:R-:W-:-:S13]  /*04f0*/  ISETP.NE.AND P0, PT, R0, 0x1, PT ;  /* 0x000000010000780c */ /* 0x000fda0003f05270 */
[----:B------:R-:W-:-:S05]  /*0500*/  @P0 IMAD.HI.U32 R0, R2, c[0x0][0x330], RZ ;  /* 0x0000cc0002000a27 */ /* 0x000fca00078e00ff */
[----:B------:R-:W-:-:S05]  /*0510*/  @P0 SHF.R.U32.HI R2, RZ, c[0x0][0x334], R0 ;  /* 0x0000cd00ff020a19 */ /* 0x000fca0000011600 */
.L_x_905:
[----:B------:R-:W-:-:S05]  /*0520*/  IMAD R3, R2, c[0x0][0x32c], RZ ;  /* 0x0000cb0002037a24 */ /* 0x000fca00078e02ff */
[----:B------:R-:W-:-:S04]  /*0530*/  IMNMX R194, R194, R3, !PT ;  /* 0x00000003c2c27217 */ /* 0x000fc80007800200 */
.L_x_903:
        /* <DEDUP_REMOVED lines=70> */
[----:B------:R1:W2:Y:S01]  /*09a0*/  @P2 LDG.E R10, [R10.64] ;  /* 0x0000000c0a0a2981 */ /* 0x0002a2000c1e1900 */
[----:B------:R-:W-:Y:S01]  /*09b0*/  UIMAD UR8, UR11, UR4, URZ ;  /* 0x000000040b0872a4 */ /* 0x000fe2000f8e023f */
[----:B------:R-:W-:Y:S01]  /*09c0*/  IMAD.MOV.U32 R195, RZ, RZ, c[0x0][0x2b8] ;  /* 0x0000ae00ffc37624 */ /* 0x000fe200078e00ff */
[----:B------:R-:W-:Y:S01]  /*09d0*/  LOP3.LUT R0, R19, 0xfffffff8, RZ, 0xc0, !PT ;  /* 0xfffffff813007812 */ /* 0x000fe200078ec0ff */
[----:B------:R-:W-:Y:S01]  /*09e0*/  UIMAD.WIDE.U32 UR14, UR7, UR4, URZ ;  /* 0x00000004070e72a5 */ /* 0x000fe2000f8e003f */
[----:B------:R-:W-:Y:S01]  /*09f0*/  SHF.R.S32.HI R19, RZ, 0x3, R19 ;  /* 0x00000003ff137819 */ /* 0x000fe20000011413 */
[----:B------:R-:W-:Y:S01]  /*0a00*/  UIMAD UR8, UR7, UR5, UR8 ;  /* 0x00000005070872a4 */ /* 0x000fe2000f8e0208 */
[----:B------:R-:W-:Y:S01]  /*0a10*/  ISETP.NE.AND P5, PT, R195, 0x1, PT ;  /* 0x00000001c300780c */ /* 0x000fe20003fa5270 */
[----:B------:R-:W-:Y:S01]  /*0a20*/  IMAD.IADD R211, R7, 0x1, -R0 ;  /* 0x0000000107d37824 */ /* 0x000fe200078e0a00 */
[----:B------:R-:W-:Y:S01]  /*0a30*/  USHF.R.S32.HI UR9, URZ, 0x1f, UR6 ;  /* 0x0000001f3f097899 */ /* 0x000fe20008011406 */
[----:B------:R-:W-:Y:S01]  /*0a40*/  IMAD.MOV.U32 R200, RZ, RZ, RZ ;  /* 0x000000ffffc87224 */ /* 0x000fe200078e00ff */
[----:B------:R-:W-:Y:S01]  /*0a50*/  ULDC.64 UR4, c[0x0][0x1c0] ;  /* 0x0000700000047ab9 */ /* 0x000fe20000000a00 */
[C---:B------:R-:W-:Y:S01]  /*0a60*/  IMAD R203, R211.reuse, 0x20, R19 ;  /* 0x00000020d3cb7824 */ /* 0x040fe200078e0213 */
[----:B------:R-:W-:Y:S01]  /*0a70*/  UIADD3 UR15, UR15, UR8, URZ ;  /* 0x000000080f0f7290 */ /* 0x000fe2000fffe03f */
[----:B------:R-:W-:Y:S01]  /*0a80*/  IMAD.SHL.U32 R210, R211, 0x8, RZ ;  /* 0x00000008d3d27824 */ /* 0x000fe200078e00ff */
[----:B------:R-:W-:Y:S01]  /*0a90*/  UIMAD UR9, UR9, UR4, URZ ;  /* 0x00000004090972a4 */ /* 0x000fe2000f8e023f */
[----:B------:R-:W-:Y:S01]  /*0aa0*/  IMAD.IADD R0, R148, 0x1, R203 ;  /* 0x0000000194007824 */ /* 0x000fe200078e02cb */
[----:B------:R-:W-:-:S02]  /*0ab0*/  UIMAD.WIDE.U32 UR14, UR6, UR4, UR14 ;  /* 0x00000004060e72a5 */ /* 0x000fc4000f8e000e */
[----:B------:R-:W-:Y:S01]  /*0ac0*/  UIMAD UR5, UR6, UR5, UR9 ;  /* 0x00000005060572a4 */ /* 0x000fe2000f8e0209 */
[----:B------:R-:W-:-:S03]  /*0ad0*/  @P1 IMAD.HI.U32 R2, R0, c[0x0][0x2c8], RZ ;  /* 0x0000b20000021a27 */ /* 0x000fc600078e00ff */
[----:B------:R-:W-:Y:S01]  /*0ae0*/  UIADD3 UR5, UR15, UR5, URZ ;  /* 0x000000050f057290 */ /* 0x000fe2000fffe03f */
[----:B------:R-:W-:Y:S01]  /*0af0*/  IMAD.MOV.U32 R5, RZ, RZ, R0 ;  /* 0x000000ffff057224 */ /* 0x000fe200078e0000 */
[----:B------:R-:W-:Y:S01]  /*0b00*/  @P1 SHF.R.U32.HI R5, RZ, c[0x0][0x2cc], R2 ;  /* 0x0000b300ff051a19 */ /* 0x000fe20000011602 */
[----:B------:R-:W-:Y:S02]  /*0b10*/  IMAD.U32 R9, RZ, RZ, UR15 ;  /* 0x0000000fff097e24 */ /* 0x000fe4000f8e00ff */
[----:B------:R-:W-:Y:S01]  /*0b20*/  IMAD.U32 R8, RZ, RZ, UR14 ;  /* 0x0000000eff087e24 */ /* 0x000fe2000f8e00ff */
[--C-:B------:R-:W-:Y:S01]  /*0b30*/  SHF.R.S32.HI R2, RZ, 0x1f, R5.reuse ;  /* 0x0000001fff027819 */ /* 0x100fe20000011405 */
[----:B------:R-:W-:Y:S02]  /*0b40*/  IMAD.MOV R3, RZ, RZ, -R5 ;  /* 0x000000ffff037224 */ /* 0x000fe400078e0a05 */
[----:B------:R-:W-:Y:S01]  /*0b50*/  IMAD.U32 R9, RZ, RZ, UR5 ;  /* 0x00000005ff097e24 */ /* 0x000fe2000f8e00ff */
[----:B------:R-:W-:Y:S01]  /*0b60*/  ULDC.64 UR4, c[0x0][0x2b0] ;  /* 0x0000ac0000047ab9 */ /* 0x000fe20000000a00 */
[----:B------:R-:W-:-:S02]  /*0b70*/  IMAD R2, R2, c[0x0][0x1b0], RZ ;  /* 0x00006c0002027a24 */ /* 0x000fc400078e02ff */
[----:B------:R-:W-:Y:S02]  /*0b80*/  IMAD R3, R3, c[0x0][0x2c4], R0 ;  /* 0x0000b10003037a24 */ /* 0x000fe400078e0200 */
[----:B------:R-:W-:-:S04]  /*0b90*/  IMAD.WIDE.U32 R8, R5, c[0x0][0x1b0], R8 ;  /* 0x00006c0005087a25 */ /* 0x000fc800078e0008 */
[----:B------:R-:W-:Y:S01]  /*0ba0*/  IMAD R5, R5, c[0x0][0x1b4], R2 ;  /* 0x00006d0005057a24 */ /* 0x000fe200078e0202 */
[----:B------:R-:W-:Y:S01]  /*0bb0*/  SHF.R.S32.HI R2, RZ, 0x1f, R3 ;  /* 0x0000001fff027819 */ /* 0x000fe20000011403 */
[----:B------:R-:W-:Y:S01]  /*0bc0*/  IMAD.MOV.U32 R4, RZ, RZ, R8 ;  /* 0x000000ffff047224 */ /* 0x000fe200078e0008 */
[----:B------:R-:W-:Y:S01]  /*0bd0*/  IADD3 R8, R210, 0x80, RZ ;  /* 0x00000080d2087810 */ /* 0x000fe20007ffe0ff */
[----:B------:R-:W-:Y:S02]  /*0be0*/  IMAD.IADD R5, R9, 0x1, R5 ;  /* 0x0000000109057824 */ /* 0x000fe400078e0205 */
[----:B------:R-:W-:Y:S01]  /*0bf0*/  IMAD R2, R2, c[0x0][0x1a8], RZ ;  /* 0x00006a0002027a24 */ /* 0x000fe200078e02ff */
[----:B------:R-:W-:Y:S01]  /*0c00*/  ISETP.GE.AND P4, PT, R8, c[0x0][0x198], PT ;  /* 0x0000660008007a0c */ /* 0x000fe20003f86270 */
[----:B------:R-:W-:-:S04]  /*0c10*/  IMAD.WIDE.U32 R4, R3, c[0x0][0x1a8], R4 ;  /* 0x00006a0003047a25 */ /* 0x000fc800078e0004 */
[----:B------:R-:W-:Y:S01]  /*0c20*/  IMAD R9, R3, c[0x0][0x1ac], R2 ;  /* 0x00006b0003097a24 */ /* 0x000fe200078e0202 */
[----:B------:R-:W-:Y:S01]  /*0c30*/  LEA R6, P0, R4, c[0x0][0x160], 0x1 ;  /* 0x0000580004067a11 */ /* 0x000fe200078008ff */
[----:B------:R-:W-:Y:S02]  /*0c40*/  IMAD.SHL.U32 R0, R19, 0x40, RZ ;  /* 0x0000004013007824 */ /* 0x000fe400078e00ff */
[----:B------:R-:W-:Y:S01]  /*0c50*/  IMAD.IADD R2, R5, 0x1, R9 ;  /* 0x0000000105027824 */ /* 0x000fe200078e0209 */
[----:B------:R-:W-:Y:S01]  /*0c60*/  LEA.HI R5, R94, R7, RZ, 0x6 ;  /* 0x000000075e057211 */ /* 0x000fe200078f30ff */
[----:B------:R-:W-:Y:S01]  /*0c70*/  SHFL.IDX PT, R14, R6, RZ, 0x181f ;  /* 0x00181fff060e7589 */ /* 0x000fe200000e0000 */
[----:B-1----:R-:W-:Y:S01]  /*0c80*/  LOP3.LUT R11, R0, 0x1c0, RZ, 0xc0, !PT ;  /* 0x000001c0000b7812 */ /* 0x002fe200078ec0ff */
[----:B------:R-:W-:Y:S01]  /*0c90*/  IMAD.IADD R0, R148, 0x1, R19 ;  /* 0x0000000194007824 */ /* 0x000fe200078e0213 */
[----:B------:R-:W-:Y:S01]  /*0ca0*/  LEA.HI.X R2, R4, c[0x0][0x164], R2, 0x1, P0 ;  /* 0x0000590004027a11 */ /* 0x000fe200000f0c02 */
[----:B------:R-:W-:Y:S01]  /*0cb0*/  IMAD.SHL.U32 R5, R5, 0x8, RZ ;  /* 0x0000000805057824 */ /* 0x000fe200078e00ff */
[----:B------:R-:W-:Y:S01]  /*0cc0*/  SHF.R.U32.HI R3, RZ, 0x3, R11 ;  /* 0x00000003ff037819 */ /* 0x000fe2000001160b */
[----:B------:R-:W-:Y:S01]  /*0cd0*/  SHFL.IDX PT, R12, R6, 0x1, 0x181f ;  /* 0x00381f00060c7f89 */ /* 0x000fe200000e0000 */
[----:B------:R-:W-:-:S02]  /*0ce0*/  LOP3.LUT R202, R11, 0x38, R210, 0xf8, !PT ;  /* 0x000000380bca7812 */ /* 0x000fc400078ef8d2 */
[----:B------:R-:W-:Y:S01]  /*0cf0*/  IADD3 R4, R0, 0x20, RZ ;  /* 0x0000002000047810 */ /* 0x000fe20007ffe0ff */
[----:B------:R-:W1:Y:S01]  /*0d00*/  SHFL.IDX PT, R15, R2, RZ, 0x181f ;  /* 0x00181fff020f7589 */ /* 0x000e6200000e0000 */
[----:B------:R-:W-:Y:S01]  /*0d10*/  LOP3.LUT R202, R202, R3, RZ, 0x3c, !PT ;  /* 0x00000003caca7212 */ /* 0x000fe200078e3cff */
[----:B------:R-:W-:Y:S01]  /*0d20*/  IMAD R3, R197, c[0x0][0x168], RZ ;  /* 0x00005a00c5037a24 */ /* 0x000fe200078e02ff */
[----:B------:R-:W-:Y:S01]  /*0d30*/  IADD3 R9, R210, 0x40, RZ ;  /* 0x00000040d2097810 */ /* 0x000fe20007ffe0ff */
[----:B------:R-:W3:Y:S01]  /*0d40*/  SHFL.IDX PT, R13, R2, 0x1, 0x181f ;  /* 0x00381f00020d7f89 */ /* 0x000ee200000e0000 */
[----:B------:R-:W-:Y:S02]  /*0d50*/  LOP3.LUT R202, R202, 0xfffffe00, R5, 0xf8, !PT ;  /* 0xfffffe00caca7812 */ /* 0x000fe400078ef805 */
[-C--:B------:R-:W-:Y:S01]  /*0d60*/  ISETP.GE.AND P1, PT, R4, R3.reuse, PT ;  /* 0x000000030400720c */ /* 0x080fe20003f26270 */
[----:B------:R-:W-:Y:S01]  /*0d70*/  SHFL.IDX PT, R11, R2, 0x3, 0x181f ;  /* 0x00781f00020b7f89 */ /* 0x000fe200000e0000 */
[----:B------:R-:W-:Y:S01]  /*0d80*/  ISETP.GE.AND P0, PT, R0, R3, PT ;  /* 0x000000030000720c */ /* 0x000fe20003f06270 */
[----:B------:R-:W-:Y:S01]  /*0d90*/  IMAD.SHL.U32 R146, R202, 0x2, RZ ;  /* 0x00000002ca927824 */ /* 0x000fe200078e00ff */
[----:B------:R-:W-:-:S02]  /*0da0*/  SHF.R.S32.HI R4, RZ, 0x1f, R9 ;  /* 0x0000001fff047819 */ /* 0x000fc40000011409 */
[----:B------:R-:W-:Y:S02]  /*0db0*/  SHF.R.S32.HI R5, RZ, 0x1f, R8 ;  /* 0x0000001fff057819 */ /* 0x000fe40000011408 */
[----:B------:R-:W-:Y:S02]  /*0dc0*/  LEA.HI R209, R4, R9, RZ, 0x3 ;  /* 0x0000000904d17211 */ /* 0x000fe400078f18ff */
[----:B------:R-:W-:Y:S01]  /*0dd0*/  LEA.HI R192, R5, R8, RZ, 0x3 ;  /* 0x0000000805c07211 */ /* 0x000fe200078f18ff */
[----:B------:R-:W-:Y:S01]  /*0de0*/  SHFL.IDX PT, R4, R6, 0x2, 0x181f ;  /* 0x00581f0006047f89 */ /* 0x000fe200000e0000 */
[----:B------:R-:W-:Y:S02]  /*0df0*/  ISETP.GE.AND P3, PT, R9, c[0x0][0x198], PT ;  /* 0x0000660009007a0c */ /* 0x000fe40003f66270 */
[----:B------:R-:W-:Y:S01]  /*0e00*/  LOP3.LUT R209, R209, 0xfffffff8, RZ, 0xc0, !PT ;  /* 0xfffffff8d1d17812 */ /* 0x000fe200078ec0ff */
[----:B------:R-:W4:Y:S01]  /*0e10*/  SHFL.IDX PT, R5, R2, 0x2, 0x181f ;  /* 0x00581f0002057f89 */ /* 0x000f2200000e0000 */
[----:B------:R-:W-:Y:S01]  /*0e20*/  LOP3.LUT R192, R192, 0xfffffff8, RZ, 0xc0, !PT ;  /* 0xfffffff8c0c07812 */ /* 0x000fe200078ec0ff */
[----:B-1----:R-:W-:-:S04]  /*0e30*/  @!P0 IMAD.WIDE R20, R210, 0x2, R14 ;  /* 0x00000002d2148825 */ /* 0x002fc800078e020e */
[----:B------:R-:W-:-:S04]  /*0e40*/  @!P0 IMAD.WIDE R16, R209, 0x2, R14 ;  /* 0x00000002d1108825 */ /* 0x000fc800078e020e */
[----:B------:R-:W-:-:S04]  /*0e50*/  @!P0 IMAD.WIDE R14, R192, 0x2, R14 ;  /* 0x00000002c00e8825 */ /* 0x000fc800078e020e */
[----:B---3--:R-:W-:-:S04]  /*0e60*/  @!P1 IMAD.WIDE R24, R210, 0x2, R12 ;  /* 0x00000002d2189825 */ /* 0x008fc800078e020c */
[----:B------:R-:W-:-:S04]  /*0e70*/  @!P1 IMAD.WIDE R22, R209, 0x2, R12 ;  /* 0x00000002d1169825 */ /* 0x000fc800078e020c */
[----:B------:R-:W-:Y:S01]  /*0e80*/  @!P1 IMAD.WIDE R12, R192, 0x2, R12 ;  /* 0x00000002c00c9825 */ /* 0x000fe200078e020c */
[----:B--2---:R1:W2:Y:S01]  /*0e90*/  @P2 R2UR UR10, R10 ;  /* 0x000000000a0a23c2 */ /* 0x0042a200000e0000 */
[----:B------:R-:W-:Y:S01]  /*0ea0*/  ISETP.GE.AND P2, PT, R210, c[0x0][0x198], PT ;  /* 0x00006600d2007a0c */ /* 0x000fe20003f46270 */
[----:B--2---:R-:W-:Y:S02]  /*0eb0*/  @!UP0 UMOV UR10, UR6 ;  /* 0x00000006000a8c82 */ /* 0x004fe40008000000 */
[----:B------:R-:W-:Y:S02]  /*0ec0*/  USHF.R.S32.HI UR6, URZ, 0x1f, UR10 ;  /* 0x0000001f3f067899 */ /* 0x000fe4000801140a */
[----:B------:R-:W-:Y:S02]  /*0ed0*/  UIMAD.WIDE.U32 UR8, UR10, UR4, URZ ;  /* 0x000000040a0872a5 */ /* 0x000fe4000f8e003f */
[----:B------:R-:W-:-:S04]  /*0ee0*/  UIMAD UR6, UR6, UR4, URZ ;  /* 0x00000004060672a4 */ /* 0x000fc8000f8e023f */
[----:B------:R-:W-:Y:S02]  /*0ef0*/  UIMAD UR6, UR10, UR5, UR6 ;  /* 0x000000050a0672a4 */ /* 0x000fe4000f8e0206 */
[----:B------:R4:W-:Y:S01]  /*0f00*/  @!P0 LDGSTS.E.BYPASS.LTC128B.128 [R146+0x18100], [R20.64], !P2 ;  /* 0x1810000014928fae */ /* 0x0009e2000d101d4c */
[----:B------:R-:W-:Y:S02]  /*0f10*/  ULDC.64 UR4, c[0x0][0x1e8] ;  /* 0x00007a0000047ab9 */ /* 0x000fe40000000a00 */
[----:B------:R-:W-:Y:S01]  /*0f20*/  UIADD3 UR6, UR9, UR6, URZ ;  /* 0x0000000609067290 */ /* 0x000fe2000fffe03f */
[----:B------:R2:W-:Y:S04]  /*0f30*/  @!P0 LDGSTS.E.BYPASS.LTC128B.128 [R146+0x1c100], [R16.64], !P3 ;  /* 0x1c10000010928fae */ /* 0x0005e8000d901d4c */
[----:B------:R3:W-:Y:S01]  /*0f40*/  @!P0 LDGSTS.E.BYPASS.LTC128B.128 [R146+0x20100], [R14.64], !P4 ;  /* 0x201000000e928fae */ /* 0x0007e2000e101d4c */
[----:B-1----:R-:W-:-:S02]  /*0f50*/  IADD3 R10, R0, 0x40, RZ ;  /* 0x00000040000a7810 */ /* 0x002fc40007ffe0ff */
[----:B------:R-:W-:Y:S01]  /*0f60*/  IADD3 R0, R0, 0x60, RZ ;  /* 0x0000006000007810 */ /* 0x000fe20007ffe0ff */
[----:B------:R1:W-:Y:S01]  /*0f70*/  @!P1 LDGSTS.E.BYPASS.LTC128B.128 [R146+0x19100], [R24.64], !P2 ;  /* 0x1910000018929fae */ /* 0x0003e2000d101d4c */
[----:B------:R-:W-:-:S03]  /*0f80*/  ISETP.GE.AND P0, PT, R10, R3, PT ;  /* 0x000000030a00720c */ /* 0x000fc60003f06270 */
[----:B------:R-:W1:Y:S04]  /*0f90*/  SHFL.IDX PT, R10, R6, 0x3, 0x181f ;  /* 0x00781f00060a7f89 */ /* 0x000e6800000e0000 */
[----:B------:R1:W-:Y:S04]  /*0fa0*/  @!P1 LDGSTS.E.BYPASS.LTC128B.128 [R146+0x1d100], [R22.64], !P3 ;  /* 0x1d10000016929fae */ /* 0x0003e8000d901d4c */
[----:B------:R1:W-:Y:S01]  /*0fb0*/  @!P1 LDGSTS.E.BYPASS.LTC128B.128 [R146+0x21100], [R12.64], !P4 ;  /* 0x211000000c929fae */ /* 0x0003e2000e101d4c */
[----:B------:R-:W-:Y:S02]  /*0fc0*/  ISETP.GE.AND P1, PT, R0, R3, PT ;  /* 0x000000030000720c */ /* 0x000fe40003f26270 */
[----:B------:R-:W-:Y:S01]  /*0fd0*/  IADD3 R3, R145, -0x1, RZ ;  /* 0xffffffff91037810 */ /* 0x000fe20007ffe0ff */
[----:B----4-:R-:W-:Y:S01]  /*0fe0*/  @!P0 IMAD.WIDE R20, R210, 0x2, R4 ;  /* 0x00000002d2148825 */ /* 0x010fe200078e0204 */
[----:B------:R-:W-:-:S03]  /*0ff0*/  P2R R0, PR, RZ, 0x20 ;  /* 0x00000020ff007803 */ /* 0x000fc60000000000 */
[----:B------:R-:W-:Y:S01]  /*1000*/  IMAD.SHL.U32 R144, R3, 0x40, RZ ;  /* 0x0000004003907824 */ /* 0x000fe200078e00ff */
[----:B------:R4:W-:Y:S01]  /*1010*/  @!P0 LDGSTS.E.BYPASS.LTC128B.128 [R146+0x1a100], [R20.64], !P2 ;  /* 0x1a10000014928fae */ /* 0x0009e2000d101d4c */
[----:B--2---:R-:W-:-:S04]  /*1020*/  @!P0 IMAD.WIDE R16, R192, 0x2, R4 ;  /* 0x00000002c0108825 */ /* 0x004fc800078e0204 */
[----:B---3--:R-:W-:-:S04]  /*1030*/  @!P0 IMAD.WIDE R14, R209, 0x2, R4 ;  /* 0x00000002d10e8825 */ /* 0x008fc800078e0204 */
[----:B------:R-:W-:Y:S01]  /*1040*/  IMAD.IADD R201, R203, 0x1, R144 ;  /* 0x00000001cbc97824 */ /* 0x000fe200078e0290 */
[----:B------:R2:W-:Y:S01]  /*1050*/  @!P0 LDGSTS.E.BYPASS.LTC128B.128 [R146+0x1e100], [R14.64], !P3 ;  /* 0x1e1000000e928fae */ /* 0x0005e2000d901d4c */
[----:B-1----:R-:W-:-:S03]  /*1060*/  @!P1 IMAD.WIDE R4, R210, 0x2, R10 ;  /* 0x00000002d2049825 */ /* 0x002fc600078e020a */
[----:B------:R1:W-:Y:S01]  /*1070*/  @!P0 LDGSTS.E.BYPASS.LTC128B.128 [R146+0x22100], [R16.64], !P4 ;  /* 0x2210000010928fae */ /* 0x0003e2000e101d4c */
[C---:B------:R-:W-:Y:S01]  /*1080*/  ISETP.GE.AND P0, PT, R201.reuse, R199, PT ;  /* 0x000000c7c900720c */ /* 0x040fe20003f06270 */
[----:B-----5:R-:W-:Y:S02]  /*1090*/  IMAD.IADD R201, R201, 0x1, R204 ;  /* 0x00000001c9c97824 */ /* 0x020fe400078e02cc */
[----:B------:R-:W-:Y:S01]  /*10a0*/  @!P1 IMAD.WIDE R12, R192, 0x2, R10 ;  /* 0x00000002c00c9825 */ /* 0x000fe200078e020a */
[----:B------:R3:W-:Y:S01]  /*10b0*/  @!P1 LDGSTS.E.BYPASS.LTC128B.128 [R146+0x1b100], [R4.64], !P2 ;  /* 0x1b10000004929fae */ /* 0x0007e2000d101d4c */
[----:B------:R-:W-:Y:S02]  /*10c0*/  ISETP.GT.OR P0, PT, R203, 0x3f, P0 ;  /* 0x0000003fcb00780c */ /* 0x000fe40000704670 */
[----:B------:R-:W-:-:S04]  /*10d0*/  @P5 IMAD.HI.U32 R2, R201, c[0x0][0x2bc], RZ ;  /* 0x0000af00c9025a27 */ /* 0x000fc800078e00ff */
[----:B------:R-:W-:Y:S01]  /*10e0*/  IMAD.MOV.U32 R0, RZ, RZ, R201 ;  /* 0x000000ffff007224 */ /* 0x000fe200078e00c9 */
[----:B------:R-:W-:Y:S01]  /*10f0*/  @P5 SHF.R.U32.HI R0, RZ, c[0x0][0x2c0], R2 ;  /* 0x0000b000ff005a19 */ /* 0x000fe20000011602 */
[----:B--2---:R-:W-:-:S05]  /*1100*/  @!P1 IMAD.WIDE R14, R209, 0x2, R10 ;  /* 0x00000002d10e9825 */ /* 0x004fca00078e020a */
[----:B------:R2:W-:Y:S04]  /*1110*/  @!P1 LDGSTS.E.BYPASS.LTC128B.128 [R146+0x1f100], [R14.64], !P3 ;  /* 0x1f1000000e929fae */ /* 0x0005e8000d901d4c */
[----:B------:R1:W-:Y:S01]  /*1120*/  @!P1 LDGSTS.E.BYPASS.LTC128B.128 [R146+0x23100], [R12.64], !P4 ;  /* 0x231000000c929fae */ /* 0x0003e2000e101d4c */
[----:B---3--:R-:W-:-:S03]  /*1130*/  @!P0 IADD3 R5, P2, R0, UR8, RZ ;  /* 0x0000000800058c10 */ /* 0x008fc6000ff5e0ff */
[----:B------:R-:W0:Y:S01]  /*1140*/  LDGDEPBAR ;  /* 0x00000000000079af */ /* 0x000e220000000000 */
[----:B------:R-:W-:Y:S02]  /*1150*/  @!P0 LEA.HI.X.SX32 R2, R0, UR6, 0x1, P2 ;  /* 0x0000000600028c11 */ /* 0x000fe400090f0eff */
[----:B------:R-:W-:-:S04]  /*1160*/  @!P0 LEA R4, P2, R5, c[0x0][0x2a0], 0x2 ;  /* 0x0000a80005048a11 */ /* 0x000fc800078410ff */
[----:B------:R-:W-:Y:S01]  /*1170*/  @!P0 LEA.HI.X R5, R5, c[0x0][0x2a4], R2, 0x2, P2 ;  /* 0x0000a90005058a11 */ /* 0x000fe200010f1402 */
[----:B------:R-:W-:Y:S06]  /*1180*/  BAR.SYNC.DEFER_BLOCKING 0x0 ;  /* 0x0000000000007b1d */ /* 0x000fec0000010000 */
[----:B------:R-:W3:Y:S01]  /*1190*/  @!P0 LDG.E R200, [R4.64] ;  /* 0x0000000c04c88981 */ /* 0x000ee2000c1e1900 */
[----:B------:R-:W-:Y:S01]  /*11a0*/  IMAD.MOV R0, RZ, RZ, -R0 ;  /* 0x000000ffff007224 */ /* 0x000fe200078e0a00 */
[----:B------:R-:W-:Y:S01]  /*11b0*/  UIMAD UR10, UR11, UR4, URZ ;  /* 0x000000040b0a72a4 */ /* 0x000fe2000f8e023f */
[----:B------:R-:W-:Y:S01]  /*11c0*/  ISETP.GE.AND P5, PT, R210, c[0x0][0x1d4], PT ;  /* 0x00007500d2007a0c */ /* 0x000fe20003fa6270 */
[----:B------:R-:W-:Y:S01]  /*11d0*/  UIMAD.WIDE.U32 UR14, UR7, UR4, URZ ;  /* 0x00000004070e72a5 */ /* 0x000fe2000f8e003f */
[----:B------:R-:W-:Y:S01]  /*11e0*/  IMAD R201, R0, c[0x0][0x2b8], R201 ;  /* 0x0000ae0000c97a24 */ /* 0x000fe200078e02c9 */
[----:B------:R-:W-:Y:S01]  /*11f0*/  UIMAD UR10, UR7, UR5, UR10 ;  /* 0x00000005070a72a4 */ /* 0x000fe2000f8e020a */
[----:B------:R-:W-:Y:S01]  /*1200*/  ISETP.GE.AND P4, PT, R9, c[0x0][0x1d4], PT ;  /* 0x0000750009007a0c */ /* 0x000fe20003f86270 */
[----:B------:R-:W-:Y:S01]  /*1210*/  IMAD.MOV.U32 R188, RZ, RZ, 0x10 ;  /* 0x00000010ffbc7424 */ /* 0x000fe200078e00ff */
[----:B------:R-:W-:Y:S01]  /*1220*/  ISETP.GE.AND P6, PT, R8, c[0x0][0x1d4], PT ;  /* 0x0000750008007a0c */ /* 0x000fe20003fc6270 */
[C---:B------:R-:W-:Y:S01]  /*1230*/  IMAD.WIDE.U32 R10, R201.reuse, c[0x0][0x1e0], RZ ;  /* 0x00007800c90a7a25 */ /* 0x040fe200078e00ff */
[----:B------:R-:W-:Y:S01]  /*1240*/  SHF.R.S32.HI R25, RZ, 0x1f, R201 ;  /* 0x0000001fff197819 */ /* 0x000fe200000114c9 */
[----:B------:R-:W-:Y:S01]  /*1250*/  UIADD3 UR10, UR15, UR10, URZ ;  /* 0x0000000a0f0a7290 */ /* 0x000fe2000fffe03f */
[----:B------:R-:W-:Y:S01]  /*1260*/  ISETP.GE.AND P3, PT, R210, c[0x0][0x1d4], PT ;  /* 0x00007500d2007a0c */ /* 0x000fe20003f66270 */
[----:B-1----:R-:W-:Y:S01]  /*1270*/  IMAD.WIDE.U32 R16, R201, c[0x0][0x208], RZ ;  /* 0x00008200c9107a25 */ /* 0x002fe200078e00ff */
[----:B------:R-:W-:Y:S01]  /*1280*/  ULDC.64 UR4, c[0x0][0x210] ;  /* 0x0000840000047ab9 */ /* 0x000fe20000000a00 */
[----:B------:R-:W-:Y:S01]  /*1290*/  ISETP.GE.AND P2, PT, R9, c[0x0][0x1d4], PT ;  /* 0x0000750009007a0c */ /* 0x000fe20003f46270 */
[----:B------:R-:W-:Y:S01]  /*12a0*/  UIMAD UR11, UR11, UR4, URZ ;  /* 0x000000040b0b72a4 */ /* 0x000fe2000f8e023f */
[C---:B------:R-:W-:Y:S01]  /*12b0*/  IMAD R0, R25.reuse, c[0x0][0x1e0], RZ ;  /* 0x0000780019007a24 */ /* 0x040fe200078e02ff */
[----:B------:R-:W-:Y:S01]  /*12c0*/  UIMAD.WIDE.U32 UR20, UR7, UR4, URZ ;  /* 0x00000004071472a5 */ /* 0x000fe2000f8e003f */
[----:B------:R-:W-:Y:S01]  /*12d0*/  IMAD R12, R25, c[0x0][0x208], RZ ;  /* 0x00008200190c7a24 */ /* 0x000fe200078e02ff */
[----:B------:R-:W-:Y:S01]  /*12e0*/  UIMAD UR11, UR7, UR5, UR11 ;  /* 0x00000005070b72a4 */ /* 0x000fe2000f8e020b */
[C---:B------:R-:W-:Y:S01]  /*12f0*/  IMAD R0, R201.reuse, c[0x0][0x1e4], R0 ;  /* 0x00007900c9007a24 */ /* 0x040fe200078e0200 */
[----:B------:R-:W-:Y:S01]  /*1300*/  LEA.HI R92, R94, R7, RZ, 0x5 ;  /* 0x000000075e5c7211 */ /* 0x000fe200078f28ff */
[----:B------:R-:W-:Y:S01]  /*1310*/  IMAD R12, R201, c[0x0][0x20c], R12 ;  /* 0x00008300c90c7a24 */ /* 0x000fe200078e020c */
[----:B------:R-:W-:Y:S01]  /*1320*/  UIADD3 UR11, UR21, UR11, URZ ;  /* 0x0000000b150b7290 */ /* 0x000fe2000fffe03f */
[----:B------:R-:W-:Y:S01]  /*1330*/  IMAD.IADD R11, R11, 0x1, R0 ;  /* 0x000000010b0b7824 */ /* 0x000fe200078e0200 */
[----:B------:R-:W-:Y:S01]  /*1340*/  SHF.R.S32.HI R133, RZ, 0x1f, R210 ;  /* 0x0000001fff857819 */ /* 0x000fe200000114d2 */
[----:B------:R-:W-:Y:S01]  /*1350*/  IMAD.IADD R13, R17, 0x1, R12 ;  /* 0x00000001110d7824 */ /* 0x000fe200078e020c */
[----:B------:R-:W-:Y:S01]  /*1360*/  SEL R212, RZ, 0x10, P6 ;  /* 0x00000010ffd47807 */ /* 0x000fe20003000000 */
[----:B------:R-:W-:Y:S01]  /*1370*/  IMAD.MOV.U32 R12, RZ, RZ, R16 ;  /* 0x000000ffff0c7224 */ /* 0x000fe200078e0010 */
[----:B------:R-:W-:Y:S01]  /*1380*/  SHF.R.S32.HI R132, RZ, 0x1f, R209 ;  /* 0x0000001fff847819 */ /* 0x000fe200000114d1 */
[----:B------:R-:W-:Y:S01]  /*1390*/  IMAD.MOV.U32 R186, RZ, RZ, 0x20 ;  /* 0x00000020ffba7424 */ /* 0x000fe200078e00ff */
[----:B------:R-:W-:-:S02]  /*13a0*/  IADD3 R198, R146, 0x100, RZ ;  /* 0x0000010092c67810 */ /* 0x000fc40007ffe0ff */
[----:B---3--:R-:W-:Y:S01]  /*13b0*/  SHF.R.S32.HI R24, RZ, 0x1f, R200 ;  /* 0x0000001fff187819 */ /* 0x008fe200000114c8 */
[----:B------:R-:W-:-:S04]  /*13c0*/  IMAD.WIDE.U32 R4, R200, c[0x0][0x1f0], R10 ;  /* 0x00007c00c8047a25 */ /* 0x000fc800078e000a */
[----:B------:R-:W-:Y:S01]  /*13d0*/  IMAD R11, R24, c[0x0][0x1f0], RZ ;  /* 0x00007c00180b7a24 */ /* 0x000fe200078e02ff */
[----:B------:R-:W-:Y:S01]  /*13e0*/  IADD3 R4, P1, R4, UR14, RZ ;  /* 0x0000000e04047c10 */ /* 0x000fe2000ff3e0ff */
[----:B------:R-:W-:-:S04]  /*13f0*/  IMAD.WIDE.U32 R12, R200, c[0x0][0x218], R12 ;  /* 0x00008600c80c7a25 */ /* 0x000fc800078e000c */
[----:B------:R-:W-:Y:S01]  /*1400*/  IMAD R0, R200, c[0x0][0x1f4], R11 ;  /* 0x00007d00c8007a24 */ /* 0x000fe200078e020b */
[----:B------:R-:W-:-:S04]  /*1410*/  LEA R11, P0, R4, c[0x0][0x1c8], 0x1 ;  /* 0x00007200040b7a11 */ /* 0x000fc800078008ff */
[----:B------:R-:W-:Y:S01]  /*1420*/  IADD3.X R5, R5, UR10, R0, P1, !PT ;  /* 0x0000000a05057c10 */ /* 0x000fe20008ffe400 */
[----:B--2---:R-:W-:Y:S01]  /*1430*/  SHFL.IDX PT, R14, R11, RZ, 0x181f ;  /* 0x00181fff0b0e7589 */ /* 0x004fe200000e0000 */
[----:B------:R-:W-:Y:S02]  /*1440*/  IADD3 R0, -R19, R199, -R144 ;  /* 0x000000c713007210 */ /* 0x000fe40007ffe990 */
[----:B------:R-:W-:Y:S01]  /*1450*/  LEA.HI.X R4, R4, c[0x0][0x1cc], R5, 0x1, P0 ;  /* 0x0000730004047a11 */ /* 0x000fe200000f0c05 */
[----:B------:R-:W-:Y:S01]  /*1460*/  IMAD R5, R24, c[0x0][0x218], RZ ;  /* 0x0000860018057a24 */ /* 0x000fe200078e02ff */
[----:B------:R-:W-:Y:S01]  /*1470*/  ISETP.GE.AND P0, PT, R0, 0x1, PT ;  /* 0x000000010000780c */ /* 0x000fe20003f06270 */
[----:B------:R-:W-:Y:S01]  /*1480*/  SHFL.IDX PT, R28, R11, 0x1, 0x181f ;  /* 0x00381f000b1c7f89 */ /* 0x000fe200000e0000 */
[----:B------:R-:W-:Y:S01]  /*1490*/  ISETP.GE.AND P1, PT, R8, c[0x0][0x1d4], PT ;  /* 0x0000750008007a0c */ /* 0x000fe20003f26270 */
[----:B------:R-:W-:Y:S02]  /*14a0*/  IMAD R2, R200, c[0x0][0x21c], R5 ;  /* 0x00008700c8027a24 */ /* 0x000fe400078e0205 */
[----:B------:R-:W4:Y:S04]  /*14b0*/  SHFL.IDX PT, R15, R4, RZ, 0x181f ;  /* 0x00181fff040f7589 */ /* 0x000f2800000e0000 */
[----:B------:R-:W1:Y:S04]  /*14c0*/  SHFL.IDX PT, R29, R4, 0x1, 0x181f ;  /* 0x00381f00041d7f89 */ /* 0x000e6800000e0000 */
[----:B----4-:R-:W-:-:S04]  /*14d0*/  @P0 IMAD.WIDE R20, R210, 0x2, R14 ;  /* 0x00000002d2140825 */ /* 0x010fc800078e020e */
[--C-:B------:R-:W-:Y:S01]  /*14e0*/  @P0 IMAD.WIDE R16, R209, 0x2, R14.reuse ;  /* 0x00000002d1100825 */ /* 0x100fe200078e020e */
[----:B------:R2:W-:Y:S03]  /*14f0*/  @P0 LDGSTS.E.BYPASS.LTC128B.128 [R146+0xc100], [R20.64], !P5 ;  /* 0x0c10000014920fae */ /* 0x0005e6000e901d4c */
[----:B------:R-:W-:Y:S01]  /*1500*/  @P0 IMAD.WIDE R14, R192, 0x2, R14 ;  /* 0x00000002c00e0825 */ /* 0x000fe200078e020e */
[----:B------:R3:W-:Y:S04]  /*1510*/  @P0 LDGSTS.E.BYPASS.LTC128B.128 [R146+0xe100], [R16.64], !P4 ;  /* 0x0e10000010920fae */ /* 0x0007e8000e101d4c */
[----:B------:R4:W-:Y:S01]  /*1520*/  @P0 LDGSTS.E.BYPASS.LTC128B.128 [R146+0x10100], [R14.64], !P6 ;  /* 0x101000000e920fae */ /* 0x0009e2000f101d4c */
[----:B------:R-:W-:-:S04]  /*1530*/  IADD3 R18, P0, R12, UR20, RZ ;  /* 0x000000140c127c10 */ /* 0x000fc8000ff1e0ff */
[----:B------:R-:W-:Y:S02]  /*1540*/  IADD3.X R13, R13, UR11, R2, P0, !PT ;  /* 0x0000000b0d0d7c10 */ /* 0x000fe400087fe402 */
[----:B------:R-:W-:-:S04]  /*1550*/  LEA R10, P0, R18, c[0x0][0x1f8], 0x1 ;  /* 0x00007e00120a7a11 */ /* 0x000fc800078008ff */
[----:B------:R-:W-:Y:S01]  /*1560*/  LEA.HI.X R18, R18, c[0x0][0x1fc], R13, 0x1, P0 ;  /* 0x00007f0012127a11 */ /* 0x000fe200000f0c0d */
[----:B------:R-:W4:Y:S01]  /*1570*/  SHFL.IDX PT, R5, R10, RZ, 0x181f ;  /* 0x00181fff0a057589 */ /* 0x000f2200000e0000 */
[----:B------:R-:W-:-:S03]  /*1580*/  ISETP.GT.AND P0, PT, R0, 0x20, PT ;  /* 0x000000200000780c */ /* 0x000fc60003f04270 */
[----:B------:R-:W4:Y:S01]  /*1590*/  SHFL.IDX PT, R6, R18, RZ, 0x181f ;  /* 0x00181fff12067589 */ /* 0x000f2200000e0000 */
[----:B--2---:R-:W-:-:S03]  /*15a0*/  IMAD.WIDE R20, R210, 0x2, RZ ;  /* 0x00000002d2147825 */ /* 0x004fc600078e02ff */
[----:B------:R2:W2:Y:S01]  /*15b0*/  SHFL.IDX PT, R2, R10, 0x1, 0x181f ;  /* 0x00381f000a027f89 */ /* 0x0004a200000e0000 */
[----:B---3--:R-:W-:-:S03]  /*15c0*/  IMAD.WIDE R16, R209, 0x2, RZ ;  /* 0x00000002d1107825 */ /* 0x008fc600078e02ff */
[----:B------:R-:W3:Y:S02]  /*15d0*/  SHFL.IDX PT, R4, R18, 0x1, 0x181f ;  /* 0x00381f0012047f89 */ /* 0x000ee400000e0000 */
[----:B-1----:R-:W-:-:S04]  /*15e0*/  @P0 IMAD.WIDE R26, R210, 0x2, R28 ;  /* 0x00000002d21a0825 */ /* 0x002fc800078e021c */
[--C-:B------:R-:W-:Y:S01]  /*15f0*/  @P0 IMAD.WIDE R30, R209, 0x2, R28.reuse ;  /* 0x00000002d11e0825 */ /* 0x100fe200078e021c */
[----:B------:R1:W-:Y:S03]  /*1600*/  @P0 LDGSTS.E.BYPASS.LTC128B.128 [R146+0xd100], [R26.64], !P5 ;  /* 0x0d1000001a920fae */ /* 0x0003e6000e901d4c */
[C---:B------:R-:W-:Y:S01]  /*1610*/  @P0 IMAD.WIDE R28, R192.reuse, 0x2, R28 ;  /* 0x00000002c01c0825 */ /* 0x040fe200078e021c */
[----:B------:R3:W-:Y:S03]  /*1620*/  @P0 LDGSTS.E.BYPASS.LTC128B.128 [R146+0xf100], [R30.64], !P4 ;  /* 0x0f1000001e920fae */ /* 0x0007e6000e101d4c */
[----:B----4-:R-:W-:Y:S01]  /*1630*/  IMAD.WIDE R14, R192, 0x2, RZ ;  /* 0x00000002c00e7825 */ /* 0x010fe200078e02ff */
[----:B------:R4:W-:Y:S01]  /*1640*/  @P0 LDGSTS.E.BYPASS.LTC128B.128 [R146+0x11100], [R28.64], !P6 ;  /* 0x111000001c920fae */ /* 0x0009e2000f101d4c */
[----:B------:R-:W-:-:S03]  /*1650*/  IADD3 R12, P0, R5, R20, RZ ;  /* 0x00000014050c7210 */ /* 0x000fc60007f1e0ff */
[----:B------:R-:W0:Y:S02]  /*1660*/  LDGDEPBAR ;  /* 0x00000000000079af */ /* 0x000e240000000000 */
[----:B------:R-:W-:Y:S01]  /*1670*/  IMAD.X R13, R6, 0x1, R21, P0 ;  /* 0x00000001060d7824 */ /* 0x000fe200000e0615 */
[----:B--2---:R-:W-:-:S05]  /*1680*/  IADD3 R10, P0, R5, R16, RZ ;  /* 0x00000010050a7210 */ /* 0x004fca0007f1e0ff */
[----:B------:R-:W-:Y:S01]  /*1690*/  IMAD.X R11, R6, 0x1, R17, P0 ;  /* 0x00000001060b7824 */ /* 0x000fe200000e0611 */
[----:B------:R-:W-:-:S05]  /*16a0*/  IADD3 R22, P0, R5, R14, RZ ;  /* 0x0000000e05167210 */ /* 0x000fca0007f1e0ff */
[----:B------:R-:W-:Y:S01]  /*16b0*/  IMAD.X R23, R6, 0x1, R15, P0 ;  /* 0x0000000106177824 */ /* 0x000fe200000e060f */
[----:B-1----:R-:W-:Y:S02]  /*16c0*/  IADD3 R26, P0, R20, R2, RZ ;  /* 0x00000002141a7210 */ /* 0x002fe40007f1e0ff */
[----:B------:R-:W-:-:S03]  /*16d0*/  SHF.R.S32.HI R6, RZ, 0x5, R92 ;  /* 0x00000005ff067819 */ /* 0x000fc6000001145c */
[----:B---3--:R-:W-:Y:S01]  /*16e0*/  IMAD.X R27, R21, 0x1, R4, P0 ;  /* 0x00000001151b7824 */ /* 0x008fe200000e0604 */
[----:B------:R-:W-:Y:S02]  /*16f0*/  IADD3 R16, P0, R16, R2, RZ ;  /* 0x0000000210107210 */ /* 0x000fe40007f1e0ff */
[----:B------:R-:W-:-:S03]  /*1700*/  LEA.HI R21, R94, R7, RZ, 0x4 ;  /* 0x000000075e157211 */ /* 0x000fc600078f20ff */
[----:B------:R-:W-:Y:S01]  /*1710*/  IMAD.X R17, R17, 0x1, R4, P0 ;  /* 0x0000000111117824 */ /* 0x000fe200000e0604 */
[----:B------:R-:W-:Y:S02]  /*1720*/  IADD3 R14, P0, R14, R2, RZ ;  /* 0x000000020e0e7210 */ /* 0x000fe40007f1e0ff */
[----:B------:R-:W-:-:S03]  /*1730*/  LOP3.LUT R20, R21, 0xfffffff0, RZ, 0xc0, !PT ;  /* 0xfffffff015147812 */ /* 0x000fc600078ec0ff */
[----:B------:R-:W-:Y:S01]  /*1740*/  IMAD.X R15, R15, 0x1, R4, P0 ;  /* 0x000000010f0f7824 */ /* 0x000fe200000e0604 */
[----:B------:R-:W-:Y:S01]  /*1750*/  ISETP.LT.OR P0, PT, R0, 0x1, P3 ;  /* 0x000000010000780c */ /* 0x000fe20001f01670 */
[----:B------:R-:W-:-:S05]  /*1760*/  IMAD.IADD R20, R7, 0x1, -R20 ;  /* 0x0000000107147824 */ /* 0x000fca00078e0a14 */
[----:B------:R-:W-:-:S07]  /*1770*/  SHF.R.S32.HI R5, RZ, 0x1f, R20 ;  /* 0x0000001fff057819 */ /* 0x000fce0000011414 */
[----:B------:R4:W-:Y:S01]  /*1780*/  LDGSTS.E.BYPASS.LTC128B.128 [R146+0x100], [R12.64], !P0 ;  /* 0x001000000c927fae */ /* 0x0009e2000c101d4c */
[----:B------:R-:W-:-:S13]  /*1790*/  ISETP.LT.OR P0, PT, R0, 0x1, P2 ;  /* 0x000000010000780c */ /* 0x000fda0001701670 */
[----:B------:R4:W-:Y:S01]  /*17a0*/  LDGSTS.E.BYPASS.LTC128B.128 [R146+0x2100], [R10.64], !P0 ;  /* 0x021000000a927fae */ /* 0x0009e2000c101d4c */
[----:B------:R-:W-:-:S13]  /*17b0*/  ISETP.LT.OR P0, PT, R0, 0x1, P1 ;  /* 0x000000010000780c */ /* 0x000fda0000f01670 */
[----:B------:R1:W-:Y:S01]  /*17c0*/  LDGSTS.E.BYPASS.LTC128B.128 [R146+0x4100], [R22.64], !P0 ;  /* 0x0410000016927fae */ /* 0x0003e2000c101d4c */
[----:B------:R-:W-:Y:S02]  /*17d0*/  ISETP.LT.OR P0, PT, R0, 0x21, P3 ;  /* 0x000000210000780c */ /* 0x000fe40001f01670 */
[----:B------:R-:W-:-:S11]  /*17e0*/  ISETP.GT.AND P3, PT, R203, 0x3f, PT ;  /* 0x0000003fcb00780c */ /* 0x000fd60003f64270 */
[----:B------:R4:W-:Y:S01]  /*17f0*/  LDGSTS.E.BYPASS.LTC128B.128 [R146+0x1100], [R26.64], !P0 ;  /* 0x011000001a927fae */ /* 0x0009e2000c101d4c */
[----:B------:R-:W-:Y:S02]  /*1800*/  ISETP.LT.OR P0, PT, R0, 0x21, P2 ;  /* 0x000000210000780c */ /* 0x000fe40001701670 */
[----:B------:R-:W-:Y:S02]  /*1810*/  ISETP.GT.AND P2, PT, R3, R194, PT ;  /* 0x000000c20300720c */ /* 0x000fe40003f44270 */
[----:B------:R-:W-:Y:S02]  /*1820*/  SHF.R.S32.HI R3, RZ, 0x1f, R192 ;  /* 0x0000001fff037819 */ /* 0x000fe400000114c0 */
[----:B-1----:R-:W-:-:S07]  /*1830*/  P2R R22, PR, RZ, 0x4 ;  /* 0x00000004ff167803 */ /* 0x002fce0000000000 */
[----:B------:R4:W-:Y:S01]  /*1840*/  LDGSTS.E.BYPASS.LTC128B.128 [R146+0x3100], [R16.64], !P0 ;  /* 0x0310000010927fae */ /* 0x0009e2000c101d4c */
[----:B------:R-:W-:Y:S02]  /*1850*/  ISETP.LT.OR P0, PT, R0, 0x21, P1 ;  /* 0x000000210000780c */ /* 0x000fe40000f01670 */
[----:B------:R-:W-:Y:S02]  /*1860*/  LEA.HI R0, R5, R20, RZ, 0x3 ;  /* 0x0000001405007211 */ /* 0x000fe400078f18ff */
[----:B------:R-:W-:Y:S02]  /*1870*/  LOP3.LUT P1, RZ, R211, 0x4, RZ, 0xc0, !PT ;  /* 0x00000004d3ff7812 */ /* 0x000fe4000782c0ff */
[----:B------:R-:W-:-:S05]  /*1880*/  LOP3.LUT R5, R0, 0xfffffff8, RZ, 0xc0, !PT ;  /* 0xfffffff800057812 */ /* 0x000fca00078ec0ff */
[----:B------:R-:W-:Y:S02]  /*1890*/  IMAD.IADD R20, R20, 0x1, -R5 ;  /* 0x0000000114147824 */ /* 0x000fe400078e0a05 */
[----:B------:R4:W-:Y:S03]  /*18a0*/  LDGSTS.E.BYPASS.LTC128B.128 [R146+0x5100], [R14.64], !P0 ;  /* 0x051000000e927fae */ /* 0x0009e6000c101d4c */
[----:B------:R-:W-:Y:S01]  /*18b0*/  LOP3.LUT P0, RZ, R20, 0x2, RZ, 0xc0, !PT ;  /* 0x0000000214ff7812 */ /* 0x000fe2000780c0ff */
[----:B------:R-:W0:Y:S03]  /*18c0*/  LDGDEPBAR ;  /* 0x00000000000079af */ /* 0x000e260000000000 */
[----:B------:R-:W-:Y:S02]  /*18d0*/  SEL R188, R188, 0xfffffff0, !P0 ;  /* 0xfffffff0bcbc7807 */ /* 0x000fe40004000000 */
[----:B------:R-:W-:-:S04]  /*18e0*/  LOP3.LUT P0, RZ, R20, 0x4, RZ, 0xc0, !PT ;  /* 0x0000000414ff7812 */ /* 0x000fc8000780c0ff */
[----:B------:R-:W-:Y:S02]  /*18f0*/  SEL R4, R186, 0xffffffe0, !P0 ;  /* 0xffffffe0ba047807 */ /* 0x000fe40004000000 */
[----:B------:R-:W-:-:S04]  /*1900*/  LOP3.LUT P0, RZ, R211, 0x2, RZ, 0xc0, !PT ;  /* 0x00000002d3ff7812 */ /* 0x000fc8000780c0ff */
[----:B------:R-:W-:Y:S01]  /*1910*/  P2R R2, PR, RZ, 0x1 ;  /* 0x00000001ff027803 */ /* 0x000fe20000000000 */
        /* <DEDUP_REMOVED lines=10> */
[----:B----4-:R-:W-:-:S04]  /*19c0*/  @!P3 LEA R10, P0, R8, c[0x0][0x2a0], 0x2 ;  /* 0x0000a800080aba11 */ /* 0x010fc800078010ff */
[----:B------:R-:W-:-:S05]  /*19d0*/  @!P3 LEA.HI.X R11, R8, c[0x0][0x2a4], R5, 0x2, P0 ;  /* 0x0000a900080bba11 */ /* 0x000fca00000f1405 */
[----:B------:R1:W2:Y:S01]  /*19e0*/  @!P3 LDG.E R200, [R10.64] ;  /* 0x0000000c0ac8b981 */ /* 0x0002a2000c1e1900 */
[----:B------:R-:W-:Y:S01]  /*19f0*/  IMAD.MOV R2, RZ, RZ, -R2 ;  /* 0x000000ffff027224 */ /* 0x000fe200078e0a02 */
[----:B------:R-:W-:Y:S01]  /*1a00*/  SEL R18, RZ, 0x10, P5 ;  /* 0x00000010ff127807 */ /* 0x000fe20002800000 */
[----:B------:R-:W-:Y:S01]  /*1a10*/  IMAD.SHL.U32 R13, R192, 0x2, RZ ;  /* 0x00000002c00d7824 */ /* 0x000fe200078e00ff */
        /* <DEDUP_REMOVED lines=13> */
[----:B------:R-:W-:Y:S02]  /*1af0*/  IMAD.IADD R9, R9, 0x1, R5 ;  /* 0x0000000109097824 */ /* 0x000fe400078e0205 */
[C---:B-1----:R-:W-:Y:S01]  /*1b00*/  IMAD.SHL.U32 R11, R209.reuse, 0x2, RZ ;  /* 0x00000002d10b7824 */ /* 0x042fe200078e00ff */
[----:B------:R-:W-:Y:S02]  /*1b10*/  SHF.L.U64.HI R10, R209, 0x1, R132 ;  /* 0x00000001d10a7819 */ /* 0x000fe40000010284 */
[----:B--2---:R-:W-:Y:S01]  /*1b20*/  SHF.R.S32.HI R24, RZ, 0x1f, R200 ;  /* 0x0000001fff187819 */ /* 0x004fe200000114c8 */
[----:B------:R-:W-:-:S04]  /*1b30*/  IMAD.WIDE.U32 R8, R200, c[0x0][0x1f0], R8 ;  /* 0x00007c00c8087a25 */ /* 0x000fc800078e0008 */
[----:B------:R-:W-:Y:S01]  /*1b40*/  IMAD R5, R24, c[0x0][0x1f0], RZ ;  /* 0x00007c0018057a24 */ /* 0x000fe200078e02ff */
[----:B------:R-:W-:Y:S02]  /*1b50*/  IADD3 R2, P0, R8, UR14, RZ ;  /* 0x0000000e08027c10 */ /* 0x000fe4000ff1e0ff */
[----:B------:R-:W-:Y:S01]  /*1b60*/  SHF.L.U64.HI R8, R210, 0x1, R133 ;  /* 0x00000001d2087819 */ /* 0x000fe20000010285 */
[----:B------:R-:W-:-:S05]  /*1b70*/  IMAD R5, R200, c[0x0][0x1f4], R5 ;  /* 0x00007d00c8057a24 */ /* 0x000fca00078e0205 */
[----:B------:R-:W-:Y:S02]  /*1b80*/  IADD3.X R9, R9, UR10, R5, P0, !PT ;  /* 0x0000000a09097c10 */ /* 0x000fe400087fe405 */
[----:B------:R-:W-:-:S04]  /*1b90*/  LEA R5, P0, R2, c[0x0][0x1c8], 0x1 ;  /* 0x0000720002057a11 */ /* 0x000fc800078008ff */
        /* <DEDUP_REMOVED lines=27> */
.L_x_907:
[----:B------:R-:W0:Y:S01]  /*1d50*/  LDGDEPBAR ;  /* 0x00000000000079af */ /* 0x000e220000000000 */
[----:B------:R-:W-:Y:S01]  /*1d60*/  SHF.R.S32.HI R2, RZ, 0x4, R21 ;  /* 0x00000004ff027819 */ /* 0x000fe20000011415 */
[C---:B------:R-:W-:Y:S01]  /*1d70*/  IMAD.SHL.U32 R5, R211.reuse, 0x40, RZ ;  /* 0x00000040d3057824 */ /* 0x040fe200078e00ff */
[----:B------:R-:W-:Y:S01]  /*1d80*/  LOP3.LUT P2, RZ, R211, 0x2, RZ, 0xc0, !PT ;  /* 0x00000002d3ff7812 */ /* 0x000fe2000784c0ff */
[----:B------:R-:W-:Y:S01]  /*1d90*/  IMAD.SHL.U32 R20, R20, 0x40, RZ ;  /* 0x0000004014147824 */ /* 0x000fe200078e00ff */
[----:B------:R-:W-:Y:S01]  /*1da0*/  LEA.HI R21, R21, R2, RZ, 0x1 ;  /* 0x0000000215157211 */ /* 0x000fe200078f08ff */
[----:B------:R-:W-:Y:S01]  /*1db0*/  IMAD.SHL.U32 R19, R19, 0x8, RZ ;  /* 0x0000000813137824 */ /* 0x000fe200078e00ff */
[----:B-1----:R-:W-:Y:S01]  /*1dc0*/  LOP3.LUT R8, R5, 0x1c0, RZ, 0xc0, !PT ;  /* 0x000001c005087812 */ /* 0x002fe200078ec0ff */
[----:B------:R-:W-:Y:S01]  /*1dd0*/  IMAD.SHL.U32 R5, R0, 0x40, RZ ;  /* 0x0000004000057824 */ /* 0x000fe200078e00ff */
[----:B------:R-:W-:Y:S01]  /*1de0*/  LOP3.LUT R21, R21, 0xfffffffe, RZ, 0xc0, !PT ;  /* 0xfffffffe15157812 */ /* 0x000fe200078ec0ff */
[----:B------:R-:W-:Y:S01]  /*1df0*/  IMAD.SHL.U32 R188, R188, 0x2, RZ ;  /* 0x00000002bcbc7824 */ /* 0x000fe200078e00ff */
[----:B------:R-:W-:-:S02]  /*1e00*/  LOP3.LUT R20, R20, 0x1c0, RZ, 0xc0, !PT ;  /* 0x000001c014147812 */ /* 0x000fc400078ec0ff */
[----:B------:R-:W-:Y:S01]  /*1e10*/  LOP3.LUT R5, R5, 0xfffffe00, RZ, 0xc0, !PT ;  /* 0xfffffe0005057812 */ /* 0x000fe200078ec0ff */
[----:B------:R-:W-:Y:S01]  /*1e20*/  IMAD.IADD R21, R2, 0x1, -R21 ;  /* 0x0000000102157824 */ /* 0x000fe200078e0a15 */
[----:B------:R-:W-:Y:S02]  /*1e30*/  SHF.R.U32.HI R2, RZ, 0x3, R20 ;  /* 0x00000003ff027819 */ /* 0x000fe40000011614 */
[----:B------:R-:W-:Y:S01]  /*1e40*/  LOP3.LUT R19, R8, 0x8, R19, 0xf8, !PT ;  /* 0x0000000808137812 */ /* 0x000fe200078ef813 */
[----:B------:R-:W-:Y:S01]  /*1e50*/  IMAD.SHL.U32 R9, R21, 0x8, RZ ;  /* 0x0000000815097824 */ /* 0x000fe200078e00ff */
[----:B------:R-:W-:Y:S02]  /*1e60*/  SHF.R.U32.HI R8, RZ, 0x3, R8 ;  /* 0x00000003ff087819 */ /* 0x000fe40000011608 */
[----:B------:R-:W-:Y:S02]  /*1e70*/  ISETP.NE.AND P0, PT, R22, RZ, PT ;  /* 0x000000ff1600720c */ /* 0x000fe40003f05270 */
[----:B------:R-:W-:Y:S01]  /*1e80*/  LOP3.LUT R9, R20, 0x8, R9, 0xf8, !PT ;  /* 0x0000000814097812 */ /* 0x000fe200078ef809 */
[----:B------:R-:W-:-:S04]  /*1e90*/  DEPBAR.LE SB0, 0x3 ;  /* 0x000080c00000791a */ /* 0x000fc80000000000 */
[----:B------:R-:W-:-:S04]  /*1ea0*/  DEPBAR.LE SB0, 0x2 ;  /* 0x000080800000791a */ /* 0x000fc80000000000 */
[----:B------:R-:W-:Y:S01]  /*1eb0*/  LOP3.LUT R2, R9, R2, RZ, 0x3c, !PT ;  /* 0x0000000209027212 */ /* 0x000fe200078e3cff */
[----:B------:R-:W-:Y:S01]  /*1ec0*/  IMAD R9, R6, 0x400, R5 ;  /* 0x0000040006097824 */ /* 0x000fe200078e0205 */
[----:B------:R-:W-:Y:S02]  /*1ed0*/  LOP3.LUT R8, R19, R8, RZ, 0x3c, !PT ;  /* 0x0000000813087212 */ /* 0x000fe400078e3cff */
[----:B------:R-:W-:Y:S01]  /*1ee0*/  SEL R186, R186, 0xffffffe0, !P2 ;  /* 0xffffffe0baba7807 */ /* 0x000fe20005000000 */
[----:B------:R-:W-:Y:S02]  /*1ef0*/  IMAD.IADD R0, R2, 0x1, R9 ;  /* 0x0000000102007824 */ /* 0x000fe400078e0209 */
[----:B------:R-:W-:Y:S02]  /*1f00*/  IMAD R189, R21, 0x200, R8 ;  /* 0x0000020015bd7824 */ /* 0x000fe400078e0208 */
[C---:B------:R-:W-:Y:S01]  /*1f10*/  IMAD.SHL.U32 R44, R0.reuse, 0x2, RZ ;  /* 0x00000002002c7824 */ /* 0x040fe200078e00ff */
[----:B------:R-:W-:Y:S01]  /*1f20*/  BAR.SYNC.DEFER_BLOCKING 0x0 ;  /* 0x0000000000007b1d */ /* 0x000fe20000010000 */
[----:B------:R-:W-:Y:S01]  /*1f30*/  LEA R191, R0, 0x18100, 0x1 ;  /* 0x0001810000bf7811 */ /* 0x000fe200078e08ff */
[----:B------:R-:W-:-:S04]  /*1f40*/  IMAD.SHL.U32 R189, R189, 0x2, RZ ;  /* 0x00000002bdbd7824 */ /* 0x000fc800078e00ff */
[----:B------:R-:W-:Y:S02]  /*1f50*/  IMAD.IADD R96, R189, 0x1, R186 ;  /* 0x00000001bd607824 */ /* 0x000fe400078e02ba */
[----:B------:R-:W-:Y:S01]  /*1f60*/  IMAD.IADD R187, R191, 0x1, R188 ;  /* 0x00000001bfbb7824 */ /* 0x000fe200078e02bc */
[----:B------:R1:W2:Y:S04]  /*1f70*/  LDSM.16.M88.4 R60, [R189+0xc100] ;  /* 0x00c10000bd3c783b */ /* 0x0002a80000000200 */
[----:B------:R1:W3:Y:S04]  /*1f80*/  LDSM.16.M88.4 R20, [R189+0xc900] ;  /* 0x00c90000bd14783b */ /* 0x0002e80000000200 */
[----:B------:R1:W4:Y:S04]  /*1f90*/  LDSM.16.M88.4 R52, [R189+0xd100] ;  /* 0x00d10000bd34783b */ /* 0x0003280000000200 */
[----:B------:R1:W1:Y:S04]  /*1fa0*/  LDSM.16.M88.4 R32, [R189+0xd900] ;  /* 0x00d90000bd20783b */ /* 0x0002680000000200 */
[----:B----4-:R4:W1:Y:S04]  /*1fb0*/  LDSM.16.M88.4 R12, [R96+0xc100] ;  /* 0x00c10000600c783b */ /* 0x0108680000000200 */
        /* <DEDUP_REMOVED lines=13> */
[----:B------:R-:W-:Y:S01]  /*2090*/  IMAD.SHL.U32 R30, R210, 0x2, RZ ;  /* 0x00000002d21e7824 */ /* 0x000fe200078e00ff */
[----:B------:R-:W-:Y:S01]  /*20a0*/  LOP3.LUT R43, R43, 0xf, RZ, 0xc0, !PT ;  /* 0x0000000f2b2b7812 */ /* 0x000fe200078ec0ff */
[----:B------:R-:W-:Y:S02]  /*20b0*/  IMAD.IADD R25, R27, 0x1, R0 ;  /* 0x000000011b197824 */ /* 0x000fe400078e0200 */
[----:B------:R-:W-:Y:S02]  /*20c0*/  IMAD R27, R24, c[0x0][0x218], RZ ;  /* 0x00008600181b7a24 */ /* 0x000fe400078e02ff */
[----:B------:R-:W-:Y:S01]  /*20d0*/  IMAD.MOV.U32 R24, RZ, RZ, R26 ;  /* 0x000000ffff187224 */ /* 0x000fe200078e001a */
[----:B------:R-:W-:Y:S01]  /*20e0*/  SEL R26, RZ, 0x10, P4 ;  /* 0x00000010ff1a7807 */ /* 0x000fe20002000000 */
[----:B------:R-:W-:-:S02]  /*20f0*/  IMAD R0, R200, c[0x0][0x21c], R27 ;  /* 0x00008700c8007a24 */ /* 0x000fc400078e021b */
[----:B------:R-:W-:Y:S01]  /*2100*/  IMAD.WIDE.U32 R24, R200, c[0x0][0x218], R24 ;  /* 0x00008600c8187a25 */ /* 0x000fe200078e0018 */
[----:B------:R-:W-:-:S03]  /*2110*/  IADD3 R40, -R26, 0x10, RZ ;  /* 0x000000101a287810 */ /* 0x000fc60007ffe1ff */
[----:B------:R-:W-:Y:S01]  /*2120*/  IMAD.SHL.U32 R27, R209, 0x2, RZ ;  /* 0x00000002d11b7824 */ /* 0x000fe200078e00ff */
[----:B------:R-:W-:Y:S02]  /*2130*/  IADD3 R36, P0, R24, UR20, RZ ;  /* 0x0000001418247c10 */ /* 0x000fe4000ff1e0ff */
[----:B------:R-:W-:Y:S02]  /*2140*/  LOP3.LUT R40, R40, 0xf, RZ, 0xc0, !PT ;  /* 0x0000000f28287812 */ /* 0x000fe400078ec0ff */
[----:B------:R-:W-:Y:S02]  /*2150*/  IADD3.X R25, R25, UR11, R0, P0, !PT ;  /* 0x0000000b19197c10 */ /* 0x000fe400087fe400 */
[----:B------:R-:W-:Y:S02]  /*2160*/  LEA R37, P0, R36, c[0x0][0x1f8], 0x1 ;  /* 0x00007e0024257a11 */ /* 0x000fe400078008ff */
[----:B------:R-:W-:Y:S02]  /*2170*/  IADD3 R0, -R212, 0x10, RZ ;  /* 0x00000010d4007810 */ /* 0x000fe40007ffe1ff */
[----:B------:R-:W-:Y:S01]  /*2180*/  LEA.HI.X R36, R36, c[0x0][0x1fc], R25, 0x1, P0 ;  /* 0x00007f0024247a11 */ /* 0x000fe200000f0c19 */
[----:B------:R-:W5:Y:S01]  /*2190*/  SHFL.IDX PT, R38, R37, 0x1, 0x181f ;  /* 0x00381f0025267f89 */ /* 0x000f6200000e0000 */
[----:B------:R-:W-:Y:S01]  /*21a0*/  IMAD.SHL.U32 R25, R192, 0x2, RZ ;  /* 0x00000002c0197824 */ /* 0x000fe200078e00ff */
[----:B------:R-:W-:-:S02]  /*21b0*/  LOP3.LUT R0, R0, 0xf, RZ, 0xc0, !PT ;  /* 0x0000000f00007812 */ /* 0x000fc400078ec0ff */
[----:B------:R-:W4:Y:S01]  /*21c0*/  SHFL.IDX PT, R39, R36, 0x1, 0x181f ;  /* 0x00381f0024277f89 */ /* 0x000f2200000e0000 */
[----:B------:R-:W-:-:S03]  /*21d0*/  SHF.L.U64.HI R24, R192, 0x1, R3 ;  /* 0x00000001c0187819 */ /* 0x000fc60000010203 */
        /* <DEDUP_REMOVED lines=23> */
.L_x_908:
[C---:B-12-4-:R-:W-:Y:S01]  /*2350*/  HMMA.16816.F32 R28, R44.reuse, R60, RZ ;  /* 0x0000003c2c1c723c */ /* 0x056fe200000018ff */
[----:B------:R-:W-:Y:S01]  /*2360*/  IMAD.MOV.U32 R0, RZ, RZ, 0x40 ;  /* 0x00000040ff007424 */ /* 0x000fe200078e00ff */
[----:B------:R-:W-:Y:S01]  /*2370*/  LDSM.16.M88.4 R80, [R191+0x8000] ;  /* 0x00800000bf50783b */ /* 0x000fe20000000200 */
[C---:B------:R-:W-:Y:S01]  /*2380*/  IMAD R185, R4.reuse, 0x2, R191 ;  /* 0x0000000204b97824 */ /* 0x040fe200078e02bf */
[----:B------:R-:W-:Y:S01]  /*2390*/  ISETP.NE.AND P0, PT, R197, 0x1, PT ;  /* 0x00000001c500780c */ /* 0x000fe20003f05270 */
[----:B------:R-:W-:Y:S01]  /*23a0*/  IMAD R184, R4, 0x2, R187 ;  /* 0x0000000204b87824 */ /* 0x000fe200078e02bb */
[----:B------:R-:W-:Y:S01]  /*23b0*/  SEL R193, R0, 0xffffffc0, !P1 ;  /* 0xffffffc000c17807 */ /* 0x000fe20004800000 */
[----:B------:R-:W-:Y:S01]  /*23c0*/  LDSM.16.M88.4 R72, [R187+0x8000] ;  /* 0x00800000bb48783b */ /* 0x000fe20000000200 */
[C---:B------:R-:W-:Y:S01]  /*23d0*/  HMMA.16816.F32 R60, R44.reuse, R62, RZ ;  /* 0x0000003e2c3c723c */ /* 0x040fe200000018ff */
[----:B------:R-:W-:Y:S01]  /*23e0*/  ISETP.LE.AND P2, PT, R196, c[0x0][0x32c], PT ;  /* 0x0000cb00c4007a0c */ /* 0x000fe20003f43270 */
[----:B------:R-:W-:Y:S01]  /*23f0*/  ULDC UR17, c[0x0][0x324] ;  /* 0x0000c90000117ab9 */ /* 0x000fe20000000800 */
[----:B------:R-:W-:Y:S01]  /*2400*/  IADD3 R93, R189, R193, RZ ;  /* 0x000000c1bd5d7210 */ /* 0x000fe20007ffe0ff */
[----:B------:R-:W-:Y:S01]  /*2410*/  LDSM.16.M88.4 R88, [R96+0x10100] ;  /* 0x010100006058783b */ /* 0x000fe20000000200 */
[----:B------:R-:W-:Y:S01]  /*2420*/  IADD3 R0, R193, R96, RZ ;  /* 0x00000060c1007210 */ /* 0x000fe20007ffe0ff */
[----:B------:R-:W-:Y:S01]  /*2430*/  ULOP3.LUT UR17, URZ, UR17, URZ, 0x33, !UPT ;  /* 0x000000113f117292 */ /* 0x000fe2000f8e333f */
[----:B------:R-:W-:Y:S01]  /*2440*/  IADD3 R135, R5, R2, RZ ;  /* 0x0000000205877210 */ /* 0x000fe20007ffe0ff */
[C---:B---3--:R-:W-:Y:S01]  /*2450*/  HMMA.16816.F32 R24, R44.reuse, R20, RZ ;  /* 0x000000142c18723c */ /* 0x048fe200000018ff */
[----:B------:R-:W-:Y:S04]  /*2460*/  LDSM.16.M88.4 R36, [R93+0xc100] ;  /* 0x00c100005d24783b */ /* 0x000fe80000000200 */
[----:B------:R-:W-:Y:S03]  /*2470*/  LDSM.16.M88.4 R40, [R93+0xc900] ;  /* 0x00c900005d28783b */ /* 0x000fe60000000200 */
[C---:B------:R-:W-:Y:S01]  /*2480*/  HMMA.16816.F32 R56, R44.reuse, R52, RZ ;  /* 0x000000342c38723c */ /* 0x040fe200000018ff */
[----:B------:R-:W-:Y:S04]  /*2490*/  LDSM.16.M88.4 R64, [R93+0xd100] ;  /* 0x00d100005d40783b */ /* 0x000fe80000000200 */
[----:B------:R-:W-:Y:S03]  /*24a0*/  LDSM.16.M88.4 R84, [R189+0x11900] ;  /* 0x01190000bd54783b */ /* 0x000fe60000000200 */
[C---:B------:R-:W-:Y:S01]  /*24b0*/  HMMA.16816.F32 R20, R44.reuse, R22, RZ ;  /* 0x000000162c14723c */ /* 0x040fe200000018ff */
[----:B------:R-:W0:Y:S07]  /*24c0*/  LDGDEPBAR ;  /* 0x00000000000079af */ /* 0x000e2e0000000000 */
[C---:B------:R-:W-:Y:S08]  /*24d0*/  HMMA.16816.F32 R52, R44.reuse, R54, RZ ;  /* 0x000000362c34723c */ /* 0x040ff000000018ff */
[C---:B------:R-:W-:Y:S08]  /*24e0*/  HMMA.16816.F32 R48, R44.reuse, R32, RZ ;  /* 0x000000202c30723c */ /* 0x040ff000000018ff */
[----:B------:R-:W-:Y:S01]  /*24f0*/  HMMA.16816.F32 R44, R44, R34, RZ ;  /* 0x000000222c2c723c */ /* 0x000fe200000018ff */
[----:B------:R-:W-:Y:S07]  /*2500*/  LDSM.16.M88.4 R32, [R93+0xd900] ;  /* 0x00d900005d20783b */ /* 0x000fee0000000200 */
[C---:B------:R-:W-:Y:S08]  /*2510*/  HMMA.16816.F32 R28, R76.reuse, R12, R28 ;  /* 0x0000000c4c1c723c */ /* 0x040ff0000000181c */
[C---:B------:R-:W-:Y:S01]  /*2520*/  HMMA.16816.F32 R60, R76.reuse, R14, R60 ;  /* 0x0000000e4c3c723c */ /* 0x040fe2000000183c */
[----:B------:R-:W1:Y:S07]  /*2530*/  LDSM.16.M88.4 R12, [R185] ;  /* 0x00000000b90c783b */ /* 0x000e6e0000000200 */
[C---:B------:R-:W-:Y:S08]  /*2540*/  HMMA.16816.F32 R24, R76.reuse, R16, R24 ;  /* 0x000000104c18723c */ /* 0x040ff00000001818 */
[C---:B------:R-:W-:Y:S01]  /*2550*/  HMMA.16816.F32 R20, R76.reuse, R18, R20 ;  /* 0x000000124c14723c */ /* 0x040fe20000001814 */
[----:B------:R-:W-:Y:S07]  /*2560*/  LDSM.16.M88.4 R16, [R184] ;  /* 0x00000000b810783b */ /* 0x000fee0000000200 */
[C---:B------:R-:W-:Y:S08]  /*2570*/  HMMA.16816.F32 R56, R76.reuse, R8, R56 ;  /* 0x000000084c38723c */ /* 0x040ff00000001838 */
[C---:B------:R-:W-:Y:S01]  /*2580*/  HMMA.16816.F32 R52, R76.reuse, R10, R52 ;  /* 0x0000000a4c34723c */ /* 0x040fe20000001834 */
[----:B------:R-:W2:Y:S07]  /*2590*/  LDSM.16.M88.4 R8, [R0+0xc100] ;  /* 0x00c100000008783b */ /* 0x000eae0000000200 */
[C---:B------:R-:W-:Y:S08]  /*25a0*/  HMMA.16816.F32 R48, R76.reuse, R68, R48 ;  /* 0x000000444c30723c */ /* 0x040ff00000001830 */
[----:B------:R-:W-:Y:S01]  /*25b0*/  HMMA.16816.F32 R76, R76, R70, R44 ;  /* 0x000000464c4c723c */ /* 0x000fe2000000182c */
[----:B------:R-:W3:Y:S04]  /*25c0*/  LDSM.16.M88.4 R44, [R0+0xc900] ;  /* 0x00c90000002c783b */ /* 0x000ee80000000200 */
[----:B------:R-:W-:Y:S03]  /*25d0*/  LDSM.16.M88.4 R68, [R96+0xf900] ;  /* 0x00f900006044783b */ /* 0x000fe60000000200 */
[C---:B-1----:R-:W-:Y:S08]  /*25e0*/  HMMA.16816.F32 R28, R12.reuse, R36, R28 ;  /* 0x000000240c1c723c */ /* 0x042ff0000000181c */
[C---:B------:R-:W-:Y:S01]  /*25f0*/  HMMA.16816.F32 R60, R12.reuse, R38, R60 ;  /* 0x000000260c3c723c */ /* 0x040fe2000000183c */
[----:B------:R-:W1:Y:S07]  /*2600*/  LDSM.16.M88.4 R36, [R0+0xd100] ;  /* 0x00d100000024783b */ /* 0x000e6e0000000200 */
[C---:B------:R-:W-:Y:S08]  /*2610*/  HMMA.16816.F32 R24, R12.reuse, R40, R24 ;  /* 0x000000280c18723c */ /* 0x040ff00000001818 */
[C---:B------:R-:W-:Y:S01]  /*2620*/  HMMA.16816.F32 R20, R12.reuse, R42, R20 ;  /* 0x0000002a0c14723c */ /* 0x040fe20000001814 */
[----:B------:R-:W4:Y:S07]  /*2630*/  LDSM.16.M88.4 R40, [R0+0xd900] ;  /* 0x00d900000028783b */ /* 0x000f2e0000000200 */
[C---:B------:R-:W-:Y:S08]  /*2640*/  HMMA.16816.F32 R56, R12.reuse, R64, R56 ;  /* 0x000000400c38723c */ /* 0x040ff00000001838 */
[C---:B------:R-:W-:Y:S01]  /*2650*/  HMMA.16816.F32 R52, R12.reuse, R66, R52 ;  /* 0x000000420c34723c */ /* 0x040fe20000001834 */
[----:B------:R-:W-:Y:S07]  /*2660*/  LDSM.16.M88.4 R64, [R93+0xf100] ;  /* 0x00f100005d40783b */ /* 0x000fee0000000200 */
[C---:B------:R-:W-:Y:S08]  /*2670*/  HMMA.16816.F32 R48, R12.reuse, R32, R48 ;  /* 0x000000200c30723c */ /* 0x040ff00000001830 */
[----:B------:R-:W-:Y:S01]  /*2680*/  HMMA.16816.F32 R76, R12, R34, R76 ;  /* 0x000000220c4c723c */ /* 0x000fe2000000184c */
[----:B------:R-:W-:Y:S04]  /*2690*/  LDSM.16.M88.4 R32, [R191+0x4000] ;  /* 0x00400000bf20783b */ /* 0x000fe80000000200 */
[----:B------:R-:W5:Y:S03]  /*26a0*/  LDSM.16.M88.4 R12, [R189+0xe100] ;  /* 0x00e10000bd0c783b */ /* 0x000f660000000200 */
        /* <DEDUP_REMOVED lines=11> */
[----:B------:R-:W-:Y:S04]  /*2760*/  LDSM.16.M88.4 R40, [R187+0x4000] ;  /* 0x00400000bb28783b */ /* 0x000fe80000000200 */
[----:B------:R-:W-:Y:S03]  /*2770*/  LDSM.16.M88.4 R16, [R96+0xe100] ;  /* 0x00e100006010783b */ /* 0x000fe60000000200 */
[C---:B-----5:R-:W-:Y:S08]  /*2780*/  HMMA.16816.F32 R28, R32.reuse, R12, R28 ;  /* 0x0000000c201c723c */ /* 0x060ff0000000181c */
[C---:B------:R-:W-:Y:S01]  /*2790*/  HMMA.16816.F32 R60, R32.reuse, R14, R60 ;  /* 0x0000000e203c723c */ /* 0x040fe2000000183c */
[----:B------:R-:W4:Y:S07]  /*27a0*/  LDSM.16.M88.4 R12, [R96+0xe900] ;  /* 0x00e90000600c783b */ /* 0x000f2e0000000200 */
[C---:B--2---:R-:W-:Y:S08]  /*27b0*/  HMMA.16816.F32 R24, R32.reuse, R8, R24 ;  /* 0x000000082018723c */ /* 0x044ff00000001818 */
[C---:B------:R-:W-:Y:S01]  /*27c0*/  HMMA.16816.F32 R20, R32.reuse, R10, R20 ;  /* 0x0000000a2014723c */ /* 0x040fe20000001814 */
[----:B------:R-:W2:Y:S07]  /*27d0*/  LDSM.16.M88.4 R8, [R96+0xf100] ;  /* 0x00f100006008783b */ /* 0x000eae0000000200 */
[C---:B---3--:R-:W-:Y:S08]  /*27e0*/  HMMA.16816.F32 R56, R32.reuse, R44, R56 ;  /* 0x0000002c2038723c */ /* 0x048ff00000001838 */
[C---:B------:R-:W-:Y:S01]  /*27f0*/  HMMA.16816.F32 R52, R32.reuse, R46, R52 ;  /* 0x0000002e2034723c */ /* 0x040fe20000001834 */
[----:B------:R-:W-:Y:S07]  /*2800*/  LDSM.16.M88.4 R44, [R93+0xf900] ;  /* 0x00f900005d2c783b */ /* 0x000fee0000000200 */
[C---:B-1----:R-:W-:Y:S08]  /*2810*/  HMMA.16816.F32 R48, R32.reuse, R36, R48 ;  /* 0x000000242030723c */ /* 0x042ff00000001830 */
[----:B------:R-:W-:Y:S01]  /*2820*/  HMMA.16816.F32 R76, R32, R38, R76 ;  /* 0x00000026204c723c */ /* 0x000fe2000000184c */
[----:B------:R-:W-:Y:S04]  /*2830*/  LDSM.16.M88.4 R32, [R185+0x4000] ;  /* 0x00400000b920783b */ /* 0x000fe80000000200 */
[----:B------:R-:W1:Y:S03]  /*2840*/  LDSM.16.M88.4 R36, [R93+0xe100] ;  /* 0x00e100005d24783b */ /* 0x000e660000000200 */
[C---:B----4-:R-:W-:Y:S08]  /*2850*/  HMMA.16816.F32 R24, R40.reuse, R12, R24 ;  /* 0x0000000c2818723c */ /* 0x050ff00000001818 */
[C---:B------:R-:W-:Y:S01]  /*2860*/  HMMA.16816.F32 R20, R40.reuse, R14, R20 ;  /* 0x0000000e2814723c */ /* 0x040fe20000001814 */
[----:B------:R-:W3:Y:S07]  /*2870*/  LDSM.16.M88.4 R12, [R93+0xe900] ;  /* 0x00e900005d0c783b */ /* 0x000eee0000000200 */
[C---:B------:R-:W-:Y:S08]  /*2880*/  HMMA.16816.F32 R28, R40.reuse, R16, R28 ;  /* 0x00000010281c723c */ /* 0x040ff0000000181c */
[C---:B------:R-:W-:Y:S01]  /*2890*/  HMMA.16816.F32 R60, R40.reuse, R18, R60 ;  /* 0x00000012283c723c */ /* 0x040fe2000000183c */
[----:B------:R-:W-:Y:S07]  /*28a0*/  LDSM.16.M88.4 R16, [R0+0xe100] ;  /* 0x00e100000010783b */ /* 0x000fee0000000200 */
[C---:B--2---:R-:W-:Y:S08]  /*28b0*/  HMMA.16816.F32 R56, R40.reuse, R8, R56 ;  /* 0x000000082838723c */ /* 0x044ff00000001838 */
[C---:B------:R-:W-:Y:S01]  /*28c0*/  HMMA.16816.F32 R52, R40.reuse, R10, R52 ;  /* 0x0000000a2834723c */ /* 0x040fe20000001834 */
[----:B------:R-:W2:Y:S07]  /*28d0*/  LDSM.16.M88.4 R8, [R184+0x4000] ;  /* 0x00400000b808783b */ /* 0x000eae0000000200 */
[C---:B------:R-:W-:Y:S08]  /*28e0*/  HMMA.16816.F32 R48, R40.reuse, R68, R48 ;  /* 0x000000442830723c */ /* 0x040ff00000001830 */
[----:B------:R-:W-:Y:S01]  /*28f0*/  HMMA.16816.F32 R76, R40, R70, R76 ;  /* 0x00000046284c723c */ /* 0x000fe2000000184c */
[----:B------:R-:W4:Y:S04]  /*2900*/  LDSM.16.M88.4 R40, [R0+0xe900] ;  /* 0x00e900000028783b */ /* 0x000f280000000200 */
[----:B------:R-:W-:Y:S03]  /*2910*/  LDSM.16.M88.4 R68, [R96+0x11100] ;  /* 0x011100006044783b */ /* 0x000fe60000000200 */
[C---:B-1----:R-:W-:Y:S08]  /*2920*/  HMMA.16816.F32 R28, R32.reuse, R36, R28 ;  /* 0x00000024201c723c */ /* 0x042ff0000000181c */
[C---:B------:R-:W-:Y:S01]  /*2930*/  HMMA.16816.F32 R60, R32.reuse, R38, R60 ;  /* 0x00000026203c723c */ /* 0x040fe2000000183c */
[----:B------:R-:W-:Y:S07]  /*2940*/  LDSM.16.M88.4 R36, [R0+0xf900] ;  /* 0x00f900000024783b */ /* 0x000fee0000000200 */
[C---:B---3--:R-:W-:Y:S08]  /*2950*/  HMMA.16816.F32 R24, R32.reuse, R12, R24 ;  /* 0x0000000c2018723c */ /* 0x048ff00000001818 */
[C---:B------:R-:W-:Y:S01]  /*2960*/  HMMA.16816.F32 R20, R32.reuse, R14, R20 ;  /* 0x0000000e2014723c */ /* 0x040fe20000001814 */
[----:B------:R-:W1:Y:S07]  /*2970*/  LDSM.16.M88.4 R12, [R0+0xf100] ;  /* 0x00f10000000c783b */ /* 0x000e6e0000000200 */
[C---:B------:R-:W-:Y:S08]  /*2980*/  HMMA.16816.F32 R56, R32.reuse, R64, R56 ;  /* 0x000000402038723c */ /* 0x040ff00000001838 */
[C---:B------:R-:W-:Y:S01]  /*2990*/  HMMA.16816.F32 R52, R32.reuse, R66, R52 ;  /* 0x000000422034723c */ /* 0x040fe20000001834 */
[----:B------:R-:W-:Y:S07]  /*29a0*/  LDSM.16.M88.4 R64, [R96+0x11900] ;  /* 0x011900006040783b */ /* 0x000fee0000000200 */
[C---:B------:R-:W-:Y:S08]  /*29b0*/  HMMA.16816.F32 R48, R32.reuse, R44, R48 ;  /* 0x0000002c2030723c */ /* 0x040ff00000001830 */
[----:B------:R-:W-:Y:S01]  /*29c0*/  HMMA.16816.F32 R76, R32, R46, R76 ;  /* 0x0000002e204c723c */ /* 0x000fe2000000184c */
[----:B------:R-:W-:Y:S04]  /*29d0*/  LDSM.16.M88.4 R32, [R189+0x10100] ;  /* 0x01010000bd20783b */ /* 0x000fe80000000200 */
[----:B------:R-:W-:Y:S03]  /*29e0*/  LDSM.16.M88.4 R44, [R185+0x8000] ;  /* 0x00800000b92c783b */ /* 0x000fe60000000200 */
[C---:B--2---:R-:W-:Y:S08]  /*29f0*/  HMMA.16816.F32 R28, R8.reuse, R16, R28 ;  /* 0x00000010081c723c */ /* 0x044ff0000000181c */
[C---:B------:R-:W-:Y:S01]  /*2a00*/  HMMA.16816.F32 R60, R8.reuse, R18, R60 ;  /* 0x00000012083c723c */ /* 0x040fe2000000183c */
[----:B------:R-:W2:Y:S07]  /*2a10*/  LDSM.16.M88.4 R16, [R189+0x10900] ;  /* 0x01090000bd10783b */ /* 0x000eae0000000200 */
[C---:B----4-:R-:W-:Y:S08]  /*2a20*/  HMMA.16816.F32 R20, R8.reuse, R42, R20 ;  /* 0x0000002a0814723c */ /* 0x050ff00000001814 */
[C---:B------:R-:W-:Y:S01]  /*2a30*/  HMMA.16816.F32 R24, R8.reuse, R40, R24 ;  /* 0x000000280818723c */ /* 0x040fe20000001818 */
[----:B------:R-:W-:Y:S07]  /*2a40*/  LDSM.16.M88.4 R40, [R93+0x10100] ;  /* 0x010100005d28783b */ /* 0x000fee0000000200 */
[C---:B-1----:R-:W-:Y:S08]  /*2a50*/  HMMA.16816.F32 R56, R8.reuse, R12, R56 ;  /* 0x0000000c0838723c */ /* 0x042ff00000001838 */
[C---:B------:R-:W-:Y:S01]  /*2a60*/  HMMA.16816.F32 R52, R8.reuse, R14, R52 ;  /* 0x0000000e0834723c */ /* 0x040fe20000001834 */
[----:B------:R-:W1:Y:S07]  /*2a70*/  LDSM.16.M88.4 R12, [R189+0x11100] ;  /* 0x01110000bd0c783b */ /* 0x000e6e0000000200 */
[C---:B------:R-:W-:Y:S08]  /*2a80*/  HMMA.16816.F32 R48, R8.reuse, R36, R48 ;  /* 0x000000240830723c */ /* 0x040ff00000001830 */
[----:B------:R-:W-:Y:S01]  /*2a90*/  HMMA.16816.F32 R76, R8, R38, R76 ;  /* 0x00000026084c723c */ /* 0x000fe2000000184c */
[----:B------:R-:W3:Y:S04]  /*2aa0*/  LDSM.16.M88.4 R8, [R96+0x10900] ;  /* 0x010900006008783b */ /* 0x000ee80000000200 */
[----:B------:R-:W4:Y:S03]  /*2ab0*/  LDSM.16.M88.4 R36, [R93+0x10900] ;  /* 0x010900005d24783b */ /* 0x000f260000000200 */
[C---:B--2---:R-:W-:Y:S08]  /*2ac0*/  HMMA.16816.F32 R20, R80.reuse, R18, R20 ;  /* 0x000000125014723c */ /* 0x044ff00000001814 */
[C---:B------:R-:W-:Y:S01]  /*2ad0*/  HMMA.16816.F32 R24, R80.reuse, R16, R24 ;  /* 0x000000105018723c */ /* 0x040fe20000001818 */
[----:B------:R-:W-:Y:S07]  /*2ae0*/  LDSM.16.M88.4 R16, [R184+0x8000] ;  /* 0x00800000b810783b */ /* 0x000fee0000000200 */
[C---:B------:R-:W-:Y:S08]  /*2af0*/  HMMA.16816.F32 R28, R80.reuse, R32, R28 ;  /* 0x00000020501c723c */ /* 0x040ff0000000181c */
[C---:B-1----:R-:W-:Y:S08]  /*2b00*/  HMMA.16816.F32 R56, R80.reuse, R12, R56 ;  /* 0x0000000c5038723c */ /* 0x042ff00000001838 */
[----:B------:R-:W-:Y:S01]  /*2b10*/  HMMA.16816.F32 R52, R80, R14, R52 ;  /* 0x0000000e5034723c */ /* 0x000fe20000001834 */
[----:B------:R-:W-:Y:S07]  /*2b20*/  LDSM.16.M88.4 R12, [R0+0x10100] ;  /* 0x01010000000c783b */ /* 0x000fee0000000200 */
[C---:B---3--:R-:W-:Y:S08]  /*2b30*/  HMMA.16816.F32 R20, R72.reuse, R10, R20 ;  /* 0x0000000a4814723c */ /* 0x048ff00000001814 */
[----:B------:R-:W-:Y:S01]  /*2b40*/  HMMA.16816.F32 R24, R72, R8, R24 ;  /* 0x000000084818723c */ /* 0x000fe20000001818 */
[----:B------:R-:W1:Y:S07]  /*2b50*/  LDSM.16.M88.4 R8, [R0+0x10900] ;  /* 0x010900000008783b */ /* 0x000e6e0000000200 */
[----:B------:R-:W-:Y:S01]  /*2b60*/  HMMA.16816.F32 R60, R80, R34, R60 ;  /* 0x00000022503c723c */ /* 0x000fe2000000183c */
[----:B------:R-:W2:Y:S07]  /*2b70*/  LDSM.16.M88.4 R32, [R93+0x11100] ;  /* 0x011100005d20783b */ /* 0x000eae0000000200 */
[----:B------:R-:W-:Y:S08]  /*2b80*/  HMMA.16816.F32 R28, R72, R88, R28 ;  /* 0x00000058481c723c */ /* 0x000ff0000000181c */
[----:B----4-:R-:W-:Y:S08]  /*2b90*/  HMMA.16816.F32 R20, R44, R38, R20 ;  /* 0x000000262c14723c */ /* 0x010ff00000001814 */
[C---:B------:R-:W-:Y:S08]  /*2ba0*/  HMMA.16816.F32 R48, R80.reuse, R84, R48 ;  /* 0x000000545030723c */ /* 0x040ff00000001830 */
[----:B------:R-:W-:Y:S08]  /*2bb0*/  HMMA.16816.F32 R76, R80, R86, R76 ;  /* 0x00000056504c723c */ /* 0x000ff0000000184c */
[C---:B------:R-:W-:Y:S08]  /*2bc0*/  HMMA.16816.F32 R56, R72.reuse, R68, R56 ;  /* 0x000000444838723c */ /* 0x040ff00000001838 */
[C---:B------:R-:W-:Y:S01]  /*2bd0*/  HMMA.16816.F32 R52, R72.reuse, R70, R52 ;  /* 0x000000464834723c */ /* 0x040fe20000001834 */
[----:B------:R-:W3:Y:S07]  /*2be0*/  LDSM.16.M88.4 R68, [R93+0x11900] ;  /* 0x011900005d44783b */ /* 0x000eee0000000200 */
[----:B------:R-:W-:Y:S08]  /*2bf0*/  HMMA.16816.F32 R60, R72, R90, R60 ;  /* 0x0000005a483c723c */ /* 0x000ff0000000183c */
[----:B------:R-:W-:Y:S08]  /*2c00*/  HMMA.16816.F32 R28, R44, R40, R28 ;  /* 0x000000282c1c723c */ /* 0x000ff0000000181c */
[----:B-1----:R-:W-:Y:S08]  /*2c10*/  HMMA.16816.F32 R20, R16, R10, R20 ;  /* 0x0000000a1014723c */ /* 0x002ff00000001814 */
[C---:B------:R-:W-:Y:S08]  /*2c20*/  HMMA.16816.F32 R48, R72.reuse, R64, R48 ;  /* 0x000000404830723c */ /* 0x040ff00000001830 */
[----:B------:R-:W-:Y:S08]  /*2c30*/  HMMA.16816.F32 R76, R72, R66, R76 ;  /* 0x00000042484c723c */ /* 0x000ff0000000184c */
[----:B------:R-:W-:Y:S01]  /*2c40*/  HMMA.16816.F32 R24, R44, R36, R24 ;  /* 0x000000242c18723c */ /* 0x000fe20000001818 */
[----:B------:R-:W1:Y:S01]  /*2c50*/  LDSM.16.M88.4 R36, [R0+0x11100] ;  /* 0x011100000024783b */ /* 0x000e620000000200 */
[----:B------:R-:W-:Y:S01]  /*2c60*/  FMUL.FTZ R11, R21, c[0x0][0x320] ;  /* 0x0000c800150b7a20 */ /* 0x000fe20000410000 */
[----:B------:R-:W-:-:S04]  /*2c70*/  SHF.R.S32.HI R21, RZ, 0x1f, R6 ;  /* 0x0000001fff157819 */ /* 0x000fc80000011406 */
[----:B------:R-:W-:Y:S01]  /*2c80*/  LEA.HI R21, R21, R6, RZ, 0x3 ;  /* 0x0000000615157211 */ /* 0x000fe200078f18ff */
[----:B--2---:R-:W-:Y:S01]  /*2c90*/  HMMA.16816.F32 R56, R44, R32, R56 ;  /* 0x000000202c38723c */ /* 0x004fe20000001838 */
[----:B------:R-:W2:Y:S02]  /*2ca0*/  MUFU.TANH R11, R11 ;  /* 0x0000000b000b7308 */ /* 0x000ea40000002400 */
[----:B------:R-:W-:-:S05]  /*2cb0*/  LOP3.LUT R21, R21, 0xffffff8, RZ, 0xc0, !PT ;  /* 0x0ffffff815157812 */ /* 0x000fca00078ec0ff */
[----:B------:R-:W-:Y:S01]  /*2cc0*/  HMMA.16816.F32 R52, R44, R34, R52 ;  /* 0x000000222c34723c */ /* 0x000fe20000001834 */
[----:B------:R4:W5:Y:S01]  /*2cd0*/  LDSM.16.M88.4 R32, [R0+0x11900] ;  /* 0x011900000020783b */ /* 0x0009620000000200 */
[----:B------:R-:W-:-:S06]  /*2ce0*/  IMAD.IADD R6, R6, 0x1, -R21 ;  /* 0x0000000106067824 */ /* 0x000fcc00078e0a15 */
[----:B------:R-:W-:Y:S08]  /*2cf0*/  HMMA.16816.F32 R60, R44, R42, R60 ;  /* 0x0000002a2c3c723c */ /* 0x000ff0000000183c */
[----:B------:R-:W-:Y:S07]  /*2d00*/  HMMA.16816.F32 R28, R16, R12, R28 ;  /* 0x0000000c101c723c */ /* 0x000fee000000181c */
[----:B------:R-:W-:Y:S01]  /*2d10*/  LOP3.LUT R12, R92, 0xffffffe0, RZ, 0xc0, !PT ;  /* 0xffffffe05c0c7812 */ /* 0x000fe200078ec0ff */
[----:B----4-:R-:W-:Y:S01]  /*2d20*/  FMUL.FTZ R0, R20, c[0x0][0x320] ;  /* 0x0000c80014007a20 */ /* 0x010fe20000410000 */
[-C--:B------:R-:W-:Y:S01]  /*2d30*/  LEA.HI R20, R94, R7.reuse, RZ, 0x2 ;  /* 0x000000075e147211 */ /* 0x080fe200078f10ff */
[C---:B---3--:R-:W-:Y:S02]  /*2d40*/  HMMA.16816.F32 R48, R44.reuse, R68, R48 ;  /* 0x000000442c30723c */ /* 0x048fe40000001830 */
[----:B------:R-:W-:Y:S01]  /*2d50*/  IMAD.IADD R12, R7, 0x1, -R12 ;  /* 0x00000001070c7824 */ /* 0x000fe200078e0a0c */
[----:B------:R-:W-:Y:S01]  /*2d60*/  LOP3.LUT R20, R20, 0xfffffffc, RZ, 0xc0, !PT ;  /* 0xfffffffc14147812 */ /* 0x000fe200078ec0ff */
[----:B------:R-:W3:Y:S03]  /*2d70*/  MUFU.TANH R0, R0 ;  /* 0x0000000000007308 */ /* 0x000ee60000002400 */
[----:B------:R-:W-:Y:S01]  /*2d80*/  IADD3 R7, -R20, R7, RZ ;  /* 0x0000000714077210 */ /* 0x000fe20007ffe1ff */
[----:B------:R-:W-:Y:S01]  /*2d90*/  HMMA.16816.F32 R76, R44, R70, R76 ;  /* 0x000000462c4c723c */ /* 0x000fe2000000184c */
[----:B------:R-:W-:-:S02]  /*2da0*/  SHF.R.S32.HI R13, RZ, 0x1f, R12 ;  /* 0x0000001fff0d7819 */ /* 0x000fc4000001140c */
[----:B------:R-:W-:Y:S02]  /*2db0*/  LEA.HI R20, R7, R7, RZ, 0x1 ;  /* 0x0000000707147211 */ /* 0x000fe400078f08ff */
[----:B------:R-:W-:Y:S02]  /*2dc0*/  LEA.HI R13, R13, R12, RZ, 0x2 ;  /* 0x0000000c0d0d7211 */ /* 0x000fe400078f10ff */
[----:B------:R-:W-:Y:S01]  /*2dd0*/  LOP3.LUT R20, R20, 0x1ffffffe, RZ, 0xc0, !PT ;  /* 0x1ffffffe14147812 */ /* 0x000fe200078ec0ff */
[----:B------:R-:W-:Y:S04]  /*2de0*/  HMMA.16816.F32 R60, R16, R14, R60 ;  /* 0x0000000e103c723c */ /* 0x000fe8000000183c */
[----:B------:R-:W-:-:S03]  /*2df0*/  IMAD.IADD R205, R7, 0x1, -R20 ;  /* 0x0000000107cd7824 */ /* 0x000fc600078e0a14 */
[C---:B------:R-:W-:Y:S01]  /*2e00*/  LEA.HI.SX32 R15, R13.reuse, R148, 0x1e ;  /* 0x000000940d0f7211 */ /* 0x040fe200078ff2ff */
[C---:B------:R-:W-:Y:S01]  /*2e10*/  HMMA.16816.F32 R24, R16.reuse, R8, R24 ;  /* 0x000000081018723c */ /* 0x040fe20000001818 */
[----:B------:R-:W-:Y:S02]  /*2e20*/  LOP3.LUT R13, R13, 0x7ffffffc, RZ, 0xc0, !PT ;  /* 0x7ffffffc0d0d7812 */ /* 0x000fe400078ec0ff */
[----:B------:R-:W-:Y:S02]  /*2e30*/  LEA R6, R6, R15, 0x4 ;  /* 0x0000000f06067211 */ /* 0x000fe400078e20ff */
[----:B------:R-:W-:Y:S01]  /*2e40*/  IADD3 R206, R12, -R13, RZ ;  /* 0x8000000d0cce7210 */ /* 0x000fe20007ffe0ff */
[--C-:B------:R-:W-:Y:S01]  /*2e50*/  IMAD R13, R214, c[0x0][0x1d0], -R144.reuse ;  /* 0x00007400d60d7a24 */ /* 0x100fe200078e0a90 */
[----:B------:R-:W-:Y:S01]  /*2e60*/  LEA R205, R205, R6, 0x3 ;  /* 0x00000006cdcd7211 */ /* 0x000fe200078e18ff */
[----:B-1----:R-:W-:Y:S01]  /*2e70*/  HMMA.16816.F32 R56, R16, R36, R56 ;  /* 0x000000241038723c */ /* 0x002fe20000001838 */
[----:B------:R-:W-:Y:S01]  /*2e80*/  FMUL.FTZ R8, R28, c[0x0][0x320] ;  /* 0x0000c8001c087a20 */ /* 0x000fe20000410000 */
[----:B------:R-:W-:Y:S01]  /*2e90*/  IADD3 R15, R199, 0x1, -R144 ;  /* 0x00000001c70f7810 */ /* 0x000fe20007ffe890 */
[----:B------:R-:W-:-:S02]  /*2ea0*/  IMAD.SHL.U32 R206, R206, 0x2, RZ ;  /* 0x00000002cece7824 */ /* 0x000fc400078e00ff */
[----:B------:R-:W-:Y:S02]  /*2eb0*/  @P0 IMAD.HI.U32 R6, R205, c[0x0][0x2c8], RZ ;  /* 0x0000b200cd060a27 */ /* 0x000fe400078e00ff */
[----:B------:R-:W1:Y:S01]  /*2ec0*/  MUFU.TANH R8, R8 ;  /* 0x0000000800087308 */ /* 0x000e620000002400 */
[C---:B------:R-:W-:Y:S01]  /*2ed0*/  HMMA.16816.F32 R52, R16.reuse, R38, R52 ;  /* 0x000000261034723c */ /* 0x040fe20000001834 */
[----:B------:R-:W-:Y:S01]  /*2ee0*/  IMAD.MOV.U32 R7, RZ, RZ, R205 ;  /* 0x000000ffff077224 */ /* 0x000fe200078e00cd */
[----:B------:R-:W-:Y:S01]  /*2ef0*/  @P0 SHF.R.U32.HI R7, RZ, c[0x0][0x2cc], R6 ;  /* 0x0000b300ff070a19 */ /* 0x000fe20000011606 */
[----:B------:R-:W-:Y:S01]  /*2f00*/  FMUL.FTZ R9, R29, c[0x0][0x320] ;  /* 0x0000c8001d097a20 */ /* 0x000fe20000410000 */
[----:B------:R-:W-:Y:S01]  /*2f10*/  IADD3 R15, R15, -c[0x0][0x168], -R206 ;  /* 0x80005a000f0f7a10 */ /* 0x000fe20007ffe8ce */
[----:B------:R-:W-:Y:S01]  /*2f20*/  FMUL.FTZ R28, R30, c[0x0][0x320] ;  /* 0x0000c8001e1c7a20 */ /* 0x000fe20000410000 */
[----:B------:R-:W-:Y:S01]  /*2f30*/  IADD3 R13, -R206, R13, RZ ;  /* 0x0000000dce0d7210 */ /* 0x000fe20007ffe1ff */
[----:B------:R-:W4:Y:S01]  /*2f40*/  SHFL.IDX PT, R14, R7, RZ, 0x1c1f ;  /* 0x001c1fff070e7589 */ /* 0x000f2200000e0000 */
[----:B-----5:R-:W-:Y:S01]  /*2f50*/  HMMA.16816.F32 R48, R16, R32, R48 ;  /* 0x000000201030723c */ /* 0x020fe20000001830 */
[----:B------:R-:W-:Y:S01]  /*2f60*/  FMUL.FTZ R10, R25, c[0x0][0x320] ;  /* 0x0000c800190a7a20 */ /* 0x000fe20000410000 */
[----:B------:R-:W1:Y:S01]  /*2f70*/  MUFU.TANH R9, R9 ;  /* 0x0000000900097308 */ /* 0x000e620000002400 */
[----:B------:R-:W-:-:S02]  /*2f80*/  FMUL.FTZ R24, R24, c[0x0][0x320] ;  /* 0x0000c80018187a20 */ /* 0x000fc40000410000 */
[----:B------:R-:W-:-:S03]  /*2f90*/  FMUL.FTZ R61, R61, c[0x0][0x320] ;  /* 0x0000c8003d3d7a20 */ /* 0x000fc60000410000 */
[----:B------:R-:W-:Y:S01]  /*2fa0*/  HMMA.16816.F32 R76, R16, R34, R76 ;  /* 0x00000022104c723c */ /* 0x000fe2000000184c */
[----:B------:R-:W-:Y:S01]  /*2fb0*/  FMUL.FTZ R57, R57, c[0x0][0x320] ;  /* 0x0000c80039397a20 */ /* 0x000fe20000410000 */
[----:B------:R-:W1:Y:S01]  /*2fc0*/  MUFU.TANH R28, R28 ;  /* 0x0000001c001c7308 */ /* 0x000e620000002400 */
[----:B------:R-:W-:-:S04]  /*2fd0*/  FMUL.FTZ R56, R56, c[0x0][0x320] ;  /* 0x0000c80038387a20 */ /* 0x000fc80000410000 */
[----:B------:R-:W-:Y:S01]  /*2fe0*/  FMUL.FTZ R16, R60, c[0x0][0x320] ;  /* 0x0000c8003c107a20 */ /* 0x000fe20000410000 */
[----:B------:R-:W-:Y:S01]  /*2ff0*/  IADD3 R17, R15, c[0x0][0x328], RZ ;  /* 0x0000ca000f117a10 */ /* 0x000fe20007ffe0ff */
[----:B------:R-:W-:Y:S01]  /*3000*/  FMUL.FTZ R52, R52, c[0x0][0x320] ;  /* 0x0000c80034347a20 */ /* 0x000fe20000410000 */
[----:B------:R-:W1:Y:S01]  /*3010*/  MUFU.TANH R10, R10 ;  /* 0x0000000a000a7308 */ /* 0x000e620000002400 */
[----:B------:R-:W-:Y:S01]  /*3020*/  FMUL.FTZ R53, R53, c[0x0][0x320] ;  /* 0x0000c80035357a20 */ /* 0x000fe20000410000 */
[----:B------:R-:W-:Y:S01]  /*3030*/  IADD3 R15, R15, UR17, RZ ;  /* 0x000000110f0f7c10 */ /* 0x000fe2000fffe0ff */
[----:B----4-:R-:W-:-:S03]  /*3040*/  IMAD.IADD R18, R17, 0x1, R14 ;  /* 0x0000000111127824 */ /* 0x010fc600078e020e */
[----:B------:R-:W-:Y:S02]  /*3050*/  FMUL.FTZ R48, R48, c[0x0][0x320] ;  /* 0x0000c80030307a20 */ /* 0x000fe40000410000 */
[----:B------:R4:W1:Y:S01]  /*3060*/  MUFU.TANH R174, R57 ;  /* 0x0000003900ae7308 */ /* 0x0008620000002400 */
[----:B------:R-:W-:Y:S01]  /*3070*/  FMUL.FTZ R49, R49, c[0x0][0x320] ;  /* 0x0000c80031317a20 */ /* 0x000fe20000410000 */
[----:B------:R-:W-:Y:S01]  /*3080*/  IMNMX R19, R18, R13, PT ;  /* 0x0000000d12137217 */ /* 0x000fe20003800200 */
[----:B------:R-:W-:-:S03]  /*3090*/  IMAD.IADD R2, R15, 0x1, R14 ;  /* 0x000000010f027824 */ /* 0x000fc600078e020e */
[----:B------:R-:W-:Y:S02]  /*30a0*/  FMUL.FTZ R76, R76, c[0x0][0x320] ;  /* 0x0000c8004c4c7a20 */ /* 0x000fe40000410000 */
[----:B------:R-:W-:Y:S01]  /*30b0*/  FMUL.FTZ R77, R77, c[0x0][0x320] ;  /* 0x0000c8004d4d7a20 */ /* 0x000fe20000410000 */
[----:B------:R4:W1:Y:S08]  /*30c0*/  MUFU.TANH R172, R52 ;  /* 0x0000003400ac7308 */ /* 0x0008700000002400 */
[----:B------:R4:W1:Y:S08]  /*30d0*/  MUFU.TANH R168, R53 ;  /* 0x0000003500a87308 */ /* 0x0008700000002400 */
[----:B------:R4:W1:Y:S08]  /*30e0*/  MUFU.TANH R178, R48 ;  /* 0x0000003000b27308 */ /* 0x0008700000002400 */
[----:B------:R4:W1:Y:S08]  /*30f0*/  MUFU.TANH R176, R49 ;  /* 0x0000003100b07308 */ /* 0x0008700000002400 */
[----:B------:R4:W1:Y:S08]  /*3100*/  MUFU.TANH R142, R76 ;  /* 0x0000004c008e7308 */ /* 0x0008700000002400 */
[----:B------:R4:W1:Y:S08]  /*3110*/  MUFU.TANH R140, R77 ;  /* 0x0000004d008c7308 */ /* 0x0008700000002400 */
[----:B------:R4:W1:Y:S08]  /*3120*/  MUFU.TANH R6, R24 ;  /* 0x0000001800067308 */ /* 0x0008700000002400 */
[----:B------:R-:W1:Y:S08]  /*3130*/  MUFU.TANH R16, R16 ;  /* 0x0000001000107308 */ /* 0x000e700000002400 */
[----:B------:R4:W1:Y:S08]  /*3140*/  MUFU.TANH R12, R61 ;  /* 0x0000003d000c7308 */ /* 0x0008700000002400 */
[----:B------:R4:W1:Y:S01]  /*3150*/  MUFU.TANH R166, R56 ;  /* 0x0000003800a67308 */ /* 0x0008620000002400 */
[----:B------:R-:W-:Y:S05]  /*3160*/  @!P2 BRA `(.L_x_909) ;  /* 0x000001500000a947 */ /* 0x000fea0003800000 */
[----:B--23--:R-:W-:Y:S01]  /*3170*/  IADD3 R21, R199, -c[0x0][0x168], R14 ;  /* 0x80005a00c7157a10 */ /* 0x00cfe20007ffe00e */
[----:B------:R-:W-:Y:S03]  /*3180*/  BSSY B0, `(.L_x_910) ;  /* 0x000000e000007945 */ /* 0x000fe60003800000 */
        /* <DEDUP_REMOVED lines=9> */
.L_x_911:
[----:B------:R-:W-:-:S04]  /*3220*/  MOV R5, c[0x0][0x32c] ;  /* 0x0000cb0000057a02 */ /* 0x000fc80000000f00 */
[----:B------:R-:W-:-:S13]  /*3230*/  ISETP.NE.AND P0, PT, R5, 0x1, PT ;  /* 0x000000010500780c */ /* 0x000fda0003f05270 */
[----:B------:R-:W-:-:S05]  /*3240*/  @P0 IMAD.HI.U32 R5, R21, c[0x0][0x330], RZ ;  /* 0x0000cc0015050a27 */ /* 0x000fca00078e00ff */
[----:B------:R-:W-:Y:S02]  /*3250*/  @P0 SHF.R.U32.HI R21, RZ, c[0x0][0x334], R5 ;  /* 0x0000cd00ff150a19 */ /* 0x000fe40000011605 */
.L_x_912:
[----:B------:R-:W-:Y:S05]  /*3260*/  BSYNC B0 ;  /* 0x0000000000007941 */ /* 0x000fea0003800000 */
.L_x_910:
[----:B------:R-:W-:-:S04]  /*3270*/  IMAD R5, R21, c[0x0][0x32c], -R144 ;  /* 0x0000cb0015057a24 */ /* 0x000fc800078e0a90 */
[----:B------:R-:W-:-:S05]  /*3280*/  IMAD.IADD R5, R5, 0x1, -R206 ;  /* 0x0000000105057824 */ /* 0x000fca00078e0ace */
[----:B------:R-:W-:Y:S02]  /*3290*/  IADD3 R14, R5, c[0x0][0x32c], RZ ;  /* 0x0000cb00050e7a10 */ /* 0x000fe40007ffe0ff */
[----:B------:R-:W-:Y:S02]  /*32a0*/  IMNMX R2, R2, R5, !PT ;  /* 0x0000000502027217 */ /* 0x000fe40007800200 */
[----:B------:R-:W-:Y:S02]  /*32b0*/  IMNMX R19, R19, R14, PT ;  /* 0x0000000e13137217 */ /* 0x000fe40003800200 */
.L_x_909:
[----:B--23--:R-:W-:Y:S01]  /*32c0*/  ISETP.GT.AND P1, PT, R145, RZ, PT ;  /* 0x000000ff9100720c */ /* 0x00cfe20003f24270 */
[----:B----4-:R-:W2:Y:S01]  /*32d0*/  SHFL.IDX PT, R24, R7, 0x1, 0x1c1f ;  /* 0x003c1f0007187f89 */ /* 0x010ea200000e0000 */
        /* <DEDUP_REMOVED lines=8> */
[----:B-1----:R-:W-:Y:S01]  /*3360*/  FSEL R5, R8, -INF , !P0 ;  /* 0xff80000008057808 */ /* 0x002fe20004000000 */
[----:B------:R-:W-:Y:S01]  /*3370*/  FMUL.FTZ R54, R54, c[0x0][0x320] ;  /* 0x0000c80036367a20 */ /* 0x000fe20000410000 */
[----:B------:R-:W-:Y:S01]  /*3380*/  ISETP.GT.AND P0, PT, R2, 0x1, P1 ;  /* 0x000000010200780c */ /* 0x000fe20000f04270 */
[----:B------:R-:W-:-:S02]  /*3390*/  FMUL.FTZ R55, R55, c[0x0][0x320] ;  /* 0x0000c80037377a20 */ /* 0x000fc40000410000 */
[----:B------:R-:W-:Y:S01]  /*33a0*/  FMUL.FTZ R51, R51, c[0x0][0x320] ;  /* 0x0000c80033337a20 */ /* 0x000fe20000410000 */
[----:B------:R-:W-:Y:S01]  /*33b0*/  ISETP.LT.OR P0, PT, R19, 0x2, P0 ;  /* 0x000000021300780c */ /* 0x000fe20000701670 */
[----:B------:R-:W-:Y:S01]  /*33c0*/  FMUL.FTZ R78, R78, c[0x0][0x320] ;  /* 0x0000c8004e4e7a20 */ /* 0x000fe20000410000 */
[----:B------:R1:W4:Y:S01]  /*33d0*/  MUFU.TANH R207, R58 ;  /* 0x0000003a00cf7308 */ /* 0x0003220000002400 */
[----:B------:R-:W-:Y:S01]  /*33e0*/  FMUL.FTZ R79, R79, c[0x0][0x320] ;  /* 0x0000c8004f4f7a20 */ /* 0x000fe20000410000 */
[----:B------:R-:W-:Y:S01]  /*33f0*/  FSEL R18, R9, -INF , !P0 ;  /* 0xff80000009127808 */ /* 0x000fe20004000000 */
[----:B------:R-:W-:Y:S01]  /*3400*/  FMUL.FTZ R9, R23, c[0x0][0x320] ;  /* 0x0000c80017097a20 */ /* 0x000fe20000410000 */
[----:B------:R-:W-:Y:S01]  /*3410*/  ISETP.GT.AND P0, PT, R2, 0x8, P1 ;  /* 0x000000080200780c */ /* 0x000fe20000f04270 */
[----:B------:R-:W-:Y:S02]  /*3420*/  FMUL.FTZ R23, R31, c[0x0][0x320] ;  /* 0x0000c8001f177a20 */ /* 0x000fe40000410000 */
[----:B------:R-:W-:Y:S01]  /*3430*/  FMUL.FTZ R50, R50, c[0x0][0x320] ;  /* 0x0000c80032327a20 */ /* 0x000fe20000410000 */
[----:B------:R-:W-:Y:S01]  /*3440*/  ISETP.LT.OR P0, PT, R19, 0x9, P0 ;  /* 0x000000091300780c */ /* 0x000fe20000701670 */
[----:B------:R-:W1:Y:S03]  /*3450*/  MUFU.TANH R9, R9 ;  /* 0x0000000900097308 */ /* 0x000e660000002400 */
[----:B------:R-:W-:-:S02]  /*3460*/  FSEL R16, R16, -INF , !P0 ;  /* 0xff80000010107808 */ /* 0x000fc40004000000 */
[----:B------:R-:W-:-:S03]  /*3470*/  ISETP.GT.AND P0, PT, R2, 0x9, P1 ;  /* 0x000000090200780c */ /* 0x000fc60000f04270 */
[----:B------:R1:W1:Y:S01]  /*3480*/  MUFU.TANH R175, R59 ;  /* 0x0000003b00af7308 */ /* 0x0002620000002400 */
        /* <DEDUP_REMOVED lines=13> */
[----:B------:R1:W1:Y:S03]  /*3560*/  MUFU.TANH R143, R51 ;  /* 0x00000033008f7308 */ /* 0x0002660000002400 */
[----:B------:R-:W-:Y:S01]  /*3570*/  FSEL R8, R0, -INF , !P0 ;  /* 0xff80000000087808 */ /* 0x000fe20004000000 */
[----:B------:R-:W-:Y:S01]  /*3580*/  FMUL.FTZ R0, R62, c[0x0][0x320] ;  /* 0x0000c8003e007a20 */ /* 0x000fe20000410000 */
[----:B------:R-:W-:-:S03]  /*3590*/  ISETP.GT.AND P0, PT, R2, 0x19, P1 ;  /* 0x000000190200780c */ /* 0x000fc60000f04270 */
[----:B------:R1:W1:Y:S01]  /*35a0*/  MUFU.TANH R141, R78 ;  /* 0x0000004e008d7308 */ /* 0x0002620000002400 */
[----:B------:R-:W-:-:S04]  /*35b0*/  ISETP.LT.OR P0, PT, R19, 0x1a, P0 ;  /* 0x0000001a1300780c */ /* 0x000fc80000701670 */
[----:B------:R-:W-:Y:S01]  /*35c0*/  FSEL R6, R11, -INF , !P0 ;  /* 0xff8000000b067808 */ /* 0x000fe20004000000 */
[----:B------:R-:W-:Y:S01]  /*35d0*/  FMUL.FTZ R11, R27, c[0x0][0x320] ;  /* 0x0000c8001b0b7a20 */ /* 0x000fe20000410000 */
        /* <DEDUP_REMOVED lines=28> */
[----:B--2---:R-:W-:-:S03]  /*37a0*/  IMAD.IADD R2, R17, 0x1, R24 ;  /* 0x0000000111027824 */ /* 0x004fc600078e0218 */
[----:B------:R-:W-:Y:S01]  /*37b0*/  ISETP.LT.OR P0, PT, R19, 0x3a, P0 ;  /* 0x0000003a1300780c */ /* 0x000fe20000701670 */
[----:B------:R-:W-:Y:S01]  /*37c0*/  IMAD.IADD R19, R15, 0x1, R24 ;  /* 0x000000010f137824 */ /* 0x000fe200078e0218 */
[----:B------:R-:W-:Y:S02]  /*37d0*/  IMNMX R2, R2, R13, PT ;  /* 0x0000000d02027217 */ /* 0x000fe40003800200 */
[----:B------:R-:W-:Y:S01]  /*37e0*/  FSEL R140, R140, -INF , !P0 ;  /* 0xff8000008c8c7808 */ /* 0x000fe20004000000 */
[----:B------:R-:W-:Y:S05]  /*37f0*/  @!P2 BRA `(.L_x_913) ;  /* 0x000001500000a947 */ /* 0x000fea0003800000 */
[----:B-1-34-:R-:W-:Y:S01]  /*3800*/  IADD3 R13, R199, -c[0x0][0x168], R24 ;  /* 0x80005a00c70d7a10 */ /* 0x01afe20007ffe018 */
        /* <DEDUP_REMOVED lines=10> */
.L_x_915:
[----:B------:R-:W-:-:S04]  /*38b0*/  MOV R7, c[0x0][0x32c] ;  /* 0x0000cb0000077a02 */ /* 0x000fc80000000f00 */
[----:B------:R-:W-:-:S13]  /*38c0*/  ISETP.NE.AND P0, PT, R7, 0x1, PT ;  /* 0x000000010700780c */ /* 0x000fda0003f05270 */
[----:B------:R-:W-:-:S05]  /*38d0*/  @P0 IMAD.HI.U32 R7, R13, c[0x0][0x330], RZ ;  /* 0x0000cc000d070a27 */ /* 0x000fca00078e00ff */
[----:B------:R-:W-:Y:S02]  /*38e0*/  @P0 SHF.R.U32.HI R13, RZ, c[0x0][0x334], R7 ;  /* 0x0000cd00ff0d0a19 */ /* 0x000fe40000011607 */
.L_x_916:
[----:B------:R-:W-:Y:S05]  /*38f0*/  BSYNC B0 ;  /* 0x0000000000007941 */ /* 0x000fea0003800000 */
.L_x_914:
[----:B------:R-:W-:-:S04]  /*3900*/  IMAD R13, R13, c[0x0][0x32c], -R144 ;  /* 0x0000cb000d0d7a24 */ /* 0x000fc800078e0a90 */
[----:B------:R-:W-:-:S05]  /*3910*/  IMAD.IADD R22, R13, 0x1, -R206 ;  /* 0x000000010d167824 */ /* 0x000fca00078e0ace */
[----:B------:R-:W-:Y:S02]  /*3920*/  IADD3 R7, R22, c[0x0][0x32c], RZ ;  /* 0x0000cb0016077a10 */ /* 0x000fe40007ffe0ff */
[----:B------:R-:W-:Y:S02]  /*3930*/  IMNMX R19, R19, R22, !PT ;  /* 0x0000001613137217 */ /* 0x000fe40007800200 */
[----:B------:R-:W-:Y:S02]  /*3940*/  IMNMX R2, R2, R7, PT ;  /* 0x0000000702027217 */ /* 0x000fe40003800200 */
.L_x_913:
[----:B-1-34-:R-:W-:Y:S01]  /*3950*/  ISETP.GT.AND P0, PT, R19, 0x1, P1 ;  /* 0x000000011300780c */ /* 0x01afe20000f04270 */
[----:B------:R-:W-:-:S04]  /*3960*/  DEPBAR.LE SB0, 0x2 ;  /* 0x000080800000791a */ /* 0x000fc80000000000 */
[----:B------:R-:W-:Y:S01]  /*3970*/  BAR.SYNC.DEFER_BLOCKING 0x0 ;  /* 0x0000000000007b1d */ /* 0x000fe20000010000 */
[----:B------:R-:W-:Y:S01]  /*3980*/  ISETP.LT.OR P0, PT, R2, 0x2, P0 ;  /* 0x000000020200780c */ /* 0x000fe20000701670 */
[----:B------:R-:W-:-:S03]  /*3990*/  IMAD.SHL.U32 R135, R135, 0x2, RZ ;  /* 0x0000000287877824 */ /* 0x000fc600078e00ff */
[----:B------:R-:W-:Y:S01]  /*39a0*/  FSEL R17, R23, -INF , !P0 ;  /* 0xff80000017117808 */ /* 0x000fe20004000000 */
[--C-:B------:R-:W-:Y:S01]  /*39b0*/  IMAD R134, R4, 0x2, R135.reuse ;  /* 0x0000000204867824 */ /* 0x100fe200078e0287 */
[----:B------:R-:W-:Y:S01]  /*39c0*/  ISETP.GT.AND P0, PT, R19, 0x8, P1 ;  /* 0x000000081300780c */ /* 0x000fe20000f04270 */
[C---:B------:R-:W-:Y:S02]  /*39d0*/  IMAD.IADD R173, R188.reuse, 0x1, R135 ;  /* 0x00000001bcad7824 */ /* 0x040fe400078e0287 */
[----:B------:R-:W-:Y:S01]  /*39e0*/  IMAD.IADD R165, R188, 0x1, R134 ;  /* 0x00000001bca57824 */ /* 0x000fe200078e0286 */
[----:B------:R-:W-:Y:S01]  /*39f0*/  ISETP.LT.OR P0, PT, R2, 0x9, P0 ;  /* 0x000000090200780c */ /* 0x000fe20000701670 */
[----:B------:R-:W-:-:S03]  /*3a00*/  IMAD R4, R4, 0x2, R173 ;  /* 0x0000000204047824 */ /* 0x000fc600078e02ad */
[----:B------:R-:W-:Y:S02]  /*3a10*/  FSEL R7, R0, -INF , !P0 ;  /* 0xff80000000077808 */ /* 0x000fe40004000000 */
[----:B------:R-:W-:-:S04]  /*3a20*/  ISETP.GT.AND P0, PT, R19, 0x9, P1 ;  /* 0x000000091300780c */ /* 0x000fc80000f04270 */
[C---:B------:R-:W-:Y:S01]  /*3a30*/  ISETP.LT.OR P0, PT, R2.reuse, 0xa, P0 ;  /* 0x0000000a0200780c */ /* 0x040fe20000701670 */
[----:B------:R-:W-:Y:S03]  /*3a40*/  LDSM.16.MT88.4 R40, [R135+0x2100] ;  /* 0x002100008728783b */ /* 0x000fe60000004200 */
[----:B------:R-:W-:Y:S02]  /*3a50*/  FSEL R157, R157, -INF , !P0 ;  /* 0xff8000009d9d7808 */ /* 0x000fe40004000000 */
[C---:B------:R-:W-:Y:S01]  /*3a60*/  ISETP.GT.AND P0, PT, R19.reuse, 0x10, P1 ;  /* 0x000000101300780c */ /* 0x040fe20000f04270 */
        /* <DEDUP_REMOVED lines=48> */
[----:B------:R-:W-:Y:S02]  /*3d70*/  ISETP.GT.AND P0, PT, R19, 0x39, P1 ;  /* 0x000000391300780c */ /* 0x000fe40000f04270 */
[----:B------:R-:W-:Y:S02]  /*3d80*/  FMNMX.FTZ R19, R5, R18, !PT ;  /* 0x0000001205137209 */ /* 0x000fe40007810000 */
[----:B------:R-:W-:Y:S02]  /*3d90*/  FMNMX.FTZ R20, R28, R17, !PT ;  /* 0x000000111c147209 */ /* 0x000fe40007810000 */
[----:B------:R-:W-:Y:S02]  /*3da0*/  FMNMX.FTZ R19, R16, R19, !PT ;  /* 0x0000001310137209 */ /* 0x000fe40007810000 */
[----:B------:R-:W-:-:S02]  /*3db0*/  FMNMX.FTZ R20, R7, R20, !PT ;  /* 0x0000001407147209 */ /* 0x000fc40007810000 */
[----:B------:R-:W-:Y:S02]  /*3dc0*/  FMNMX.FTZ R19, R14, R19, !PT ;  /* 0x000000130e137209 */ /* 0x000fe40007810000 */
[----:B------:R-:W-:Y:S02]  /*3dd0*/  FMNMX.FTZ R20, R157, R20, !PT ;  /* 0x000000149d147209 */ /* 0x000fe40007810000 */
        /* <DEDUP_REMOVED lines=13> */
[----:B------:R-:W-:Y:S02]  /*3eb0*/  ISETP.LT.OR P0, PT, R2, 0x3a, P0 ;  /* 0x0000003a0200780c */ /* 0x000fe40000701670 */
        /* <DEDUP_REMOVED lines=9> */
[----:B------:R-:W-:Y:S02]  /*3f50*/  FSEL R171, R171, -INF , !P0 ;  /* 0xff800000abab7808 */ /* 0x000fe40004000000 */
[----:B------:R-:W-:Y:S01]  /*3f60*/  FMNMX.FTZ R20, R141, R20, !PT ;  /* 0x000000148d147209 */ /* 0x000fe20007810000 */
[----:B------:R-:W1:Y:S03]  /*3f70*/  SHFL.BFLY PT, R19, R0, 0x2, 0x1f ;  /* 0x0c401f0000137f89 */ /* 0x000e6600000e0000 */
[----:B------:R-:W-:Y:S02]  /*3f80*/  FMNMX.FTZ R20, R171, R20, !PT ;  /* 0x00000014ab147209 */ /* 0x000fe40007810000 */
[----:B-1----:R-:W-:-:S05]  /*3f90*/  FMNMX.FTZ R19, R0, R19, !PT ;  /* 0x0000001300137209 */ /* 0x002fca0007810000 */
[----:B------:R-:W1:Y:S02]  /*3fa0*/  SHFL.BFLY PT, R2, R19, 0x1, 0x1f ;  /* 0x0c201f0013027f89 */ /* 0x000e6400000e0000 */
[----:B-1----:R-:W-:Y:S02]  /*3fb0*/  FMNMX.FTZ R2, R19, R2, !PT ;  /* 0x0000000213027209 */ /* 0x002fe40007810000 */
[----:B------:R-:W1:Y:S02]  /*3fc0*/  SHFL.BFLY PT, R19, R20, 0x2, 0x1f ;  /* 0x0c401f0014137f89 */ /* 0x000e6400000e0000 */
[C---:B------:R-:W-:Y:S01]  /*3fd0*/  FSETP.NEU.FTZ.AND P0, PT, R2.reuse, -INF , PT ;  /* 0xff8000000200780b */ /* 0x040fe20003f1d000 */
[----:B------:R-:W-:-:S05]  /*3fe0*/  FMUL.FTZ R181, R2, c[0x0][0x2d0] ;  /* 0x0000b40002b57a20 */ /* 0x000fca0000410000 */
[----:B------:R-:W-:-:S05]  /*3ff0*/  FSEL R181, R181, RZ, P0 ;  /* 0x000000ffb5b57208 */ /* 0x000fca0000000000 */
[--C-:B------:R-:W-:Y:S02]  /*4000*/  FFMA.FTZ R161, R5, c[0x0][0x2d0], -R181.reuse ;  /* 0x0000b40005a17a23 */ /* 0x100fe400000108b5 */
[--C-:B------:R-:W-:Y:S02]  /*4010*/  FFMA.FTZ R160, R18, c[0x0][0x2d0], -R181.reuse ;  /* 0x0000b40012a07a23 */ /* 0x100fe400000108b5 */
[--C-:B------:R-:W-:Y:S02]  /*4020*/  FFMA.FTZ R158, R16, c[0x0][0x2d0], -R181.reuse ;  /* 0x0000b400109e7a23 */ /* 0x100fe400000108b5 */
[--C-:B------:R-:W-:Y:S01]  /*4030*/  FFMA.FTZ R155, R14, c[0x0][0x2d0], -R181.reuse ;  /* 0x0000b4000e9b7a23 */ /* 0x100fe200000108b5 */
[----:B------:R-:W-:Y:S01]  /*4040*/  MUFU.EX2 R161, R161 ;  /* 0x000000a100a17308 */ /* 0x000fe20000000800 */
[--C-:B------:R-:W-:Y:S02]  /*4050*/  FFMA.FTZ R150, R6, c[0x0][0x2d0], -R181.reuse ;  /* 0x0000b40006967a23 */ /* 0x100fe400000108b5 */
[--C-:B------:R-:W-:Y:S01]  /*4060*/  FFMA.FTZ R154, R10, c[0x0][0x2d0], -R181.reuse ;  /* 0x0000b4000a9a7a23 */ /* 0x100fe200000108b5 */
[----:B-1----:R-:W-:Y:S01]  /*4070*/  FMNMX.FTZ R19, R20, R19, !PT ;  /* 0x0000001314137209 */ /* 0x002fe20007810000 */
[--C-:B------:R-:W-:Y:S01]  /*4080*/  FFMA.FTZ R153, R8, c[0x0][0x2d0], -R181.reuse ;  /* 0x0000b40008997a23 */ /* 0x100fe200000108b5 */
[----:B------:R-:W-:Y:S01]  /*4090*/  LDSM.16.MT88.4 R20, [R135+0x900] ;  /* 0x000900008714783b */ /* 0x000fe20000004200 */
[--C-:B------:R-:W-:Y:S01]  /*40a0*/  FFMA.FTZ R159, R12, c[0x0][0x2d0], -R181.reuse ;  /* 0x0000b4000c9f7a23 */ /* 0x100fe200000108b5 */
[----:B------:R-:W1:Y:S01]  /*40b0*/  MUFU.EX2 R160, R160 ;  /* 0x000000a000a07308 */ /* 0x000e620000000800 */
[--C-:B------:R-:W-:Y:S01]  /*40c0*/  FFMA.FTZ R169, R174, c[0x0][0x2d0], -R181.reuse ;  /* 0x0000b400aea97a23 */ /* 0x100fe200000108b5 */
[----:B------:R-:W2:Y:S01]  /*40d0*/  SHFL.BFLY PT, R0, R19, 0x1, 0x1f ;  /* 0x0c201f0013007f89 */ /* 0x000ea200000e0000 */
[----:B------:R-:W-:-:S02]  /*40e0*/  FFMA.FTZ R167, R172, c[0x0][0x2d0], -R181 ;  /* 0x0000b400aca77a23 */ /* 0x000fc400000108b5 */
[--C-:B------:R-:W-:Y:S02]  /*40f0*/  FFMA.FTZ R166, R166, c[0x0][0x2d0], -R181.reuse ;  /* 0x0000b400a6a67a23 */ /* 0x100fe400000108b5 */
[--C-:B------:R-:W-:Y:S01]  /*4100*/  FFMA.FTZ R168, R168, c[0x0][0x2d0], -R181.reuse ;  /* 0x0000b400a8a87a23 */ /* 0x100fe200000108b5 */
[----:B------:R-:W-:Y:S01]  /*4110*/  MUFU.EX2 R158, R158 ;  /* 0x0000009e009e7308 */ /* 0x000fe20000000800 */
[----:B------:R-:W-:-:S07]  /*4120*/  FFMA.FTZ R178, R178, c[0x0][0x2d0], -R181 ;  /* 0x0000b400b2b27a23 */ /* 0x000fce00000108b5 */
[----:B------:R-:W3:Y:S01]  /*4130*/  MUFU.EX2 R155, R155 ;  /* 0x0000009b009b7308 */ /* 0x000ee20000000800 */
[----:B-1----:R-:W-:Y:S01]  /*4140*/  F2FP.PACK_AB R96, R160, R161 ;  /* 0x000000a1a060723e */ /* 0x002fe200000000ff */
[----:B------:R-:W-:-:S06]  /*4150*/  FADD.FTZ R161, R161, R160 ;  /* 0x000000a0a1a17221 */ /* 0x000fcc0000010000 */
[----:B------:R-:W-:Y:S01]  /*4160*/  MUFU.EX2 R159, R159 ;  /* 0x0000009f009f7308 */ /* 0x000fe20000000800 */
[----:B--2---:R-:W-:-:S04]  /*4170*/  FMNMX.FTZ R0, R19, R0, !PT ;  /* 0x0000000013007209 */ /* 0x004fc80007810000 */
[C---:B------:R-:W-:Y:S01]  /*4180*/  FSETP.NEU.FTZ.AND P0, PT, R0.reuse, -INF , PT ;  /* 0xff8000000000780b */ /* 0x040fe20003f1d000 */
[----:B------:R-:W-:Y:S01]  /*4190*/  FMUL.FTZ R170, R0, c[0x0][0x2d0] ;  /* 0x0000b40000aa7a20 */ /* 0x000fe20000410000 */
[C---:B---3--:R-:W-:Y:S01]  /*41a0*/  F2FP.PACK_AB R98, R155.reuse, R158 ;  /* 0x0000009e9b62723e */ /* 0x048fe200000000ff */
[----:B------:R-:W-:Y:S01]  /*41b0*/  MUFU.EX2 R154, R154 ;  /* 0x0000009a009a7308 */ /* 0x000fe20000000800 */
[----:B------:R-:W-:Y:S02]  /*41c0*/  FADD.FTZ R158, R158, R161 ;  /* 0x000000a19e9e7221 */ /* 0x000fe40000010000 */
[----:B------:R-:W-:Y:S02]  /*41d0*/  FSEL R170, R170, RZ, P0 ;  /* 0x000000ffaaaa7208 */ /* 0x000fe40000000000 */
[----:B------:R-:W-:-:S03]  /*41e0*/  FADD.FTZ R158, R155, R158 ;  /* 0x0000009e9b9e7221 */ /* 0x000fc60000010000 */
[--C-:B------:R-:W-:Y:S01]  /*41f0*/  FFMA.FTZ R163, R28, c[0x0][0x2d0], -R170.reuse ;  /* 0x0000b4001ca37a23 */ /* 0x100fe200000108aa */
[----:B------:R-:W-:Y:S01]  /*4200*/  MUFU.EX2 R153, R153 ;  /* 0x0000009900997308 */ /* 0x000fe20000000800 */
[--C-:B------:R-:W-:Y:S01]  /*4210*/  FFMA.FTZ R162, R17, c[0x0][0x2d0], -R170.reuse ;  /* 0x0000b40011a27a23 */ /* 0x100fe200000108aa */
[----:B------:R-:W-:Y:S01]  /*4220*/  LDSM.16.MT88.4 R28, [R165+0x900] ;  /* 0x00090000a51c783b */ /* 0x000fe20000004200 */
[--C-:B------:R-:W-:Y:S02]  /*4230*/  FFMA.FTZ R164, R7, c[0x0][0x2d0], -R170.reuse ;  /* 0x0000b40007a47a23 */ /* 0x100fe400000108aa */
[--C-:B------:R-:W-:Y:S01]  /*4240*/  FFMA.FTZ R157, R157, c[0x0][0x2d0], -R170.reuse ;  /* 0x0000b4009d9d7a23 */ /* 0x100fe200000108aa */
[----:B------:R-:W1:Y:S01]  /*4250*/  LDSM.16.MT88.4 R4, [R4+0x4100] ;  /* 0x004100000404783b */ /* 0x000e620000004200 */
[--C-:B------:R-:W-:Y:S01]  /*4260*/  FFMA.FTZ R152, R11, c[0x0][0x2d0], -R170.reuse ;  /* 0x0000b4000b987a23 */ /* 0x100fe200000108aa */
[----:B------:R-:W-:Y:S01]  /*4270*/  MUFU.EX2 R163, R163 ;  /* 0x000000a300a37308 */ /* 0x000fe20000000800 */
[--C-:B------:R-:W-:Y:S01]  /*4280*/  FFMA.FTZ R149, R9, c[0x0][0x2d0], -R170.reuse ;  /* 0x0000b40009957a23 */ /* 0x100fe200000108aa */
[----:B------:R-:W-:Y:S01]  /*4290*/  LDSM.16.MT88.4 R16, [R134+0x2900] ;  /* 0x002900008610783b */ /* 0x000fe20000004200 */
[----:B------:R-:W-:-:S02]  /*42a0*/  FFMA.FTZ R156, R15, c[0x0][0x2d0], -R170 ;  /* 0x0000b4000f9c7a23 */ /* 0x000fc400000108aa */
[--C-:B------:R-:W-:Y:S01]  /*42b0*/  FFMA.FTZ R151, R13, c[0x0][0x2d0], -R170.reuse ;  /* 0x0000b4000d977a23 */ /* 0x100fe200000108aa */
[----:B------:R-:W2:Y:S01]  /*42c0*/  LDSM.16.MT88.4 R8, [R135+0x2900] ;  /* 0x002900008708783b */ /* 0x000ea20000004200 */
[--C-:B------:R-:W-:Y:S01]  /*42d0*/  FFMA.FTZ R172, R207, c[0x0][0x2d0], -R170.reuse ;  /* 0x0000b400cfac7a23 */ /* 0x100fe200000108aa */
[----:B------:R-:W3:Y:S01]  /*42e0*/  MUFU.EX2 R162, R162 ;  /* 0x000000a200a27308 */ /* 0x000ee20000000800 */
[--C-:B------:R-:W-:Y:S01]  /*42f0*/  FFMA.FTZ R175, R175, c[0x0][0x2d0], -R170.reuse ;  /* 0x0000b400afaf7a23 */ /* 0x100fe200000108aa */
[----:B------:R-:W4:Y:S01]  /*4300*/  LDSM.16.MT88.4 R12, [R165+0x2900] ;  /* 0x00290000a50c783b */ /* 0x000f220000004200 */
[--C-:B------:R-:W-:Y:S02]  /*4310*/  FFMA.FTZ R174, R183, c[0x0][0x2d0], -R170.reuse ;  /* 0x0000b400b7ae7a23 */ /* 0x100fe400000108aa */
[----:B------:R-:W-:Y:S02]  /*4320*/  FFMA.FTZ R179, R179, c[0x0][0x2d0], -R170 ;  /* 0x0000b400b3b37a23 */ /* 0x000fe400000108aa */
[--C-:B------:R-:W-:Y:S01]  /*4330*/  FFMA.FTZ R183, R176, c[0x0][0x2d0], -R181.reuse ;  /* 0x0000b400b0b77a23 */ /* 0x100fe200000108b5 */
[----:B------:R-:W-:Y:S01]  /*4340*/  MUFU.EX2 R164, R164 ;  /* 0x000000a400a47308 */ /* 0x000fe20000000800 */
[----:B------:R-:W-:-:S02]  /*4350*/  FFMA.FTZ R176, R142, c[0x0][0x2d0], -R181 ;  /* 0x0000b4008eb07a23 */ /* 0x000fc400000108b5 */
[----:B------:R-:W-:Y:S02]  /*4360*/  FFMA.FTZ R207, R140, c[0x0][0x2d0], -R181 ;  /* 0x0000b4008ccf7a23 */ /* 0x000fe400000108b5 */
[--C-:B------:R-:W-:Y:S02]  /*4370*/  FFMA.FTZ R177, R177, c[0x0][0x2d0], -R170.reuse ;  /* 0x0000b400b1b17a23 */ /* 0x100fe400000108aa */
[--C-:B------:R-:W-:Y:S01]  /*4380*/  FFMA.FTZ R180, R143, c[0x0][0x2d0], -R170.reuse ;  /* 0x0000b4008fb47a23 */ /* 0x100fe200000108aa */
[----:B------:R-:W5:Y:S01]  /*4390*/  MUFU.EX2 R157, R157 ;  /* 0x0000009d009d7308 */ /* 0x000f620000000800 */
[----:B---3--:R-:W-:Y:S01]  /*43a0*/  F2FP.PACK_AB R97, R162, R163 ;  /* 0x000000a3a261723e */ /* 0x008fe200000000ff */
[--C-:B------:R-:W-:Y:S02]  /*43b0*/  FFMA.FTZ R181, R141, c[0x0][0x2d0], -R170.reuse ;  /* 0x0000b4008db57a23 */ /* 0x100fe400000108aa */
[----:B------:R-:W-:Y:S01]  /*43c0*/  FFMA.FTZ R208, R171, c[0x0][0x2d0], -R170 ;  /* 0x0000b400abd07a23 */ /* 0x000fe200000108aa */
[----:B------:R-:W-:Y:S01]  /*43d0*/  LDSM.16.MT88.4 R140, [R173+0x3900] ;  /* 0x00390000ad8c783b */ /* 0x000fe20000004200 */
[----:B------:R-:W-:-:S02]  /*43e0*/  FADD.FTZ R163, R163, R162 ;  /* 0x000000a2a3a37221 */ /* 0x000fc40000010000 */
[----:B------:R-:W-:Y:S01]  /*43f0*/  MUFU.EX2 R150, R150 ;  /* 0x0000009600967308 */ /* 0x000fe20000000800 */
[----:B-----5:R-:W-:-:S07]  /*4400*/  F2FP.PACK_AB R99, R157, R164 ;  /* 0x000000a49d63723e */ /* 0x020fce00000000ff */
[----:B------:R-:W-:Y:S01]  /*4410*/  MUFU.EX2 R156, R156 ;  /* 0x0000009c009c7308 */ /* 0x000fe20000000800 */
[----:B------:R-:W-:-:S04]  /*4420*/  FADD.FTZ R164, R164, R163 ;  /* 0x000000a3a4a47221 */ /* 0x000fc80000010000 */
[----:B------:R-:W-:Y:S01]  /*4430*/  FADD.FTZ R157, R157, R164 ;  /* 0x000000a49d9d7221 */ /* 0x000fe20000010000 */
[C---:B------:R-:W-:Y:S02]  /*4440*/  HMMA.16816.F32 R36, R96.reuse, R40, RZ ;  /* 0x000000286024723c */ /* 0x040fe400000018ff */
[----:B------:R-:W3:Y:S06]  /*4450*/  MUFU.EX2 R151, R151 ;  /* 0x0000009700977308 */ /* 0x000eec0000000800 */
        /* <DEDUP_REMOVED lines=39> */
[C---:B-1----:R-:W-:Y:S07]  /*46d0*/  HMMA.16816.F32 R92, R96.reuse, R4, RZ ;  /* 0x00000004605c723c */ /* 0x042fee00000018ff */
[----:B------:R-:W-:Y:S01]  /*46e0*/  F2FP.PACK_AB R4, R154, R159 ;  /* 0x0000009f9a04723e */ /* 0x000fe200000000ff */
[----:B------:R-:W-:Y:S01]  /*46f0*/  HMMA.16816.F32 R96, R96, R6, RZ ;  /* 0x000000066060723c */ /* 0x000fe200000018ff */
[----:B---3--:R-:W-:Y:S01]  /*4700*/  F2FP.PACK_AB R5, R151, R156 ;  /* 0x0000009c9705723e */ /* 0x008fe200000000ff */
[----:B------:R-:W-:-:S02]  /*4710*/  FADD.FTZ R159, R159, R158 ;  /* 0x0000009e9f9f7221 */ /* 0x000fc40000010000 */
[----:B------:R-:W-:Y:S02]  /*4720*/  FADD.FTZ R156, R156, R157 ;  /* 0x0000009d9c9c7221 */ /* 0x000fe40000010000 */
[----:B------:R-:W-:Y:S01]  /*4730*/  FADD.FTZ R154, R154, R159 ;  /* 0x0000009f9a9a7221 */ /* 0x000fe20000010000 */
[----:B------:R-:W-:Y:S01]  /*4740*/  F2FP.PACK_AB R6, R150, R153 ;  /* 0x000000999606723e */ /* 0x000fe200000000ff */
[----:B------:R-:W-:Y:S01]  /*4750*/  FADD.FTZ R151, R151, R156 ;  /* 0x0000009c97977221 */ /* 0x000fe20000010000 */
[----:B-----5:R-:W-:Y:S01]  /*4760*/  F2FP.PACK_AB R7, R149, R152 ;  /* 0x000000989507723e */ /* 0x020fe200000000ff */
[----:B------:R-:W-:Y:S02]  /*4770*/  FADD.FTZ R153, R153, R154 ;  /* 0x0000009a99997221 */ /* 0x000fe40000010000 */
[----:B------:R-:W-:Y:S02]  /*4780*/  FADD.FTZ R152, R152, R151 ;  /* 0x0000009798987221 */ /* 0x000fe40000010000 */
[----:B------:R-:W-:-:S02]  /*4790*/  FADD.FTZ R153, R150, R153 ;  /* 0x0000009996997221 */ /* 0x000fc40000010000 */
[----:B--2---:R-:W-:Y:S01]  /*47a0*/  HMMA.16816.F32 R36, R4, R8, R36 ;  /* 0x000000080424723c */ /* 0x004fe20000001824 */
        /* <DEDUP_REMOVED lines=9> */
[C---:B----4-:R-:W-:Y:S08]  /*4840*/  HMMA.16816.F32 R60, R4.reuse, R12, R60 ;  /* 0x0000000c043c723c */ /* 0x050ff0000000183c */
        /* <DEDUP_REMOVED lines=113> */
[----:B------:R-:W-:-:S04]  /*4f60*/  IADD3 R5, R145, -0x3, RZ ;  /* 0xfffffffd91057810 */ /* 0x000fc80007ffe0ff */
[----:B------:R-:W-:Y:S11]  /*4f70*/  ISETP.GE.AND P0, PT, R5, R194, PT ;  /* 0x000000c20500720c */ /* 0x000ff60003f06270 */
[----:B------:R-:W-:Y:S02]  /*4f80*/  @!UPT UIADD3 URZ, URZ, URZ, URZ ;  /* 0x0000003f3f3ff290 */ /* 0x000fe4000fffe03f */
        /* <DEDUP_REMOVED lines=18> */
[----:B------:R-:W-:-:S03]  /*50b0*/  IADD3 R20, -R10, 0x10, RZ ;  /* 0x000000100a147810 */ /* 0x000fc60007ffe1ff */
[----:B------:R-:W-:Y:S01]  /*50c0*/  IMAD.WIDE.U32 R8, R201, c[0x0][0x1e0], RZ ;  /* 0x00007800c9087a25 */ /* 0x000fe200078e00ff */
[----:B------:R-:W-:Y:S02]  /*50d0*/  SHF.R.S32.HI R4, RZ, 0x1f, R201 ;  /* 0x0000001fff047819 */ /* 0x000fe400000114c9 */
[----:B------:R-:W-:-:S03]  /*50e0*/  LOP3.LUT R20, R20, 0xf, RZ, 0xc0, !PT ;  /* 0x0000000f14147812 */ /* 0x000fc600078ec0ff */
[----:B------:R-:W-:-:S04]  /*50f0*/  IMAD R4, R4, c[0x0][0x1e0], RZ ;  /* 0x0000780004047a24 */ /* 0x000fc800078e02ff */
[----:B------:R-:W-:-:S04]  /*5100*/  IMAD R4, R201, c[0x0][0x1e4], R4 ;  /* 0x00007900c9047a24 */ /* 0x000fc800078e0204 */
[----:B------:R-:W-:Y:S01]  /*5110*/  IMAD.IADD R5, R9, 0x1, R4 ;  /* 0x0000000109057824 */ /* 0x000fe200078e0204 */
[C---:B------:R-:W-:Y:S01]  /*5120*/  SHF.L.U64.HI R9, R209.reuse, 0x1, R132 ;  /* 0x00000001d1097819 */ /* 0x040fe20000010284 */
[----:B------:R-:W-:Y:S01]  /*5130*/  IMAD.MOV.U32 R4, RZ, RZ, R8 ;  /* 0x000000ffff047224 */ /* 0x000fe200078e0008 */
[----:B-1----:R-:W-:Y:S01]  /*5140*/  SEL R7, RZ, 0x10, P4 ;  /* 0x00000010ff077807 */ /* 0x002fe20002000000 */
[----:B------:R-:W-:Y:S01]  /*5150*/  IMAD.SHL.U32 R8, R209, 0x2, RZ ;  /* 0x00000002d1087824 */ /* 0x000fe200078e00ff */
[----:B------:R-:W-:Y:S02]  /*5160*/  SHF.L.U64.HI R6, R192, 0x1, R3 ;  /* 0x00000001c0067819 */ /* 0x000fe40000010203 */
[----:B------:R-:W-:-:S04]  /*5170*/  IADD3 R18, -R7, 0x10, RZ ;  /* 0x0000001007127810 */ /* 0x000fc80007ffe1ff */
[----:B------:R-:W-:Y:S02]  /*5180*/  LOP3.LUT R18, R18, 0xf, RZ, 0xc0, !PT ;  /* 0x0000000f12127812 */ /* 0x000fe400078ec0ff */
[----:B--2---:R-:W-:Y:S01]  /*5190*/  SHF.R.S32.HI R13, RZ, 0x1f, R200 ;  /* 0x0000001fff0d7819 */ /* 0x004fe200000114c8 */
[----:B------:R-:W-:-:S04]  /*51a0*/  IMAD.WIDE.U32 R4, R200, c[0x0][0x1f0], R4 ;  /* 0x00007c00c8047a25 */ /* 0x000fc800078e0004 */
[----:B------:R-:W-:Y:S01]  /*51b0*/  IMAD R13, R13, c[0x0][0x1f0], RZ ;  /* 0x00007c000d0d7a24 */ /* 0x000fe200078e02ff */
[----:B------:R-:W-:-:S03]  /*51c0*/  IADD3 R4, P0, R4, UR14, RZ ;  /* 0x0000000e04047c10 */ /* 0x000fc6000ff1e0ff */
[----:B------:R-:W-:-:S05]  /*51d0*/  IMAD R13, R200, c[0x0][0x1f4], R13 ;  /* 0x00007d00c80d7a24 */ /* 0x000fca00078e020d */
[----:B------:R-:W-:Y:S01]  /*51e0*/  IADD3.X R13, R5, UR10, R13, P0, !PT ;  /* 0x0000000a050d7c10 */ /* 0x000fe200087fe40d */
[----:B------:R-:W-:Y:S01]  /*51f0*/  IMAD.SHL.U32 R5, R192, 0x2, RZ ;  /* 0x00000002c0057824 */ /* 0x000fe200078e00ff */
[----:B------:R-:W-:-:S04]  /*5200*/  LEA R14, P0, R4, c[0x0][0x1c8], 0x1 ;  /* 0x00007200040e7a11 */ /* 0x000fc800078008ff */
[----:B------:R-:W-:Y:S01]  /*5210*/  LEA.HI.X R13, R4, c[0x0][0x1cc], R13, 0x1, P0 ;  /* 0x00007300040d7a11 */ /* 0x000fe200000f0c0d */
        /* <DEDUP_REMOVED lines=27> */
.L_x_917:
[----:B------:R-:W-:Y:S01]  /*53d0*/  ISETP.NE.AND P0, PT, R197, 0x1, PT ;  /* 0x00000001c500780c */ /* 0x000fe20003f05270 */
[----:B------:R-:W0:Y:S01]  /*53e0*/  LDGDEPBAR ;  /* 0x00000000000079af */ /* 0x000e220000000000 */
[----:B------:R-:W-:-:S11]  /*53f0*/  IADD3 R213, R145, -0x2, RZ ;  /* 0xfffffffe91d57810 */ /* 0x000fd60007ffe0ff */
[----:B-1----:R-:W-:-:S05]  /*5400*/  @P0 IMAD.HI.U32 R4, R148, c[0x0][0x2c8], RZ ;  /* 0x0000b20094040a27 */ /* 0x002fca00078e00ff */
[----:B------:R-:W-:-:S05]  /*5410*/  @P0 SHF.R.U32.HI R148, RZ, c[0x0][0x2cc], R4 ;  /* 0x0000b300ff940a19 */ /* 0x000fca0000011604 */
[----:B------:R-:W-:-:S05]  /*5420*/  IMAD.IADD R147, R147, 0x1, R148 ;  /* 0x0000000193937824 */ /* 0x000fca00078e0294 */
[----:B------:R-:W-:Y:S01]  /*5430*/  IADD3 R5, R147, c[0x0][0x328], RZ ;  /* 0x0000ca0093057a10 */ /* 0x000fe20007ffe0ff */
[----:B------:R-:W-:Y:S05]  /*5440*/  @!P2 BRA `(.L_x_918) ;  /* 0x000000f00000a947 */ /* 0x000fea0003800000 */
        /* <DEDUP_REMOVED lines=10> */
.L_x_919:
[----:B------:R-:W-:-:S13]  /*54f0*/  ISETP.NE.AND P0, PT, R4, 0x1, PT ;  /* 0x000000010400780c */ /* 0x000fda0003f05270 */
[----:B------:R-:W-:-:S05]  /*5500*/  @P0 IMAD.HI.U32 R6, R7, c[0x0][0x330], RZ ;  /* 0x0000cc0007060a27 */ /* 0x000fca00078e00ff */
[----:B------:R-:W-:-:S05]  /*5510*/  @P0 SHF.R.U32.HI R7, RZ, c[0x0][0x334], R6 ;  /* 0x0000cd00ff070a19 */ /* 0x000fca0000011606 */
.L_x_920:
[----:B------:R-:W-:-:S05]  /*5520*/  IMAD R4, R7, R4, c[0x0][0x32c] ;  /* 0x0000cb0007047624 */ /* 0x000fca00078e0204 */
[----:B------:R-:W-:-:S04]  /*5530*/  IMNMX R5, R5, R4, PT ;  /* 0x0000000405057217 */ /* 0x000fc80003800200 */
.L_x_918:
[----:B------:R-:W-:Y:S01]  /*5540*/  SHF.R.S32.HI R4, RZ, 0x1f, R5 ;  /* 0x0000001fff047819 */ /* 0x000fe20000011405 */
[----:B------:R-:W-:Y:S02]  /*5550*/  UMOV UR5, 0x1 ;  /* 0x0000000100057882 */ /* 0x000fe40000000000 */
[----:B------:R-:W-:Y:S01]  /*5560*/  UMOV UR16, URZ ;  /* 0x0000003f00107c82 */ /* 0x000fe20008000000 */
[----:B------:R-:W-:-:S04]  /*5570*/  LEA.HI R5, R4, R5, RZ, 0x6 ;  /* 0x0000000504057211 */ /* 0x000fc800078f30ff */
[----:B------:R-:W-:-:S04]  /*5580*/  SHF.R.S32.HI R5, RZ, 0x6, R5 ;  /* 0x00000006ff057819 */ /* 0x000fc80000011405 */
[----:B------:R-:W-:-:S04]  /*5590*/  IMNMX R224, R194, R5, !PT ;  /* 0x00000005c2e07217 */ /* 0x000fc80007800200 */
[----:B------:R-:W-:-:S13]  /*55a0*/  ISETP.GE.AND P0, PT, R213, R224, PT ;  /* 0x000000e0d500720c */ /* 0x000fda0003f06270 */
[----:B------:R-:W-:Y:S05]  /*55b0*/  @!P0 BRA `(.L_x_921) ;  /* 0x00003b8000008947 */ /* 0x000fea0003800000 */
[----:B------:R-:W-:Y:S01]  /*55c0*/  IMAD.MOV.U32 R186, RZ, RZ, 0x20 ;  /* 0x00000020ffba7424 */ /* 0x000fe200078e00ff */
[----:B------:R-:W-:Y:S01]  /*55d0*/  LOP3.LUT P1, RZ, R211, 0x2, RZ, 0xc0, !PT ;  /* 0x00000002d3ff7812 */ /* 0x000fe2000782c0ff */
[----:B------:R-:W-:Y:S01]  /*55e0*/  IMAD.MOV.U32 R225, RZ, RZ, R213 ;  /* 0x000000ffffe17224 */ /* 0x000fe200078e00d5 */
[C---:B------:R-:W-:Y:S01]  /*55f0*/  SHF.L.U64.HI R220, R209.reuse, 0x1, R132 ;  /* 0x00000001d1dc7819 */ /* 0x040fe20000010284 */
[----:B------:R-:W-:Y:S01]  /*5600*/  IMAD.MOV.U32 R132, RZ, RZ, R2 ;  /* 0x000000ffff847224 */ /* 0x000fe200078e0002 */
[----:B------:R-:W-:Y:S01]  /*5610*/  SHF.L.U64.HI R217, R192, 0x1, R3 ;  /* 0x00000001c0d97819 */ /* 0x000fe20000010203 */
[----:B------:R-:W-:Y:S01]  /*5620*/  IMAD.MOV.U32 R3, RZ, RZ, R0 ;  /* 0x000000ffff037224 */ /* 0x000fe200078e0000 */
[----:B------:R-:W-:Y:S01]  /*5630*/  SEL R186, R186, 0xffffffe0, !P1 ;  /* 0xffffffe0baba7807 */ /* 0x000fe20004800000 */
[C---:B------:R-:W-:Y:S01]  /*5640*/  IMAD.SHL.U32 R222, R210.reuse, 0x2, RZ ;  /* 0x00000002d2de7824 */ /* 0x040fe200078e00ff */
[----:B------:R-:W-:Y:S01]  /*5650*/  SHF.L.U64.HI R223, R210, 0x1, R133 ;  /* 0x00000001d2df7819 */ /* 0x000fe20000010285 */
[----:B------:R-:W-:Y:S01]  /*5660*/  IMAD.SHL.U32 R219, R209, 0x2, RZ ;  /* 0x00000002d1db7824 */ /* 0x000fe200078e00ff */
[----:B------:R-:W-:Y:S01]  /*5670*/  SEL R221, RZ, 0x10, P5 ;  /* 0x00000010ffdd7807 */ /* 0x000fe20002800000 */
[----:B------:R-:W-:Y:S01]  /*5680*/  IMAD.SHL.U32 R216, R192, 0x2, RZ ;  /* 0x00000002c0d87824 */ /* 0x000fe200078e00ff */
[----:B------:R-:W-:Y:S01]  /*5690*/  SEL R218, RZ, 0x10, P4 ;  /* 0x00000010ffda7807 */ /* 0x000fe20002000000 */
[----:B------:R-:W-:-:S02]  /*56a0*/  UMOV UR16, URZ ;  /* 0x0000003f00107c82 */ /* 0x000fc40008000000 */
[----:B------:R-:W-:Y:S02]  /*56b0*/  UMOV UR5, 0x1 ;  /* 0x0000000100057882 */ /* 0x000fe40000000000 */
.L_x_932:
[----:B------:R-:W-:Y:S04]  /*56c0*/  DEPBAR.LE SB0, 0x2 ;  /* 0x000080800000791a */ /* 0x000fe80000000000 */
[----:B------:R-:W-:Y:S01]  /*56d0*/  BAR.SYNC.DEFER_BLOCKING 0x0 ;  /* 0x0000000000007b1d */ /* 0x000fe20000010000 */
[----:B------:R-:W-:Y:S01]  /*56e0*/  UIMAD UR4, UR5, 0x6000, URZ ;  /* 0x00006000050478a4 */ /* 0x000fe2000f8e023f */
[----:B------:R-:W-:Y:S05]  /*56f0*/  ISETP.GE.AND P0, PT, R194, R225, PT ;  /* 0x000000e1c200720c */ /* 0x000fea0003f06270 */
[----:B------:R-:W-:Y:S05]  /*5700*/  IADD3 R133, R189, UR4, RZ ;  /* 0x00000004bd857c10 */ /* 0x000fea000fffe0ff */
[----:B------:R-:W-:Y:S01]  /*5710*/  IMAD.IADD R190, R186, 0x1, R133 ;  /* 0x00000001babe7824 */ /* 0x000fe200078e0285 */
[----:B-1----:R1:W2:Y:S04]  /*5720*/  LDSM.16.M88.4 R136, [R191] ;  /* 0x00000000bf88783b */ /* 0x0022a80000000200 */
[----:B------:R1:W3:Y:S04]  /*5730*/  LDSM.16.M88.4 R140, [R189+UR4+0xc100] ;  /* 0x00c10004bd8c783b */ /* 0x0002e80008000200 */
[----:B------:R1:W4:Y:S04]  /*5740*/  LDSM.16.M88.4 R144, [R189+UR4+0xc900] ;  /* 0x00c90004bd90783b */ /* 0x0003280008000200 */
[----:B------:R1:W1:Y:S04]  /*5750*/  LDSM.16.M88.4 R148, [R189+UR4+0xd100] ;  /* 0x00d10004bd94783b */ /* 0x0002680008000200 */
[----:B------:R1:W1:Y:S04]  /*5760*/  LDSM.16.M88.4 R152, [R189+UR4+0xd900] ;  /* 0x00d90004bd98783b */ /* 0x0002680008000200 */
[----:B------:R1:W1:Y:S04]  /*5770*/  LDSM.16.M88.4 R156, [R187] ;  /* 0x00000000bb9c783b */ /* 0x0002680000000200 */
[----:B------:R1:W1:Y:S04]  /*5780*/  LDSM.16.M88.4 R160, [R190+0xc100] ;  /* 0x00c10000bea0783b */ /* 0x0002680000000200 */
[----:B------:R1:W1:Y:S04]  /*5790*/  LDSM.16.M88.4 R164, [R190+0xc900] ;  /* 0x00c90000bea4783b */ /* 0x0002680000000200 */
[----:B------:R1:W1:Y:S04]  /*57a0*/  LDSM.16.M88.4 R168, [R190+0xd100] ;  /* 0x00d10000bea8783b */ /* 0x0002680000000200 */
[----:B------:R1:W1:Y:S01]  /*57b0*/  LDSM.16.M88.4 R172, [R190+0xd900] ;  /* 0x00d90000beac783b */ /* 0x0002620000000200 */
[----:B------:R-:W-:-:S05]  /*57c0*/  @P0 BRA `(.L_x_922) ;  /* 0x0000030000000947 */ /* 0x000fca0003800000 */
[----:B------:R-:W-:Y:S01]  /*57d0*/  SHF.R.S32.HI R9, RZ, 0x1f, R201 ;  /* 0x0000001fff097819 */ /* 0x000fe200000114c9 */
[----:B------:R-:W-:Y:S01]  /*57e0*/  IMAD.WIDE.U32 R6, R201, c[0x0][0x208], RZ ;  /* 0x00008200c9067a25 */ /* 0x000fe200078e00ff */
[----:B------:R-:W-:Y:S02]  /*57f0*/  SHF.R.S32.HI R5, RZ, 0x1f, R200 ;  /* 0x0000001fff057819 */ /* 0x000fe400000114c8 */
[----:B------:R-:W-:Y:S01]  /*5800*/  IADD3 R11, -R221, 0x10, RZ ;  /* 0x00000010dd0b7810 */ /* 0x000fe20007ffe1ff */
[----:B------:R-:W-:Y:S01]  /*5810*/  IMAD R9, R9, c[0x0][0x208], RZ ;  /* 0x0000820009097a24 */ /* 0x000fe200078e02ff */
[----:B------:R-:W-:Y:S01]  /*5820*/  IADD3 R8, -R218, 0x10, RZ ;  /* 0x00000010da087810 */ /* 0x000fe20007ffe1ff */
[----:B------:R-:W-:Y:S01]  /*5830*/  IMAD R5, R5, c[0x0][0x218], RZ ;  /* 0x0000860005057a24 */ /* 0x000fe200078e02ff */
[----:B------:R-:W-:Y:S01]  /*5840*/  LOP3.LUT R11, R11, 0xf, RZ, 0xc0, !PT ;  /* 0x0000000f0b0b7812 */ /* 0x000fe200078ec0ff */
[----:B------:R-:W-:Y:S01]  /*5850*/  IMAD R9, R201, c[0x0][0x20c], R9 ;  /* 0x00008300c9097a24 */ /* 0x000fe200078e0209 */
[----:B------:R-:W-:Y:S01]  /*5860*/  LOP3.LUT R8, R8, 0xf, RZ, 0xc0, !PT ;  /* 0x0000000f08087812 */ /* 0x000fe200078ec0ff */
[C---:B------:R-:W-:Y:S02]  /*5870*/  IMAD R5, R200.reuse, c[0x0][0x21c], R5 ;  /* 0x00008700c8057a24 */ /* 0x040fe400078e0205 */
[----:B------:R-:W-:Y:S04]  /*5880*/  IMAD.IADD R7, R7, 0x1, R9 ;  /* 0x0000000107077824 */ /* 0x000fe800078e0209 */
[----:B------:R-:W-:Y:S05]  /*5890*/  IMAD.WIDE.U32 R6, R200, c[0x0][0x218], R6 ;  /* 0x00008600c8067a25 */ /* 0x000fea00078e0006 */
[----:B------:R-:W-:Y:S04]  /*58a0*/  IADD3 R4, P0, R6, UR20, RZ ;  /* 0x0000001406047c10 */ /* 0x000fe8000ff1e0ff */
[----:B------:R-:W-:Y:S02]  /*58b0*/  IADD3.X R5, R7, UR11, R5, P0, !PT ;  /* 0x0000000b07057c10 */ /* 0x000fe400087fe405 */
[C---:B------:R-:W-:Y:S04]  /*58c0*/  LEA R2, P0, R4.reuse, c[0x0][0x1f8], 0x1 ;  /* 0x00007e0004027a11 */ /* 0x040fe800078008ff */
[----:B------:R-:W-:Y:S02]  /*58d0*/  LEA.HI.X R0, R4, c[0x0][0x1fc], R5, 0x1, P0 ;  /* 0x00007f0004007a11 */ /* 0x000fe400000f0c05 */
[----:B------:R-:W5:Y:S01]  /*58e0*/  SHFL.IDX PT, R4, R2, 0x1, 0x181f ;  /* 0x00381f0002047f89 */ /* 0x000f6200000e0000 */
[----:B------:R-:W-:Y:S03]  /*58f0*/  IADD3 R5, -R212, 0x10, RZ ;  /* 0x00000010d4057810 */ /* 0x000fe60007ffe1ff */
[----:B------:R-:W4:Y:S01]  /*5900*/  SHFL.IDX PT, R6, R0, 0x1, 0x181f ;  /* 0x00381f0000067f89 */ /* 0x000f2200000e0000 */
[----:B------:R-:W-:Y:S03]  /*5910*/  LOP3.LUT R5, R5, 0xf, RZ, 0xc0, !PT ;  /* 0x0000000f05057812 */ /* 0x000fe600078ec0ff */
[----:B------:R-:W-:Y:S01]  /*5920*/  SHFL.IDX PT, R0, R0, RZ, 0x181f ;  /* 0x00181fff00007589 */ /* 0x000fe200000e0000 */
[----:B-----5:R-:W-:Y:S04]  /*5930*/  IADD3 R10, P1, P0, R11, R4, R222 ;  /* 0x000000040b0a7210 */ /* 0x020fe8000783e0de */
[----:B----4-:R-:W-:Y:S02]  /*5940*/  IADD3.X R11, RZ, R6, R223, P1, P0 ;  /* 0x00000006ff0b7210 */ /* 0x010fe40000fe04df */
[----:B------:R-:W-:Y:S04]  /*5950*/  IADD3 R8, P1, P0, R8, R4, R219 ;  /* 0x0000000408087210 */ /* 0x000fe8000783e0db */
[----:B------:R-:W-:Y:S02]  /*5960*/  IADD3.X R9, RZ, R6, R220, P1, P0 ;  /* 0x00000006ff097210 */ /* 0x000fe40000fe04dc */
[----:B------:R-:W-:Y:S02]  /*5970*/  IADD3 R12, P1, P0, R5, R4, R216 ;  /* 0x00000004050c7210 */ /* 0x000fe4000783e0d8 */
[----:B------:R-:W4:Y:S02]  /*5980*/  SHFL.IDX PT, R5, R2, RZ, 0x181f ;  /* 0x00181fff02057589 */ /* 0x000f2400000e0000 */
[----:B------:R-:W-:Y:S02]  /*5990*/  IADD3.X R13, RZ, R6, R217, P1, P0 ;  /* 0x00000006ff0d7210 */ /* 0x000fe40000fe04d9 */
[C---:B----4-:R-:W-:Y:S05]  /*59a0*/  IADD3 R16, P0, R5.reuse, R222, RZ ;  /* 0x000000de05107210 */ /* 0x050fea0007f1e0ff */
[C---:B------:R-:W-:Y:S01]  /*59b0*/  IMAD.X R17, R0.reuse, 0x1, R223, P0 ;  /* 0x0000000100117824 */ /* 0x040fe200000e06df */
[C---:B------:R-:W-:Y:S05]  /*59c0*/  IADD3 R14, P0, R5.reuse, R219, RZ ;  /* 0x000000db050e7210 */ /* 0x040fea0007f1e0ff */
[C---:B------:R-:W-:Y:S01]  /*59d0*/  IMAD.X R15, R0.reuse, 0x1, R220, P0 ;  /* 0x00000001000f7824 */ /* 0x040fe200000e06dc */
[----:B------:R-:W-:Y:S01]  /*59e0*/  IADD3 R18, P0, R5, R216, RZ ;  /* 0x000000d805127210 */ /* 0x000fe20007f1e0ff */
[----:B------:R-:W-:Y:S04]  /*59f0*/  IMAD.U32 R5, RZ, RZ, UR16 ;  /* 0x00000010ff057e24 */ /* 0x000fe8000f8e00ff */
[----:B------:R-:W-:Y:S02]  /*5a00*/  IMAD R7, R5, 0x6000, R198 ;  /* 0x0000600005077824 */ /* 0x000fe400078e02c6 */
[----:B------:R-:W-:Y:S01]  /*5a10*/  IMAD.X R19, R0, 0x1, R217, P0 ;  /* 0x0000000100137824 */ /* 0x000fe200000e06d9 */
[----:B------:R-:W-:Y:S02]  /*5a20*/  ISETP.NE.U32.AND P0, PT, R221, RZ, PT ;  /* 0x000000ffdd00720c */ /* 0x000fe40003f05070 */
[----:B------:R4:W-:Y:S04]  /*5a30*/  LDGSTS.E.BYPASS.LTC128B.128 [R7], [R16.64], !P5 ;  /* 0x0000000010077fae */ /* 0x0009e8000e901d4c */
[----:B------:R4:W-:Y:S04]  /*5a40*/  LDGSTS.E.BYPASS.LTC128B.128 [R7+0x2000], [R14.64], !P4 ;  /* 0x020000000e077fae */ /* 0x0009e8000e101d4c */
[----:B------:R4:W-:Y:S04]  /*5a50*/  LDGSTS.E.BYPASS.LTC128B.128 [R7+0x4000], [R18.64], !P6 ;  /* 0x0400000012077fae */ /* 0x0009e8000f101d4c */
[----:B------:R4:W-:Y:S01]  /*5a60*/  LDGSTS.E.BYPASS.LTC128B.128.ZFILL [R7+0x1000], [R10.64], P0 ;  /* 0x010000000a077fae */ /* 0x0009e20008141d4c */
[----:B------:R-:W-:Y:S11]  /*5a70*/  ISETP.NE.U32.AND P0, PT, R218, RZ, PT ;  /* 0x000000ffda00720c */ /* 0x000ff60003f05070 */
[----:B------:R-:W-:Y:S02]  /*5a80*/  @!UPT UIADD3 URZ, URZ, URZ, URZ ;  /* 0x0000003f3f3ff290 */ /* 0x000fe4000fffe03f */
[----:B------:R4:W-:Y:S01]  /*5a90*/  LDGSTS.E.BYPASS.LTC128B.128.ZFILL [R7+0x3000], [R8.64], P0 ;  /* 0x0300000008077fae */ /* 0x0009e20008141d4c */
[----:B------:R-:W-:Y:S11]  /*5aa0*/  ISETP.NE.U32.AND P0, PT, R212, RZ, PT ;  /* 0x000000ffd400720c */ /* 0x000ff60003f05070 */
[----:B------:R-:W-:Y:S02]  /*5ab0*/  @!UPT UIADD3 URZ, URZ, URZ, URZ ;  /* 0x0000003f3f3ff290 */ /* 0x000fe4000fffe03f */
[----:B------:R4:W-:Y:S02]  /*5ac0*/  LDGSTS.E.BYPASS.LTC128B.128.ZFILL [R7+0x5000], [R12.64], P0 ;  /* 0x050000000c077fae */ /* 0x0009e40008141d4c */
.L_x_922:
[C---:B--234-:R-:W-:Y:S01]  /*5ad0*/  HMMA.16816.F32 R4, R136.reuse, R140, RZ ;  /* 0x0000008c8804723c */ /* 0x05cfe200000018ff */
[----:B------:R-:W-:Y:S01]  /*5ae0*/  LDSM.16.M88.4 R180, [R189+UR4+0x10100] ;  /* 0x01010004bdb4783b */ /* 0x000fe20008000200 */
[----:B------:R-:W-:Y:S01]  /*5af0*/  UIADD3 UR18, UR16, 0x1, URZ ;  /* 0x0000000110127890 */ /* 0x000fe2000fffe03f */
[----:B------:R-:W-:Y:S01]  /*5b00*/  ISETP.NE.AND P0, PT, R197, 0x1, PT ;  /* 0x00000001c500780c */ /* 0x000fe20003f05270 */
[----:B------:R-:W-:Y:S01]  /*5b10*/  UISETP.GE.AND UP0, UPT, UR16, 0x1, UPT ;  /* 0x000000011000788c */ /* 0x000fe2000bf06270 */
[CC--:B------:R-:W-:Y:S02]  /*5b20*/  IADD3 R0, R193.reuse, R133.reuse, RZ ;  /* 0x00000085c1007210 */ /* 0x0c0fe40007ffe0ff */
[----:B------:R-:W-:Y:S01]  /*5b30*/  IADD3 R2, R193, R190, RZ ;  /* 0x000000bec1027210 */ /* 0x000fe20007ffe0ff */
[C---:B------:R-:W-:Y:S01]  /*5b40*/  HMMA.16816.F32 R8, R136.reuse, R142, RZ ;  /* 0x0000008e8808723c */ /* 0x040fe200000018ff */
[----:B------:R-:W-:Y:S01]  /*5b50*/  LDSM.16.M88.4 R140, [R185] ;  /* 0x00000000b98c783b */ /* 0x000fe20000000200 */
[----:B------:R-:W-:Y:S01]  /*5b60*/  ISETP.LE.AND P2, PT, R196, c[0x0][0x32c], PT ;  /* 0x0000cb00c4007a0c */ /* 0x000fe20003f43270 */
[----:B------:R-:W-:Y:S01]  /*5b70*/  USEL UR16, UR18, URZ, !UP0 ;  /* 0x0000003f12107287 */ /* 0x000fe2000c000000 */
[----:B------:R-:W-:Y:S02]  /*5b80*/  IADD3 R133, R186, R133, R193 ;  /* 0x00000085ba857210 */ /* 0x000fe40007ffe0c1 */
[----:B------:R-:W-:Y:S02]  /*5b90*/  MOV R246, R205 ;  /* 0x000000cd00f67202 */ /* 0x000fe40000000f00 */
[C---:B------:R-:W-:Y:S01]  /*5ba0*/  HMMA.16816.F32 R12, R136.reuse, R144, RZ ;  /* 0x00000090880c723c */ /* 0x040fe200000018ff */
[----:B------:R-:W-:Y:S07]  /*5bb0*/  LDSM.16.M88.4 R176, [R0+0xe100] ;  /* 0x00e1000000b0783b */ /* 0x000fee0000000200 */
[C---:B------:R-:W-:Y:S01]  /*5bc0*/  HMMA.16816.F32 R16, R136.reuse, R146, RZ ;  /* 0x000000928810723c */ /* 0x040fe200000018ff */
[----:B------:R-:W2:Y:S07]  /*5bd0*/  LDSM.16.M88.4 R144, [R0+0xc100] ;  /* 0x00c100000090783b */ /* 0x000eae0000000200 */
[C---:B-1----:R-:W-:Y:S01]  /*5be0*/  HMMA.16816.F32 R20, R136.reuse, R148, RZ ;  /* 0x000000948814723c */ /* 0x042fe200000018ff */
[----:B------:R-:W0:Y:S07]  /*5bf0*/  LDGDEPBAR ;  /* 0x00000000000079af */ /* 0x000e2e0000000000 */
[C---:B------:R-:W-:Y:S01]  /*5c00*/  HMMA.16816.F32 R24, R136.reuse, R150, RZ ;  /* 0x000000968818723c */ /* 0x040fe200000018ff */
[----:B------:R-:W-:Y:S07]  /*5c10*/  LDSM.16.M88.4 R148, [R0+0xd100] ;  /* 0x00d100000094783b */ /* 0x000fee0000000200 */
[C---:B------:R-:W-:Y:S08]  /*5c20*/  HMMA.16816.F32 R28, R136.reuse, R152, RZ ;  /* 0x00000098881c723c */ /* 0x040ff000000018ff */
[----:B------:R-:W-:Y:S01]  /*5c30*/  HMMA.16816.F32 R32, R136, R154, RZ ;  /* 0x0000009a8820723c */ /* 0x000fe200000018ff */
[----:B------:R-:W1:Y:S07]  /*5c40*/  LDSM.16.M88.4 R136, [R0+0xc900] ;  /* 0x00c900000088783b */ /* 0x000e6e0000000200 */
[C---:B------:R-:W-:Y:S01]  /*5c50*/  HMMA.16816.F32 R4, R156.reuse, R160, R4 ;  /* 0x000000a09c04723c */ /* 0x040fe20000001804 */
[----:B------:R-:W3:Y:S07]  /*5c60*/  LDSM.16.M88.4 R152, [R0+0xd900] ;  /* 0x00d900000098783b */ /* 0x000eee0000000200 */
[C---:B------:R-:W-:Y:S01]  /*5c70*/  HMMA.16816.F32 R8, R156.reuse, R162, R8 ;  /* 0x000000a29c08723c */ /* 0x040fe20000001808 */
[----:B------:R-:W-:Y:S07]  /*5c80*/  LDSM.16.M88.4 R160, [R184] ;  /* 0x00000000b8a0783b */ /* 0x000fee0000000200 */
        /* <DEDUP_REMOVED lines=8> */
[----:B------:R-:W5:Y:S07]  /*5d10*/  LDSM.16.M88.4 R156, [R2+0xc900] ;  /* 0x00c90000029c783b */ /* 0x000f6e0000000200 */
[C---:B--2---:R-:W-:Y:S01]  /*5d20*/  HMMA.16816.F32 R4, R140.reuse, R144, R4 ;  /* 0x000000908c04723c */ /* 0x044fe20000001804 */
[----:B------:R-:W-:Y:S07]  /*5d30*/  LDSM.16.M88.4 R172, [R190+0xe900] ;  /* 0x00e90000beac783b */ /* 0x000fee0000000200 */
[C---:B------:R-:W-:Y:S01]  /*5d40*/  HMMA.16816.F32 R8, R140.reuse, R146, R8 ;  /* 0x000000928c08723c */ /* 0x040fe20000001808 */
[----:B------:R-:W2:Y:S07]  /*5d50*/  LDSM.16.M88.4 R144, [R2+0xd100] ;  /* 0x00d100000290783b */ /* 0x000eae0000000200 */
[C---:B-1----:R-:W-:Y:S08]  /*5d60*/  HMMA.16816.F32 R12, R140.reuse, R136, R12 ;  /* 0x000000888c0c723c */ /* 0x042ff0000000180c */
[C---:B------:R-:W-:Y:S01]  /*5d70*/  HMMA.16816.F32 R16, R140.reuse, R138, R16 ;  /* 0x0000008a8c10723c */ /* 0x040fe20000001810 */
[----:B------:R-:W1:Y:S07]  /*5d80*/  LDSM.16.M88.4 R136, [R2+0xd900] ;  /* 0x00d900000288783b */ /* 0x000e6e0000000200 */
[C---:B------:R-:W-:Y:S08]  /*5d90*/  HMMA.16816.F32 R20, R140.reuse, R148, R20 ;  /* 0x000000948c14723c */ /* 0x040ff00000001814 */
[C---:B------:R-:W-:Y:S01]  /*5da0*/  HMMA.16816.F32 R24, R140.reuse, R150, R24 ;  /* 0x000000968c18723c */ /* 0x040fe20000001818 */
[----:B------:R-:W-:Y:S07]  /*5db0*/  LDSM.16.M88.4 R148, [R189+UR4+0xe100] ;  /* 0x00e10004bd94783b */ /* 0x000fee0008000200 */
[C---:B---3--:R-:W-:Y:S08]  /*5dc0*/  HMMA.16816.F32 R28, R140.reuse, R152, R28 ;  /* 0x000000988c1c723c */ /* 0x048ff0000000181c */
[----:B------:R-:W-:Y:S01]  /*5dd0*/  HMMA.16816.F32 R32, R140, R154, R32 ;  /* 0x0000009a8c20723c */ /* 0x000fe20000001820 */
[----:B------:R-:W3:Y:S07]  /*5de0*/  LDSM.16.M88.4 R140, [R191+0x4000] ;  /* 0x00400000bf8c783b */ /* 0x000eee0000000200 */
[C---:B----4-:R-:W-:Y:S01]  /*5df0*/  HMMA.16816.F32 R4, R160.reuse, R164, R4 ;  /* 0x000000a4a004723c */ /* 0x050fe20000001804 */
[----:B------:R-:W4:Y:S07]  /*5e00*/  LDSM.16.M88.4 R152, [R189+UR4+0xe900] ;  /* 0x00e90004bd98783b */ /* 0x000f2e0008000200 */
[C---:B------:R-:W-:Y:S01]  /*5e10*/  HMMA.16816.F32 R8, R160.reuse, R166, R8 ;  /* 0x000000a6a008723c */ /* 0x040fe20000001808 */
[----:B------:R-:W-:Y:S07]  /*5e20*/  LDSM.16.M88.4 R164, [R189+UR4+0xf900] ;  /* 0x00f90004bda4783b */ /* 0x000fee0008000200 */
[C---:B-----5:R-:W-:Y:S08]  /*5e30*/  HMMA.16816.F32 R12, R160.reuse, R156, R12 ;  /* 0x0000009ca00c723c */ /* 0x060ff0000000180c */
[C---:B------:R-:W-:Y:S01]  /*5e40*/  HMMA.16816.F32 R16, R160.reuse, R158, R16 ;  /* 0x0000009ea010723c */ /* 0x040fe20000001810 */
[----:B------:R-:W5:Y:S07]  /*5e50*/  LDSM.16.M88.4 R156, [R189+UR4+0xf100] ;  /* 0x00f10004bd9c783b */ /* 0x000f6e0008000200 */
[C---:B--2---:R-:W-:Y:S08]  /*5e60*/  HMMA.16816.F32 R20, R160.reuse, R144, R20 ;  /* 0x00000090a014723c */ /* 0x044ff00000001814 */
[C---:B------:R-:W-:Y:S01]  /*5e70*/  HMMA.16816.F32 R24, R160.reuse, R146, R24 ;  /* 0x00000092a018723c */ /* 0x040fe20000001818 */
[----:B------:R-:W2:Y:S07]  /*5e80*/  LDSM.16.M88.4 R144, [R187+0x4000] ;  /* 0x00400000bb90783b */ /* 0x000eae0000000200 */
[C---:B-1----:R-:W-:Y:S08]  /*5e90*/  HMMA.16816.F32 R28, R160.reuse, R136, R28 ;  /* 0x00000088a01c723c */ /* 0x042ff0000000181c */
[----:B------:R-:W-:Y:S01]  /*5ea0*/  HMMA.16816.F32 R32, R160, R138, R32 ;  /* 0x0000008aa020723c */ /* 0x000fe20000001820 */
[----:B------:R-:W1:Y:S07]  /*5eb0*/  LDSM.16.M88.4 R136, [R190+0xf100] ;  /* 0x00f10000be88783b */ /* 0x000e6e0000000200 */
[C---:B---3--:R-:W-:Y:S01]  /*5ec0*/  HMMA.16816.F32 R4, R140.reuse, R148, R4 ;  /* 0x000000948c04723c */ /* 0x048fe20000001804 */
[----:B------:R-:W-:Y:S07]  /*5ed0*/  LDSM.16.M88.4 R160, [R185+0x4000] ;  /* 0x00400000b9a0783b */ /* 0x000fee0000000200 */
[C---:B------:R-:W-:Y:S01]  /*5ee0*/  HMMA.16816.F32 R8, R140.reuse, R150, R8 ;  /* 0x000000968c08723c */ /* 0x040fe20000001808 */
[----:B------:R-:W3:Y:S07]  /*5ef0*/  LDSM.16.M88.4 R148, [R190+0xf900] ;  /* 0x00f90000be94783b */ /* 0x000eee0000000200 */
[C---:B----4-:R-:W-:Y:S08]  /*5f00*/  HMMA.16816.F32 R12, R140.reuse, R152, R12 ;  /* 0x000000988c0c723c */ /* 0x050ff0000000180c */
[C---:B------:R-:W-:Y:S01]  /*5f10*/  HMMA.16816.F32 R16, R140.reuse, R154, R16 ;  /* 0x0000009a8c10723c */ /* 0x040fe20000001810 */
[----:B------:R-:W-:Y:S07]  /*5f20*/  LDSM.16.M88.4 R152, [R0+0xf100] ;  /* 0x00f100000098783b */ /* 0x000fee0000000200 */
[C---:B-----5:R-:W-:Y:S08]  /*5f30*/  HMMA.16816.F32 R20, R140.reuse, R156, R20 ;  /* 0x0000009c8c14723c */ /* 0x060ff00000001814 */
[C---:B------:R-:W-:Y:S01]  /*5f40*/  HMMA.16816.F32 R24, R140.reuse, R158, R24 ;  /* 0x0000009e8c18723c */ /* 0x040fe20000001818 */
[----:B------:R-:W-:Y:S07]  /*5f50*/  LDSM.16.M88.4 R156, [R0+0xf900] ;  /* 0x00f90000009c783b */ /* 0x000fee0000000200 */
[C---:B------:R-:W-:Y:S08]  /*5f60*/  HMMA.16816.F32 R28, R140.reuse, R164, R28 ;  /* 0x000000a48c1c723c */ /* 0x040ff0000000181c */
[----:B------:R-:W-:Y:S01]  /*5f70*/  HMMA.16816.F32 R32, R140, R166, R32 ;  /* 0x000000a68c20723c */ /* 0x000fe20000001820 */
[----:B------:R-:W4:Y:S07]  /*5f80*/  LDSM.16.M88.4 R140, [R0+0xe900] ;  /* 0x00e90000008c783b */ /* 0x000f2e0000000200 */
[C---:B--2---:R-:W-:Y:S01]  /*5f90*/  HMMA.16816.F32 R4, R144.reuse, R168, R4 ;  /* 0x000000a89004723c */ /* 0x044fe20000001804 */
[----:B------:R-:W-:Y:S07]  /*5fa0*/  LDSM.16.M88.4 R164, [R184+0x4000] ;  /* 0x00400000b8a4783b */ /* 0x000fee0000000200 */
[C---:B------:R-:W-:Y:S01]  /*5fb0*/  HMMA.16816.F32 R8, R144.reuse, R170, R8 ;  /* 0x000000aa9008723c */ /* 0x040fe20000001808 */
[----:B------:R-:W2:Y:S07]  /*5fc0*/  LDSM.16.M88.4 R168, [R2+0xe100] ;  /* 0x00e1000002a8783b */ /* 0x000eae0000000200 */
[C---:B------:R-:W-:Y:S08]  /*5fd0*/  HMMA.16816.F32 R12, R144.reuse, R172, R12 ;  /* 0x000000ac900c723c */ /* 0x040ff0000000180c */
[C---:B------:R-:W-:Y:S01]  /*5fe0*/  HMMA.16816.F32 R16, R144.reuse, R174, R16 ;  /* 0x000000ae9010723c */ /* 0x040fe20000001810 */
[----:B------:R-:W-:Y:S07]  /*5ff0*/  LDSM.16.M88.4 R172, [R191+0x8000] ;  /* 0x00800000bfac783b */ /* 0x000fee0000000200 */
[C---:B-1----:R-:W-:Y:S08]  /*6000*/  HMMA.16816.F32 R20, R144.reuse, R136, R20 ;  /* 0x000000889014723c */ /* 0x042ff00000001814 */
[C---:B------:R-:W-:Y:S01]  /*6010*/  HMMA.16816.F32 R24, R144.reuse, R138, R24 ;  /* 0x0000008a9018723c */ /* 0x040fe20000001818 */
[----:B------:R-:W1:Y:S07]  /*6020*/  LDSM.16.M88.4 R136, [R133+0xe900] ;  /* 0x00e900008588783b */ /* 0x000e6e0000000200 */
[C---:B---3--:R-:W-:Y:S08]  /*6030*/  HMMA.16816.F32 R28, R144.reuse, R148, R28 ;  /* 0x00000094901c723c */ /* 0x048ff0000000181c */
[----:B------:R-:W-:Y:S01]  /*6040*/  HMMA.16816.F32 R32, R144, R150, R32 ;  /* 0x000000969020723c */ /* 0x000fe20000001820 */
[----:B------:R-:W3:Y:S07]  /*6050*/  LDSM.16.M88.4 R144, [R133+0xf100] ;  /* 0x00f100008590783b */ /* 0x000eee0000000200 */
[C---:B------:R-:W-:Y:S01]  /*6060*/  HMMA.16816.F32 R4, R160.reuse, R176, R4 ;  /* 0x000000b0a004723c */ /* 0x040fe20000001804 */
[----:B------:R-:W5:Y:S07]  /*6070*/  LDSM.16.M88.4 R148, [R133+0xf900] ;  /* 0x00f900008594783b */ /* 0x000f6e0000000200 */
[C---:B------:R-:W-:Y:S01]  /*6080*/  HMMA.16816.F32 R8, R160.reuse, R178, R8 ;  /* 0x000000b2a008723c */ /* 0x040fe20000001808 */
[----:B------:R-:W-:Y:S07]  /*6090*/  LDSM.16.M88.4 R176, [R190+0x10100] ;  /* 0x01010000beb0783b */ /* 0x000fee0000000200 */
[C---:B----4-:R-:W-:Y:S08]  /*60a0*/  HMMA.16816.F32 R12, R160.reuse, R140, R12 ;  /* 0x0000008ca00c723c */ /* 0x050ff0000000180c */
[C---:B------:R-:W-:Y:S01]  /*60b0*/  HMMA.16816.F32 R16, R160.reuse, R142, R16 ;  /* 0x0000008ea010723c */ /* 0x040fe20000001810 */
[----:B------:R-:W4:Y:S07]  /*60c0*/  LDSM.16.M88.4 R140, [R189+UR4+0x10900] ;  /* 0x01090004bd8c783b */ /* 0x000f2e0008000200 */
[C---:B------:R-:W-:Y:S08]  /*60d0*/  HMMA.16816.F32 R20, R160.reuse, R152, R20 ;  /* 0x00000098a014723c */ /* 0x040ff00000001814 */
[C---:B------:R-:W-:Y:S01]  /*60e0*/  HMMA.16816.F32 R24, R160.reuse, R154, R24 ;  /* 0x0000009aa018723c */ /* 0x040fe20000001818 */
[----:B------:R-:W3:Y:S07]  /*60f0*/  LDSM.16.M88.4 R152, [R189+UR4+0x11100] ;  /* 0x01110004bd98783b */ /* 0x000eee0008000200 */
[C---:B------:R-:W-:Y:S08]  /*6100*/  HMMA.16816.F32 R28, R160.reuse, R156, R28 ;  /* 0x0000009ca01c723c */ /* 0x040ff0000000181c */
[----:B------:R-:W-:Y:S01]  /*6110*/  HMMA.16816.F32 R32, R160, R158, R32 ;  /* 0x0000009ea020723c */ /* 0x000fe20000001820 */
[----:B------:R-:W4:Y:S07]  /*6120*/  LDSM.16.M88.4 R156, [R189+UR4+0x11900] ;  /* 0x01190004bd9c783b */ /* 0x000f2e0008000200 */
[C---:B--2---:R-:W-:Y:S01]  /*6130*/  HMMA.16816.F32 R4, R164.reuse, R168, R4 ;  /* 0x000000a8a404723c */ /* 0x044fe20000001804 */
[----:B------:R-:W2:Y:S07]  /*6140*/  LDSM.16.M88.4 R160, [R187+0x8000] ;  /* 0x00800000bba0783b */ /* 0x000eae0000000200 */
[C---:B------:R-:W-:Y:S01]  /*6150*/  HMMA.16816.F32 R8, R164.reuse, R170, R8 ;  /* 0x000000aaa408723c */ /* 0x040fe20000001808 */
[----:B------:R-:W-:Y:S07]  /*6160*/  LDSM.16.M88.4 R168, [R0+0x10100] ;  /* 0x0101000000a8783b */ /* 0x000fee0000000200 */
[C---:B-1----:R-:W-:Y:S08]  /*6170*/  HMMA.16816.F32 R12, R164.reuse, R136, R12 ;  /* 0x00000088a40c723c */ /* 0x042ff0000000180c */
[C---:B------:R-:W-:Y:S01]  /*6180*/  HMMA.16816.F32 R16, R164.reuse, R138, R16 ;  /* 0x0000008aa410723c */ /* 0x040fe20000001810 */
[----:B------:R-:W1:Y:S07]  /*6190*/  LDSM.16.M88.4 R136, [R190+0x10900] ;  /* 0x01090000be88783b */ /* 0x000e6e0000000200 */
[C---:B---3--:R-:W-:Y:S08]  /*61a0*/  HMMA.16816.F32 R20, R164.reuse, R144, R20 ;  /* 0x00000090a414723c */ /* 0x048ff00000001814 */
[C---:B------:R-:W-:Y:S01]  /*61b0*/  HMMA.16816.F32 R24, R164.reuse, R146, R24 ;  /* 0x00000092a418723c */ /* 0x040fe20000001818 */
[----:B------:R-:W3:Y:S07]  /*61c0*/  LDSM.16.M88.4 R144, [R190+0x11100] ;  /* 0x01110000be90783b */ /* 0x000eee0000000200 */
[C---:B-----5:R-:W-:Y:S08]  /*61d0*/  HMMA.16816.F32 R28, R164.reuse, R148, R28 ;  /* 0x00000094a41c723c */ /* 0x060ff0000000181c */
[----:B------:R-:W-:Y:S01]  /*61e0*/  HMMA.16816.F32 R32, R164, R150, R32 ;  /* 0x00000096a420723c */ /* 0x000fe20000001820 */
[----:B------:R-:W5:Y:S07]  /*61f0*/  LDSM.16.M88.4 R148, [R190+0x11900] ;  /* 0x01190000be94783b */ /* 0x000f6e0000000200 */
[C---:B------:R-:W-:Y:S01]  /*6200*/  HMMA.16816.F32 R4, R172.reuse, R180, R4 ;  /* 0x000000b4ac04723c */ /* 0x040fe20000001804 */
[----:B------:R-:W1:Y:S07]  /*6210*/  LDSM.16.M88.4 R164, [R185+0x8000] ;  /* 0x00800000b9a4783b */ /* 0x000e6e0000000200 */
        /* <DEDUP_REMOVED lines=10> */
[----:B------:R-:W4:Y:S07]  /*62c0*/  LDSM.16.M88.4 R156, [R0+0x11900] ;  /* 0x01190000009c783b */ /* 0x000f2e0000000200 */
[C---:B--2---:R-:W-:Y:S01]  /*62d0*/  HMMA.16816.F32 R4, R160.reuse, R176, R4 ;  /* 0x000000b0a004723c */ /* 0x044fe20000001804 */
[----:B------:R-:W2:Y:S07]  /*62e0*/  LDSM.16.M88.4 R172, [R184+0x8000] ;  /* 0x00800000b8ac783b */ /* 0x000eae0000000200 */
[C---:B------:R-:W-:Y:S08]  /*62f0*/  HMMA.16816.F32 R8, R160.reuse, R178, R8 ;  /* 0x000000b2a008723c */ /* 0x040ff00000001808 */
[C---:B-1----:R-:W-:Y:S08]  /*6300*/  HMMA.16816.F32 R12, R160.reuse, R136, R12 ;  /* 0x00000088a00c723c */ /* 0x042ff0000000180c */
[C---:B------:R-:W-:Y:S01]  /*6310*/  HMMA.16816.F32 R16, R160.reuse, R138, R16 ;  /* 0x0000008aa010723c */ /* 0x040fe20000001810 */
[----:B------:R-:W1:Y:S07]  /*6320*/  LDSM.16.M88.4 R136, [R133+0x10900] ;  /* 0x010900008588783b */ /* 0x000e6e0000000200 */
[C---:B---3--:R-:W-:Y:S08]  /*6330*/  HMMA.16816.F32 R20, R160.reuse, R144, R20 ;  /* 0x00000090a014723c */ /* 0x048ff00000001814 */
[C---:B------:R-:W-:Y:S08]  /*6340*/  HMMA.16816.F32 R24, R160.reuse, R146, R24 ;  /* 0x00000092a018723c */ /* 0x040ff00000001818 */
[C---:B-----5:R-:W-:Y:S08]  /*6350*/  HMMA.16816.F32 R28, R160.reuse, R148, R28 ;  /* 0x00000094a01c723c */ /* 0x060ff0000000181c */
[----:B------:R-:W-:Y:S08]  /*6360*/  HMMA.16816.F32 R32, R160, R150, R32 ;  /* 0x00000096a020723c */ /* 0x000ff00000001820 */
[C---:B------:R-:W-:Y:S08]  /*6370*/  HMMA.16816.F32 R4, R164.reuse, R168, R4 ;  /* 0x000000a8a404723c */ /* 0x040ff00000001804 */
[C---:B------:R-:W-:Y:S08]  /*6380*/  HMMA.16816.F32 R8, R164.reuse, R170, R8 ;  /* 0x000000aaa408723c */ /* 0x040ff00000001808 */
[C---:B----4-:R-:W-:Y:S08]  /*6390*/  HMMA.16816.F32 R12, R164.reuse, R140, R12 ;  /* 0x0000008ca40c723c */ /* 0x050ff0000000180c */
[C---:B------:R-:W-:Y:S01]  /*63a0*/  HMMA.16816.F32 R16, R164.reuse, R142, R16 ;  /* 0x0000008ea410723c */ /* 0x040fe20000001810 */
[----:B------:R-:W3:Y:S07]  /*63b0*/  LDSM.16.M88.4 R140, [R133+0x11100] ;  /* 0x01110000858c783b */ /* 0x000eee0000000200 */
        /* <DEDUP_REMOVED lines=8> */
[----:B------:R-:W1:Y:S03]  /*6440*/  LDSM.16.M88.4 R136, [R133+0x11900] ;  /* 0x011900008588783b */ /* 0x000e660000000200 */
[----:B------:R-:W-:Y:S02]  /*6450*/  FMUL.FTZ R179, R4, c[0x0][0x320] ;  /* 0x0000c80004b37a20 */ /* 0x000fe40000410000 */
[----:B------:R-:W-:Y:S02]  /*6460*/  FMUL.FTZ R181, R5, c[0x0][0x320] ;  /* 0x0000c80005b57a20 */ /* 0x000fe40000410000 */
[C---:B---3--:R-:W-:Y:S02]  /*6470*/  HMMA.16816.F32 R20, R172.reuse, R140, R20 ;  /* 0x0000008cac14723c */ /* 0x048fe40000001814 */
[----:B------:R-:W2:Y:S02]  /*6480*/  MUFU.TANH R179, R179 ;  /* 0x000000b300b37308 */ /* 0x000ea40000002400 */
[----:B------:R-:W-:Y:S02]  /*6490*/  FMUL.FTZ R176, R6, c[0x0][0x320] ;  /* 0x0000c80006b07a20 */ /* 0x000fe40000410000 */
[----:B------:R-:W-:Y:S02]  /*64a0*/  FMUL.FTZ R177, R7, c[0x0][0x320] ;  /* 0x0000c80007b17a20 */ /* 0x000fe40000410000 */
[C---:B------:R-:W-:Y:S04]  /*64b0*/  HMMA.16816.F32 R24, R172.reuse, R142, R24 ;  /* 0x0000008eac18723c */ /* 0x040fe80000001818 */
[----:B------:R-:W3:Y:S01]  /*64c0*/  MUFU.TANH R181, R181 ;  /* 0x000000b500b57308 */ /* 0x000ee20000002400 */
[----:B------:R-:W-:Y:S02]  /*64d0*/  FMUL.FTZ R182, R8, c[0x0][0x320] ;  /* 0x0000c80008b67a20 */ /* 0x000fe40000410000 */
[----:B------:R-:W-:Y:S02]  /*64e0*/  FMUL.FTZ R226, R9, c[0x0][0x320] ;  /* 0x0000c80009e27a20 */ /* 0x000fe40000410000 */
[----:B------:R-:W-:Y:S03]  /*64f0*/  FMUL.FTZ R178, R10, c[0x0][0x320] ;  /* 0x0000c8000ab27a20 */ /* 0x000fe60000410000 */
[----:B------:R-:W-:Y:S02]  /*6500*/  FMUL.FTZ R180, R11, c[0x0][0x320] ;  /* 0x0000c8000bb47a20 */ /* 0x000fe40000410000 */
[----:B------:R-:W4:Y:S01]  /*6510*/  MUFU.TANH R176, R176 ;  /* 0x000000b000b07308 */ /* 0x000f220000002400 */
[----:B------:R-:W-:Y:S02]  /*6520*/  FMUL.FTZ R230, R12, c[0x0][0x320] ;  /* 0x0000c8000ce67a20 */ /* 0x000fe40000410000 */
[----:B------:R-:W-:Y:S02]  /*6530*/  FMUL.FTZ R229, R13, c[0x0][0x320] ;  /* 0x0000c8000de57a20 */ /* 0x000fe40000410000 */
[----:B------:R-:W-:Y:S02]  /*6540*/  FMUL.FTZ R213, R14, c[0x0][0x320] ;  /* 0x0000c8000ed57a20 */ /* 0x000fe40000410000 */
[----:B------:R-:W-:Y:S02]  /*6550*/  FMUL.FTZ R183, R15, c[0x0][0x320] ;  /* 0x0000c8000fb77a20 */ /* 0x000fe40000410000 */
[----:B------:R-:W-:Y:S01]  /*6560*/  FMUL.FTZ R231, R16, c[0x0][0x320] ;  /* 0x0000c80010e77a20 */ /* 0x000fe20000410000 */
[----:B------:R-:W2:Y:S01]  /*6570*/  MUFU.TANH R177, R177 ;  /* 0x000000b100b17308 */ /* 0x000ea20000002400 */
[C---:B-1----:R-:W-:Y:S03]  /*6580*/  HMMA.16816.F32 R28, R172.reuse, R136, R28 ;  /* 0x00000088ac1c723c */ /* 0x042fe6000000181c */
[----:B------:R-:W-:Y:S02]  /*6590*/  FMUL.FTZ R234, R17, c[0x0][0x320] ;  /* 0x0000c80011ea7a20 */ /* 0x000fe40000410000 */
[----:B------:R-:W-:Y:S02]  /*65a0*/  FMUL.FTZ R228, R18, c[0x0][0x320] ;  /* 0x0000c80012e47a20 */ /* 0x000fe40000410000 */
[----:B------:R-:W-:Y:S01]  /*65b0*/  FMUL.FTZ R227, R19, c[0x0][0x320] ;  /* 0x0000c80013e37a20 */ /* 0x000fe20000410000 */
[----:B------:R-:W-:Y:S01]  /*65c0*/  HMMA.16816.F32 R32, R172, R138, R32 ;  /* 0x0000008aac20723c */ /* 0x000fe20000001820 */
[----:B------:R-:W1:Y:S03]  /*65d0*/  MUFU.TANH R182, R182 ;  /* 0x000000b600b67308 */ /* 0x000e660000002400 */
[----:B------:R-:W-:Y:S02]  /*65e0*/  FMUL.FTZ R238, R20, c[0x0][0x320] ;  /* 0x0000c80014ee7a20 */ /* 0x000fe40000410000 */
[----:B------:R-:W-:Y:S02]  /*65f0*/  FMUL.FTZ R237, R21, c[0x0][0x320] ;  /* 0x0000c80015ed7a20 */ /* 0x000fe40000410000 */
[----:B------:R-:W-:Y:S03]  /*6600*/  @P0 IMAD.HI.U32 R175, R205, c[0x0][0x2c8], RZ ;  /* 0x0000b200cdaf0a27 */ /* 0x000fe600078e00ff */
[----:B------:R-:W1:Y:S01]  /*6610*/  MUFU.TANH R226, R226 ;  /* 0x000000e200e27308 */ /* 0x000e620000002400 */
[----:B------:R-:W-:Y:S01]  /*6620*/  FMUL.FTZ R233, R22, c[0x0][0x320] ;  /* 0x0000c80016e97a20 */ /* 0x000fe20000410000 */
[----:B------:R-:W-:Y:S01]  /*6630*/  @P0 SHF.R.U32.HI R246, RZ, c[0x0][0x2cc], R175 ;  /* 0x0000b300fff60a19 */ /* 0x000fe200000116af */
[----:B------:R-:W-:Y:S01]  /*6640*/  FMUL.FTZ R232, R23, c[0x0][0x320] ;  /* 0x0000c80017e87a20 */ /* 0x000fe20000410000 */
[----:B------:R-:W-:Y:S01]  /*6650*/  SHF.L.U32 R175, R225, 0x6, RZ ;  /* 0x00000006e1af7819 */ /* 0x000fe200000006ff */
[----:B------:R-:W-:Y:S02]  /*6660*/  FMUL.FTZ R239, R24, c[0x0][0x320] ;  /* 0x0000c80018ef7a20 */ /* 0x000fe40000410000 */
[----:B------:R-:W-:Y:S01]  /*6670*/  FMUL.FTZ R243, R25, c[0x0][0x320] ;  /* 0x0000c80019f37a20 */ /* 0x000fe20000410000 */
[----:B------:R-:W-:Y:S01]  /*6680*/  IADD3 R249, -R206, 0x1, -R175 ;  /* 0x00000001cef97810 */ /* 0x000fe20007ffe9af */
        /* <DEDUP_REMOVED lines=10> */
[----:B------:R-:W5:Y:S01]  /*6730*/  SHFL.IDX PT, R33, R246, RZ, 0x1c1f ;  /* 0x001c1ffff6217589 */ /* 0x000f6200000e0000 */
[----:B------:R-:W-:Y:S02]  /*6740*/  FMUL.FTZ R242, R34, c[0x0][0x320] ;  /* 0x0000c80022f27a20 */ /* 0x000fe40000410000 */
[----:B------:R-:W-:Y:S02]  /*6750*/  FMUL.FTZ R241, R35, c[0x0][0x320] ;  /* 0x0000c80023f17a20 */ /* 0x000fe40000410000 */
[----:B------:R-:W1:Y:S01]  /*6760*/  MUFU.TANH R230, R230 ;  /* 0x000000e600e67308 */ /* 0x000e620000002400 */
[----:B------:R-:W-:Y:S05]  /*6770*/  IMAD R249, R214, c[0x0][0x1d0], R249 ;  /* 0x00007400d6f97a24 */ /* 0x000fea00078e02f9 */
[----:B------:R-:W-:Y:S04]  /*6780*/  IADD3 R249, R249, -c[0x0][0x168], RZ ;  /* 0x80005a00f9f97a10 */ /* 0x000fe80007ffe0ff */
[----:B------:R-:W1:Y:S01]  /*6790*/  MUFU.TANH R229, R229 ;  /* 0x000000e500e57308 */ /* 0x000e620000002400 */
[C---:B------:R-:W-:Y:S02]  /*67a0*/  IADD3 R250, R249.reuse, c[0x0][0x328], RZ ;  /* 0x0000ca00f9fa7a10 */ /* 0x040fe40007ffe0ff */
[----:B------:R-:W-:Y:S02]  /*67b0*/  IADD3 R249, R249, UR17, RZ ;  /* 0x00000011f9f97c10 */ /* 0x000fe4000fffe0ff */
[-C--:B-----5:R-:W-:Y:S05]  /*67c0*/  IADD3 R252, R250, R33.reuse, RZ ;  /* 0x00000021fafc7210 */ /* 0x0a0fea0007ffe0ff */
[----:B------:R-:W1:Y:S01]  /*67d0*/  MUFU.TANH R213, R213 ;  /* 0x000000d500d57308 */ /* 0x000e620000002400 */
[----:B------:R-:W-:Y:S09]  /*67e0*/  IADD3 R251, R249, R33, RZ ;  /* 0x00000021f9fb7210 */ /* 0x000ff20007ffe0ff */
        /* <DEDUP_REMOVED lines=22> */
[----:B--234-:R-:W-:Y:S01]  /*6950*/  IMAD R33, R214, c[0x0][0x1d0], R33 ;  /* 0x00007400d6217a24 */ /* 0x01cfe200078e0221 */
[----:B------:R-:W-:Y:S04]  /*6960*/  BSSY B0, `(.L_x_924) ;  /* 0x0000012000007945 */ /* 0x000fe80003800000 */
        /* <DEDUP_REMOVED lines=12> */
.L_x_925:
[----:B------:R-:W-:Y:S04]  /*6a30*/  MOV R0, c[0x0][0x32c] ;  /* 0x0000cb0000007a02 */ /* 0x000fe80000000f00 */
[----:B------:R-:W-:Y:S11]  /*6a40*/  ISETP.NE.AND P0, PT, R0, 0x1, PT ;  /* 0x000000010000780c */ /* 0x000ff60003f05270 */
[----:B------:R-:W-:Y:S02]  /*6a50*/  @!UPT UIADD3 URZ, URZ, URZ, URZ ;  /* 0x0000003f3f3ff290 */ /* 0x000fe4000fffe03f */
[----:B------:R-:W-:Y:S05]  /*6a60*/  @P0 IMAD.HI.U32 R0, R2, c[0x0][0x330], RZ ;  /* 0x0000cc0002000a27 */ /* 0x000fea00078e00ff */
[----:B------:R-:W-:Y:S02]  /*6a70*/  @P0 SHF.R.U32.HI R2, RZ, c[0x0][0x334], R0 ;  /* 0x0000cd00ff020a19 */ /* 0x000fe40000011600 */
.L_x_926:
[----:B------:R-:W-:Y:S05]  /*6a80*/  BSYNC B0 ;  /* 0x0000000000007941 */ /* 0x000fea0003800000 */
.L_x_924:
[----:B------:R-:W-:Y:S04]  /*6a90*/  IMAD R5, R2, c[0x0][0x32c], -R175 ;  /* 0x0000cb0002057a24 */ /* 0x000fe800078e0aaf */
[----:B------:R-:W-:Y:S05]  /*6aa0*/  IMAD.IADD R0, R5, 0x1, -R206 ;  /* 0x0000000105007824 */ /* 0x000fea00078e0ace */
[----:B------:R-:W-:Y:S02]  /*6ab0*/  IADD3 R5, R0, c[0x0][0x32c], RZ ;  /* 0x0000cb0000057a10 */ /* 0x000fe40007ffe0ff */
[----:B------:R-:W-:Y:S02]  /*6ac0*/  IMNMX R251, R251, R0, !PT ;  /* 0x00000000fbfb7217 */ /* 0x000fe40007800200 */
[----:B------:R-:W-:Y:S02]  /*6ad0*/  IMNMX R252, R252, R5, PT ;  /* 0x00000005fcfc7217 */ /* 0x000fe40003800200 */
.L_x_923:
[----:B--234-:R-:W-:Y:S01]  /*6ae0*/  ISETP.GT.AND P1, PT, R225, -0x1, PT ;  /* 0xffffffffe100780c */ /* 0x01cfe20003f24270 */
[----:B------:R-:W2:Y:S03]  /*6af0*/  SHFL.IDX PT, R5, R246, 0x1, 0x1c1f ;  /* 0x003c1f00f6057f89 */ /* 0x000ea600000e0000 */
[----:B------:R-:W-:Y:S04]  /*6b00*/  ISETP.GT.AND P0, PT, R251, RZ, P1 ;  /* 0x000000fffb00720c */ /* 0x000fe80000f04270 */
[C---:B------:R-:W-:Y:S04]  /*6b10*/  ISETP.LT.OR P0, PT, R252.reuse, 0x1, P0 ;  /* 0x00000001fc00780c */ /* 0x040fe80000701670 */
        /* <DEDUP_REMOVED lines=9> */
[C---:B------:R-:W-:Y:S04]  /*6bb0*/  ISETP.GT.AND P0, PT, R251.reuse, 0x9, P1 ;  /* 0x00000009fb00780c */ /* 0x040fe80000f04270 */
[----:B------:R-:W-:Y:S04]  /*6bc0*/  ISETP.LT.OR P0, PT, R252, 0xa, P0 ;  /* 0x0000000afc00780c */ /* 0x000fe80000701670 */
[----:B------:R-:W-:Y:S02]  /*6bd0*/  FSEL R226, R226, -INF , !P0 ;  /* 0xff800000e2e27808 */ /* 0x000fe40004000000 */
[C---:B------:R-:W-:Y:S04]  /*6be0*/  ISETP.GT.AND P0, PT, R251.reuse, 0x10, P1 ;  /* 0x00000010fb00780c */ /* 0x040fe80000f04270 */
[----:B------:R-:W-:Y:S04]  /*6bf0*/  ISETP.LT.OR P0, PT, R252, 0x11, P0 ;  /* 0x00000011fc00780c */ /* 0x000fe80000701670 */
[----:B------:R-:W-:Y:S02]  /*6c00*/  FSEL R164, R230, -INF , !P0 ;  /* 0xff800000e6a47808 */ /* 0x000fe40004000000 */
[----:B------:R-:W-:Y:S04]  /*6c10*/  ISETP.GT.AND P0, PT, R251, 0x11, P1 ;  /* 0x00000011fb00780c */ /* 0x000fe80000f04270 */
[C---:B------:R-:W-:Y:S04]  /*6c20*/  ISETP.LT.OR P0, PT, R252.reuse, 0x12, P0 ;  /* 0x00000012fc00780c */ /* 0x040fe80000701670 */
        /* <DEDUP_REMOVED lines=30> */
[----:B------:R-:W-:Y:S01]  /*6e10*/  FSEL R146, R247, -INF , !P0 ;  /* 0xff800000f7927808 */ /* 0x000fe20004000000 */
[----:B------:R-:W-:-:S05]  /*6e20*/  @!P2 BRA `(.L_x_927) ;  /* 0x000001900000a947 */ /* 0x000fca0003800000 */
[----:B------:R-:W-:Y:S01]  /*6e30*/  IMAD R5, R214, c[0x0][0x1d0], R5 ;  /* 0x00007400d6057a24 */ /* 0x000fe200078e0205 */
        /* <DEDUP_REMOVED lines=13> */
.L_x_929:
[----:B------:R-:W-:Y:S04]  /*6f10*/  MOV R0, c[0x0][0x32c] ;  /* 0x0000cb0000007a02 */ /* 0x000fe80000000f00 */
[----:B------:R-:W-:Y:S11]  /*6f20*/  ISETP.NE.AND P0, PT, R0, 0x1, PT ;  /* 0x000000010000780c */ /* 0x000ff60003f05270 */
[----:B------:R-:W-:Y:S02]  /*6f30*/  @!UPT UIADD3 URZ, URZ, URZ, URZ ;  /* 0x0000003f3f3ff290 */ /* 0x000fe4000fffe03f */
[----:B------:R-:W-:Y:S05]  /*6f40*/  @P0 IMAD.HI.U32 R0, R2, c[0x0][0x330], RZ ;  /* 0x0000cc0002000a27 */ /* 0x000fea00078e00ff */
[----:B------:R-:W-:Y:S02]  /*6f50*/  @P0 SHF.R.U32.HI R2, RZ, c[0x0][0x334], R0 ;  /* 0x0000cd00ff020a19 */ /* 0x000fe40000011600 */
.L_x_930:
[----:B------:R-:W-:Y:S05]  /*6f60*/  BSYNC B0 ;  /* 0x0000000000007941 */ /* 0x000fea0003800000 */
.L_x_928:
[----:B------:R-:W-:Y:S04]  /*6f70*/  IMAD R5, R2, c[0x0][0x32c], -R175 ;  /* 0x0000cb0002057a24 */ /* 0x000fe800078e0aaf */
[----:B------:R-:W-:Y:S05]  /*6f80*/  IMAD.IADD R0, R5, 0x1, -R206 ;  /* 0x0000000105007824 */ /* 0x000fea00078e0ace */
[----:B------:R-:W-:Y:S02]  /*6f90*/  IADD3 R5, R0, c[0x0][0x32c], RZ ;  /* 0x0000cb0000057a10 */ /* 0x000fe40007ffe0ff */
[----:B------:R-:W-:Y:S02]  /*6fa0*/  IMNMX R249, R249, R0, !PT ;  /* 0x00000000f9f97217 */ /* 0x000fe40007800200 */
[----:B------:R-:W-:Y:S02]  /*6fb0*/  IMNMX R250, R250, R5, PT ;  /* 0x00000005fafa7217 */ /* 0x000fe40003800200 */
.L_x_927:
[----:B------:R-:W-:Y:S01]  /*6fc0*/  FMNMX.FTZ R5, R179, R132, !PT ;  /* 0x00000084b3057209 */ /* 0x000fe20007810000 */
[----:B------:R-:W-:Y:S04]  /*6fd0*/  DEPBAR.LE SB0, 0x2 ;  /* 0x000080800000791a */ /* 0x000fe80000000000 */
[----:B------:R-:W-:Y:S01]  /*6fe0*/  FMNMX.FTZ R5, R6, R5, !PT ;  /* 0x0000000506057209 */ /* 0x000fe20007810000 */
[----:B------:R-:W-:Y:S01]  /*6ff0*/  BAR.SYNC.DEFER_BLOCKING 0x0 ;  /* 0x0000000000007b1d */ /* 0x000fe20000010000 */
[C---:B------:R-:W-:Y:S02]  /*7000*/  ISETP.GT.AND P0, PT, R249.reuse, RZ, P1 ;  /* 0x000000fff900720c */ /* 0x040fe40000f04270 */
[----:B------:R-:W-:Y:S02]  /*7010*/  FMNMX.FTZ R5, R182, R5, !PT ;  /* 0x00000005b6057209 */ /* 0x000fe40007810000 */
[----:B------:R-:W-:Y:S02]  /*7020*/  ISETP.LT.OR P0, PT, R250, 0x1, P0 ;  /* 0x00000001fa00780c */ /* 0x000fe40000701670 */
[----:B------:R-:W-:Y:S02]  /*7030*/  FMNMX.FTZ R5, R226, R5, !PT ;  /* 0x00000005e2057209 */ /* 0x000fe40007810000 */
[----:B------:R-:W-:Y:S02]  /*7040*/  FSEL R176, R176, -INF , !P0 ;  /* 0xff800000b0b07808 */ /* 0x000fe40004000000 */
[----:B------:R-:W-:Y:S02]  /*7050*/  FMNMX.FTZ R5, R164, R5, !PT ;  /* 0x00000005a4057209 */ /* 0x000fe40007810000 */
[----:B------:R-:W-:Y:S02]  /*7060*/  ISETP.GT.AND P0, PT, R249, 0x1, P1 ;  /* 0x00000001f900780c */ /* 0x000fe40000f04270 */
[----:B------:R-:W-:Y:S02]  /*7070*/  FMNMX.FTZ R5, R162, R5, !PT ;  /* 0x00000005a2057209 */ /* 0x000fe40007810000 */
[----:B------:R-:W-:Y:S02]  /*7080*/  ISETP.LT.OR P0, PT, R250, 0x2, P0 ;  /* 0x00000002fa00780c */ /* 0x000fe40000701670 */
[----:B------:R-:W-:Y:S02]  /*7090*/  FMNMX.FTZ R5, R142, R5, !PT ;  /* 0x000000058e057209 */ /* 0x000fe40007810000 */
[----:B------:R-:W-:Y:S02]  /*70a0*/  FSEL R177, R177, -INF , !P0 ;  /* 0xff800000b1b17808 */ /* 0x000fe40004000000 */
[----:B------:R-:W-:Y:S01]  /*70b0*/  FMNMX.FTZ R5, R140, R5, !PT ;  /* 0x000000058c057209 */ /* 0x000fe20007810000 */
[----:B------:R-:W-:Y:S01]  /*70c0*/  LDSM.16.MT88.4 R28, [R134+UR4+0x100] ;  /* 0x00010004861c783b */ /* 0x000fe20008004200 */
[C---:B------:R-:W-:Y:S02]  /*70d0*/  ISETP.GT.AND P0, PT, R249.reuse, 0x8, P1 ;  /* 0x00000008f900780c */ /* 0x040fe40000f04270 */
[----:B------:R-:W-:Y:S02]  /*70e0*/  FMNMX.FTZ R5, R160, R5, !PT ;  /* 0x00000005a0057209 */ /* 0x000fe40007810000 */
[----:B------:R-:W-:Y:S02]  /*70f0*/  ISETP.LT.OR P0, PT, R250, 0x9, P0 ;  /* 0x00000009fa00780c */ /* 0x000fe40000701670 */
[----:B------:R-:W-:Y:S02]  /*7100*/  FMNMX.FTZ R5, R158, R5, !PT ;  /* 0x000000059e057209 */ /* 0x000fe40007810000 */
[----:B------:R-:W-:Y:S02]  /*7110*/  FSEL R9, R178, -INF , !P0 ;  /* 0xff800000b2097808 */ /* 0x000fe40004000000 */
[----:B------:R-:W-:Y:S02]  /*7120*/  FMNMX.FTZ R5, R156, R5, !PT ;  /* 0x000000059c057209 */ /* 0x000fe40007810000 */
[C---:B------:R-:W-:Y:S02]  /*7130*/  ISETP.GT.AND P0, PT, R249.reuse, 0x9, P1 ;  /* 0x00000009f900780c */ /* 0x040fe40000f04270 */
        /* <DEDUP_REMOVED lines=12> */
[----:B------:R-:W-:Y:S01]  /*7200*/  IADD3 R17, R134, UR4, RZ ;  /* 0x0000000486117c10 */ /* 0x000fe2000fffe0ff */
[----:B------:R-:W1:Y:S01]  /*7210*/  SHFL.BFLY PT, R0, R13, 0x2, 0x1f ;  /* 0x0c401f000d007f89 */ /* 0x000e6200000e0000 */
[----:B------:R-:W-:Y:S02]  /*7220*/  FSEL R163, R183, -INF , !P0 ;  /* 0xff800000b7a37808 */ /* 0x000fe40004000000 */
[C---:B------:R-:W-:Y:S02]  /*7230*/  ISETP.GT.AND P0, PT, R249.reuse, 0x18, P1 ;  /* 0x00000018f900780c */ /* 0x040fe40000f04270 */
[----:B------:R-:W-:Y:S02]  /*7240*/  IADD3 R168, R188, R17, RZ ;  /* 0x00000011bca87210 */ /* 0x000fe40007ffe0ff */
[----:B------:R-:W-:Y:S04]  /*7250*/  ISETP.LT.OR P0, PT, R250, 0x19, P0 ;  /* 0x00000019fa00780c */ /* 0x000fe80000701670 */
[----:B------:R-:W-:Y:S02]  /*7260*/  FSEL R143, R228, -INF , !P0 ;  /* 0xff800000e48f7808 */ /* 0x000fe40004000000 */
[----:B------:R-:W-:Y:S04]  /*7270*/  ISETP.GT.AND P0, PT, R249, 0x19, P1 ;  /* 0x00000019f900780c */ /* 0x000fe80000f04270 */
[C---:B------:R-:W-:Y:S04]  /*7280*/  ISETP.LT.OR P0, PT, R250.reuse, 0x1a, P0 ;  /* 0x0000001afa00780c */ /* 0x040fe80000701670 */
[----:B------:R-:W-:Y:S02]  /*7290*/  FSEL R141, R227, -INF , !P0 ;  /* 0xff800000e38d7808 */ /* 0x000fe40004000000 */
[----:B------:R-:W-:Y:S02]  /*72a0*/  ISETP.GT.AND P0, PT, R249, 0x20, P1 ;  /* 0x00000020f900780c */ /* 0x000fe40000f04270 */
[----:B-1----:R-:W-:Y:S02]  /*72b0*/  FMNMX.FTZ R11, R13, R0, !PT ;  /* 0x000000000d0b7209 */ /* 0x002fe40007810000 */
[----:B------:R-:W-:Y:S02]  /*72c0*/  ISETP.LT.OR P0, PT, R250, 0x21, P0 ;  /* 0x00000021fa00780c */ /* 0x000fe40000701670 */
[----:B------:R-:W-:Y:S01]  /*72d0*/  FMNMX.FTZ R0, R176, R3, !PT ;  /* 0x00000003b0007209 */ /* 0x000fe20007810000 */
[----:B------:R-:W1:Y:S01]  /*72e0*/  SHFL.BFLY PT, R2, R11, 0x1, 0x1f ;  /* 0x0c201f000b027f89 */ /* 0x000e6200000e0000 */
        /* <DEDUP_REMOVED lines=13> */
[C---:B------:R-:W-:Y:S02]  /*73c0*/  ISETP.LT.OR P0, PT, R250.reuse, 0x2a, P0 ;  /* 0x0000002afa00780c */ /* 0x040fe40000701670 */
        /* <DEDUP_REMOVED lines=22> */
[----:B-1----:R-:W-:Y:S02]  /*7530*/  FMNMX.FTZ R2, R11, R2, !PT ;  /* 0x000000020b027209 */ /* 0x002fe40007810000 */
[----:B------:R-:W-:Y:S02]  /*7540*/  FMNMX.FTZ R13, R145, R0, !PT ;  /* 0x00000000910d7209 */ /* 0x000fe40007810000 */
[C---:B------:R-:W-:Y:S01]  /*7550*/  FSETP.NEU.FTZ.AND P0, PT, R2.reuse, -INF , PT ;  /* 0xff8000000200780b */ /* 0x040fe20003f1d000 */
[C---:B------:R-:W-:Y:S02]  /*7560*/  FMUL.FTZ R153, R2.reuse, c[0x0][0x2d0] ;  /* 0x0000b40002997a20 */ /* 0x040fe40000410000 */
[----:B------:R-:W1:Y:S01]  /*7570*/  SHFL.BFLY PT, R0, R13, 0x2, 0x1f ;  /* 0x0c401f000d007f89 */ /* 0x000e6200000e0000 */
[----:B------:R-:W-:Y:S02]  /*7580*/  FSEL R5, R2, RZ, P0 ;  /* 0x000000ff02057208 */ /* 0x000fe40000000000 */
[----:B------:R-:W-:Y:S03]  /*7590*/  FSEL R153, R153, RZ, P0 ;  /* 0x000000ff99997208 */ /* 0x000fe60000000000 */
[----:B------:R-:W-:Y:S02]  /*75a0*/  FADD.FTZ R5, -R5, R132 ;  /* 0x0000008405057221 */ /* 0x000fe40000010100 */
[--C-:B------:R-:W-:Y:S02]  /*75b0*/  FFMA.FTZ R174, R179, c[0x0][0x2d0], -R153.reuse ;  /* 0x0000b400b3ae7a23 */ /* 0x100fe40000010899 */
[--C-:B------:R-:W-:Y:S02]  /*75c0*/  FFMA.FTZ R171, R6, c[0x0][0x2d0], -R153.reuse ;  /* 0x0000b40006ab7a23 */ /* 0x100fe40000010899 */
[--C-:B------:R-:W-:Y:S02]  /*75d0*/  FFMA.FTZ R170, R182, c[0x0][0x2d0], -R153.reuse ;  /* 0x0000b400b6aa7a23 */ /* 0x100fe40000010899 */
[--C-:B------:R-:W-:Y:S01]  /*75e0*/  FFMA.FTZ R169, R226, c[0x0][0x2d0], -R153.reuse ;  /* 0x0000b400e2a97a23 */ /* 0x100fe20000010899 */
[----:B------:R-:W-:Y:S01]  /*75f0*/  MUFU.EX2 R174, R174 ;  /* 0x000000ae00ae7308 */ /* 0x000fe20000000800 */
[----:B------:R-:W-:Y:S01]  /*7600*/  FMUL.FTZ R132, R5, c[0x0][0x2d0] ;  /* 0x0000b40005847a20 */ /* 0x000fe20000410000 */
[----:B------:R-:W-:Y:S01]  /*7610*/  IADD3 R5, R135, UR4, RZ ;  /* 0x0000000487057c10 */ /* 0x000fe2000fffe0ff */
[--C-:B------:R-:W-:Y:S02]  /*7620*/  FFMA.FTZ R178, R164, c[0x0][0x2d0], -R153.reuse ;  /* 0x0000b400a4b27a23 */ /* 0x100fe40000010899 */
[--C-:B------:R-:W-:Y:S01]  /*7630*/  FFMA.FTZ R179, R162, c[0x0][0x2d0], -R153.reuse ;  /* 0x0000b400a2b37a23 */ /* 0x100fe20000010899 */
[----:B------:R-:W-:Y:S01]  /*7640*/  IADD3 R133, R188, R5, RZ ;  /* 0x00000005bc857210 */ /* 0x000fe20007ffe0ff */
[--C-:B------:R-:W-:Y:S01]  /*7650*/  FFMA.FTZ R180, R142, c[0x0][0x2d0], -R153.reuse ;  /* 0x0000b4008eb47a23 */ /* 0x100fe20000010899 */
[----:B-1----:R-:W-:Y:S02]  /*7660*/  FMNMX.FTZ R11, R13, R0, !PT ;  /* 0x000000000d0b7209 */ /* 0x002fe40007810000 */
[----:B------:R-:W1:Y:S01]  /*7670*/  MUFU.EX2 R171, R171 ;  /* 0x000000ab00ab7308 */ /* 0x000e620000000800 */
[----:B------:R-:W-:Y:S01]  /*7680*/  LDSM.16.MT88.4 R12, [R135+UR4+0x100] ;  /* 0x00010004870c783b */ /* 0x000fe20008004200 */
[--C-:B------:R-:W-:Y:S02]  /*7690*/  FFMA.FTZ R181, R140, c[0x0][0x2d0], -R153.reuse ;  /* 0x0000b4008cb57a23 */ /* 0x100fe40000010899 */
[--C-:B------:R-:W-:Y:S02]  /*76a0*/  FFMA.FTZ R226, R160, c[0x0][0x2d0], -R153.reuse ;  /* 0x0000b400a0e27a23 */ /* 0x100fe40000010899 */
[--C-:B------:R-:W-:Y:S02]  /*76b0*/  FFMA.FTZ R227, R158, c[0x0][0x2d0], -R153.reuse ;  /* 0x0000b4009ee37a23 */ /* 0x100fe40000010899 */
[--C-:B------:R-:W-:Y:S01]  /*76c0*/  FFMA.FTZ R228, R156, c[0x0][0x2d0], -R153.reuse ;  /* 0x0000b4009ce47a23 */ /* 0x100fe20000010899 */
[----:B------:R-:W2:Y:S01]  /*76d0*/  SHFL.BFLY PT, R0, R11, 0x1, 0x1f ;  /* 0x0c201f000b007f89 */ /* 0x000ea200000e0000 */
[----:B------:R-:W-:Y:S01]  /*76e0*/  MUFU.EX2 R170, R170 ;  /* 0x000000aa00aa7308 */ /* 0x000fe20000000800 */
[--C-:B------:R-:W-:Y:S02]  /*76f0*/  FFMA.FTZ R229, R154, c[0x0][0x2d0], -R153.reuse ;  /* 0x0000b4009ae57a23 */ /* 0x100fe40000010899 */
[--C-:B------:R-:W-:Y:S02]  /*7700*/  FFMA.FTZ R234, R152, c[0x0][0x2d0], -R153.reuse ;  /* 0x0000b40098ea7a23 */ /* 0x100fe40000010899 */
[--C-:B------:R-:W-:Y:S02]  /*7710*/  FFMA.FTZ R235, R150, c[0x0][0x2d0], -R153.reuse ;  /* 0x0000b40096eb7a23 */ /* 0x100fe40000010899 */
[----:B------:R-:W3:Y:S01]  /*7720*/  LDSM.16.MT88.4 R20, [R133+0x100] ;  /* 0x000100008514783b */ /* 0x000ee20000004200 */
[--C-:B------:R-:W-:Y:S02]  /*7730*/  FFMA.FTZ R236, R148, c[0x0][0x2d0], -R153.reuse ;  /* 0x0000b40094ec7a23 */ /* 0x100fe40000010899 */
[----:B------:R-:W4:Y:S01]  /*7740*/  MUFU.EX2 R169, R169 ;  /* 0x000000a900a97308 */ /* 0x000f220000000800 */
[----:B------:R-:W-:Y:S01]  /*7750*/  FFMA.FTZ R153, R146, c[0x0][0x2d0], -R153 ;  /* 0x0000b40092997a23 */ /* 0x000fe20000010899 */
[----:B-1----:R-:W-:Y:S08]  /*7760*/  F2FP.PACK_AB R136, R171, R174 ;  /* 0x000000aeab88723e */ /* 0x002ff000000000ff */
[----:B------:R-:W1:Y:S01]  /*7770*/  MUFU.EX2 R132, R132 ;  /* 0x0000008400847308 */ /* 0x000e620000000800 */
[----:B--2---:R-:W-:Y:S04]  /*7780*/  FMNMX.FTZ R0, R11, R0, !PT ;  /* 0x000000000b007209 */ /* 0x004fe80007810000 */
[C---:B------:R-:W-:Y:S01]  /*7790*/  FSETP.NEU.FTZ.AND P0, PT, R0.reuse, -INF , PT ;  /* 0xff8000000000780b */ /* 0x040fe20003f1d000 */
[C---:B------:R-:W-:Y:S04]  /*77a0*/  FMUL.FTZ R144, R0.reuse, c[0x0][0x2d0] ;  /* 0x0000b40000907a20 */ /* 0x040fe80000410000 */
[----:B------:R-:W-:Y:S01]  /*77b0*/  MUFU.EX2 R237, R153 ;  /* 0x0000009900ed7308 */ /* 0x000fe20000000800 */
[----:B------:R-:W-:Y:S02]  /*77c0*/  FSEL R4, R0, RZ, P0 ;  /* 0x000000ff00047208 */ /* 0x000fe40000000000 */
[----:B------:R-:W-:Y:S02]  /*77d0*/  FSEL R144, R144, RZ, P0 ;  /* 0x000000ff90907208 */ /* 0x000fe40000000000 */
[----:B----4-:R-:W-:Y:S01]  /*77e0*/  F2FP.PACK_AB R138, R169, R170 ;  /* 0x000000aaa98a723e */ /* 0x010fe200000000ff */
[----:B------:R-:W-:Y:S02]  /*77f0*/  FADD.FTZ R4, -R4, R3 ;  /* 0x0000000304047221 */ /* 0x000fe40000010100 */
[--C-:B------:R-:W-:Y:S02]  /*7800*/  FFMA.FTZ R176, R176, c[0x0][0x2d0], -R144.reuse ;  /* 0x0000b400b0b07a23 */ /* 0x100fe40000010890 */
[--C-:B------:R-:W-:Y:S01]  /*7810*/  FFMA.FTZ R173, R177, c[0x0][0x2d0], -R144.reuse ;  /* 0x0000b400b1ad7a23 */ /* 0x100fe20000010890 */
[----:B------:R-:W-:Y:S01]  /*7820*/  MUFU.EX2 R178, R178 ;  /* 0x000000b200b27308 */ /* 0x000fe20000000800 */
[--C-:B------:R-:W-:Y:S02]  /*7830*/  FFMA.FTZ R172, R9, c[0x0][0x2d0], -R144.reuse ;  /* 0x0000b40009ac7a23 */ /* 0x100fe40000010890 */
[--C-:B------:R-:W-:Y:S02]  /*7840*/  FFMA.FTZ R177, R7, c[0x0][0x2d0], -R144.reuse ;  /* 0x0000b40007b17a23 */ /* 0x100fe40000010890 */
[----:B------:R-:W-:Y:S02]  /*7850*/  FMUL.FTZ R3, R4, c[0x0][0x2d0] ;  /* 0x0000b40004037a20 */ /* 0x000fe40000410000 */
[C---:B-1----:R-:W-:Y:S02]  /*7860*/  FMUL.FTZ R4, R132.reuse, R128 ;  /* 0x0000008084047220 */ /* 0x042fe40000410000 */
[C---:B------:R-:W-:Y:S01]  /*7870*/  FMUL.FTZ R5, R132.reuse, R129 ;  /* 0x0000008184057220 */ /* 0x040fe20000410000 */
[----:B------:R-:W-:Y:S01]  /*7880*/  MUFU.EX2 R176, R176 ;  /* 0x000000b000b07308 */ /* 0x000fe20000000800 */
[C---:B------:R-:W-:Y:S02]  /*7890*/  FMUL.FTZ R8, R132.reuse, R124 ;  /* 0x0000007c84087220 */ /* 0x040fe40000410000 */
[C---:B------:R-:W-:Y:S02]  /*78a0*/  FMUL.FTZ R9, R132.reuse, R125 ;  /* 0x0000007d84097220 */ /* 0x040fe40000410000 */
[C---:B------:R-:W-:Y:S02]  /*78b0*/  FMUL.FTZ R16, R132.reuse, R116 ;  /* 0x0000007484107220 */ /* 0x040fe40000410000 */
[C---:B------:R-:W-:Y:S02]  /*78c0*/  FMUL.FTZ R17, R132.reuse, R117 ;  /* 0x0000007584117220 */ /* 0x040fe40000410000 */
[C---:B------:R-:W-:Y:S01]  /*78d0*/  FMUL.FTZ R24, R132.reuse, R108 ;  /* 0x0000006c84187220 */ /* 0x040fe20000410000 */
[----:B------:R-:W1:Y:S01]  /*78e0*/  MUFU.EX2 R173, R173 ;  /* 0x000000ad00ad7308 */ /* 0x000e620000000800 */
[C---:B------:R-:W-:Y:S02]  /*78f0*/  FMUL.FTZ R25, R132.reuse, R109 ;  /* 0x0000006d84197220 */ /* 0x040fe40000410000 */
[C---:B------:R-:W-:Y:S02]  /*7900*/  FMUL.FTZ R32, R132.reuse, R100 ;  /* 0x0000006484207220 */ /* 0x040fe40000410000 */
[C---:B------:R-:W-:Y:S02]  /*7910*/  FMUL.FTZ R33, R132.reuse, R101 ;  /* 0x0000006584217220 */ /* 0x040fe40000410000 */
[--C-:B------:R-:W-:Y:S02]  /*7920*/  FFMA.FTZ R182, R165, c[0x0][0x2d0], -R144.reuse ;  /* 0x0000b400a5b67a23 */ /* 0x100fe40000010890 */
[----:B------:R-:W-:Y:S01]  /*7930*/  LDSM.16.MT88.4 R164, [R135+UR4+0x5900] ;  /* 0x0059000487a4783b */ /* 0x000fe20008004200 */
[----:B------:R-:W-:Y:S01]  /*7940*/  MUFU.EX2 R172, R172 ;  /* 0x000000ac00ac7308 */ /* 0x000fe20000000800 */
[--C-:B------:R-:W-:Y:S02]  /*7950*/  FFMA.FTZ R183, R163, c[0x0][0x2d0], -R144.reuse ;  /* 0x0000b400a3b77a23 */ /* 0x100fe40000010890 */
[--C-:B------:R-:W-:Y:S02]  /*7960*/  FFMA.FTZ R190, R143, c[0x0][0x2d0], -R144.reuse ;  /* 0x0000b4008fbe7a23 */ /* 0x100fe40000010890 */
[--C-:B------:R-:W-:Y:S02]  /*7970*/  FFMA.FTZ R213, R141, c[0x0][0x2d0], -R144.reuse ;  /* 0x0000b4008dd57a23 */ /* 0x100fe40000010890 */
[----:B------:R-:W-:Y:S01]  /*7980*/  LDSM.16.MT88.4 R140, [R134+UR4+0x2900] ;  /* 0x00290004868c783b */ /* 0x000fe20008004200 */
[--C-:B------:R-:W-:Y:S02]  /*7990*/  FFMA.FTZ R230, R161, c[0x0][0x2d0], -R144.reuse ;  /* 0x0000b400a1e67a23 */ /* 0x100fe40000010890 */
[----:B------:R-:W2:Y:S01]  /*79a0*/  MUFU.EX2 R177, R177 ;  /* 0x000000b100b17308 */ /* 0x000ea20000000800 */
[--C-:B------:R-:W-:Y:S02]  /*79b0*/  FFMA.FTZ R231, R159, c[0x0][0x2d0], -R144.reuse ;  /* 0x0000b4009fe77a23 */ /* 0x100fe40000010890 */
[--C-:B------:R-:W-:Y:S01]  /*79c0*/  FFMA.FTZ R232, R157, c[0x0][0x2d0], -R144.reuse ;  /* 0x0000b4009de87a23 */ /* 0x100fe20000010890 */
[----:B-1----:R-:W-:Y:S01]  /*79d0*/  F2FP.PACK_AB R137, R173, R176 ;  /* 0x000000b0ad89723e */ /* 0x002fe200000000ff */
[----:B------:R-:W-:Y:S01]  /*79e0*/  LDSM.16.MT88.4 R156, [R134+UR4+0x3900] ;  /* 0x00390004869c783b */ /* 0x000fe20008004200 */
[--C-:B------:R-:W-:Y:S02]  /*79f0*/  FFMA.FTZ R233, R155, c[0x0][0x2d0], -R144.reuse ;  /* 0x0000b4009be97a23 */ /* 0x100fe40000010890 */
[--C-:B------:R-:W-:Y:S02]  /*7a00*/  FFMA.FTZ R238, R151, c[0x0][0x2d0], -R144.reuse ;  /* 0x0000b40097ee7a23 */ /* 0x100fe40000010890 */
[----:B------:R-:W1:Y:S01]  /*7a10*/  MUFU.EX2 R3, R3 ;  /* 0x0000000300037308 */ /* 0x000e620000000800 */
[--C-:B------:R-:W-:Y:S02]  /*7a20*/  FFMA.FTZ R239, R149, c[0x0][0x2d0], -R144.reuse ;  /* 0x0000b40095ef7a23 */ /* 0x100fe40000010890 */
[----:B------:R-:W-:Y:S01]  /*7a30*/  LDSM.16.MT88.4 R148, [R135+UR4+0x3900] ;  /* 0x003900048794783b */ /* 0x000fe20008004200 */
[--C-:B------:R-:W-:Y:S02]  /*7a40*/  FFMA.FTZ R240, R147, c[0x0][0x2d0], -R144.reuse ;  /* 0x0000b40093f07a23 */ /* 0x100fe40000010890 */
[----:B------:R-:W-:Y:S02]  /*7a50*/  FFMA.FTZ R144, R145, c[0x0][0x2d0], -R144 ;  /* 0x0000b40091907a23 */ /* 0x000fe40000010890 */
[C---:B------:R-:W-:Y:S02]  /*7a60*/  FMUL.FTZ R36, R132.reuse, R36 ;  /* 0x0000002484247220 */ /* 0x040fe40000410000 */
[----:B------:R4:W-:Y:S01]  /*7a70*/  MUFU.EX2 R241, R144 ;  /* 0x0000009000f17308 */ /* 0x0009e20000000800 */
[----:B------:R-:W-:Y:S01]  /*7a80*/  LDSM.16.MT88.4 R152, [R133+0x3900] ;  /* 0x003900008598783b */ /* 0x000fe20000004200 */
[C---:B------:R-:W-:Y:S01]  /*7a90*/  FMUL.FTZ R37, R132.reuse, R37 ;  /* 0x0000002584257220 */ /* 0x040fe20000410000 */
[----:B--2---:R-:W-:Y:S01]  /*7aa0*/  F2FP.PACK_AB R139, R177, R172 ;  /* 0x000000acb18b723e */ /* 0x004fe200000000ff */
[C---:B------:R-:W-:Y:S02]  /*7ab0*/  FMUL.FTZ R40, R132.reuse, R40 ;  /* 0x0000002884287220 */ /* 0x040fe40000410000 */
[C---:B------:R-:W-:Y:S03]  /*7ac0*/  FMUL.FTZ R41, R132.reuse, R41 ;  /* 0x0000002984297220 */ /* 0x040fe60000410000 */
[----:B------:R-:W-:Y:S01]  /*7ad0*/  LDSM.16.MT88.4 R160, [R168+0x3900] ;  /* 0x00390000a8a0783b */ /* 0x000fe20000004200 */
[C---:B------:R-:W-:Y:S01]  /*7ae0*/  FMUL.FTZ R44, R132.reuse, R44 ;  /* 0x0000002c842c7220 */ /* 0x040fe20000410000 */
[----:B------:R-:W2:Y:S01]  /*7af0*/  MUFU.EX2 R179, R179 ;  /* 0x000000b300b37308 */ /* 0x000ea20000000800 */
[C---:B------:R-:W-:Y:S02]  /*7b00*/  FMUL.FTZ R45, R132.reuse, R45 ;  /* 0x0000002d842d7220 */ /* 0x040fe40000410000 */
[C---:B-1----:R-:W-:Y:S02]  /*7b10*/  FMUL.FTZ R6, R3.reuse, R130 ;  /* 0x0000008203067220 */ /* 0x042fe40000410000 */
[C---:B------:R-:W-:Y:S02]  /*7b20*/  FMUL.FTZ R7, R3.reuse, R131 ;  /* 0x0000008303077220 */ /* 0x040fe40000410000 */
[----:B------:R-:W-:Y:S01]  /*7b30*/  LDSM.16.MT88.4 R128, [R133+0x2900] ;  /* 0x002900008580783b */ /* 0x000fe20000004200 */
[C---:B------:R-:W-:Y:S02]  /*7b40*/  FMUL.FTZ R10, R3.reuse, R126 ;  /* 0x0000007e030a7220 */ /* 0x040fe40000410000 */
[C---:B------:R-:W-:Y:S01]  /*7b50*/  FMUL.FTZ R11, R3.reuse, R127 ;  /* 0x0000007f030b7220 */ /* 0x040fe20000410000 */
[----:B------:R-:W-:Y:S01]  /*7b60*/  MUFU.EX2 R180, R180 ;  /* 0x000000b400b47308 */ /* 0x000fe20000000800 */
[C---:B------:R-:W-:Y:S03]  /*7b70*/  HMMA.16816.F32 R4, R136.reuse, R12, R4 ;  /* 0x0000000c8804723c */ /* 0x040fe60000001804 */
[----:B------:R-:W-:Y:S02]  /*7b80*/  LDSM.16.MT88.4 R124, [R135+UR4+0x2900] ;  /* 0x00290004877c783b */ /* 0x000fe40008004200 */
[C---:B------:R-:W-:Y:S02]  /*7b90*/  FMUL.FTZ R18, R3.reuse, R118 ;  /* 0x0000007603127220 */ /* 0x040fe40000410000 */
[C---:B------:R-:W-:Y:S01]  /*7ba0*/  FMUL.FTZ R12, R132.reuse, R120 ;  /* 0x00000078840c7220 */ /* 0x040fe20000410000 */
[C---:B------:R-:W-:Y:S01]  /*7bb0*/  HMMA.16816.F32 R8, R136.reuse, R14, R8 ;  /* 0x0000000e8808723c */ /* 0x040fe20000001808 */
[----:B------:R-:W-:Y:S02]  /*7bc0*/  MUFU.EX2 R181, R181 ;  /* 0x000000b500b57308 */ /* 0x000fe40000000800 */
[----:B----4-:R-:W-:Y:S01]  /*7bd0*/  LDSM.16.MT88.4 R144, [R168+0x1900] ;  /* 0x00190000a890783b */ /* 0x010fe20000004200 */
        /* <DEDUP_REMOVED lines=9> */
[C---:B---3--:R-:W-:Y:S01]  /*7c70*/  HMMA.16816.F32 R12, R136.reuse, R20, R12 ;  /* 0x00000014880c723c */ /* 0x048fe2000000180c */
[----:B------:R-:W1:Y:S02]  /*7c80*/  LDSM.16.MT88.4 R120, [R168+0x100] ;  /* 0x00010000a878783b */ /* 0x000e640000004200 */
[C---:B------:R-:W-:Y:S01]  /*7c90*/  FMUL.FTZ R35, R3.reuse, R103 ;  /* 0x0000006703237220 */ /* 0x040fe20000410000 */
[----:B------:R-:W3:Y:S01]  /*7ca0*/  MUFU.EX2 R183, R183 ;  /* 0x000000b700b77308 */ /* 0x000ee20000000800 */
[C---:B------:R-:W-:Y:S02]  /*7cb0*/  FMUL.FTZ R38, R3.reuse, R38 ;  /* 0x0000002603267220 */ /* 0x040fe40000410000 */
[C---:B------:R-:W-:Y:S01]  /*7cc0*/  FMUL.FTZ R20, R132.reuse, R112 ;  /* 0x0000007084147220 */ /* 0x040fe20000410000 */
[C---:B------:R-:W-:Y:S01]  /*7cd0*/  HMMA.16816.F32 R16, R136.reuse, R22, R16 ;  /* 0x000000168810723c */ /* 0x040fe20000001810 */
[----:B------:R-:W-:Y:S03]  /*7ce0*/  LDSM.16.MT88.4 R100, [R134+UR4+0x2100] ;  /* 0x002100048664783b */ /* 0x000fe60008004200 */
        /* <DEDUP_REMOVED lines=8> */
[----:B------:R-:W4:Y:S01]  /*7d70*/  LDSM.16.MT88.4 R112, [R135+UR4+0x2100] ;  /* 0x002100048770783b */ /* 0x000f220008004200 */
[C---:B------:R-:W-:Y:S01]  /*7d80*/  FMUL.FTZ R46, R3.reuse, R46 ;  /* 0x0000002e032e7220 */ /* 0x040fe20000410000 */
[C---:B------:R-:W-:Y:S01]  /*7d90*/  HMMA.16816.F32 R20, R136.reuse, R28, R20 ;  /* 0x0000001c8814723c */ /* 0x040fe20000001814 */
[----:B------:R-:W5:Y:S02]  /*7da0*/  MUFU.EX2 R213, R213 ;  /* 0x000000d500d57308 */ /* 0x000f640000000800 */
[C---:B------:R-:W-:Y:S02]  /*7db0*/  FMUL.FTZ R47, R3.reuse, R47 ;  /* 0x0000002f032f7220 */ /* 0x040fe40000410000 */
[C---:B------:R-:W-:Y:S02]  /*7dc0*/  FMUL.FTZ R48, R132.reuse, R48 ;  /* 0x0000003084307220 */ /* 0x040fe40000410000 */
[C---:B------:R-:W-:Y:S01]  /*7dd0*/  FMUL.FTZ R28, R132.reuse, R104 ;  /* 0x00000068841c7220 */ /* 0x040fe20000410000 */
[C---:B------:R-:W-:Y:S03]  /*7de0*/  HMMA.16816.F32 R24, R136.reuse, R30, R24 ;  /* 0x0000001e8818723c */ /* 0x040fe60000001818 */
[----:B------:R-:W-:Y:S01]  /*7df0*/  MUFU.EX2 R226, R226 ;  /* 0x000000e200e27308 */ /* 0x000fe20000000800 */
[C---:B------:R-:W-:Y:S02]  /*7e00*/  FMUL.FTZ R29, R132.reuse, R105 ;  /* 0x00000069841d7220 */ /* 0x040fe40000410000 */
[C---:B------:R-:W-:Y:S02]  /*7e10*/  FMUL.FTZ R49, R132.reuse, R49 ;  /* 0x0000003184317220 */ /* 0x040fe40000410000 */
[C---:B------:R-:W-:Y:S04]  /*7e20*/  FMUL.FTZ R30, R3.reuse, R106 ;  /* 0x0000006a031e7220 */ /* 0x040fe80000410000 */
[C---:B------:R-:W-:Y:S01]  /*7e30*/  FMUL.FTZ R31, R3.reuse, R107 ;  /* 0x0000006b031f7220 */ /* 0x040fe20000410000 */
[----:B------:R-:W2:Y:S01]  /*7e40*/  MUFU.EX2 R227, R227 ;  /* 0x000000e300e37308 */ /* 0x000ea20000000800 */
[----:B------:R-:W2:Y:S01]  /*7e50*/  LDSM.16.MT88.4 R104, [R133+0x2100] ;  /* 0x002100008568783b */ /* 0x000ea20000004200 */
[C---:B------:R-:W-:Y:S02]  /*7e60*/  FMUL.FTZ R50, R3.reuse, R50 ;  /* 0x0000003203327220 */ /* 0x040fe40000410000 */
[C---:B------:R-:W-:Y:S02]  /*7e70*/  FMUL.FTZ R51, R3.reuse, R51 ;  /* 0x0000003303337220 */ /* 0x040fe40000410000 */
[C---:B-1----:R-:W-:Y:S03]  /*7e80*/  HMMA.16816.F32 R28, R136.reuse, R120, R28 ;  /* 0x00000078881c723c */ /* 0x042fe6000000181c */
        /* <DEDUP_REMOVED lines=8> */
[----:B------:R-:W1:Y:S01]  /*7f10*/  MUFU.EX2 R229, R229 ;  /* 0x000000e500e57308 */ /* 0x000e620000000800 */
[C---:B----4-:R-:W-:Y:S04]  /*7f20*/  HMMA.16816.F32 R36, R136.reuse, R112, R36 ;  /* 0x000000708824723c */ /* 0x050fe80000001824 */
[C---:B------:R-:W-:Y:S02]  /*7f30*/  FMUL.FTZ R57, R132.reuse, R57 ;  /* 0x0000003984397220 */ /* 0x040fe40000410000 */
[C---:B------:R-:W-:Y:S02]  /*7f40*/  FMUL.FTZ R58, R3.reuse, R58 ;  /* 0x0000003a033a7220 */ /* 0x040fe40000410000 */
[C---:B------:R-:W-:Y:S01]  /*7f50*/  HMMA.16816.F32 R40, R136.reuse, R114, R40 ;  /* 0x000000728828723c */ /* 0x040fe20000001828 */
[----:B------:R-:W-:Y:S01]  /*7f60*/  LDSM.16.MT88.4 R112, [R135+UR4+0x900] ;  /* 0x000900048770783b */ /* 0x000fe20008004200 */
[----:B------:R-:W-:Y:S02]  /*7f70*/  MUFU.EX2 R230, R230 ;  /* 0x000000e600e67308 */ /* 0x000fe40000000800 */
[C---:B------:R-:W-:Y:S02]  /*7f80*/  FMUL.FTZ R59, R3.reuse, R59 ;  /* 0x0000003b033b7220 */ /* 0x040fe40000410000 */
[C---:B------:R-:W-:Y:S02]  /*7f90*/  FMUL.FTZ R60, R132.reuse, R60 ;  /* 0x0000003c843c7220 */ /* 0x040fe40000410000 */
[C---:B------:R-:W-:Y:S01]  /*7fa0*/  FMUL.FTZ R61, R132.reuse, R61 ;  /* 0x0000003d843d7220 */ /* 0x040fe20000410000 */
[C---:B--2---:R-:W-:Y:S03]  /*7fb0*/  HMMA.16816.F32 R44, R136.reuse, R104, R44 ;  /* 0x00000068882c723c */ /* 0x044fe6000000182c */
[----:B------:R-:W2:Y:S01]  /*7fc0*/  MUFU.EX2 R231, R231 ;  /* 0x000000e700e77308 */ /* 0x000ea20000000800 */
[C---:B------:R-:W-:Y:S02]  /*7fd0*/  FMUL.FTZ R62, R3.reuse, R62 ;  /* 0x0000003e033e7220 */ /* 0x040fe40000410000 */
[C---:B------:R-:W-:Y:S02]  /*7fe0*/  FMUL.FTZ R63, R3.reuse, R63 ;  /* 0x0000003f033f7220 */ /* 0x040fe40000410000 */
[C---:B------:R-:W-:Y:S01]  /*7ff0*/  FMUL.FTZ R64, R132.reuse, R64 ;  /* 0x0000004084407220 */ /* 0x040fe20000410000 */
[C---:B------:R-:W-:Y:S01]  /*8000*/  HMMA.16816.F32 R48, R136.reuse, R106, R48 ;  /* 0x0000006a8830723c */ /* 0x040fe20000001830 */
[----:B------:R-:W4:Y:S03]  /*8010*/  LDSM.16.MT88.4 R104, [R135+UR4+0x4100] ;  /* 0x004100048768783b */ /* 0x000f260008004200 */
        /* <DEDUP_REMOVED lines=16> */
[----:B------:R-:W2:Y:S01]  /*8120*/  LDSM.16.MT88.4 R108, [R134+UR4+0x4100] ;  /* 0x00410004866c783b */ /* 0x000ea20008004200 */
[----:B------:R-:W1:Y:S02]  /*8130*/  MUFU.EX2 R235, R235 ;  /* 0x000000eb00eb7308 */ /* 0x000e640000000800 */
[C---:B------:R-:W-:Y:S02]  /*8140*/  FMUL.FTZ R73, R132.reuse, R73 ;  /* 0x0000004984497220 */ /* 0x040fe40000410000 */
[C---:B------:R-:W-:Y:S02]  /*8150*/  FMUL.FTZ R74, R3.reuse, R74 ;  /* 0x0000004a034a7220 */ /* 0x040fe40000410000 */
[C---:B------:R-:W-:Y:S01]  /*8160*/  FMUL.FTZ R75, R3.reuse, R75 ;  /* 0x0000004b034b7220 */ /* 0x040fe20000410000 */
[C---:B----4-:R-:W-:Y:S03]  /*8170*/  HMMA.16816.F32 R68, R136.reuse, R104, R68 ;  /* 0x000000688844723c */ /* 0x050fe60000001844 */
[C---:B------:R-:W-:Y:S01]  /*8180*/  FMUL.FTZ R76, R132.reuse, R76 ;  /* 0x0000004c844c7220 */ /* 0x040fe20000410000 */
[----:B------:R-:W-:Y:S01]  /*8190*/  MUFU.EX2 R236, R236 ;  /* 0x000000ec00ec7308 */ /* 0x000fe20000000800 */
[C---:B------:R-:W-:Y:S02]  /*81a0*/  FMUL.FTZ R77, R132.reuse, R77 ;  /* 0x0000004d844d7220 */ /* 0x040fe40000410000 */
[C---:B------:R-:W-:Y:S01]  /*81b0*/  FMUL.FTZ R78, R3.reuse, R78 ;  /* 0x0000004e034e7220 */ /* 0x040fe20000410000 */
[C---:B------:R-:W-:Y:S01]  /*81c0*/  HMMA.16816.F32 R72, R136.reuse, R106, R72 ;  /* 0x0000006a8848723c */ /* 0x040fe20000001848 */
[----:B------:R-:W4:Y:S03]  /*81d0*/  LDSM.16.MT88.4 R104, [R168+0x4100] ;  /* 0x00410000a868783b */ /* 0x000f260000004200 */
[C---:B------:R-:W-:Y:S02]  /*81e0*/  FMUL.FTZ R79, R3.reuse, R79 ;  /* 0x0000004f034f7220 */ /* 0x040fe40000410000 */
[C---:B------:R-:W-:Y:S01]  /*81f0*/  FMUL.FTZ R80, R132.reuse, R80 ;  /* 0x0000005084507220 */ /* 0x040fe20000410000 */
[----:B------:R-:W-:Y:S01]  /*8200*/  MUFU.EX2 R238, R238 ;  /* 0x000000ee00ee7308 */ /* 0x000fe20000000800 */
[C---:B------:R-:W-:Y:S03]  /*8210*/  FMUL.FTZ R81, R132.reuse, R81 ;  /* 0x0000005184517220 */ /* 0x040fe60000410000 */
[C---:B-1----:R-:W-:Y:S03]  /*8220*/  HMMA.16816.F32 R76, R136.reuse, R100, R76 ;  /* 0x00000064884c723c */ /* 0x042fe6000000184c */
[C---:B------:R-:W-:Y:S02]  /*8230*/  FMUL.FTZ R82, R3.reuse, R82 ;  /* 0x0000005203527220 */ /* 0x040fe40000410000 */
[----:B------:R-:W-:Y:S01]  /*8240*/  FMUL.FTZ R83, R3, R83 ;  /* 0x0000005303537220 */ /* 0x000fe20000410000 */
[----:B------:R-:W1:Y:S01]  /*8250*/  MUFU.EX2 R239, R239 ;  /* 0x000000ef00ef7308 */ /* 0x000e620000000800 */
[C---:B------:R-:W-:Y:S01]  /*8260*/  FMUL.FTZ R84, R132.reuse, R84 ;  /* 0x0000005484547220 */ /* 0x040fe20000410000 */
[----:B------:R-:W-:Y:S01]  /*8270*/  F2FP.PACK_AB R100, R179, R178 ;  /* 0x000000b2b364723e */ /* 0x000fe200000000ff */
[C---:B------:R-:W-:Y:S03]  /*8280*/  FMUL.FTZ R85, R132.reuse, R85 ;  /* 0x0000005584557220 */ /* 0x040fe60000410000 */
[C---:B------:R-:W-:Y:S03]  /*8290*/  HMMA.16816.F32 R80, R136.reuse, R102, R80 ;  /* 0x000000668850723c */ /* 0x040fe60000001850 */
[----:B------:R-:W-:Y:S01]  /*82a0*/  FMUL.FTZ R86, R3, R86 ;  /* 0x0000005603567220 */ /* 0x000fe20000410000 */
[----:B---3--:R-:W-:Y:S01]  /*82b0*/  F2FP.PACK_AB R101, R183, R182 ;  /* 0x000000b6b765723e */ /* 0x008fe200000000ff */
[----:B------:R-:W-:Y:S01]  /*82c0*/  FMUL.FTZ R87, R3, R87 ;  /* 0x0000005703577220 */ /* 0x000fe20000410000 */
[----:B------:R-:W3:Y:S01]  /*82d0*/  MUFU.EX2 R240, R240 ;  /* 0x000000f000f07308 */ /* 0x000ee20000000800 */
[C---:B------:R-:W-:Y:S01]  /*82e0*/  FMUL.FTZ R88, R132.reuse, R88 ;  /* 0x0000005884587220 */ /* 0x040fe20000410000 */
[----:B------:R-:W-:Y:S01]  /*82f0*/  F2FP.PACK_AB R102, R181, R180 ;  /* 0x000000b4b566723e */ /* 0x000fe200000000ff */
[C---:B------:R-:W-:Y:S03]  /*8300*/  FMUL.FTZ R89, R132.reuse, R89 ;  /* 0x0000005984597220 */ /* 0x040fe60000410000 */
[C---:B--2---:R-:W-:Y:S03]  /*8310*/  HMMA.16816.F32 R84, R136.reuse, R108, R84 ;  /* 0x0000006c8854723c */ /* 0x044fe60000001854 */
[----:B------:R-:W-:Y:S01]  /*8320*/  FMUL.FTZ R90, R3, R90 ;  /* 0x0000005a035a7220 */ /* 0x000fe20000410000 */
[----:B-----5:R-:W-:Y:S01]  /*8330*/  F2FP.PACK_AB R103, R213, R190 ;  /* 0x000000bed567723e */ /* 0x020fe200000000ff */
[C---:B------:R-:W-:Y:S02]  /*8340*/  FMUL.FTZ R91, R3.reuse, R91 ;  /* 0x0000005b035b7220 */ /* 0x040fe40000410000 */
[C---:B------:R-:W-:Y:S02]  /*8350*/  FMUL.FTZ R92, R132.reuse, R92 ;  /* 0x0000005c845c7220 */ /* 0x040fe40000410000 */
[C---:B------:R-:W-:Y:S03]  /*8360*/  FMUL.FTZ R93, R132.reuse, R93 ;  /* 0x0000005d845d7220 */ /* 0x040fe60000410000 */
[C---:B------:R-:W-:Y:S01]  /*8370*/  HMMA.16816.F32 R88, R136.reuse, R110, R88 ;  /* 0x0000006e8858723c */ /* 0x040fe20000001858 */
[----:B------:R-:W2:Y:S02]  /*8380*/  LDSM.16.MT88.4 R108, [R134+UR4+0x900] ;  /* 0x00090004866c783b */ /* 0x000ea40008004200 */
[C---:B------:R-:W-:Y:S02]  /*8390*/  FMUL.FTZ R94, R3.reuse, R94 ;  /* 0x0000005e035e7220 */ /* 0x040fe40000410000 */
[C---:B------:R-:W-:Y:S02]  /*83a0*/  FMUL.FTZ R95, R3.reuse, R95 ;  /* 0x0000005f035f7220 */ /* 0x040fe40000410000 */
[C---:B------:R-:W-:Y:S02]  /*83b0*/  FMUL.FTZ R96, R132.reuse, R96 ;  /* 0x0000006084607220 */ /* 0x040fe40000410000 */
[C---:B------:R-:W-:Y:S03]  /*83c0*/  FMUL.FTZ R97, R132.reuse, R97 ;  /* 0x0000006184617220 */ /* 0x040fe60000410000 */
[C---:B----4-:R-:W-:Y:S03]  /*83d0*/  HMMA.16816.F32 R92, R136.reuse, R104, R92 ;  /* 0x00000068885c723c */ /* 0x050fe6000000185c */
[C---:B------:R-:W-:Y:S02]  /*83e0*/  FMUL.FTZ R98, R3.reuse, R98 ;  /* 0x0000006203627220 */ /* 0x040fe40000410000 */
[C---:B------:R-:W-:Y:S02]  /*83f0*/  FMUL.FTZ R99, R3.reuse, R99 ;  /* 0x0000006303637220 */ /* 0x040fe40000410000 */
[----:B------:R-:W-:Y:S02]  /*8400*/  FFMA.FTZ R174, R132, R207, R174 ;  /* 0x000000cf84ae7223 */ /* 0x000fe400000100ae */
[----:B------:R-:W-:Y:S03]  /*8410*/  FFMA.FTZ R176, R3, R208, R176 ;  /* 0x000000d003b07223 */ /* 0x000fe600000100b0 */
[----:B------:R-:W-:Y:S01]  /*8420*/  HMMA.16816.F32 R96, R136, R106, R96 ;  /* 0x0000006a8860723c */ /* 0x000fe20000001860 */
[----:B------:R-:W4:Y:S02]  /*8430*/  LDSM.16.MT88.4 R104, [R168+0x2900] ;  /* 0x00290000a868783b */ /* 0x000f240000004200 */
[----:B------:R-:W-:Y:S01]  /*8440*/  IADD3 R3, R225, -0x2, RZ ;  /* 0xfffffffee1037810 */ /* 0x000fe20007ffe0ff */
[----:B------:R-:W-:Y:S02]  /*8450*/  FADD.FTZ R171, R171, R174 ;  /* 0x000000aeabab7221 */ /* 0x000fe40000010000 */
[----:B------:R-:W-:Y:S01]  /*8460*/  FADD.FTZ R173, R173, R176 ;  /* 0x000000b0adad7221 */ /* 0x000fe20000010000 */
[----:B------:R-:W-:Y:S01]  /*8470*/  ISETP.GE.AND P0, PT, R3, R194, PT ;  /* 0x000000c20300720c */ /* 0x000fe20003f06270 */
[C---:B------:R-:W-:Y:S01]  /*8480*/  HMMA.16816.F32 R4, R100.reuse, R112, R4 ;  /* 0x000000706404723c */ /* 0x040fe20000001804 */
[----:B------:R-:W-:Y:S04]  /*8490*/  LDSM.16.MT88.4 R136, [R134+UR4+0x3100] ;  /* 0x003100048688783b */ /* 0x000fe80008004200 */
        /* <DEDUP_REMOVED lines=10> */
[----:B------:R-:W-:Y:S03]  /*8540*/  LDSM.16.MT88.4 R116, [R134+UR4+0x4900] ;  /* 0x004900048674783b */ /* 0x000fe60008004200 */
[----:B------:R-:W-:Y:S02]  /*8550*/  FADD.FTZ R179, R179, R178 ;  /* 0x000000b2b3b37221 */ /* 0x000fe40000010000 */
[----:B------:R-:W-:Y:S02]  /*8560*/  FADD.FTZ R183, R183, R182 ;  /* 0x000000b6b7b77221 */ /* 0x000fe40000010000 */
[C---:B--2---:R-:W-:Y:S04]  /*8570*/  HMMA.16816.F32 R20, R100.reuse, R108, R20 ;  /* 0x0000006c6414723c */ /* 0x044fe80000001814 */
[----:B------:R-:W-:Y:S02]  /*8580*/  FADD.FTZ R180, R180, R179 ;  /* 0x000000b3b4b47221 */ /* 0x000fe40000010000 */
[----:B------:R-:W-:Y:S02]  /*8590*/  FADD.FTZ R190, R190, R183 ;  /* 0x000000b7bebe7221 */ /* 0x000fe40000010000 */
[C---:B------:R-:W-:Y:S01]  /*85a0*/  HMMA.16816.F32 R24, R100.reuse, R110, R24 ;  /* 0x0000006e6418723c */ /* 0x040fe20000001818 */
[----:B------:R-:W2:Y:S03]  /*85b0*/  LDSM.16.MT88.4 R108, [R135+UR4+0x4900] ;  /* 0x00490004876c783b */ /* 0x000ea60008004200 */
[----:B------:R-:W-:Y:S02]  /*85c0*/  FADD.FTZ R181, R181, R180 ;  /* 0x000000b4b5b57221 */ /* 0x000fe40000010000 */
[----:B------:R-:W-:Y:S02]  /*85d0*/  FADD.FTZ R213, R213, R190 ;  /* 0x000000bed5d57221 */ /* 0x000fe40000010000 */
        /* <DEDUP_REMOVED lines=11> */
[----:B------:R-:W-:Y:S07]  /*8690*/  LDSM.16.MT88.4 R140, [R134+UR4+0x1900] ;  /* 0x00190004868c783b */ /* 0x000fee0008004200 */
[C---:B----4-:R-:W-:Y:S08]  /*86a0*/  HMMA.16816.F32 R60, R100.reuse, R104, R60 ;  /* 0x00000068643c723c */ /* 0x050ff0000000183c */
[C---:B------:R-:W-:Y:S01]  /*86b0*/  HMMA.16816.F32 R64, R100.reuse, R106, R64 ;  /* 0x0000006a6440723c */ /* 0x040fe20000001840 */
[----:B------:R-:W4:Y:S07]  /*86c0*/  LDSM.16.MT88.4 R104, [R168+0x4900] ;  /* 0x00490000a868783b */ /* 0x000f2e0000004200 */
[C---:B--2---:R-:W-:Y:S08]  /*86d0*/  HMMA.16816.F32 R68, R100.reuse, R108, R68 ;  /* 0x0000006c6444723c */ /* 0x044ff00000001844 */
[C---:B------:R-:W-:Y:S01]  /*86e0*/  HMMA.16816.F32 R72, R100.reuse, R110, R72 ;  /* 0x0000006e6448723c */ /* 0x040fe20000001848 */
[----:B------:R-:W2:Y:S07]  /*86f0*/  LDSM.16.MT88.4 R108, [R135+UR4+0x1100] ;  /* 0x00110004876c783b */ /* 0x000eae0008004200 */
[C---:B------:R-:W-:Y:S08]  /*8700*/  HMMA.16816.F32 R76, R100.reuse, R112, R76 ;  /* 0x00000070644c723c */ /* 0x040ff0000000184c */
[C---:B------:R-:W-:Y:S01]  /*8710*/  HMMA.16816.F32 R80, R100.reuse, R114, R80 ;  /* 0x000000726450723c */ /* 0x040fe20000001850 */
[----:B------:R-:W5:Y:S07]  /*8720*/  LDSM.16.MT88.4 R112, [R134+UR4+0x1100] ;  /* 0x001100048670783b */ /* 0x000f6e0008004200 */
[C---:B------:R-:W-:Y:S08]  /*8730*/  HMMA.16816.F32 R84, R100.reuse, R116, R84 ;  /* 0x000000746454723c */ /* 0x040ff00000001854 */
[C---:B------:R-:W-:Y:S01]  /*8740*/  HMMA.16816.F32 R88, R100.reuse, R118, R88 ;  /* 0x000000766458723c */ /* 0x040fe20000001858 */
[----:B------:R-:W1:Y:S07]  /*8750*/  LDSM.16.MT88.4 R116, [R135+UR4+0x3100] ;  /* 0x003100048774783b */ /* 0x000e6e0008004200 */
        /* <DEDUP_REMOVED lines=17> */
[----:B------:R-:W2:Y:S07]  /*8870*/  LDSM.16.MT88.4 R108, [R135+UR4+0x5100] ;  /* 0x00510004876c783b */ /* 0x000eae0008004200 */
[C---:B------:R-:W-:Y:S08]  /*8880*/  HMMA.16816.F32 R12, R100.reuse, R120, R12 ;  /* 0x00000078640c723c */ /* 0x040ff0000000180c */
[C---:B------:R-:W-:Y:S08]  /*8890*/  HMMA.16816.F32 R16, R100.reuse, R122, R16 ;  /* 0x0000007a6410723c */ /* 0x040ff00000001810 */
[C---:B-----5:R-:W-:Y:S08]  /*88a0*/  HMMA.16816.F32 R20, R100.reuse, R112, R20 ;  /* 0x000000706414723c */ /* 0x060ff00000001814 */
[C---:B------:R-:W-:Y:S01]  /*88b0*/  HMMA.16816.F32 R24, R100.reuse, R114, R24 ;  /* 0x000000726418723c */ /* 0x040fe20000001818 */
[----:B------:R-:W5:Y:S07]  /*88c0*/  LDSM.16.MT88.4 R112, [R133+0x5100] ;  /* 0x005100008570783b */ /* 0x000f6e0000004200 */
[C---:B------:R-:W-:Y:S08]  /*88d0*/  HMMA.16816.F32 R28, R100.reuse, R124, R28 ;  /* 0x0000007c641c723c */ /* 0x040ff0000000181c */
[C---:B------:R-:W-:Y:S01]  /*88e0*/  HMMA.16816.F32 R32, R100.reuse, R126, R32 ;  /* 0x0000007e6420723c */ /* 0x040fe20000001820 */
[----:B------:R-:W-:Y:S07]  /*88f0*/  LDSM.16.MT88.4 R124, [R135+UR4+0x1900] ;  /* 0x00190004877c783b */ /* 0x000fee0008004200 */
[C---:B-1----:R-:W-:Y:S08]  /*8900*/  HMMA.16816.F32 R36, R100.reuse, R116, R36 ;  /* 0x000000746424723c */ /* 0x042ff00000001824 */
[C---:B------:R-:W-:Y:S01]  /*8910*/  HMMA.16816.F32 R40, R100.reuse, R118, R40 ;  /* 0x000000766428723c */ /* 0x040fe20000001828 */
[----:B------:R-:W1:Y:S07]  /*8920*/  LDSM.16.MT88.4 R116, [R134+UR4+0x5100] ;  /* 0x005100048674783b */ /* 0x000e6e0008004200 */
        /* <DEDUP_REMOVED lines=31> */
[----:B------:R-:W3:Y:S07]  /*8b20*/  LDSM.16.MT88.4 R8, [R134+UR4+0x5900] ;  /* 0x005900048608783b */ /* 0x000eee0008004200 */
        /* <DEDUP_REMOVED lines=23> */
[----:B------:R-:W-:-:S07]  /*8ca0*/  @!P0 BRA `(.L_x_931) ;  /* 0x000003f000008947 */ /* 0x000fce0003800000 */
[----:B------:R-:W-:Y:S01]  /*8cb0*/  ISETP.NE.AND P2, PT, R195, 0x1, PT ;  /* 0x00000001c300780c */ /* 0x000fe20003f45270 */
[----:B------:R-:W-:Y:S01]  /*8cc0*/  IMAD.MOV.U32 R200, RZ, RZ, RZ ;  /* 0x000000ffffc87224 */ /* 0x000fe200078e00ff */
[----:B------:R-:W-:Y:S02]  /*8cd0*/  IADD3 R201, R203, R175, R204 ;  /* 0x000000afcbc97210 */ /* 0x000fe40007ffe0cc */
[----:B------:R-:W-:Y:S02]  /*8ce0*/  IADD3 R11, -R221, 0x10, RZ ;  /* 0x00000010dd0b7810 */ /* 0x000fe40007ffe1ff */
[----:B------:R-:W-:Y:S02]  /*8cf0*/  IADD3 R201, R201, -0x80, RZ ;  /* 0xffffff80c9c97810 */ /* 0x000fe40007ffe0ff */
[----:B------:R-:W-:Y:S02]  /*8d00*/  LOP3.LUT R11, R11, 0xf, RZ, 0xc0, !PT ;  /* 0x0000000f0b0b7812 */ /* 0x000fe400078ec0ff */
[----:B------:R-:W-:Y:S01]  /*8d10*/  IADD3 R8, -R218, 0x10, RZ ;  /* 0x00000010da087810 */ /* 0x000fe20007ffe1ff */
[----:B------:R-:W-:Y:S02]  /*8d20*/  IMAD.MOV.U32 R3, RZ, RZ, R201 ;  /* 0x000000ffff037224 */ /* 0x000fe400078e00c9 */
[----:B------:R-:W-:Y:S01]  /*8d30*/  @P2 IMAD.HI.U32 R6, R201, c[0x0][0x2bc], RZ ;  /* 0x0000af00c9062a27 */ /* 0x000fe200078e00ff */
[----:B------:R-:W-:Y:S04]  /*8d40*/  LOP3.LUT R8, R8, 0xf, RZ, 0xc0, !PT ;  /* 0x0000000f08087812 */ /* 0x000fe800078ec0ff */
        /* <DEDUP_REMOVED lines=21> */
[----:B------:R-:W-:Y:S02]  /*8ea0*/  LEA.HI.X R4, R6, c[0x0][0x1cc], R3, 0x1, P0 ;  /* 0x0000730006047a11 */ /* 0x000fe400000f0c03 */
[----:B------:R-:W1:Y:S01]  /*8eb0*/  SHFL.IDX PT, R6, R18, 0x1, 0x181f ;  /* 0x00381f0012067f89 */ /* 0x000e6200000e0000 */
[----:B------:R-:W-:Y:S03]  /*8ec0*/  LOP3.LUT R7, R7, 0xf, RZ, 0xc0, !PT ;  /* 0x0000000f07077812 */ /* 0x000fe600078ec0ff */
[----:B------:R-:W2:Y:S04]  /*8ed0*/  SHFL.IDX PT, R12, R4, 0x1, 0x181f ;  /* 0x00381f00040c7f89 */ /* 0x000ea800000e0000 */
[----:B------:R-:W3:Y:S04]  /*8ee0*/  SHFL.IDX PT, R3, R18, RZ, 0x181f ;  /* 0x00181fff12037589 */ /* 0x000ee800000e0000 */
[----:B------:R-:W4:Y:S01]  /*8ef0*/  SHFL.IDX PT, R4, R4, RZ, 0x181f ;  /* 0x00181fff04047589 */ /* 0x000f2200000e0000 */
[----:B-1----:R-:W-:Y:S04]  /*8f00*/  IADD3 R10, P1, P0, R11, R6, R222 ;  /* 0x000000060b0a7210 */ /* 0x002fe8000783e0de */
[----:B--2---:R-:W-:Y:S02]  /*8f10*/  IADD3.X R11, RZ, R12, R223, P1, P0 ;  /* 0x0000000cff0b7210 */ /* 0x004fe40000fe04df */
[----:B------:R-:W-:Y:S04]  /*8f20*/  IADD3 R8, P1, P0, R8, R6, R219 ;  /* 0x0000000608087210 */ /* 0x000fe8000783e0db */
[----:B------:R-:W-:Y:S02]  /*8f30*/  IADD3.X R9, RZ, R12, R220, P1, P0 ;  /* 0x0000000cff097210 */ /* 0x000fe40000fe04dc */
[----:B------:R-:W-:Y:S04]  /*8f40*/  IADD3 R6, P1, P0, R7, R6, R216 ;  /* 0x0000000607067210 */ /* 0x000fe8000783e0d8 */
[----:B------:R-:W-:Y:S02]  /*8f50*/  IADD3.X R7, RZ, R12, R217, P1, P0 ;  /* 0x0000000cff077210 */ /* 0x000fe40000fe04d9 */
[C---:B---3--:R-:W-:Y:S05]  /*8f60*/  IADD3 R14, P0, R3.reuse, R222, RZ ;  /* 0x000000de030e7210 */ /* 0x048fea0007f1e0ff */
[C---:B----4-:R-:W-:Y:S01]  /*8f70*/  IMAD.X R15, R4.reuse, 0x1, R223, P0 ;  /* 0x00000001040f7824 */ /* 0x050fe200000e06df */
[C---:B------:R-:W-:Y:S05]  /*8f80*/  IADD3 R12, P0, R3.reuse, R219, RZ ;  /* 0x000000db030c7210 */ /* 0x040fea0007f1e0ff */
[C---:B------:R-:W-:Y:S01]  /*8f90*/  IMAD.X R13, R4.reuse, 0x1, R220, P0 ;  /* 0x00000001040d7824 */ /* 0x040fe200000e06dc */
[----:B------:R-:W-:Y:S01]  /*8fa0*/  IADD3 R16, P0, R3, R216, RZ ;  /* 0x000000d803107210 */ /* 0x000fe20007f1e0ff */
[----:B------:R-:W-:Y:S04]  /*8fb0*/  IMAD.U32 R3, RZ, RZ, UR16 ;  /* 0x00000010ff037e24 */ /* 0x000fe8000f8e00ff */
[----:B------:R-:W-:Y:S02]  /*8fc0*/  IMAD R3, R3, 0x3000, R202 ;  /* 0x0000300003037824 */ /* 0x000fe400078e02ca */
[----:B------:R-:W-:Y:S01]  /*8fd0*/  IMAD.X R17, R4, 0x1, R217, P0 ;  /* 0x0000000104117824 */ /* 0x000fe200000e06d9 */
[----:B------:R-:W-:Y:S01]  /*8fe0*/  ISETP.NE.U32.AND P0, PT, R221, RZ, PT ;  /* 0x000000ffdd00720c */ /* 0x000fe20003f05070 */
[----:B------:R-:W-:Y:S05]  /*8ff0*/  IMAD.SHL.U32 R5, R3, 0x2, RZ ;  /* 0x0000000203057824 */ /* 0x000fea00078e00ff */
[----:B------:R1:W-:Y:S04]  /*9000*/  LDGSTS.E.BYPASS.LTC128B.128 [R5+0xc100], [R14.64], !P5 ;  /* 0x0c1000000e057fae */ /* 0x0003e8000e901d4c */
        /* <DEDUP_REMOVED lines=9> */
.L_x_931:
[----:B------:R-:W0:Y:S01]  /*90a0*/  LDGDEPBAR ;  /* 0x00000000000079af */ /* 0x000e220000000000 */
[----:B------:R-:W-:Y:S01]  /*90b0*/  UIADD3 UR4, UR5, 0x1, URZ ;  /* 0x0000000105047890 */ /* 0x000fe2000fffe03f */
[C---:B------:R-:W-:Y:S01]  /*90c0*/  ISETP.GT.AND P0, PT, R225.reuse, R224, PT ;  /* 0x000000e0e100720c */ /* 0x040fe20003f04270 */
[----:B------:R-:W-:Y:S01]  /*90d0*/  UISETP.GE.AND UP0, UPT, UR5, 0x1, UPT ;  /* 0x000000010500788c */ /* 0x000fe2000bf06270 */
[----:B------:R-:W-:Y:S01]  /*90e0*/  IADD3 R213, R225, -0x1, RZ ;  /* 0xffffffffe1d57810 */ /* 0x000fe20007ffe0ff */
[----:B------:R-:W-:Y:S01]  /*90f0*/  IMAD.MOV.U32 R3, RZ, RZ, R0 ;  /* 0x000000ffff037224 */ /* 0x000fe200078e0000 */
[----:B------:R-:W-:Y:S01]  /*9100*/  MOV R132, R2 ;  /* 0x0000000200847202 */ /* 0x000fe20000000f00 */
[----:B------:R-:W-:Y:S02]  /*9110*/  USEL UR5, UR4, URZ, !UP0 ;  /* 0x0000003f04057287 */ /* 0x000fe4000c000000 */
[----:B------:R-:W-:Y:S06]  /*9120*/  IMAD.MOV.U32 R225, RZ, RZ, R213 ;  /* 0x000000ffffe17224 */ /* 0x000fec00078e00d5 */
[----:B------:R-:W-:-:S05]  /*9130*/  @P0 BRA `(.L_x_932) ;  /* 0xffffc58000000947 */ /* 0x000fca000383ffff */
.L_x_921:
[----:B------:R-:W-:Y:S01]  /*9140*/  ISETP.NE.AND P1, PT, R197, 0x1, PT ;  /* 0x00000001c500780c */ /* 0x000fe20003f25270 */
[----:B------:R-:W-:Y:S01]  /*9150*/  IMAD.MOV.U32 R3, RZ, RZ, 0x1 ;  /* 0x00000001ff037424 */ /* 0x000fe200078e00ff */
[----:B------:R-:W-:-:S02]  /*9160*/  LEA R215, R215, 0x7f, 0x7 ;  /* 0x0000007fd7d77811 */ /* 0x000fc400078e38ff */
[----:B------:R-:W-:Y:S02]  /*9170*/  ISETP.LE.AND P0, PT, R196, c[0x0][0x32c], PT ;  /* 0x0000cb00c4007a0c */ /* 0x000fe40003f03270 */
[----:B------:R-:W-:-:S05]  /*9180*/  IADD3 R3, R3, -c[0x0][0x168], RZ ;  /* 0x80005a0003037a10 */ /* 0x000fca0007ffe0ff */
[----:B------:R-:W-:Y:S02]  /*9190*/  IMAD R214, R214, c[0x0][0x1d0], R3 ;  /* 0x00007400d6d67a24 */ /* 0x000fe400078e0203 */
[----:B------:R-:W-:-:S05]  /*91a0*/  @P1 IMAD.HI.U32 R4, R215, c[0x0][0x2c8], RZ ;  /* 0x0000b200d7041a27 */ /* 0x000fca00078e00ff */
[----:B------:R-:W-:-:S05]  /*91b0*/  @P1 SHF.R.U32.HI R215, RZ, c[0x0][0x2cc], R4 ;  /* 0x0000b300ffd71a19 */ /* 0x000fca0000011604 */
[----:B-1----:R-:W-:-:S05]  /*91c0*/  IMAD.IADD R5, R214, 0x1, R215 ;  /* 0x00000001d6057824 */ /* 0x002fca00078e02d7 */
[----:B------:R-:W-:Y:S01]  /*91d0*/  IADD3 R4, R5, -c[0x0][0x324], RZ ;  /* 0x8000c90005047a10 */ /* 0x000fe20007ffe0ff */
[----:B------:R-:W-:Y:S05]  /*91e0*/  @!P0 BRA `(.L_x_933) ;  /* 0x000000f000008947 */ /* 0x000fea0003800000 */
        /* <DEDUP_REMOVED lines=9> */
.L_x_934:
[----:B------:R-:W-:-:S04]  /*9280*/  MOV R3, c[0x0][0x32c] ;  /* 0x0000cb0000037a02 */ /* 0x000fc80000000f00 */
[----:B------:R-:W-:-:S13]  /*9290*/  ISETP.NE.AND P0, PT, R3, 0x1, PT ;  /* 0x000000010300780c */ /* 0x000fda0003f05270 */
[----:B------:R-:W-:-:S05]  /*92a0*/  @P0 IMAD.HI.U32 R3, R5, c[0x0][0x330], RZ ;  /* 0x0000cc0005030a27 */ /* 0x000fca00078e00ff */
[----:B------:R-:W-:-:S05]  /*92b0*/  @P0 SHF.R.U32.HI R5, RZ, c[0x0][0x334], R3 ;  /* 0x0000cd00ff050a19 */ /* 0x000fca0000011603 */
.L_x_935:
[----:B------:R-:W-:-:S05]  /*92c0*/  IMAD R5, R5, c[0x0][0x32c], RZ ;  /* 0x0000cb0005057a24 */ /* 0x000fca00078e02ff */
[----:B------:R-:W-:-:S04]  /*92d0*/  IMNMX R4, R4, R5, !PT ;  /* 0x0000000504047217 */ /* 0x000fc80007800200 */
.L_x_933:
[----:B------:R-:W-:-:S04]  /*92e0*/  IADD3 R4, R4, 0x3f, RZ ;  /* 0x0000003f04047810 */ /* 0x000fc80007ffe0ff */
[----:B------:R-:W-:-:S04]  /*92f0*/  SHF.R.S32.HI R3, RZ, 0x1f, R4 ;  /* 0x0000001fff037819 */ /* 0x000fc80000011404 */
        /* <DEDUP_REMOVED lines=8> */
[----:B------:R-:W-:Y:S01]  /*9380*/  SHF.R.S32.HI R221, RZ, 0x1f, R210 ;  /* 0x0000001fffdd7819 */ /* 0x000fe200000114d2 */
[----:B------:R-:W-:Y:S01]  /*9390*/  IMAD.MOV.U32 R133, RZ, RZ, R2 ;  /* 0x000000ffff857224 */ /* 0x000fe200078e0002 */
[----:B------:R-:W-:Y:S01]  /*93a0*/  SHF.R.S32.HI R218, RZ, 0x1f, R209 ;  /* 0x0000001fffda7819 */ /* 0x000fe200000114d1 */
[----:B------:R-:W-:Y:S01]  /*93b0*/  IMAD.MOV.U32 R223, RZ, RZ, R213 ;  /* 0x000000ffffdf7224 */ /* 0x000fe200078e00d5 */
[----:B------:R-:W-:Y:S01]  /*93c0*/  SHF.R.S32.HI R215, RZ, 0x1f, R192 ;  /* 0x0000001fffd77819 */ /* 0x000fe200000114c0 */
[----:B------:R-:W-:Y:S01]  /*93d0*/  IMAD.SHL.U32 R220, R210, 0x2, RZ ;  /* 0x00000002d2dc7824 */ /* 0x000fe200078e00ff */
[----:B------:R-:W-:Y:S01]  /*93e0*/  SEL R186, R186, 0xffffffe0, !P0 ;  /* 0xffffffe0baba7807 */ /* 0x000fe20004000000 */
[----:B------:R-:W-:Y:S01]  /*93f0*/  IMAD.SHL.U32 R217, R209, 0x2, RZ ;  /* 0x00000002d1d97824 */ /* 0x000fe200078e00ff */
[----:B------:R-:W-:Y:S01]  /*9400*/  SEL R219, RZ, 0x10, P5 ;  /* 0x00000010ffdb7807 */ /* 0x000fe20002800000 */
[----:B------:R-:W-:Y:S01]  /*9410*/  IMAD.SHL.U32 R214, R192, 0x2, RZ ;  /* 0x00000002c0d67824 */ /* 0x000fe200078e00ff */
[----:B------:R-:W-:-:S02]  /*9420*/  SEL R216, RZ, 0x10, P4 ;  /* 0x00000010ffd87807 */ /* 0x000fc40002000000 */
[----:B------:R-:W-:Y:S02]  /*9430*/  SHF.L.U64.HI R221, R210, 0x1, R221 ;  /* 0x00000001d2dd7819 */ /* 0x000fe400000102dd */
[----:B------:R-:W-:Y:S02]  /*9440*/  SHF.L.U64.HI R218, R209, 0x1, R218 ;  /* 0x00000001d1da7819 */ /* 0x000fe400000102da */
[----:B------:R-:W-:Y:S02]  /*9450*/  SHF.L.U64.HI R215, R192, 0x1, R215 ;  /* 0x00000001c0d77819 */ /* 0x000fe400000102d7 */
.L_x_939:
        /* <DEDUP_REMOVED lines=65> */
.L_x_937:
[C---:B--234-:R-:W-:Y:S01]  /*9870*/  HMMA.16816.F32 R4, R136.reuse, R140, RZ ;  /* 0x0000008c8804723c */ /* 0x05cfe200000018ff */
[----:B------:R-:W-:Y:S01]  /*9880*/  LDSM.16.M88.4 R172, [R132+0xe900] ;  /* 0x00e9000084ac783b */ /* 0x000fe20000000200 */
[----:B------:R-:W-:Y:S02]  /*9890*/  UIADD3 UR18, UR16, 0x1, URZ ;  /* 0x0000000110127890 */ /* 0x000fe4000fffe03f */
[C---:B------:R-:W-:Y:S01]  /*98a0*/  IADD3 R0, R193.reuse, R180, RZ ;  /* 0x000000b4c1007210 */ /* 0x040fe20007ffe0ff */
[----:B------:R-:W-:Y:S01]  /*98b0*/  UISETP.GE.AND UP0, UPT, UR16, 0x1, UPT ;  /* 0x000000011000788c */ /* 0x000fe2000bf06270 */
[----:B------:R-:W-:Y:S02]  /*98c0*/  IADD3 R2, R193, R132, RZ ;  /* 0x00000084c1027210 */ /* 0x000fe40007ffe0ff */
[C---:B------:R-:W-:Y:S01]  /*98d0*/  HMMA.16816.F32 R8, R136.reuse, R142, RZ ;  /* 0x0000008e8808723c */ /* 0x040fe200000018ff */
[----:B------:R-:W-:Y:S01]  /*98e0*/  LDSM.16.M88.4 R140, [R185] ;  /* 0x00000000b98c783b */ /* 0x000fe20000000200 */
[----:B------:R-:W-:Y:S02]  /*98f0*/  USEL UR16, UR18, URZ, !UP0 ;  /* 0x0000003f12107287 */ /* 0x000fe4000c000000 */
[----:B------:R-:W-:Y:S04]  /*9900*/  IADD3 R190, R186, R180, R193 ;  /* 0x000000b4babe7210 */ /* 0x000fe80007ffe0c1 */
[C---:B------:R-:W-:Y:S01]  /*9910*/  HMMA.16816.F32 R12, R136.reuse, R16, RZ ;  /* 0x00000010880c723c */ /* 0x040fe200000018ff */
[----:B------:R-:W2:Y:S07]  /*9920*/  LDSM.16.M88.4 R164, [R0+0xc100] ;  /* 0x00c1000000a4783b */ /* 0x000eae0000000200 */
[C---:B------:R-:W-:Y:S01]  /*9930*/  HMMA.16816.F32 R16, R136.reuse, R18, RZ ;  /* 0x000000128810723c */ /* 0x040fe200000018ff */
[----:B------:R-:W-:Y:S07]  /*9940*/  LDSM.16.M88.4 R168, [R2+0xc100] ;  /* 0x00c1000002a8783b */ /* 0x000fee0000000200 */
[C---:B-1----:R-:W-:Y:S01]  /*9950*/  HMMA.16816.F32 R20, R136.reuse, R24, RZ ;  /* 0x000000188814723c */ /* 0x042fe200000018ff */
[----:B------:R-:W-:Y:S07]  /*9960*/  LDSM.16.M88.4 R176, [R0+0xe100] ;  /* 0x00e1000000b0783b */ /* 0x000fee0000000200 */
[C---:B------:R-:W-:Y:S01]  /*9970*/  HMMA.16816.F32 R24, R136.reuse, R26, RZ ;  /* 0x0000001a8818723c */ /* 0x040fe200000018ff */
[----:B------:R-:W-:Y:S07]  /*9980*/  LDSM.16.M88.4 R180, [R189+UR4+0x10100] ;  /* 0x01010004bdb4783b */ /* 0x000fee0008000200 */
[C---:B------:R-:W-:Y:S01]  /*9990*/  HMMA.16816.F32 R28, R136.reuse, R32, RZ ;  /* 0x00000020881c723c */ /* 0x040fe200000018ff */
[----:B------:R-:W0:Y:S07]  /*99a0*/  LDGDEPBAR ;  /* 0x00000000000079af */ /* 0x000e2e0000000000 */
[----:B------:R-:W-:Y:S01]  /*99b0*/  HMMA.16816.F32 R32, R136, R34, RZ ;  /* 0x000000228820723c */ /* 0x000fe200000018ff */
[----:B------:R-:W1:Y:S07]  /*99c0*/  LDSM.16.M88.4 R136, [R0+0xc900] ;  /* 0x00c900000088783b */ /* 0x000e6e0000000200 */
[C---:B------:R-:W-:Y:S08]  /*99d0*/  HMMA.16816.F32 R4, R144.reuse, R148, R4 ;  /* 0x000000949004723c */ /* 0x040ff00000001804 */
[C---:B------:R-:W-:Y:S01]  /*99e0*/  HMMA.16816.F32 R8, R144.reuse, R150, R8 ;  /* 0x000000969008723c */ /* 0x040fe20000001808 */
[----:B------:R-:W3:Y:S07]  /*99f0*/  LDSM.16.M88.4 R148, [R0+0xd100] ;  /* 0x00d100000094783b */ /* 0x000eee0000000200 */
[C---:B------:R-:W-:Y:S08]  /*9a00*/  HMMA.16816.F32 R12, R144.reuse, R152, R12 ;  /* 0x00000098900c723c */ /* 0x040ff0000000180c */
[C---:B------:R-:W-:Y:S01]  /*9a10*/  HMMA.16816.F32 R16, R144.reuse, R154, R16 ;  /* 0x0000009a9010723c */ /* 0x040fe20000001810 */
[----:B------:R-:W4:Y:S07]  /*9a20*/  LDSM.16.M88.4 R152, [R0+0xd900] ;  /* 0x00d900000098783b */ /* 0x000f2e0000000200 */
[C---:B------:R-:W-:Y:S08]  /*9a30*/  HMMA.16816.F32 R20, R144.reuse, R156, R20 ;  /* 0x0000009c9014723c */ /* 0x040ff00000001814 */
[C---:B------:R-:W-:Y:S01]  /*9a40*/  HMMA.16816.F32 R24, R144.reuse, R158, R24 ;  /* 0x0000009e9018723c */ /* 0x040fe20000001818 */
[----:B------:R-:W5:Y:S07]  /*9a50*/  LDSM.16.M88.4 R156, [R184] ;  /* 0x00000000b89c783b */ /* 0x000f6e0000000200 */
[C---:B------:R-:W-:Y:S08]  /*9a60*/  HMMA.16816.F32 R28, R144.reuse, R160, R28 ;  /* 0x000000a0901c723c */ /* 0x040ff0000000181c */
[----:B------:R-:W-:Y:S01]  /*9a70*/  HMMA.16816.F32 R32, R144, R162, R32 ;  /* 0x000000a29020723c */ /* 0x000fe20000001820 */
[----:B------:R-:W4:Y:S07]  /*9a80*/  LDSM.16.M88.4 R144, [R2+0xc900] ;  /* 0x00c900000290783b */ /* 0x000f2e0000000200 */
[C---:B--2---:R-:W-:Y:S01]  /*9a90*/  HMMA.16816.F32 R4, R140.reuse, R164, R4 ;  /* 0x000000a48c04723c */ /* 0x044fe20000001804 */
[----:B------:R-:W2:Y:S07]  /*9aa0*/  LDSM.16.M88.4 R160, [R2+0xd100] ;  /* 0x00d1000002a0783b */ /* 0x000eae0000000200 */
[C---:B------:R-:W-:Y:S01]  /*9ab0*/  HMMA.16816.F32 R8, R140.reuse, R166, R8 ;  /* 0x000000a68c08723c */ /* 0x040fe20000001808 */
[----:B------:R-:W-:Y:S07]  /*9ac0*/  LDSM.16.M88.4 R164, [R189+UR4+0xf900] ;  /* 0x00f90004bda4783b */ /* 0x000fee0008000200 */
[C---:B-1----:R-:W-:Y:S08]  /*9ad0*/  HMMA.16816.F32 R12, R140.reuse, R136, R12 ;  /* 0x000000888c0c723c */ /* 0x042ff0000000180c */
[C---:B------:R-:W-:Y:S01]  /*9ae0*/  HMMA.16816.F32 R16, R140.reuse, R138, R16 ;  /* 0x0000008a8c10723c */ /* 0x040fe20000001810 */
[----:B------:R-:W1:Y:S07]  /*9af0*/  LDSM.16.M88.4 R136, [R2+0xd900] ;  /* 0x00d900000288783b */ /* 0x000e6e0000000200 */
[C---:B---3--:R-:W-:Y:S08]  /*9b00*/  HMMA.16816.F32 R20, R140.reuse, R148, R20 ;  /* 0x000000948c14723c */ /* 0x048ff00000001814 */
[C---:B------:R-:W-:Y:S01]  /*9b10*/  HMMA.16816.F32 R24, R140.reuse, R150, R24 ;  /* 0x000000968c18723c */ /* 0x040fe20000001818 */
[----:B------:R-:W-:Y:S07]  /*9b20*/  LDSM.16.M88.4 R148, [R189+UR4+0xe100] ;  /* 0x00e10004bd94783b */ /* 0x000fee0008000200 */
[C---:B----4-:R-:W-:Y:S08]  /*9b30*/  HMMA.16816.F32 R28, R140.reuse, R152, R28 ;  /* 0x000000988c1c723c */ /* 0x050ff0000000181c */
[----:B------:R-:W-:Y:S01]  /*9b40*/  HMMA.16816.F32 R32, R140, R154, R32 ;  /* 0x0000009a8c20723c */ /* 0x000fe20000001820 */
[----:B------:R-:W3:Y:S07]  /*9b50*/  LDSM.16.M88.4 R140, [R191+0x4000] ;  /* 0x00400000bf8c783b */ /* 0x000eee0000000200 */
[C---:B-----5:R-:W-:Y:S01]  /*9b60*/  HMMA.16816.F32 R4, R156.reuse, R168, R4 ;  /* 0x000000a89c04723c */ /* 0x060fe20000001804 */
[----:B------:R-:W4:Y:S07]  /*9b70*/  LDSM.16.M88.4 R152, [R189+UR4+0xe900] ;  /* 0x00e90004bd98783b */ /* 0x000f2e0008000200 */
[C---:B------:R-:W-:Y:S01]  /*9b80*/  HMMA.16816.F32 R8, R156.reuse, R170, R8 ;  /* 0x000000aa9c08723c */ /* 0x040fe20000001808 */
[----:B------:R-:W-:Y:S07]  /*9b90*/  LDSM.16.M88.4 R168, [R132+0xe100] ;  /* 0x00e1000084a8783b */ /* 0x000fee0000000200 */
[C---:B------:R-:W-:Y:S08]  /*9ba0*/  HMMA.16816.F32 R12, R156.reuse, R144, R12 ;  /* 0x000000909c0c723c */ /* 0x040ff0000000180c */
        /* <DEDUP_REMOVED lines=95> */
[C---:B------:R-:W-:Y:S04]  /*a1a0*/  HMMA.16816.F32 R16, R172.reuse, R138, R16 ;  /* 0x0000008aac10723c */ /* 0x040fe80000001810 */
[----:B------:R-:W-:Y:S02]  /*a1b0*/  FMUL.FTZ R176, R4, c[0x0][0x320] ;  /* 0x0000c80004b07a20 */ /* 0x000fe40000410000 */
[----:B------:R-:W-:Y:S02]  /*a1c0*/  FMUL.FTZ R238, R5, c[0x0][0x320] ;  /* 0x0000c80005ee7a20 */ /* 0x000fe40000410000 */
[C---:B---3--:R-:W-:Y:S02]  /*a1d0*/  HMMA.16816.F32 R20, R172.reuse, R140, R20 ;  /* 0x0000008cac14723c */ /* 0x048fe40000001814 */
[----:B------:R-:W-:Y:S02]  /*a1e0*/  MUFU.TANH R176, R176 ;  /* 0x000000b000b07308 */ /* 0x000fe40000002400 */
[----:B------:R-:W-:Y:S02]  /*a1f0*/  FMUL.FTZ R9, R9, c[0x0][0x320] ;  /* 0x0000c80009097a20 */ /* 0x000fe40000410000 */
[----:B------:R-:W-:Y:S02]  /*a200*/  FMUL.FTZ R10, R10, c[0x0][0x320] ;  /* 0x0000c8000a0a7a20 */ /* 0x000fe40000410000 */
[C---:B------:R-:W-:Y:S04]  /*a210*/  HMMA.16816.F32 R24, R172.reuse, R142, R24 ;  /* 0x0000008eac18723c */ /* 0x040fe80000001818 */
[----:B------:R-:W-:Y:S01]  /*a220*/  FMUL.FTZ R11, R11, c[0x0][0x320] ;  /* 0x0000c8000b0b7a20 */ /* 0x000fe20000410000 */
[----:B------:R-:W-:Y:S01]  /*a230*/  MUFU.TANH R246, R9 ;  /* 0x0000000900f67308 */ /* 0x000fe20000002400 */
[----:B------:R-:W-:Y:S02]  /*a240*/  FMUL.FTZ R242, R8, c[0x0][0x320] ;  /* 0x0000c80008f27a20 */ /* 0x000fe40000410000 */
[----:B------:R-:W-:Y:S04]  /*a250*/  FMUL.FTZ R170, R6, c[0x0][0x320] ;  /* 0x0000c80006aa7a20 */ /* 0x000fe80000410000 */
[----:B------:R-:W-:Y:S02]  /*a260*/  FMUL.FTZ R17, R17, c[0x0][0x320] ;  /* 0x0000c80011117a20 */ /* 0x000fe40000410000 */
[----:B------:R-:W-:Y:S01]  /*a270*/  FMUL.FTZ R168, R7, c[0x0][0x320] ;  /* 0x0000c80007a87a20 */ /* 0x000fe20000410000 */
[----:B------:R-:W-:Y:S01]  /*a280*/  MUFU.TANH R244, R10 ;  /* 0x0000000a00f47308 */ /* 0x000fe20000002400 */
[----:B------:R-:W-:Y:S02]  /*a290*/  FMUL.FTZ R236, R12, c[0x0][0x320] ;  /* 0x0000c8000cec7a20 */ /* 0x000fe40000410000 */
[----:B------:R-:W-:Y:S02]  /*a2a0*/  FMUL.FTZ R14, R14, c[0x0][0x320] ;  /* 0x0000c8000e0e7a20 */ /* 0x000fe40000410000 */
[----:B------:R-:W-:Y:S02]  /*a2b0*/  FMUL.FTZ R13, R13, c[0x0][0x320] ;  /* 0x0000c8000d0d7a20 */ /* 0x000fe40000410000 */
[----:B------:R-:W-:Y:S02]  /*a2c0*/  FMUL.FTZ R15, R15, c[0x0][0x320] ;  /* 0x0000c8000f0f7a20 */ /* 0x000fe40000410000 */
[----:B------:R-:W-:Y:S01]  /*a2d0*/  FMUL.FTZ R16, R16, c[0x0][0x320] ;  /* 0x0000c80010107a20 */ /* 0x000fe20000410000 */
[----:B------:R1:W-:Y:S01]  /*a2e0*/  MUFU.TANH R240, R11 ;  /* 0x0000000b00f07308 */ /* 0x0003e20000002400 */
[----:B------:R-:W-:Y:S02]  /*a2f0*/  FMUL.FTZ R18, R18, c[0x0][0x320] ;  /* 0x0000c80012127a20 */ /* 0x000fe40000410000 */
[----:B------:R-:W-:Y:S02]  /*a300*/  FMUL.FTZ R20, R20, c[0x0][0x320] ;  /* 0x0000c80014147a20 */ /* 0x000fe40000410000 */
[----:B------:R-:W-:Y:S02]  /*a310*/  FMUL.FTZ R19, R19, c[0x0][0x320] ;  /* 0x0000c80013137a20 */ /* 0x000fe40000410000 */
        /* <DEDUP_REMOVED lines=8> */
[----:B------:R-:W2:Y:S01]  /*a3a0*/  MUFU.TANH R170, R170 ;  /* 0x000000aa00aa7308 */ /* 0x000ea20000002400 */
[----:B-1----:R-:W1:Y:S01]  /*a3b0*/  LDSM.16.M88.4 R8, [R190+0x11900] ;  /* 0x01190000be08783b */ /* 0x002e620000000200 */
[----:B------:R-:W-:Y:S08]  /*a3c0*/  DEPBAR.LE SB0, 0x2 ;  /* 0x000080800000791a */ /* 0x000ff00000000000 */
[----:B------:R2:W-:Y:S01]  /*a3d0*/  MUFU.TANH R182, R17 ;  /* 0x0000001100b67308 */ /* 0x0005e20000002400 */
[----:B------:R-:W-:Y:S01]  /*a3e0*/  BAR.SYNC.DEFER_BLOCKING 0x0 ;  /* 0x0000000000007b1d */ /* 0x000fe20000010000 */
[----:B--2---:R-:W-:Y:S01]  /*a3f0*/  FMNMX.FTZ R17, R170, R3, !PT ;  /* 0x00000003aa117209 */ /* 0x004fe20007810000 */
[C---:B-1----:R-:W-:Y:S07]  /*a400*/  HMMA.16816.F32 R28, R172.reuse, R8, R28 ;  /* 0x00000008ac1c723c */ /* 0x042fee000000181c */
[----:B------:R-:W1:Y:S01]  /*a410*/  MUFU.TANH R168, R168 ;  /* 0x000000a800a87308 */ /* 0x000e620000002400 */
[----:B------:R-:W-:Y:S01]  /*a420*/  FMNMX.FTZ R9, R176, R133, !PT ;  /* 0x00000085b0097209 */ /* 0x000fe20007810000 */
[----:B------:R-:W-:Y:S08]  /*a430*/  HMMA.16816.F32 R32, R172, R10, R32 ;  /* 0x0000000aac20723c */ /* 0x000ff00000001820 */
[----:B------:R-:W2:Y:S01]  /*a440*/  MUFU.TANH R242, R242 ;  /* 0x000000f200f27308 */ /* 0x000ea20000002400 */
[----:B------:R-:W-:Y:S09]  /*a450*/  FMNMX.FTZ R9, R238, R9, !PT ;  /* 0x00000009ee097209 */ /* 0x000ff20007810000 */
[----:B------:R-:W3:Y:S01]  /*a460*/  MUFU.TANH R236, R236 ;  /* 0x000000ec00ec7308 */ /* 0x000ee20000002400 */
[----:B------:R-:W-:Y:S01]  /*a470*/  FMUL.FTZ R28, R28, c[0x0][0x320] ;  /* 0x0000c8001c1c7a20 */ /* 0x000fe20000410000 */
[----:B-1----:R-:W-:Y:S01]  /*a480*/  FMNMX.FTZ R17, R168, R17, !PT ;  /* 0x00000011a8117209 */ /* 0x002fe20007810000 */
[----:B------:R-:W-:Y:S02]  /*a490*/  FMUL.FTZ R29, R29, c[0x0][0x320] ;  /* 0x0000c8001d1d7a20 */ /* 0x000fe40000410000 */
[----:B------:R-:W-:Y:S01]  /*a4a0*/  FMUL.FTZ R30, R30, c[0x0][0x320] ;  /* 0x0000c8001e1e7a20 */ /* 0x000fe20000410000 */
[----:B------:R-:W-:Y:S01]  /*a4b0*/  FMNMX.FTZ R17, R244, R17, !PT ;  /* 0x00000011f4117209 */ /* 0x000fe20007810000 */
[----:B------:R-:W-:Y:S03]  /*a4c0*/  FMUL.FTZ R31, R31, c[0x0][0x320] ;  /* 0x0000c8001f1f7a20 */ /* 0x000fe60000410000 */
[----:B------:R-:W1:Y:S01]  /*a4d0*/  MUFU.TANH R234, R14 ;  /* 0x0000000e00ea7308 */ /* 0x000e620000002400 */
[----:B------:R-:W-:Y:S01]  /*a4e0*/  FMUL.FTZ R32, R32, c[0x0][0x320] ;  /* 0x0000c80020207a20 */ /* 0x000fe20000410000 */
[----:B------:R-:W-:Y:S01]  /*a4f0*/  FMNMX.FTZ R17, R240, R17, !PT ;  /* 0x00000011f0117209 */ /* 0x000fe20007810000 */
[----:B------:R-:W-:Y:S01]  /*a500*/  FMUL.FTZ R33, R33, c[0x0][0x320] ;  /* 0x0000c80021217a20 */ /* 0x000fe20000410000 */
[----:B--2---:R-:W-:Y:S01]  /*a510*/  FMNMX.FTZ R9, R242, R9, !PT ;  /* 0x00000009f2097209 */ /* 0x004fe20007810000 */
[----:B------:R-:W-:Y:S02]  /*a520*/  FMUL.FTZ R34, R34, c[0x0][0x320] ;  /* 0x0000c80022227a20 */ /* 0x000fe40000410000 */
[----:B------:R-:W-:Y:S01]  /*a530*/  FMUL.FTZ R35, R35, c[0x0][0x320] ;  /* 0x0000c80023237a20 */ /* 0x000fe20000410000 */
[----:B------:R-:W-:Y:S02]  /*a540*/  FMNMX.FTZ R9, R246, R9, !PT ;  /* 0x00000009f6097209 */ /* 0x000fe40007810000 */
[----:B------:R-:W2:Y:S02]  /*a550*/  MUFU.TANH R178, R13 ;  /* 0x0000000d00b27308 */ /* 0x000ea40000002400 */
[----:B---3--:R-:W-:Y:S08]  /*a560*/  FMNMX.FTZ R9, R236, R9, !PT ;  /* 0x00000009ec097209 */ /* 0x008ff00007810000 */
[----:B------:R-:W3:Y:S01]  /*a570*/  MUFU.TANH R180, R15 ;  /* 0x0000000f00b47308 */ /* 0x000ee20000002400 */
[----:B-1----:R-:W-:Y:S09]  /*a580*/  FMNMX.FTZ R17, R234, R17, !PT ;  /* 0x00000011ea117209 */ /* 0x002ff20007810000 */
[----:B------:R-:W1:Y:S01]  /*a590*/  MUFU.TANH R232, R16 ;  /* 0x0000001000e87308 */ /* 0x000e620000002400 */
[----:B--2---:R-:W-:Y:S09]  /*a5a0*/  FMNMX.FTZ R9, R178, R9, !PT ;  /* 0x00000009b2097209 */ /* 0x004ff20007810000 */
[----:B------:R-:W2:Y:S01]  /*a5b0*/  MUFU.TANH R230, R18 ;  /* 0x0000001200e67308 */ /* 0x000ea20000002400 */
[----:B---3--:R-:W-:Y:S09]  /*a5c0*/  FMNMX.FTZ R17, R180, R17, !PT ;  /* 0x00000011b4117209 */ /* 0x008ff20007810000 */
[----:B------:R-:W3:Y:S01]  /*a5d0*/  MUFU.TANH R226, R20 ;  /* 0x0000001400e27308 */ /* 0x000ee20000002400 */
[----:B-1----:R-:W-:Y:S04]  /*a5e0*/  FMNMX.FTZ R9, R232, R9, !PT ;  /* 0x00000009e8097209 */ /* 0x002fe80007810000 */
[----:B------:R-:W-:Y:S05]  /*a5f0*/  FMNMX.FTZ R9, R182, R9, !PT ;  /* 0x00000009b6097209 */ /* 0x000fea0007810000 */
[----:B------:R-:W1:Y:S01]  /*a600*/  MUFU.TANH R228, R19 ;  /* 0x0000001300e47308 */ /* 0x000e620000002400 */
[----:B--2---:R-:W-:Y:S09]  /*a610*/  FMNMX.FTZ R17, R230, R17, !PT ;  /* 0x00000011e6117209 */ /* 0x004ff20007810000 */
[----:B------:R-:W2:Y:S01]  /*a620*/  MUFU.TANH R224, R21 ;  /* 0x0000001500e07308 */ /* 0x000ea20000002400 */
[----:B---3--:R-:W-:Y:S09]  /*a630*/  FMNMX.FTZ R9, R226, R9, !PT ;  /* 0x00000009e2097209 */ /* 0x008ff20007810000 */
[----:B------:R-:W3:Y:S01]  /*a640*/  MUFU.TANH R166, R22 ;  /* 0x0000001600a67308 */ /* 0x000ee20000002400 */
[----:B-1----:R-:W-:Y:S09]  /*a650*/  FMNMX.FTZ R17, R228, R17, !PT ;  /* 0x00000011e4117209 */ /* 0x002ff20007810000 */
        /* <DEDUP_REMOVED lines=21> */
[----:B---3--:R-:W-:Y:S01]  /*a7b0*/  FMNMX.FTZ R17, R148, R17, !PT ;  /* 0x0000001194117209 */ /* 0x008fe20007810000 */
[----:B------:R-:W-:Y:S08]  /*a7c0*/  LDSM.16.MT88.4 R28, [R134+UR4+0x100] ;  /* 0x00010004861c783b */ /* 0x000ff00008004200 */
[----:B------:R-:W3:Y:S01]  /*a7d0*/  MUFU.TANH R142, R34 ;  /* 0x00000022008e7308 */ /* 0x000ee20000002400 */
[----:B-1----:R-:W-:Y:S09]  /*a7e0*/  FMNMX.FTZ R0, R146, R9, !PT ;  /* 0x0000000992007209 */ /* 0x002ff20007810000 */
[----:B------:R-:W1:Y:S01]  /*a7f0*/  MUFU.TANH R144, R35 ;  /* 0x0000002300907308 */ /* 0x000e620000002400 */
[----:B--2---:R-:W-:Y:S05]  /*a800*/  FMNMX.FTZ R15, R143, R0, !PT ;  /* 0x000000008f0f7209 */ /* 0x004fea0007810000 */
[----:B------:R-:W2:Y:S01]  /*a810*/  SHFL.BFLY PT, R2, R15, 0x2, 0x1f ;  /* 0x0c401f000f027f89 */ /* 0x000ea200000e0000 */
[----:B---3--:R-:W-:Y:S04]  /*a820*/  FMNMX.FTZ R17, R142, R17, !PT ;  /* 0x000000118e117209 */ /* 0x008fe80007810000 */
[----:B-1----:R-:W-:Y:S02]  /*a830*/  FMNMX.FTZ R13, R144, R17, !PT ;  /* 0x00000011900d7209 */ /* 0x002fe40007810000 */
[----:B------:R-:W-:Y:S03]  /*a840*/  IADD3 R17, R134, UR4, RZ ;  /* 0x0000000486117c10 */ /* 0x000fe6000fffe0ff */
[----:B------:R-:W1:Y:S01]  /*a850*/  SHFL.BFLY PT, R0, R13, 0x2, 0x1f ;  /* 0x0c401f000d007f89 */ /* 0x000e6200000e0000 */
[----:B--2---:R-:W-:Y:S07]  /*a860*/  FMNMX.FTZ R11, R15, R2, !PT ;  /* 0x000000020f0b7209 */ /* 0x004fee0007810000 */
[----:B------:R-:W2:Y:S01]  /*a870*/  SHFL.BFLY PT, R2, R11, 0x1, 0x1f ;  /* 0x0c201f000b027f89 */ /* 0x000ea200000e0000 */
[----:B-1----:R-:W-:Y:S07]  /*a880*/  FMNMX.FTZ R9, R13, R0, !PT ;  /* 0x000000000d097209 */ /* 0x002fee0007810000 */
[----:B------:R-:W-:Y:S01]  /*a890*/  LDSM.16.MT88.4 R12, [R135+UR4+0x100] ;  /* 0x00010004870c783b */ /* 0x000fe20008004200 */
[----:B--2---:R-:W-:Y:S07]  /*a8a0*/  FMNMX.FTZ R2, R11, R2, !PT ;  /* 0x000000020b027209 */ /* 0x004fee0007810000 */
[----:B------:R-:W1:Y:S01]  /*a8b0*/  SHFL.BFLY PT, R0, R9, 0x1, 0x1f ;  /* 0x0c201f0009007f89 */ /* 0x000e6200000e0000 */
[C---:B------:R-:W-:Y:S02]  /*a8c0*/  FADD.FTZ R4, -R2.reuse, R133 ;  /* 0x0000008502047221 */ /* 0x040fe40000010100 */
[----:B------:R-:W-:Y:S02]  /*a8d0*/  FMUL.FTZ R147, R2, c[0x0][0x2d0] ;  /* 0x0000b40002937a20 */ /* 0x000fe40000410000 */
[----:B------:R-:W-:Y:S02]  /*a8e0*/  FMUL.FTZ R132, R4, c[0x0][0x2d0] ;  /* 0x0000b40004847a20 */ /* 0x000fe40000410000 */
[--C-:B------:R-:W-:Y:S02]  /*a8f0*/  FFMA.FTZ R176, R176, c[0x0][0x2d0], -R147.reuse ;  /* 0x0000b400b0b07a23 */ /* 0x100fe40000010893 */
[--C-:B------:R-:W-:Y:S02]  /*a900*/  FFMA.FTZ R175, R238, c[0x0][0x2d0], -R147.reuse ;  /* 0x0000b400eeaf7a23 */ /* 0x100fe40000010893 */
[--C-:B------:R-:W-:Y:S01]  /*a910*/  FFMA.FTZ R173, R242, c[0x0][0x2d0], -R147.reuse ;  /* 0x0000b400f2ad7a23 */ /* 0x100fe20000010893 */
[----:B------:R-:W2:Y:S01]  /*a920*/  MUFU.EX2 R132, R132 ;  /* 0x0000008400847308 */ /* 0x000ea20000000800 */
[--C-:B------:R-:W-:Y:S02]  /*a930*/  FFMA.FTZ R172, R246, c[0x0][0x2d0], -R147.reuse ;  /* 0x0000b400f6ac7a23 */ /* 0x100fe40000010893 */
[--C-:B------:R-:W-:Y:S02]  /*a940*/  FFMA.FTZ R227, R162, c[0x0][0x2d0], -R147.reuse ;  /* 0x0000b400a2e37a23 */ /* 0x100fe40000010893 */
[--C-:B------:R-:W-:Y:S02]  /*a950*/  FFMA.FTZ R231, R154, c[0x0][0x2d0], -R147.reuse ;  /* 0x0000b4009ae77a23 */ /* 0x100fe40000010893 */
[--C-:B------:R-:W-:Y:S01]  /*a960*/  FFMA.FTZ R235, R146, c[0x0][0x2d0], -R147.reuse ;  /* 0x0000b40092eb7a23 */ /* 0x100fe20000010893 */
[----:B-1----:R-:W-:Y:S02]  /*a970*/  FMNMX.FTZ R0, R9, R0, !PT ;  /* 0x0000000009007209 */ /* 0x002fe40007810000 */
[----:B------:R-:W-:Y:S01]  /*a980*/  MUFU.EX2 R176, R176 ;  /* 0x000000b000b07308 */ /* 0x000fe20000000800 */
[----:B------:R-:W-:Y:S01]  /*a990*/  IADD3 R9, R135, UR4, RZ ;  /* 0x0000000487097c10 */ /* 0x000fe2000fffe0ff */
[----:B------:R-:W-:Y:S02]  /*a9a0*/  FFMA.FTZ R177, R236, c[0x0][0x2d0], -R147 ;  /* 0x0000b400ecb17a23 */ /* 0x000fe40000010893 */
[----:B------:R-:W-:Y:S01]  /*a9b0*/  FMUL.FTZ R145, R0, c[0x0][0x2d0] ;  /* 0x0000b40000917a20 */ /* 0x000fe20000410000 */
[----:B------:R-:W-:Y:S01]  /*a9c0*/  IADD3 R133, R188, R9, RZ ;  /* 0x00000009bc857210 */ /* 0x000fe20007ffe0ff */
[----:B------:R-:W-:Y:S02]  /*a9d0*/  FADD.FTZ R4, -R0, R3 ;  /* 0x0000000300047221 */ /* 0x000fe40000010100 */
[--C-:B------:R-:W-:Y:S02]  /*a9e0*/  FFMA.FTZ R174, R170, c[0x0][0x2d0], -R145.reuse ;  /* 0x0000b400aaae7a23 */ /* 0x100fe40000010891 */
[--C-:B------:R-:W-:Y:S01]  /*a9f0*/  FFMA.FTZ R171, R168, c[0x0][0x2d0], -R145.reuse ;  /* 0x0000b400a8ab7a23 */ /* 0x100fe20000010891 */
[----:B------:R-:W1:Y:S01]  /*aa00*/  MUFU.EX2 R175, R175 ;  /* 0x000000af00af7308 */ /* 0x000e620000000800 */
[--C-:B------:R-:W-:Y:S01]  /*aa10*/  FFMA.FTZ R170, R244, c[0x0][0x2d0], -R145.reuse ;  /* 0x0000b400f4aa7a23 */ /* 0x100fe20000010891 */
[----:B------:R-:W3:Y:S01]  /*aa20*/  LDSM.16.MT88.4 R20, [R133+0x100] ;  /* 0x000100008514783b */ /* 0x000ee20000004200 */
[--C-:B------:R-:W-:Y:S01]  /*aa30*/  FFMA.FTZ R169, R240, c[0x0][0x2d0], -R145.reuse ;  /* 0x0000b400f0a97a23 */ /* 0x100fe20000010891 */
[----:B------:R-:W-:Y:S01]  /*aa40*/  IADD3 R168, R188, R17, RZ ;  /* 0x00000011bca87210 */ /* 0x000fe20007ffe0ff */
[----:B------:R-:W-:Y:S02]  /*aa50*/  FMUL.FTZ R3, R4, c[0x0][0x2d0] ;  /* 0x0000b40004037a20 */ /* 0x000fe40000410000 */
[C---:B--2---:R-:W-:Y:S02]  /*aa60*/  FMUL.FTZ R4, R132.reuse, R128 ;  /* 0x0000008084047220 */ /* 0x044fe40000410000 */
[C---:B------:R-:W-:Y:S01]  /*aa70*/  FMUL.FTZ R5, R132.reuse, R129 ;  /* 0x0000008184057220 */ /* 0x040fe20000410000 */
[----:B------:R-:W-:Y:S01]  /*aa80*/  MUFU.EX2 R173, R173 ;  /* 0x000000ad00ad7308 */ /* 0x000fe20000000800 */
[C---:B------:R-:W-:Y:S01]  /*aa90*/  FMUL.FTZ R8, R132.reuse, R124 ;  /* 0x0000007c84087220 */ /* 0x040fe20000410000 */
[----:B------:R-:W-:Y:S01]  /*aaa0*/  LDSM.16.MT88.4 R136, [R133+0x2900] ;  /* 0x002900008588783b */ /* 0x000fe20000004200 */
[C---:B------:R-:W-:Y:S02]  /*aab0*/  FMUL.FTZ R9, R132.reuse, R125 ;  /* 0x0000007d84097220 */ /* 0x040fe40000410000 */
[C---:B------:R-:W-:Y:S02]  /*aac0*/  FMUL.FTZ R16, R132.reuse, R116 ;  /* 0x0000007484107220 */ /* 0x040fe40000410000 */
[C---:B------:R-:W-:Y:S02]  /*aad0*/  FMUL.FTZ R17, R132.reuse, R117 ;  /* 0x0000007584117220 */ /* 0x040fe40000410000 */
[C---:B------:R-:W-:Y:S01]  /*aae0*/  FMUL.FTZ R24, R132.reuse, R108 ;  /* 0x0000006c84187220 */ /* 0x040fe20000410000 */
[----:B------:R-:W2:Y:S01]  /*aaf0*/  MUFU.EX2 R3, R3 ;  /* 0x0000000300037308 */ /* 0x000ea20000000800 */
[C---:B------:R-:W-:Y:S02]  /*ab00*/  FMUL.FTZ R25, R132.reuse, R109 ;  /* 0x0000006d84197220 */ /* 0x040fe40000410000 */
[C---:B------:R-:W-:Y:S01]  /*ab10*/  FMUL.FTZ R32, R132.reuse, R100 ;  /* 0x0000006484207220 */ /* 0x040fe20000410000 */
[----:B-1----:R-:W-:Y:S01]  /*ab20*/  F2FP.PACK_AB R128, R175, R176 ;  /* 0x000000b0af80723e */ /* 0x002fe200000000ff */
[----:B------:R-:W-:Y:S02]  /*ab30*/  FMUL.FTZ R33, R132, R101 ;  /* 0x0000006584217220 */ /* 0x000fe40000410000 */
[--C-:B------:R-:W-:Y:S02]  /*ab40*/  FFMA.FTZ R179, R234, c[0x0][0x2d0], -R145.reuse ;  /* 0x0000b400eab37a23 */ /* 0x100fe40000010891 */
[--C-:B------:R-:W-:Y:S01]  /*ab50*/  FFMA.FTZ R180, R180, c[0x0][0x2d0], -R145.reuse ;  /* 0x0000b400b4b47a23 */ /* 0x100fe20000010891 */
[----:B------:R-:W1:Y:S01]  /*ab60*/  MUFU.EX2 R172, R172 ;  /* 0x000000ac00ac7308 */ /* 0x000e620000000800 */
[--C-:B------:R-:W-:Y:S02]  /*ab70*/  FFMA.FTZ R183, R230, c[0x0][0x2d0], -R145.reuse ;  /* 0x0000b400e6b77a23 */ /* 0x100fe40000010891 */
[--C-:B------:R-:W-:Y:S02]  /*ab80*/  FFMA.FTZ R190, R228, c[0x0][0x2d0], -R145.reuse ;  /* 0x0000b400e4be7a23 */ /* 0x100fe40000010891 */
[----:B------:R-:W-:Y:S02]  /*ab90*/  FFMA.FTZ R225, R166, c[0x0][0x2d0], -R145 ;  /* 0x0000b400a6e17a23 */ /* 0x000fe40000010891 */
[----:B------:R-:W-:Y:S02]  /*aba0*/  FFMA.FTZ R228, R160, c[0x0][0x2d0], -R147 ;  /* 0x0000b400a0e47a23 */ /* 0x000fe40000010893 */
[----:B------:R-:W-:Y:S01]  /*abb0*/  LDSM.16.MT88.4 R160, [R168+0x3900] ;  /* 0x00390000a8a0783b */ /* 0x000fe20000004200 */
[----:B------:R-:W-:Y:S01]  /*abc0*/  MUFU.EX2 R174, R174 ;  /* 0x000000ae00ae7308 */ /* 0x000fe20000000800 */
[--C-:B------:R-:W-:Y:S02]  /*abd0*/  FFMA.FTZ R229, R158, c[0x0][0x2d0], -R145.reuse ;  /* 0x0000b4009ee57a23 */ /* 0x100fe40000010891 */
[--C-:B------:R-:W-:Y:S02]  /*abe0*/  FFMA.FTZ R230, R156, c[0x0][0x2d0], -R145.reuse ;  /* 0x0000b4009ce67a23 */ /* 0x100fe40000010891 */
[C---:B--2---:R-:W-:Y:S02]  /*abf0*/  FMUL.FTZ R6, R3.reuse, R130 ;  /* 0x0000008203067220 */ /* 0x044fe40000410000 */
[C---:B------:R-:W-:Y:S01]  /*ac00*/  FMUL.FTZ R7, R3.reuse, R131 ;  /* 0x0000008303077220 */ /* 0x040fe20000410000 */
[----:B------:R-:W-:Y:S01]  /*ac10*/  LDSM.16.MT88.4 R156, [R134+UR4+0x3900] ;  /* 0x00390004869c783b */ /* 0x000fe20008004200 */
[C---:B------:R-:W-:Y:S01]  /*ac20*/  FMUL.FTZ R10, R3.reuse, R126 ;  /* 0x0000007e030a7220 */ /* 0x040fe20000410000 */
[----:B------:R-:W2:Y:S01]  /*ac30*/  MUFU.EX2 R171, R171 ;  /* 0x000000ab00ab7308 */ /* 0x000ea20000000800 */
[C---:B------:R-:W-:Y:S02]  /*ac40*/  FMUL.FTZ R11, R3.reuse, R127 ;  /* 0x0000007f030b7220 */ /* 0x040fe40000410000 */
[C---:B------:R-:W-:Y:S01]  /*ac50*/  FMUL.FTZ R18, R3.reuse, R118 ;  /* 0x0000007603127220 */ /* 0x040fe20000410000 */
[----:B-1----:R-:W-:Y:S01]  /*ac60*/  F2FP.PACK_AB R130, R172, R173 ;  /* 0x000000adac82723e */ /* 0x002fe200000000ff */
[C---:B------:R-:W-:Y:S01]  /*ac70*/  FMUL.FTZ R19, R3.reuse, R119 ;  /* 0x0000007703137220 */ /* 0x040fe20000410000 */
[----:B------:R-:W-:Y:S01]  /*ac80*/  LDSM.16.MT88.4 R124, [R135+UR4+0x2900] ;  /* 0x00290004877c783b */ /* 0x000fe20008004200 */
[C---:B------:R-:W-:Y:S02]  /*ac90*/  FMUL.FTZ R26, R3.reuse, R110 ;  /* 0x0000006e031a7220 */ /* 0x040fe40000410000 */
[C---:B------:R-:W-:Y:S01]  /*aca0*/  FMUL.FTZ R27, R3.reuse, R111 ;  /* 0x0000006f031b7220 */ /* 0x040fe20000410000 */
[----:B------:R-:W-:Y:S01]  /*acb0*/  MUFU.EX2 R170, R170 ;  /* 0x000000aa00aa7308 */ /* 0x000fe20000000800 */
[C---:B------:R-:W-:Y:S02]  /*acc0*/  FMUL.FTZ R34, R3.reuse, R102 ;  /* 0x0000006603227220 */ /* 0x040fe40000410000 */
[----:B------:R-:W-:Y:S01]  /*acd0*/  FMUL.FTZ R35, R3, R103 ;  /* 0x0000006703237220 */ /* 0x000fe20000410000 */
[----:B------:R-:W-:Y:S01]  /*ace0*/  LDSM.16.MT88.4 R108, [R168+0x2100] ;  /* 0x00210000a86c783b */ /* 0x000fe20000004200 */
[--C-:B------:R-:W-:Y:S02]  /*acf0*/  FFMA.FTZ R233, R150, c[0x0][0x2d0], -R145.reuse ;  /* 0x0000b40096e97a23 */ /* 0x100fe40000010891 */
[--C-:B------:R-:W-:Y:S02]  /*ad00*/  FFMA.FTZ R234, R148, c[0x0][0x2d0], -R145.reuse ;  /* 0x0000b40094ea7a23 */ /* 0x100fe40000010891 */
[--C-:B------:R-:W-:Y:S01]  /*ad10*/  FFMA.FTZ R237, R142, c[0x0][0x2d0], -R145.reuse ;  /* 0x0000b4008eed7a23 */ /* 0x100fe20000010891 */
[----:B------:R-:W1:Y:S01]  /*ad20*/  MUFU.EX2 R169, R169 ;  /* 0x000000a900a97308 */ /* 0x000e620000000800 */
[----:B------:R-:W-:Y:S01]  /*ad30*/  FFMA.FTZ R238, R144, c[0x0][0x2d0], -R145 ;  /* 0x0000b40090ee7a23 */ /* 0x000fe20000010891 */
[----:B------:R-:W-:Y:S01]  /*ad40*/  LDSM.16.MT88.4 R100, [R134+UR4+0x2100] ;  /* 0x002100048664783b */ /* 0x000fe20008004200 */
[C---:B------:R-:W-:Y:S01]  /*ad50*/  FMUL.FTZ R36, R132.reuse, R36 ;  /* 0x0000002484247220 */ /* 0x040fe20000410000 */
[----:B--2---:R-:W-:Y:S01]  /*ad60*/  F2FP.PACK_AB R129, R171, R174 ;  /* 0x000000aeab81723e */ /* 0x004fe200000000ff */
[C---:B------:R-:W-:Y:S02]  /*ad70*/  FMUL.FTZ R37, R132.reuse, R37 ;  /* 0x0000002584257220 */ /* 0x040fe40000410000 */
[C---:B------:R-:W-:Y:S02]  /*ad80*/  FMUL.FTZ R38, R3.reuse, R38 ;  /* 0x0000002603267220 */ /* 0x040fe40000410000 */
[C---:B------:R-:W-:Y:S01]  /*ad90*/  FMUL.FTZ R39, R3.reuse, R39 ;  /* 0x0000002703277220 */ /* 0x040fe20000410000 */
[----:B------:R-:W-:Y:S01]  /*ada0*/  LDSM.16.MT88.4 R116, [R134+UR4+0x900] ;  /* 0x000900048674783b */ /* 0x000fe20008004200 */
[C---:B------:R-:W-:Y:S01]  /*adb0*/  FMUL.FTZ R40, R132.reuse, R40 ;  /* 0x0000002884287220 */ /* 0x040fe20000410000 */
[----:B------:R-:W-:Y:S01]  /*adc0*/  MUFU.EX2 R177, R177 ;  /* 0x000000b100b17308 */ /* 0x000fe20000000800 */
[C---:B------:R-:W-:Y:S02]  /*add0*/  FMUL.FTZ R41, R132.reuse, R41 ;  /* 0x0000002984297220 */ /* 0x040fe40000410000 */
[C---:B------:R-:W-:Y:S02]  /*ade0*/  FMUL.FTZ R42, R3.reuse, R42 ;  /* 0x0000002a032a7220 */ /* 0x040fe40000410000 */
[C---:B------:R-:W-:Y:S01]  /*adf0*/  FMUL.FTZ R43, R3.reuse, R43 ;  /* 0x0000002b032b7220 */ /* 0x040fe20000410000 */
[----:B------:R-:W-:Y:S01]  /*ae00*/  LDSM.16.MT88.4 R148, [R135+UR4+0x3900] ;  /* 0x003900048794783b */ /* 0x000fe20008004200 */
[C---:B------:R-:W-:Y:S02]  /*ae10*/  FMUL.FTZ R44, R132.reuse, R44 ;  /* 0x0000002c842c7220 */ /* 0x040fe40000410000 */
[C---:B------:R-:W-:Y:S01]  /*ae20*/  FMUL.FTZ R45, R132.reuse, R45 ;  /* 0x0000002d842d7220 */ /* 0x040fe20000410000 */
[----:B------:R-:W-:Y:S01]  /*ae30*/  MUFU.EX2 R179, R179 ;  /* 0x000000b300b37308 */ /* 0x000fe20000000800 */
[----:B------:R-:W-:Y:S01]  /*ae40*/  FMUL.FTZ R46, R3, R46 ;  /* 0x0000002e032e7220 */ /* 0x000fe20000410000 */
        /* <DEDUP_REMOVED lines=15> */
[----:B------:R-:W4:Y:S01]  /*af40*/  LDSM.16.MT88.4 R120, [R168+0x100] ;  /* 0x00010000a878783b */ /* 0x000f220000004200 */
[C---:B------:R-:W-:Y:S02]  /*af50*/  FMUL.FTZ R52, R132.reuse, R52 ;  /* 0x0000003484347220 */ /* 0x040fe40000410000 */
[C---:B------:R-:W-:Y:S02]  /*af60*/  FMUL.FTZ R53, R132.reuse, R53 ;  /* 0x0000003584357220 */ /* 0x040fe40000410000 */
[C---:B---3--:R-:W-:Y:S03]  /*af70*/  HMMA.16816.F32 R12, R128.reuse, R20, R12 ;  /* 0x00000014800c723c */ /* 0x048fe6000000180c */
        /* <DEDUP_REMOVED lines=10> */
[----:B------:R-:W3:Y:S01]  /*b020*/  LDSM.16.MT88.4 R112, [R135+UR4+0x2100] ;  /* 0x002100048770783b */ /* 0x000ee20008004200 */
        /* <DEDUP_REMOVED lines=14> */
[----:B------:R-:W5:Y:S01]  /*b110*/  LDSM.16.MT88.4 R104, [R133+0x2100] ;  /* 0x002100008568783b */ /* 0x000f620000004200 */
[C---:B------:R-:W-:Y:S02]  /*b120*/  FMUL.FTZ R62, R3.reuse, R62 ;  /* 0x0000003e033e7220 */ /* 0x040fe40000410000 */
[C---:B------:R-:W-:Y:S02]  /*b130*/  FMUL.FTZ R63, R3.reuse, R63 ;  /* 0x0000003f033f7220 */ /* 0x040fe40000410000 */
[C---:B----4-:R-:W-:Y:S02]  /*b140*/  HMMA.16816.F32 R28, R128.reuse, R120, R28 ;  /* 0x00000078801c723c */ /* 0x050fe4000000181c */
        /* <DEDUP_REMOVED lines=14> */
[----:B------:R-:W-:Y:S03]  /*b230*/  LDSM.16.MT88.4 R112, [R135+UR4+0x900] ;  /* 0x000900048770783b */ /* 0x000fe60008004200 */
[C---:B------:R-:W-:Y:S02]  /*b240*/  FMUL.FTZ R71, R3.reuse, R71 ;  /* 0x0000004703477220 */ /* 0x040fe40000410000 */
[C---:B------:R-:W-:Y:S02]  /*b250*/  FMUL.FTZ R72, R132.reuse, R72 ;  /* 0x0000004884487220 */ /* 0x040fe40000410000 */
[C---:B------:R-:W-:Y:S01]  /*b260*/  FMUL.FTZ R73, R132.reuse, R73 ;  /* 0x0000004984497220 */ /* 0x040fe20000410000 */
[----:B------:R-:W-:Y:S01]  /*b270*/  MUFU.EX2 R235, R235 ;  /* 0x000000eb00eb7308 */ /* 0x000fe20000000800 */
[C---:B-----5:R-:W-:Y:S03]  /*b280*/  HMMA.16816.F32 R44, R128.reuse, R104, R44 ;  /* 0x00000068802c723c */ /* 0x060fe6000000182c */
[C---:B------:R-:W-:Y:S02]  /*b290*/  FMUL.FTZ R74, R3.reuse, R74 ;  /* 0x0000004a034a7220 */ /* 0x040fe40000410000 */
[C---:B------:R-:W-:Y:S02]  /*b2a0*/  FMUL.FTZ R75, R3.reuse, R75 ;  /* 0x0000004b034b7220 */ /* 0x040fe40000410000 */
[C---:B------:R-:W-:Y:S01]  /*b2b0*/  FMUL.FTZ R76, R132.reuse, R76 ;  /* 0x0000004c844c7220 */ /* 0x040fe20000410000 */
[C---:B------:R-:W-:Y:S01]  /*b2c0*/  HMMA.16816.F32 R48, R128.reuse, R106, R48 ;  /* 0x0000006a8030723c */ /* 0x040fe20000001830 */
[----:B------:R-:W3:Y:S01]  /*b2d0*/  LDSM.16.MT88.4 R104, [R135+UR4+0x4100] ;  /* 0x004100048768783b */ /* 0x000ee20008004200 */
        /* <DEDUP_REMOVED lines=8> */
[----:B------:R-:W4:Y:S03]  /*b360*/  LDSM.16.MT88.4 R100, [R133+0x4100] ;  /* 0x004100008564783b */ /* 0x000f260000004200 */
[C---:B------:R-:W-:Y:S02]  /*b370*/  FMUL.FTZ R81, R132.reuse, R81 ;  /* 0x0000005184517220 */ /* 0x040fe40000410000 */
[C---:B------:R-:W-:Y:S02]  /*b380*/  FMUL.FTZ R82, R3.reuse, R82 ;  /* 0x0000005203527220 */ /* 0x040fe40000410000 */
[C---:B------:R-:W-:Y:S04]  /*b390*/  HMMA.16816.F32 R60, R128.reuse, R108, R60 ;  /* 0x0000006c803c723c */ /* 0x040fe8000000183c */
[C---:B------:R-:W-:Y:S02]  /*b3a0*/  FMUL.FTZ R83, R3.reuse, R83 ;  /* 0x0000005303537220 */ /* 0x040fe40000410000 */
[C---:B------:R-:W-:Y:S02]  /*b3b0*/  FMUL.FTZ R84, R132.reuse, R84 ;  /* 0x0000005484547220 */ /* 0x040fe40000410000 */
[C---:B------:R-:W-:Y:S01]  /*b3c0*/  HMMA.16816.F32 R64, R128.reuse, R110, R64 ;  /* 0x0000006e8040723c */ /* 0x040fe20000001840 */
[----:B------:R-:W5:Y:S03]  /*b3d0*/  LDSM.16.MT88.4 R108, [R134+UR4+0x4100] ;  /* 0x00410004866c783b */ /* 0x000f660008004200 */
[----:B------:R-:W-:Y:S02]  /*b3e0*/  FMUL.FTZ R85, R132, R85 ;  /* 0x0000005584557220 */ /* 0x000fe40000410000 */
[C---:B------:R-:W-:Y:S02]  /*b3f0*/  FMUL.FTZ R86, R3.reuse, R86 ;  /* 0x0000005603567220 */ /* 0x040fe40000410000 */
[C---:B------:R-:W-:Y:S01]  /*b400*/  FMUL.FTZ R87, R3.reuse, R87 ;  /* 0x0000005703577220 */ /* 0x040fe20000410000 */
[C---:B---3--:R-:W-:Y:S03]  /*b410*/  HMMA.16816.F32 R68, R128.reuse, R104, R68 ;  /* 0x000000688044723c */ /* 0x048fe60000001844 */
[--C-:B------:R-:W-:Y:S02]  /*b420*/  FFMA.FTZ R178, R178, c[0x0][0x2d0], -R147.reuse ;  /* 0x0000b400b2b27a23 */ /* 0x100fe40000010893 */
[--C-:B------:R-:W-:Y:S02]  /*b430*/  FFMA.FTZ R181, R232, c[0x0][0x2d0], -R147.reuse ;  /* 0x0000b400e8b57a23 */ /* 0x100fe40000010893 */
[--C-:B------:R-:W-:Y:S01]  /*b440*/  FFMA.FTZ R232, R152, c[0x0][0x2d0], -R147.reuse ;  /* 0x0000b40098e87a23 */ /* 0x100fe20000010893 */
[C---:B------:R-:W-:Y:S01]  /*b450*/  HMMA.16816.F32 R72, R128.reuse, R106, R72 ;  /* 0x0000006a8048723c */ /* 0x040fe20000001848 */
[----:B------:R-:W3:Y:S01]  /*b460*/  LDSM.16.MT88.4 R104, [R168+0x4100] ;  /* 0x00410000a868783b */ /* 0x000ee20000004200 */
[----:B------:R-:W5:Y:S02]  /*b470*/  MUFU.EX2 R178, R178 ;  /* 0x000000b200b27308 */ /* 0x000f640000000800 */
[--C-:B------:R-:W-:Y:S02]  /*b480*/  FFMA.FTZ R182, R182, c[0x0][0x2d0], -R147.reuse ;  /* 0x0000b400b6b67a23 */ /* 0x100fe40000010893 */
[C---:B------:R-:W-:Y:S02]  /*b490*/  FMUL.FTZ R88, R132.reuse, R88 ;  /* 0x0000005884587220 */ /* 0x040fe40000410000 */
[C---:B----4-:R-:W-:Y:S01]  /*b4a0*/  HMMA.16816.F32 R76, R128.reuse, R100, R76 ;  /* 0x00000064804c723c */ /* 0x050fe2000000184c */
[----:B------:R-:W-:Y:S03]  /*b4b0*/  LDSM.16.MT88.4 R152, [R133+0x3900] ;  /* 0x003900008598783b */ /* 0x000fe60000004200 */
[----:B------:R-:W-:Y:S01]  /*b4c0*/  FMUL.FTZ R89, R132, R89 ;  /* 0x0000005984597220 */ /* 0x000fe20000410000 */
[----:B------:R-:W-:Y:S01]  /*b4d0*/  MUFU.EX2 R181, R181 ;  /* 0x000000b500b57308 */ /* 0x000fe20000000800 */
[C---:B------:R-:W-:Y:S01]  /*b4e0*/  FMUL.FTZ R90, R3.reuse, R90 ;  /* 0x0000005a035a7220 */ /* 0x040fe20000410000 */
[----:B-1----:R-:W-:Y:S01]  /*b4f0*/  F2FP.PACK_AB R101, R180, R179 ;  /* 0x000000b3b465723e */ /* 0x002fe200000000ff */
[C---:B------:R-:W-:Y:S04]  /*b500*/  HMMA.16816.F32 R80, R128.reuse, R102, R80 ;  /* 0x000000668050723c */ /* 0x040fe80000001850 */
[C---:B------:R-:W-:Y:S02]  /*b510*/  FMUL.FTZ R91, R3.reuse, R91 ;  /* 0x0000005b035b7220 */ /* 0x040fe40000410000 */
[----:B------:R-:W-:Y:S01]  /*b520*/  FMUL.FTZ R92, R132, R92 ;  /* 0x0000005c845c7220 */ /* 0x000fe20000410000 */
[----:B--2---:R-:W-:Y:S01]  /*b530*/  F2FP.PACK_AB R103, R190, R183 ;  /* 0x000000b7be67723e */ /* 0x004fe200000000ff */
[C---:B-----5:R-:W-:Y:S01]  /*b540*/  HMMA.16816.F32 R84, R128.reuse, R108, R84 ;  /* 0x0000006c8054723c */ /* 0x060fe20000001854 */
[----:B------:R-:W1:Y:S03]  /*b550*/  MUFU.EX2 R182, R182 ;  /* 0x000000b600b67308 */ /* 0x000e660000000800 */
[----:B------:R-:W-:Y:S01]  /*b560*/  FMUL.FTZ R93, R132, R93 ;  /* 0x0000005d845d7220 */ /* 0x000fe20000410000 */
[----:B------:R-:W-:Y:S01]  /*b570*/  F2FP.PACK_AB R100, R178, R177 ;  /* 0x000000b1b264723e */ /* 0x000fe200000000ff */
[C---:B------:R-:W-:Y:S02]  /*b580*/  FMUL.FTZ R94, R3.reuse, R94 ;  /* 0x0000005e035e7220 */ /* 0x040fe40000410000 */
[C---:B------:R-:W-:Y:S01]  /*b590*/  HMMA.16816.F32 R88, R128.reuse, R110, R88 ;  /* 0x0000006e8058723c */ /* 0x040fe20000001858 */
[----:B------:R-:W2:Y:S02]  /*b5a0*/  LDSM.16.MT88.4 R108, [R133+0x900] ;  /* 0x00090000856c783b */ /* 0x000ea40000004200 */
[----:B------:R-:W-:Y:S01]  /*b5b0*/  MUFU.EX2 R232, R232 ;  /* 0x000000e800e87308 */ /* 0x000fe20000000800 */
[C---:B------:R-:W-:Y:S02]  /*b5c0*/  FMUL.FTZ R95, R3.reuse, R95 ;  /* 0x0000005f035f7220 */ /* 0x040fe40000410000 */
[C---:B------:R-:W-:Y:S02]  /*b5d0*/  FMUL.FTZ R96, R132.reuse, R96 ;  /* 0x0000006084607220 */ /* 0x040fe40000410000 */
[----:B------:R-:W-:Y:S03]  /*b5e0*/  FMUL.FTZ R97, R132, R97 ;  /* 0x0000006184617220 */ /* 0x000fe60000410000 */
[C---:B---3--:R-:W-:Y:S03]  /*b5f0*/  HMMA.16816.F32 R92, R128.reuse, R104, R92 ;  /* 0x00000068805c723c */ /* 0x048fe6000000185c */
[C---:B------:R-:W-:Y:S02]  /*b600*/  FMUL.FTZ R98, R3.reuse, R98 ;  /* 0x0000006203627220 */ /* 0x040fe40000410000 */
[----:B------:R-:W-:Y:S01]  /*b610*/  FMUL.FTZ R99, R3, R99 ;  /* 0x0000006303637220 */ /* 0x000fe20000410000 */
[----:B-1----:R-:W-:Y:S01]  /*b620*/  F2FP.PACK_AB R102, R182, R181 ;  /* 0x000000b5b666723e */ /* 0x002fe200000000ff */
[----:B------:R-:W-:Y:S02]  /*b630*/  FFMA.FTZ R213, R226, c[0x0][0x2d0], -R147 ;  /* 0x0000b400e2d57a23 */ /* 0x000fe40000010893 */
[----:B------:R-:W-:Y:S02]  /*b640*/  FFMA.FTZ R226, R164, c[0x0][0x2d0], -R145 ;  /* 0x0000b400a4e27a23 */ /* 0x000fe40000010891 */
[----:B------:R-:W-:Y:S01]  /*b650*/  LDSM.16.MT88.4 R164, [R135+UR4+0x5900] ;  /* 0x0059000487a4783b */ /* 0x000fe20008004200 */
[----:B------:R-:W-:Y:S01]  /*b660*/  HMMA.16816.F32 R96, R128, R106, R96 ;  /* 0x0000006a8060723c */ /* 0x000fe20000001860 */
[----:B------:R-:W-:Y:S02]  /*b670*/  MUFU.EX2 R213, R213 ;  /* 0x000000d500d57308 */ /* 0x000fe40000000800 */
[--C-:B------:R-:W-:Y:S02]  /*b680*/  FFMA.FTZ R224, R224, c[0x0][0x2d0], -R147.reuse ;  /* 0x0000b400e0e07a23 */ /* 0x100fe40000010893 */
[----:B------:R-:W-:Y:S02]  /*b690*/  FFMA.FTZ R147, R143, c[0x0][0x2d0], -R147 ;  /* 0x0000b4008f937a23 */ /* 0x000fe40000010893 */
[----:B------:R-:W1:Y:S01]  /*b6a0*/  LDSM.16.MT88.4 R104, [R134+UR4+0x2900] ;  /* 0x002900048668783b */ /* 0x000e620008004200 */
[C---:B------:R-:W-:Y:S03]  /*b6b0*/  HMMA.16816.F32 R4, R100.reuse, R112, R4 ;  /* 0x000000706404723c */ /* 0x040fe60000001804 */
[----:B------:R3:W-:Y:S02]  /*b6c0*/  MUFU.EX2 R236, R147 ;  /* 0x0000009300ec7308 */ /* 0x0007e40000000800 */
[----:B------:R-:W-:Y:S02]  /*b6d0*/  FFMA.FTZ R176, R132, R207, R176 ;  /* 0x000000cf84b07223 */ /* 0x000fe400000100b0 */
[----:B------:R-:W-:Y:S01]  /*b6e0*/  LDSM.16.MT88.4 R128, [R135+UR4+0x3100] ;  /* 0x003100048780783b */ /* 0x000fe20008004200 */
[C---:B------:R-:W-:Y:S04]  /*b6f0*/  HMMA.16816.F32 R8, R100.reuse, R114, R8 ;  /* 0x000000726408723c */ /* 0x040fe80000001808 */
[----:B------:R-:W-:Y:S01]  /*b700*/  FFMA.FTZ R174, R3, R208, R174 ;  /* 0x000000d003ae7223 */ /* 0x000fe200000100ae */
[----:B------:R-:W4:Y:S01]  /*b710*/  MUFU.EX2 R224, R224 ;  /* 0x000000e000e07308 */ /* 0x000f220000000800 */
[----:B------:R-:W-:Y:S01]  /*b720*/  IADD3 R3, R223, -0x2, RZ ;  /* 0xfffffffedf037810 */ /* 0x000fe20007ffe0ff */
[----:B------:R-:W-:Y:S01]  /*b730*/  LDSM.16.MT88.4 R112, [R135+UR4+0x4900] ;  /* 0x004900048770783b */ /* 0x000fe20008004200 */
[C---:B--2---:R-:W-:Y:S03]  /*b740*/  HMMA.16816.F32 R12, R100.reuse, R108, R12 ;  /* 0x0000006c640c723c */ /* 0x044fe6000000180c */
[----:B------:R-:W-:Y:S01]  /*b750*/  ISETP.GE.AND P0, PT, R3, R194, PT ;  /* 0x000000c20300720c */ /* 0x000fe20003f06270 */
[----:B------:R-:W-:Y:S02]  /*b760*/  FADD.FTZ R176, R175, R176 ;  /* 0x000000b0afb07221 */ /* 0x000fe40000010000 */
[----:B------:R-:W-:Y:S01]  /*b770*/  FADD.FTZ R171, R171, R174 ;  /* 0x000000aeabab7221 */ /* 0x000fe20000010000 */
[----:B------:R-:W-:Y:S01]  /*b780*/  LDSM.16.MT88.4 R140, [R134+UR4+0x1900] ;  /* 0x00190004868c783b */ /* 0x000fe20008004200 */
[C---:B------:R-:W-:Y:S01]  /*b790*/  HMMA.16816.F32 R16, R100.reuse, R110, R16 ;  /* 0x0000006e6410723c */ /* 0x040fe20000001810 */
[----:B------:R-:W2:Y:S03]  /*b7a0*/  MUFU.EX2 R226, R226 ;  /* 0x000000e200e27308 */ /* 0x000ea60000000800 */
[----:B------:R-:W-:Y:S02]  /*b7b0*/  FADD.FTZ R173, R173, R176 ;  /* 0x000000b0adad7221 */ /* 0x000fe40000010000 */
[----:B------:R-:W-:Y:S01]  /*b7c0*/  FADD.FTZ R170, R170, R171 ;  /* 0x000000abaaaa7221 */ /* 0x000fe20000010000 */
[----:B------:R-:W5:Y:S01]  /*b7d0*/  LDSM.16.MT88.4 R108, [R168+0x2900] ;  /* 0x00290000a86c783b */ /* 0x000f620000004200 */
[C---:B------:R-:W-:Y:S04]  /*b7e0*/  HMMA.16816.F32 R20, R100.reuse, R116, R20 ;  /* 0x000000746414723c */ /* 0x040fe80000001814 */
[----:B------:R-:W-:Y:S02]  /*b7f0*/  FADD.FTZ R172, R172, R173 ;  /* 0x000000adacac7221 */ /* 0x000fe40000010000 */
[----:B------:R-:W-:Y:S01]  /*b800*/  FADD.FTZ R170, R169, R170 ;  /* 0x000000aaa9aa7221 */ /* 0x000fe20000010000 */
[----:B---3--:R-:W-:Y:S01]  /*b810*/  LDSM.16.MT88.4 R144, [R168+0x1900] ;  /* 0x00190000a890783b */ /* 0x008fe20000004200 */
[C---:B------:R-:W-:Y:S04]  /*b820*/  HMMA.16816.F32 R24, R100.reuse, R118, R24 ;  /* 0x000000766418723c */ /* 0x040fe80000001818 */
[----:B------:R-:W-:Y:S02]  /*b830*/  FADD.FTZ R177, R177, R172 ;  /* 0x000000acb1b17221 */ /* 0x000fe40000010000 */
[----:B------:R-:W-:Y:S01]  /*b840*/  FADD.FTZ R179, R179, R170 ;  /* 0x000000aab3b37221 */ /* 0x000fe20000010000 */
[----:B------:R-:W3:Y:S01]  /*b850*/  LDSM.16.MT88.4 R116, [R133+0x4900] ;  /* 0x004900008574783b */ /* 0x000ee20000004200 */
[C---:B------:R-:W-:Y:S04]  /*b860*/  HMMA.16816.F32 R28, R100.reuse, R120, R28 ;  /* 0x00000078641c723c */ /* 0x040fe8000000181c */
[----:B------:R-:W-:Y:S02]  /*b870*/  FADD.FTZ R178, R178, R177 ;  /* 0x000000b1b2b27221 */ /* 0x000fe40000010000 */
[----:B------:R-:W-:Y:S02]  /*b880*/  FADD.FTZ R180, R180, R179 ;  /* 0x000000b3b4b47221 */ /* 0x000fe40000010000 */
[C---:B------:R-:W-:Y:S01]  /*b890*/  HMMA.16816.F32 R32, R100.reuse, R122, R32 ;  /* 0x0000007a6420723c */ /* 0x040fe20000001820 */
[----:B------:R-:W-:Y:S03]  /*b8a0*/  LDSM.16.MT88.4 R120, [R134+UR4+0x1100] ;  /* 0x001100048678783b */ /* 0x000fe60008004200 */
[----:B------:R-:W-:Y:S02]  /*b8b0*/  FADD.FTZ R181, R181, R178 ;  /* 0x000000b2b5b57221 */ /* 0x000fe40000010000 */
[----:B------:R-:W-:Y:S02]  /*b8c0*/  FADD.FTZ R183, R183, R180 ;  /* 0x000000b4b7b77221 */ /* 0x000fe40000010000 */
[C---:B------:R-:W-:Y:S04]  /*b8d0*/  HMMA.16816.F32 R36, R100.reuse, R124, R36 ;  /* 0x0000007c6424723c */ /* 0x040fe80000001824 */
[----:B------:R-:W-:Y:S02]  /*b8e0*/  FADD.FTZ R182, R182, R181 ;  /* 0x000000b5b6b67221 */ /* 0x000fe40000010000 */
[----:B------:R-:W-:Y:S02]  /*b8f0*/  FADD.FTZ R190, R190, R183 ;  /* 0x000000b7bebe7221 */ /* 0x000fe40000010000 */
[C---:B------:R-:W-:Y:S01]  /*b900*/  HMMA.16816.F32 R40, R100.reuse, R126, R40 ;  /* 0x0000007e6428723c */ /* 0x040fe20000001828 */
[----:B------:R-:W-:Y:S07]  /*b910*/  LDSM.16.MT88.4 R124, [R168+0x1100] ;  /* 0x00110000a87c783b */ /* 0x000fee0000004200 */
[C---:B------:R-:W-:Y:S08]  /*b920*/  HMMA.16816.F32 R44, R100.reuse, R136, R44 ;  /* 0x00000088642c723c */ /* 0x040ff0000000182c */
[C---:B------:R-:W-:Y:S01]  /*b930*/  HMMA.16816.F32 R48, R100.reuse, R138, R48 ;  /* 0x0000008a6430723c */ /* 0x040fe20000001830 */
[----:B------:R-:W-:Y:S07]  /*b940*/  LDSM.16.MT88.4 R136, [R134+UR4+0x3100] ;  /* 0x003100048688783b */ /* 0x000fee0008004200 */
[C---:B-1----:R-:W-:Y:S08]  /*b950*/  HMMA.16816.F32 R52, R100.reuse, R104, R52 ;  /* 0x000000686434723c */ /* 0x042ff00000001834 */
[C---:B------:R-:W-:Y:S01]  /*b960*/  HMMA.16816.F32 R56, R100.reuse, R106, R56 ;  /* 0x0000006a6438723c */ /* 0x040fe20000001838 */
[----:B------:R-:W1:Y:S07]  /*b970*/  LDSM.16.MT88.4 R104, [R134+UR4+0x4900] ;  /* 0x004900048668783b */ /* 0x000e6e0008004200 */
[C---:B-----5:R-:W-:Y:S08]  /*b980*/  HMMA.16816.F32 R60, R100.reuse, R108, R60 ;  /* 0x0000006c643c723c */ /* 0x060ff0000000183c */
[C---:B------:R-:W-:Y:S01]  /*b990*/  HMMA.16816.F32 R64, R100.reuse, R110, R64 ;  /* 0x0000006e6440723c */ /* 0x040fe20000001840 */
[----:B------:R-:W5:Y:S07]  /*b9a0*/  LDSM.16.MT88.4 R108, [R168+0x4900] ;  /* 0x00490000a86c783b */ /* 0x000f6e0000004200 */
[C---:B------:R-:W-:Y:S08]  /*b9b0*/  HMMA.16816.F32 R68, R100.reuse, R112, R68 ;  /* 0x000000706444723c */ /* 0x040ff00000001844 */
[C---:B------:R-:W-:Y:S01]  /*b9c0*/  HMMA.16816.F32 R72, R100.reuse, R114, R72 ;  /* 0x000000726448723c */ /* 0x040fe20000001848 */
[----:B------:R-:W2:Y:S07]  /*b9d0*/  LDSM.16.MT88.4 R112, [R135+UR4+0x1100] ;  /* 0x001100048770783b */ /* 0x000eae0008004200 */
[C---:B---3--:R-:W-:Y:S08]  /*b9e0*/  HMMA.16816.F32 R76, R100.reuse, R116, R76 ;  /* 0x00000074644c723c */ /* 0x048ff0000000184c */
[C---:B------:R-:W-:Y:S01]  /*b9f0*/  HMMA.16816.F32 R80, R100.reuse, R118, R80 ;  /* 0x000000766450723c */ /* 0x040fe20000001850 */
[----:B------:R-:W3:Y:S07]  /*ba00*/  LDSM.16.MT88.4 R116, [R133+0x1100] ;  /* 0x001100008574783b */ /* 0x000eee0000004200 */
[C---:B-1----:R-:W-:Y:S08]  /*ba10*/  HMMA.16816.F32 R84, R100.reuse, R104, R84 ;  /* 0x000000686454723c */ /* 0x042ff00000001854 */
[C---:B------:R-:W-:Y:S01]  /*ba20*/  HMMA.16816.F32 R88, R100.reuse, R106, R88 ;  /* 0x0000006a6458723c */ /* 0x040fe20000001858 */
[----:B------:R-:W1:Y:S07]  /*ba30*/  LDSM.16.MT88.4 R104, [R133+0x3100] ;  /* 0x003100008568783b */ /* 0x000e6e0000004200 */
[C---:B-----5:R-:W-:Y:S08]  /*ba40*/  HMMA.16816.F32 R92, R100.reuse, R108, R92 ;  /* 0x0000006c645c723c */ /* 0x060ff0000000185c */
[----:B------:R-:W-:Y:S01]  /*ba50*/  HMMA.16816.F32 R96, R100, R110, R96 ;  /* 0x0000006e6460723c */ /* 0x000fe20000001860 */
[----:B------:R-:W5:Y:S06]  /*ba60*/  LDSM.16.MT88.4 R108, [R168+0x3100] ;  /* 0x00310000a86c783b */ /* 0x000f6c0000004200 */
[----:B----4-:R-:W-:Y:S01]  /*ba70*/  F2FP.PACK_AB R100, R224, R213 ;  /* 0x000000d5e064723e */ /* 0x010fe200000000ff */
[----:B------:R-:W-:Y:S01]  /*ba80*/  FADD.FTZ R213, R213, R182 ;  /* 0x000000b6d5d57221 */ /* 0x000fe20000010000 */
[----:B--2---:R-:W-:Y:S03]  /*ba90*/  F2FP.PACK_AB R101, R226, R225 ;  /* 0x000000e1e265723e */ /* 0x004fe600000000ff */
[----:B------:R-:W-:Y:S01]  /*baa0*/  F2FP.PACK_AB R102, R228, R227 ;  /* 0x000000e3e466723e */ /* 0x000fe200000000ff */
[----:B------:R-:W-:Y:S01]  /*bab0*/  FADD.FTZ R225, R225, R190 ;  /* 0x000000bee1e17221 */ /* 0x000fe20000010000 */
[----:B------:R-:W-:Y:S01]  /*bac0*/  F2FP.PACK_AB R103, R230, R229 ;  /* 0x000000e5e667723e */ /* 0x000fe200000000ff */
[----:B------:R-:W-:Y:S02]  /*bad0*/  FADD.FTZ R224, R224, R213 ;  /* 0x000000d5e0e07221 */ /* 0x000fe40000010000 */
[----:B------:R-:W-:Y:S02]  /*bae0*/  FADD.FTZ R226, R226, R225 ;  /* 0x000000e1e2e27221 */ /* 0x000fe40000010000 */
[----:B------:R-:W-:Y:S02]  /*baf0*/  FADD.FTZ R227, R227, R224 ;  /* 0x000000e0e3e37221 */ /* 0x000fe40000010000 */
[C---:B------:R-:W-:Y:S03]  /*bb00*/  HMMA.16816.F32 R4, R100.reuse, R112, R4 ;  /* 0x000000706404723c */ /* 0x040fe60000001804 */
[----:B------:R-:W-:Y:S02]  /*bb10*/  FADD.FTZ R229, R229, R226 ;  /* 0x000000e2e5e57221 */ /* 0x000fe40000010000 */
[----:B------:R-:W-:Y:S02]  /*bb20*/  FADD.FTZ R228, R228, R227 ;  /* 0x000000e3e4e47221 */ /* 0x000fe40000010000 */
[----:B------:R-:W-:Y:S01]  /*bb30*/  FADD.FTZ R230, R230, R229 ;  /* 0x000000e5e6e67221 */ /* 0x000fe20000010000 */
[C---:B------:R-:W-:Y:S01]  /*bb40*/  HMMA.16816.F32 R8, R100.reuse, R114, R8 ;  /* 0x000000726408723c */ /* 0x040fe20000001808 */
[----:B------:R-:W2:Y:S07]  /*bb50*/  LDSM.16.MT88.4 R112, [R135+UR4+0x5100] ;  /* 0x005100048770783b */ /* 0x000eae0008004200 */
[C---:B---3--:R-:W-:Y:S08]  /*bb60*/  HMMA.16816.F32 R12, R100.reuse, R116, R12 ;  /* 0x00000074640c723c */ /* 0x048ff0000000180c */
[C---:B------:R-:W-:Y:S01]  /*bb70*/  HMMA.16816.F32 R16, R100.reuse, R118, R16 ;  /* 0x000000766410723c */ /* 0x040fe20000001810 */
[----:B------:R-:W-:Y:S07]  /*bb80*/  LDSM.16.MT88.4 R116, [R134+UR4+0x5100] ;  /* 0x005100048674783b */ /* 0x000fee0008004200 */
[C---:B------:R-:W-:Y:S08]  /*bb90*/  HMMA.16816.F32 R20, R100.reuse, R120, R20 ;  /* 0x000000786414723c */ /* 0x040ff00000001814 */
[C---:B------:R-:W-:Y:S08]  /*bba0*/  HMMA.16816.F32 R24, R100.reuse, R122, R24 ;  /* 0x0000007a6418723c */ /* 0x040ff00000001818 */
[C---:B------:R-:W-:Y:S08]  /*bbb0*/  HMMA.16816.F32 R28, R100.reuse, R124, R28 ;  /* 0x0000007c641c723c */ /* 0x040ff0000000181c */
[C---:B------:R-:W-:Y:S01]  /*bbc0*/  HMMA.16816.F32 R32, R100.reuse, R126, R32 ;  /* 0x0000007e6420723c */ /* 0x040fe20000001820 */
[----:B------:R-:W-:Y:S07]  /*bbd0*/  LDSM.16.MT88.4 R124, [R135+UR4+0x1900] ;  /* 0x00190004877c783b */ /* 0x000fee0008004200 */
[C---:B------:R-:W-:Y:S08]  /*bbe0*/  HMMA.16816.F32 R36, R100.reuse, R128, R36 ;  /* 0x000000806424723c */ /* 0x040ff00000001824 */
[C---:B------:R-:W-:Y:S08]  /*bbf0*/  HMMA.16816.F32 R40, R100.reuse, R130, R40 ;  /* 0x000000826428723c */ /* 0x040ff00000001828 */
[C---:B-1----:R-:W-:Y:S08]  /*bc00*/  HMMA.16816.F32 R44, R100.reuse, R104, R44 ;  /* 0x00000068642c723c */ /* 0x042ff0000000182c */
[C---:B------:R-:W-:Y:S01]  /*bc10*/  HMMA.16816.F32 R48, R100.reuse, R106, R48 ;  /* 0x0000006a6430723c */ /* 0x040fe20000001830 */
[----:B------:R-:W1:Y:S07]  /*bc20*/  LDSM.16.MT88.4 R104, [R133+0x5100] ;  /* 0x005100008568783b */ /* 0x000e6e0000004200 */
[C---:B------:R-:W-:Y:S07]  /*bc30*/  HMMA.16816.F32 R52, R100.reuse, R136, R52 ;  /* 0x000000886434723c */ /* 0x040fee0000001834 */
[----:B------:R-:W-:Y:S01]  /*bc40*/  F2FP.PACK_AB R136, R232, R231 ;  /* 0x000000e7e888723e */ /* 0x000fe200000000ff */
[C---:B------:R-:W-:Y:S04]  /*bc50*/  HMMA.16816.F32 R56, R100.reuse, R138, R56 ;  /* 0x0000008a6438723c */ /* 0x040fe80000001838 */
[----:B------:R-:W-:Y:S01]  /*bc60*/  F2FP.PACK_AB R137, R234, R233 ;  /* 0x000000e9ea89723e */ /* 0x000fe200000000ff */
[----:B------:R-:W-:Y:S02]  /*bc70*/  FADD.FTZ R231, R231, R228 ;  /* 0x000000e4e7e77221 */ /* 0x000fe40000010000 */
[----:B------:R-:W-:Y:S01]  /*bc80*/  F2FP.PACK_AB R138, R236, R235 ;  /* 0x000000ebec8a723e */ /* 0x000fe200000000ff */
[C---:B-----5:R-:W-:Y:S04]  /*bc90*/  HMMA.16816.F32 R60, R100.reuse, R108, R60 ;  /* 0x0000006c643c723c */ /* 0x060fe8000000183c */
[----:B------:R-:W-:Y:S01]  /*bca0*/  F2FP.PACK_AB R139, R238, R237 ;  /* 0x000000edee8b723e */ /* 0x000fe200000000ff */
        /* <DEDUP_REMOVED lines=9> */
[C---:B------:R-:W-:Y:S04]  /*bd40*/  HMMA.16816.F32 R72, R100.reuse, R114, R72 ;  /* 0x000000726448723c */ /* 0x040fe80000001848 */
[----:B------:R-:W-:Y:S04]  /*bd50*/  FADD.FTZ R208, R238, R237 ;  /* 0x000000edeed07221 */ /* 0x000fe80000010000 */
[C---:B-1----:R-:W-:Y:S08]  /*bd60*/  HMMA.16816.F32 R76, R100.reuse, R104, R76 ;  /* 0x00000068644c723c */ /* 0x042ff0000000184c */
[C---:B------:R-:W-:Y:S01]  /*bd70*/  HMMA.16816.F32 R80, R100.reuse, R106, R80 ;  /* 0x0000006a6450723c */ /* 0x040fe20000001850 */
[----:B------:R-:W1:Y:S07]  /*bd80*/  LDSM.16.MT88.4 R104, [R133+0x1900] ;  /* 0x001900008568783b */ /* 0x000e6e0000004200 */
[C---:B------:R-:W-:Y:S08]  /*bd90*/  HMMA.16816.F32 R84, R100.reuse, R116, R84 ;  /* 0x000000746454723c */ /* 0x040ff00000001854 */
[C---:B------:R-:W-:Y:S08]  /*bda0*/  HMMA.16816.F32 R88, R100.reuse, R118, R88 ;  /* 0x000000766458723c */ /* 0x040ff00000001858 */
[C---:B---3--:R-:W-:Y:S08]  /*bdb0*/  HMMA.16816.F32 R92, R100.reuse, R108, R92 ;  /* 0x0000006c645c723c */ /* 0x048ff0000000185c */
[----:B------:R-:W-:Y:S08]  /*bdc0*/  HMMA.16816.F32 R96, R100, R110, R96 ;  /* 0x0000006e6460723c */ /* 0x000ff00000001860 */
[C---:B------:R-:W-:Y:S08]  /*bdd0*/  HMMA.16816.F32 R128, R136.reuse, R124, R4 ;  /* 0x0000007c8880723c */ /* 0x040ff00000001804 */
[C---:B------:R-:W-:Y:S01]  /*bde0*/  HMMA.16816.F32 R124, R136.reuse, R126, R8 ;  /* 0x0000007e887c723c */ /* 0x040fe20000001808 */
[----:B------:R-:W2:Y:S07]  /*bdf0*/  LDSM.16.MT88.4 R8, [R133+0x5900] ;  /* 0x005900008508783b */ /* 0x000eae0000004200 */
[C---:B-1----:R-:W-:Y:S01]  /*be00*/  HMMA.16816.F32 R120, R136.reuse, R104, R12 ;  /* 0x000000688878723c */ /* 0x042fe2000000180c */
[----:B------:R-:W1:Y:S07]  /*be10*/  LDSM.16.MT88.4 R12, [R134+UR4+0x5900] ;  /* 0x00590004860c783b */ /* 0x000e6e0008004200 */
[C---:B------:R-:W-:Y:S01]  /*be20*/  HMMA.16816.F32 R116, R136.reuse, R106, R16 ;  /* 0x0000006a8874723c */ /* 0x040fe20000001810 */
[----:B------:R-:W3:Y:S07]  /*be30*/  LDSM.16.MT88.4 R16, [R168+0x5900] ;  /* 0x00590000a810783b */ /* 0x000eee0000004200 */
        /* <DEDUP_REMOVED lines=20> */
[----:B------:R-:W-:-:S07]  /*bf80*/  @!P0 BRA `(.L_x_938) ;  /* 0x000003f000008947 */ /* 0x000fce0003800000 */
[----:B------:R-:W-:Y:S01]  /*bf90*/  ISETP.NE.AND P1, PT, R195, 0x1, PT ;  /* 0x00000001c300780c */ /* 0x000fe20003f25270 */
[----:B------:R-:W-:Y:S01]  /*bfa0*/  IMAD R6, R223, 0x40, R204 ;  /* 0x00000040df067824 */ /* 0x000fe200078e02cc */
[----:B------:R-:W-:Y:S01]  /*bfb0*/  IADD3 R11, -R219, 0x10, RZ ;  /* 0x00000010db0b7810 */ /* 0x000fe20007ffe1ff */
[----:B------:R-:W-:Y:S01]  /*bfc0*/  IMAD.MOV.U32 R200, RZ, RZ, RZ ;  /* 0x000000ffffc87224 */ /* 0x000fe200078e00ff */
[----:B------:R-:W-:Y:S02]  /*bfd0*/  IADD3 R8, -R216, 0x10, RZ ;  /* 0x00000010d8087810 */ /* 0x000fe40007ffe1ff */
[----:B------:R-:W-:Y:S02]  /*bfe0*/  IADD3 R201, R6, -0x80, R203 ;  /* 0xffffff8006c97810 */ /* 0x000fe40007ffe0cb */
[----:B------:R-:W-:Y:S02]  /*bff0*/  LOP3.LUT R11, R11, 0xf, RZ, 0xc0, !PT ;  /* 0x0000000f0b0b7812 */ /* 0x000fe400078ec0ff */
[----:B------:R-:W-:Y:S01]  /*c000*/  LOP3.LUT R8, R8, 0xf, RZ, 0xc0, !PT ;  /* 0x0000000f08087812 */ /* 0x000fe200078ec0ff */
        /* <DEDUP_REMOVED lines=55> */
.L_x_938:
        /* <DEDUP_REMOVED lines=10> */
.L_x_936:
[----:B------:R-:W-:-:S13]  /*c420*/  ISETP.GE.AND P0, PT, R213, R194, PT ;  /* 0x000000c2d500720c */ /* 0x000fda0003f06270 */
[----:B------:R-:W-:Y:S05]  /*c430*/  @!P0 BRA `(.L_x_940) ;  /* 0x00003a2000008947 */ /* 0x000fea0003800000 */
[----:B------:R-:W-:Y:S01]  /*c440*/  IMAD.MOV.U32 R3, RZ, RZ, R0 ;  /* 0x000000ffff037224 */ /* 0x000fe200078e0000 */
[----:B------:R-:W-:Y:S01]  /*c450*/  SHF.R.S32.HI R193, RZ, 0x1f, R210 ;  /* 0x0000001fffc17819 */ /* 0x000fe200000114d2 */
[----:B------:R-:W-:Y:S01]  /*c460*/  IMAD.MOV.U32 R190, RZ, RZ, 0x40 ;  /* 0x00000040ffbe7424 */ /* 0x000fe200078e00ff */
[----:B------:R-:W-:Y:S01]  /*c470*/  SHF.R.S32.HI R0, RZ, 0x1f, R209 ;  /* 0x0000001fff007819 */ /* 0x000fe200000114d1 */
[----:B------:R-:W-:Y:S01]  /*c480*/  IMAD.SHL.U32 R212, R209, 0x2, RZ ;  /* 0x00000002d1d47824 */ /* 0x000fe200078e00ff */
[----:B------:R-:W-:Y:S01]  /*c490*/  LOP3.LUT P0, RZ, R211, 0x4, RZ, 0xc0, !PT ;  /* 0x00000004d3ff7812 */ /* 0x000fe2000780c0ff */
[C---:B------:R-:W-:Y:S01]  /*c4a0*/  IMAD.SHL.U32 R211, R210.reuse, 0x2, RZ ;  /* 0x00000002d2d37824 */ /* 0x040fe200078e00ff */
[----:B-1----:R-:W-:Y:S01]  /*c4b0*/  SHF.R.S32.HI R5, RZ, 0x1f, R192 ;  /* 0x0000001fff057819 */ /* 0x002fe200000114c0 */
[----:B------:R-:W-:Y:S01]  /*c4c0*/  IMAD.MOV.U32 R132, RZ, RZ, R2 ;  /* 0x000000ffff847224 */ /* 0x000fe200078e0002 */
[----:B------:R-:W-:Y:S01]  /*c4d0*/  SHF.L.U64.HI R193, R210, 0x1, R193 ;  /* 0x00000001d2c17819 */ /* 0x000fe200000102c1 */
[----:B------:R-:W-:Y:S01]  /*c4e0*/  IMAD.SHL.U32 R214, R192, 0x2, RZ ;  /* 0x00000002c0d67824 */ /* 0x000fe200078e00ff */
[----:B------:R-:W-:-:S02]  /*c4f0*/  SHF.L.U64.HI R210, R209, 0x1, R0 ;  /* 0x00000001d1d27819 */ /* 0x000fc40000010200 */
[----:B------:R-:W-:Y:S02]  /*c500*/  SEL R190, R190, 0xffffffc0, !P0 ;  /* 0xffffffc0bebe7807 */ /* 0x000fe40004000000 */
[----:B------:R-:W-:Y:S02]  /*c510*/  SHF.L.U64.HI R209, R192, 0x1, R5 ;  /* 0x00000001c0d17819 */ /* 0x000fe40000010205 */
.L_x_951:
        /* <DEDUP_REMOVED lines=19> */
[----:B------:R-:W-:Y:S03]  /*c650*/  SHF.R.S32.HI R5, RZ, 0x1f, R200 ;  /* 0x0000001fff057819 */ /* 0x000fe600000114c8 */
[----:B------:R-:W-:Y:S02]  /*c660*/  IMAD R9, R9, c[0x0][0x208], RZ ;  /* 0x0000820009097a24 */ /* 0x000fe400078e02ff */
[----:B------:R-:W-:Y:S02]  /*c670*/  IMAD R5, R5, c[0x0][0x218], RZ ;  /* 0x0000860005057a24 */ /* 0x000fe400078e02ff */
        /* <DEDUP_REMOVED lines=8> */
[----:B------:R-:W5:Y:S04]  /*c700*/  SHFL.IDX PT, R11, R4, RZ, 0x181f ;  /* 0x00181fff040b7589 */ /* 0x000f6800000e0000 */
[----:B------:R-:W4:Y:S04]  /*c710*/  SHFL.IDX PT, R0, R2, RZ, 0x181f ;  /* 0x00181fff02007589 */ /* 0x000f2800000e0000 */
[----:B------:R-:W3:Y:S01]  /*c720*/  SHFL.IDX PT, R5, R4, 0x1, 0x181f ;  /* 0x00381f0004057f89 */ /* 0x000ee200000e0000 */
[CC--:B-----5:R-:W-:Y:S05]  /*c730*/  IADD3 R20, P0, R11.reuse, R211.reuse, RZ ;  /* 0x000000d30b147210 */ /* 0x0e0fea0007f1e0ff */
[C---:B----4-:R-:W-:Y:S01]  /*c740*/  IMAD.X R21, R0.reuse, 0x1, R193, P0 ;  /* 0x0000000100157824 */ /* 0x050fe200000e06c1 */
[C---:B------:R-:W-:Y:S04]  /*c750*/  IADD3 R14, P0, R11.reuse, R212, RZ ;  /* 0x000000d40b0e7210 */ /* 0x040fe80007f1e0ff */
[C---:B------:R-:W-:Y:S02]  /*c760*/  IADD3.X R15, R0.reuse, R210, RZ, P0, !PT ;  /* 0x000000d2000f7210 */ /* 0x040fe400007fe4ff */
[----:B------:R-:W-:Y:S05]  /*c770*/  IADD3 R10, P0, R11, R214, RZ ;  /* 0x000000d60b0a7210 */ /* 0x000fea0007f1e0ff */
[----:B------:R-:W-:Y:S01]  /*c780*/  IMAD.X R11, R0, 0x1, R209, P0 ;  /* 0x00000001000b7824 */ /* 0x000fe200000e06d1 */
[C---:B---3--:R-:W-:Y:S01]  /*c790*/  IADD3 R8, P0, R5.reuse, R211, RZ ;  /* 0x000000d305087210 */ /* 0x048fe20007f1e0ff */
[----:B------:R-:W3:Y:S04]  /*c7a0*/  SHFL.IDX PT, R0, R2, 0x1, 0x181f ;  /* 0x00381f0002007f89 */ /* 0x000ee800000e0000 */
[C---:B---3--:R-:W-:Y:S01]  /*c7b0*/  IMAD.X R9, R0.reuse, 0x1, R193, P0 ;  /* 0x0000000100097824 */ /* 0x048fe200000e06c1 */
[C---:B------:R-:W-:Y:S04]  /*c7c0*/  IADD3 R6, P0, R5.reuse, R212, RZ ;  /* 0x000000d405067210 */ /* 0x040fe80007f1e0ff */
[C---:B------:R-:W-:Y:S02]  /*c7d0*/  IADD3.X R7, R0.reuse, R210, RZ, P0, !PT ;  /* 0x000000d200077210 */ /* 0x040fe400007fe4ff */
[----:B------:R-:W-:Y:S02]  /*c7e0*/  IADD3 R22, P0, R5, R214, RZ ;  /* 0x000000d605167210 */ /* 0x000fe40007f1e0ff */
[----:B------:R-:W-:Y:S03]  /*c7f0*/  MOV R5, UR16 ;  /* 0x0000001000057c02 */ /* 0x000fe60008000f00 */
[----:B------:R-:W-:Y:S02]  /*c800*/  IMAD.X R23, R0, 0x1, R209, P0 ;  /* 0x0000000100177824 */ /* 0x000fe400000e06d1 */
[----:B------:R-:W-:Y:S05]  /*c810*/  IMAD R13, R5, 0x6000, R198 ;  /* 0x00006000050d7824 */ /* 0x000fea00078e02c6 */
[----:B------:R3:W-:Y:S04]  /*c820*/  LDGSTS.E.BYPASS.LTC128B.128 [R13], [R20.64], !P5 ;  /* 0x00000000140d7fae */ /* 0x0007e8000e901d4c */
[----:B------:R3:W-:Y:S04]  /*c830*/  LDGSTS.E.BYPASS.LTC128B.128 [R13+0x2000], [R14.64], !P4 ;  /* 0x020000000e0d7fae */ /* 0x0007e8000e101d4c */
[----:B------:R3:W-:Y:S04]  /*c840*/  LDGSTS.E.BYPASS.LTC128B.128 [R13+0x4000], [R10.64], !P6 ;  /* 0x040000000a0d7fae */ /* 0x0007e8000f101d4c */
[----:B------:R3:W-:Y:S04]  /*c850*/  LDGSTS.E.BYPASS.LTC128B.128 [R13+0x1000], [R8.64], !P5 ;  /* 0x01000000080d7fae */ /* 0x0007e8000e901d4c */
[----:B------:R3:W-:Y:S04]  /*c860*/  LDGSTS.E.BYPASS.LTC128B.128 [R13+0x3000], [R6.64], !P4 ;  /* 0x03000000060d7fae */ /* 0x0007e8000e101d4c */
[----:B------:R3:W-:Y:S02]  /*c870*/  LDGSTS.E.BYPASS.LTC128B.128 [R13+0x5000], [R22.64], !P6 ;  /* 0x05000000160d7fae */ /* 0x0007e4000f101d4c */
.L_x_941:
[C---:B--23--:R-:W-:Y:S01]  /*c880*/  HMMA.16816.F32 R4, R136.reuse, R140, RZ ;  /* 0x0000008c8804723c */ /* 0x04cfe200000018ff */
[----:B------:R-:W-:Y:S01]  /*c890*/  LDSM.16.M88.4 R172, [R133+0xf900] ;  /* 0x00f9000085ac783b */ /* 0x000fe20000000200 */
[----:B------:R-:W-:Y:S01]  /*c8a0*/  UIADD3 UR18, UR16, 0x1, URZ ;  /* 0x0000000110127890 */ /* 0x000fe2000fffe03f */
[----:B------:R-:W-:Y:S01]  /*c8b0*/  ISETP.NE.AND P0, PT, R197, 0x1, PT ;  /* 0x00000001c500780c */ /* 0x000fe20003f05270 */
[----:B------:R-:W-:Y:S01]  /*c8c0*/  UISETP.GE.AND UP0, UPT, UR16, 0x1, UPT ;  /* 0x000000011000788c */ /* 0x000fe2000bf06270 */
[C---:B------:R-:W-:Y:S02]  /*c8d0*/  IADD3 R0, R190.reuse, R165, RZ ;  /* 0x000000a5be007210 */ /* 0x040fe40007ffe0ff */
[----:B------:R-:W-:Y:S01]  /*c8e0*/  IADD3 R2, R190, R133, RZ ;  /* 0x00000085be027210 */ /* 0x000fe20007ffe0ff */
[C---:B------:R-:W-:Y:S01]  /*c8f0*/  HMMA.16816.F32 R8, R136.reuse, R142, RZ ;  /* 0x0000008e8808723c */ /* 0x040fe200000018ff */
[----:B------:R-:W-:Y:S01]  /*c900*/  LDSM.16.M88.4 R176, [R191+0x8000] ;  /* 0x00800000bfb0783b */ /* 0x000fe20000000200 */
[----:B------:R-:W-:Y:S01]  /*c910*/  ISETP.LE.AND P2, PT, R196, c[0x0][0x32c], PT ;  /* 0x0000cb00c4007a0c */ /* 0x000fe20003f43270 */
[----:B------:R-:W-:Y:S05]  /*c920*/  USEL UR16, UR18, URZ, !UP0 ;  /* 0x0000003f12107287 */ /* 0x000fea000c000000 */
[C---:B----4-:R-:W-:Y:S01]  /*c930*/  HMMA.16816.F32 R12, R136.reuse, R16, RZ ;  /* 0x00000010880c723c */ /* 0x050fe200000018ff */
[----:B------:R-:W-:Y:S07]  /*c940*/  LDSM.16.M88.4 R140, [R0+0xc100] ;  /* 0x00c10000008c783b */ /* 0x000fee0000000200 */
        /* <DEDUP_REMOVED lines=9> */
[----:B------:R-:W1:Y:S07]  /*c9e0*/  LDSM.16.M88.4 R136, [R185] ;  /* 0x00000000b988783b */ /* 0x000e6e0000000200 */
[C---:B------:R-:W-:Y:S08]  /*c9f0*/  HMMA.16816.F32 R4, R144.reuse, R148, R4 ;  /* 0x000000949004723c */ /* 0x040ff00000001804 */
[C---:B------:R-:W-:Y:S01]  /*ca00*/  HMMA.16816.F32 R8, R144.reuse, R150, R8 ;  /* 0x000000969008723c */ /* 0x040fe20000001808 */
[----:B------:R-:W2:Y:S07]  /*ca10*/  LDSM.16.M88.4 R148, [R0+0xd100] ;  /* 0x00d100000094783b */ /* 0x000eae0000000200 */
[C---:B------:R-:W-:Y:S08]  /*ca20*/  HMMA.16816.F32 R12, R144.reuse, R152, R12 ;  /* 0x00000098900c723c */ /* 0x040ff0000000180c */
[C---:B------:R-:W-:Y:S01]  /*ca30*/  HMMA.16816.F32 R16, R144.reuse, R154, R16 ;  /* 0x0000009a9010723c */ /* 0x040fe20000001810 */
[----:B------:R-:W3:Y:S07]  /*ca40*/  LDSM.16.M88.4 R152, [R0+0xd900] ;  /* 0x00d900000098783b */ /* 0x000eee0000000200 */
[C---:B------:R-:W-:Y:S08]  /*ca50*/  HMMA.16816.F32 R20, R144.reuse, R156, R20 ;  /* 0x0000009c9014723c */ /* 0x040ff00000001814 */
[C---:B------:R-:W-:Y:S01]  /*ca60*/  HMMA.16816.F32 R24, R144.reuse, R158, R24 ;  /* 0x0000009e9018723c */ /* 0x040fe20000001818 */
[----:B------:R-:W4:Y:S07]  /*ca70*/  LDSM.16.M88.4 R156, [R184] ;  /* 0x00000000b89c783b */ /* 0x000f2e0000000200 */
[C---:B------:R-:W-:Y:S08]  /*ca80*/  HMMA.16816.F32 R28, R144.reuse, R160, R28 ;  /* 0x000000a0901c723c */ /* 0x040ff0000000181c */
[----:B------:R-:W-:Y:S01]  /*ca90*/  HMMA.16816.F32 R32, R144, R162, R32 ;  /* 0x000000a29020723c */ /* 0x000fe20000001820 */
[----:B------:R-:W-:Y:S07]  /*caa0*/  LDSM.16.M88.4 R144, [R2+0xd100] ;  /* 0x00d100000290783b */ /* 0x000fee0000000200 */
[C---:B-1----:R-:W-:Y:S01]  /*cab0*/  HMMA.16816.F32 R4, R136.reuse, R140, R4 ;  /* 0x0000008c8804723c */ /* 0x042fe20000001804 */
[----:B------:R-:W-:Y:S07]  /*cac0*/  LDSM.16.M88.4 R160, [R2+0xd900] ;  /* 0x00d9000002a0783b */ /* 0x000fee0000000200 */
[C---:B------:R-:W-:Y:S01]  /*cad0*/  HMMA.16816.F32 R8, R136.reuse, R142, R8 ;  /* 0x0000008e8808723c */ /* 0x040fe20000001808 */
[----:B------:R-:W1:Y:S07]  /*cae0*/  LDSM.16.M88.4 R140, [R2+0xc900] ;  /* 0x00c90000028c783b */ /* 0x000e6e0000000200 */
[C---:B------:R-:W-:Y:S08]  /*caf0*/  HMMA.16816.F32 R12, R136.reuse, R164, R12 ;  /* 0x000000a4880c723c */ /* 0x040ff0000000180c */
[C---:B------:R-:W-:Y:S01]  /*cb00*/  HMMA.16816.F32 R16, R136.reuse, R166, R16 ;  /* 0x000000a68810723c */ /* 0x040fe20000001810 */
[----:B------:R-:W-:Y:S07]  /*cb10*/  LDSM.16.M88.4 R164, [R189+UR4+0xe100] ;  /* 0x00e10004bda4783b */ /* 0x000fee0008000200 */
[C---:B--2---:R-:W-:Y:S08]  /*cb20*/  HMMA.16816.F32 R20, R136.reuse, R148, R20 ;  /* 0x000000948814723c */ /* 0x044ff00000001814 */
[C---:B------:R-:W-:Y:S01]  /*cb30*/  HMMA.16816.F32 R24, R136.reuse, R150, R24 ;  /* 0x000000968818723c */ /* 0x040fe20000001818 */
[----:B------:R-:W2:Y:S07]  /*cb40*/  LDSM.16.M88.4 R148, [R191+0x4000] ;  /* 0x00400000bf94783b */ /* 0x000eae0000000200 */
[C---:B---3--:R-:W-:Y:S08]  /*cb50*/  HMMA.16816.F32 R28, R136.reuse, R152, R28 ;  /* 0x00000098881c723c */ /* 0x048ff0000000181c */
[----:B------:R-:W-:Y:S01]  /*cb60*/  HMMA.16816.F32 R32, R136, R154, R32 ;  /* 0x0000009a8820723c */ /* 0x000fe20000001820 */
[----:B------:R-:W3:Y:S07]  /*cb70*/  LDSM.16.M88.4 R136, [R189+UR4+0xe900] ;  /* 0x00e90004bd88783b */ /* 0x000eee0008000200 */
[C---:B----4-:R-:W-:Y:S01]  /*cb80*/  HMMA.16816.F32 R4, R156.reuse, R168, R4 ;  /* 0x000000a89c04723c */ /* 0x050fe20000001804 */
[----:B------:R-:W4:Y:S07]  /*cb90*/  LDSM.16.M88.4 R152, [R189+UR4+0xf100] ;  /* 0x00f10004bd98783b */ /* 0x000f2e0008000200 */
[C---:B------:R-:W-:Y:S01]  /*cba0*/  HMMA.16816.F32 R8, R156.reuse, R170, R8 ;  /* 0x000000aa9c08723c */ /* 0x040fe20000001808 */
[----:B------:R-:W5:Y:S07]  /*cbb0*/  LDSM.16.M88.4 R168, [R189+UR4+0xf900] ;  /* 0x00f90004bda8783b */ /* 0x000f6e0008000200 */
[C---:B-1----:R-:W-:Y:S08]  /*cbc0*/  HMMA.16816.F32 R12, R156.reuse, R140, R12 ;  /* 0x0000008c9c0c723c */ /* 0x042ff0000000180c */
[C---:B------:R-:W-:Y:S01]  /*cbd0*/  HMMA.16816.F32 R16, R156.reuse, R142, R16 ;  /* 0x0000008e9c10723c */ /* 0x040fe20000001810 */
[----:B------:R-:W-:Y:S07]  /*cbe0*/  LDSM.16.M88.4 R140, [R187+0x4000] ;  /* 0x00400000bb8c783b */ /* 0x000fee0000000200 */
        /* <DEDUP_REMOVED lines=12> */
[----:B------:R-:W-:Y:S07]  /*ccb0*/  LDSM.16.M88.4 R136, [R185+0x4000] ;  /* 0x00400000b988783b */ /* 0x000fee0000000200 */
[C---:B----4-:R-:W-:Y:S08]  /*ccc0*/  HMMA.16816.F32 R20, R148.reuse, R152, R20 ;  /* 0x000000989414723c */ /* 0x050ff00000001814 */
[C---:B------:R-:W-:Y:S01]  /*ccd0*/  HMMA.16816.F32 R24, R148.reuse, R154, R24 ;  /* 0x0000009a9418723c */ /* 0x040fe20000001818 */
[----:B------:R-:W3:Y:S07]  /*cce0*/  LDSM.16.M88.4 R152, [R0+0xe100] ;  /* 0x00e100000098783b */ /* 0x000eee0000000200 */
[C---:B-----5:R-:W-:Y:S08]  /*ccf0*/  HMMA.16816.F32 R28, R148.reuse, R168, R28 ;  /* 0x000000a8941c723c */ /* 0x060ff0000000181c */
[----:B------:R-:W-:Y:S01]  /*cd00*/  HMMA.16816.F32 R32, R148, R170, R32 ;  /* 0x000000aa9420723c */ /* 0x000fe20000001820 */
[----:B------:R-:W-:Y:S07]  /*cd10*/  LDSM.16.M88.4 R148, [R0+0xf100] ;  /* 0x00f100000094783b */ /* 0x000fee0000000200 */
[C---:B-1----:R-:W-:Y:S08]  /*cd20*/  HMMA.16816.F32 R4, R140.reuse, R144, R4 ;  /* 0x000000908c04723c */ /* 0x042ff00000001804 */
[C---:B------:R-:W-:Y:S01]  /*cd30*/  HMMA.16816.F32 R8, R140.reuse, R146, R8 ;  /* 0x000000928c08723c */ /* 0x040fe20000001808 */
[----:B------:R-:W1:Y:S07]  /*cd40*/  LDSM.16.M88.4 R144, [R0+0xe900] ;  /* 0x00e900000090783b */ /* 0x000e6e0000000200 */
[C---:B------:R-:W-:Y:S08]  /*cd50*/  HMMA.16816.F32 R12, R140.reuse, R156, R12 ;  /* 0x0000009c8c0c723c */ /* 0x040ff0000000180c */
[C---:B------:R-:W-:Y:S01]  /*cd60*/  HMMA.16816.F32 R16, R140.reuse, R158, R16 ;  /* 0x0000009e8c10723c */ /* 0x040fe20000001810 */
[----:B------:R-:W4:Y:S07]  /*cd70*/  LDSM.16.M88.4 R156, [R0+0xf900] ;  /* 0x00f90000009c783b */ /* 0x000f2e0000000200 */
[C---:B--2---:R-:W-:Y:S08]  /*cd80*/  HMMA.16816.F32 R20, R140.reuse, R160, R20 ;  /* 0x000000a08c14723c */ /* 0x044ff00000001814 */
[C---:B------:R-:W-:Y:S01]  /*cd90*/  HMMA.16816.F32 R24, R140.reuse, R162, R24 ;  /* 0x000000a28c18723c */ /* 0x040fe20000001818 */
[----:B------:R-:W2:Y:S07]  /*cda0*/  LDSM.16.M88.4 R160, [R184+0x4000] ;  /* 0x00400000b8a0783b */ /* 0x000eae0000000200 */
[C---:B------:R-:W-:Y:S08]  /*cdb0*/  HMMA.16816.F32 R28, R140.reuse, R172, R28 ;  /* 0x000000ac8c1c723c */ /* 0x040ff0000000181c */
[----:B------:R-:W-:Y:S07]  /*cdc0*/  HMMA.16816.F32 R32, R140, R174, R32 ;  /* 0x000000ae8c20723c */ /* 0x000fee0000001820 */
[----:B------:R-:W-:Y:S01]  /*cdd0*/  IADD3 R141, R190, UR4, R189 ;  /* 0x00000004be8d7c10 */ /* 0x000fe2000fffe0bd */
[C---:B---3--:R-:W-:Y:S05]  /*cde0*/  HMMA.16816.F32 R4, R136.reuse, R152, R4 ;  /* 0x000000988804723c */ /* 0x048fea0000001804 */
[----:B------:R-:W-:Y:S03]  /*cdf0*/  IADD3 R192, R186, R141, RZ ;  /* 0x0000008dbac07210 */ /* 0x000fe60007ffe0ff */
[C---:B------:R-:W-:Y:S01]  /*ce00*/  HMMA.16816.F32 R8, R136.reuse, R154, R8 ;  /* 0x0000009a8808723c */ /* 0x040fe20000001808 */
[----:B------:R-:W-:Y:S07]  /*ce10*/  LDSM.16.M88.4 R152, [R187+0x8000] ;  /* 0x00800000bb98783b */ /* 0x000fee0000000200 */
[C---:B-1----:R-:W-:Y:S01]  /*ce20*/  HMMA.16816.F32 R12, R136.reuse, R144, R12 ;  /* 0x00000090880c723c */ /* 0x042fe2000000180c */
[----:B------:R-:W1:Y:S07]  /*ce30*/  LDSM.16.M88.4 R140, [R192+0xe900] ;  /* 0x00e90000c08c783b */ /* 0x000e6e0000000200 */
[C---:B------:R-:W-:Y:S01]  /*ce40*/  HMMA.16816.F32 R16, R136.reuse, R146, R16 ;  /* 0x000000928810723c */ /* 0x040fe20000001810 */
[----:B------:R-:W3:Y:S07]  /*ce50*/  LDSM.16.M88.4 R168, [R192+0xf100] ;  /* 0x00f10000c0a8783b */ /* 0x000eee0000000200 */
[C---:B------:R-:W-:Y:S01]  /*ce60*/  HMMA.16816.F32 R20, R136.reuse, R148, R20 ;  /* 0x000000948814723c */ /* 0x040fe20000001814 */
[----:B------:R-:W5:Y:S07]  /*ce70*/  LDSM.16.M88.4 R172, [R192+0xf900] ;  /* 0x00f90000c0ac783b */ /* 0x000f6e0000000200 */
[C---:B------:R-:W-:Y:S01]  /*ce80*/  HMMA.16816.F32 R24, R136.reuse, R150, R24 ;  /* 0x000000968818723c */ /* 0x040fe20000001818 */
[----:B------:R-:W-:Y:S07]  /*ce90*/  LDSM.16.M88.4 R144, [R189+UR4+0x11100] ;  /* 0x01110004bd90783b */ /* 0x000fee0008000200 */
[C---:B----4-:R-:W-:Y:S01]  /*cea0*/  HMMA.16816.F32 R28, R136.reuse, R156, R28 ;  /* 0x0000009c881c723c */ /* 0x050fe2000000181c */
[----:B------:R-:W-:Y:S07]  /*ceb0*/  LDSM.16.M88.4 R148, [R189+UR4+0x11900] ;  /* 0x01190004bd94783b */ /* 0x000fee0008000200 */
        /* <DEDUP_REMOVED lines=11> */
[----:B------:R-:W-:Y:S07]  /*cf70*/  LDSM.16.M88.4 R168, [R185+0x8000] ;  /* 0x00800000b9a8783b */ /* 0x000fee0000000200 */
[C---:B-----5:R-:W-:Y:S08]  /*cf80*/  HMMA.16816.F32 R28, R160.reuse, R172, R28 ;  /* 0x000000aca01c723c */ /* 0x060ff0000000181c */
        /* <DEDUP_REMOVED lines=20> */
[----:B------:R-:W-:Y:S07]  /*d0d0*/  LDSM.16.M88.4 R140, [R192+0x11100] ;  /* 0x01110000c08c783b */ /* 0x000fee0000000200 */
[C---:B---3--:R-:W-:Y:S08]  /*d0e0*/  HMMA.16816.F32 R20, R152.reuse, R160, R20 ;  /* 0x000000a09814723c */ /* 0x048ff00000001814 */
[C---:B------:R-:W-:Y:S08]  /*d0f0*/  HMMA.16816.F32 R24, R152.reuse, R162, R24 ;  /* 0x000000a29818723c */ /* 0x040ff00000001818 */
[C---:B------:R-:W-:Y:S08]  /*d100*/  HMMA.16816.F32 R28, R152.reuse, R164, R28 ;  /* 0x000000a4981c723c */ /* 0x040ff0000000181c */
[----:B------:R-:W-:Y:S08]  /*d110*/  HMMA.16816.F32 R32, R152, R166, R32 ;  /* 0x000000a69820723c */ /* 0x000ff00000001820 */
[C---:B-----5:R-:W-:Y:S08]  /*d120*/  HMMA.16816.F32 R4, R168.reuse, R172, R4 ;  /* 0x000000aca804723c */ /* 0x060ff00000001804 */
[C---:B------:R-:W-:Y:S08]  /*d130*/  HMMA.16816.F32 R8, R168.reuse, R174, R8 ;  /* 0x000000aea808723c */ /* 0x040ff00000001808 */
[C---:B----4-:R-:W-:Y:S08]  /*d140*/  HMMA.16816.F32 R12, R168.reuse, R136, R12 ;  /* 0x00000088a80c723c */ /* 0x050ff0000000180c */
[C---:B------:R-:W-:Y:S01]  /*d150*/  HMMA.16816.F32 R16, R168.reuse, R138, R16 ;  /* 0x0000008aa810723c */ /* 0x040fe20000001810 */
[----:B------:R-:W1:Y:S07]  /*d160*/  LDSM.16.M88.4 R136, [R192+0x10900] ;  /* 0x01090000c088783b */ /* 0x000e6e0000000200 */
[C---:B------:R-:W-:Y:S08]  /*d170*/  HMMA.16816.F32 R20, R168.reuse, R144, R20 ;  /* 0x00000090a814723c */ /* 0x040ff00000001814 */
[C---:B------:R-:W-:Y:S08]  /*d180*/  HMMA.16816.F32 R24, R168.reuse, R146, R24 ;  /* 0x00000092a818723c */ /* 0x040ff00000001818 */
[C---:B------:R-:W-:Y:S08]  /*d190*/  HMMA.16816.F32 R28, R168.reuse, R148, R28 ;  /* 0x00000094a81c723c */ /* 0x040ff0000000181c */
[----:B------:R-:W-:Y:S07]  /*d1a0*/  HMMA.16816.F32 R32, R168, R150, R32 ;  /* 0x00000096a820723c */ /* 0x000fee0000001820 */
[----:B------:R-:W-:Y:S01]  /*d1b0*/  SHF.L.U32 R169, R213, 0x6, RZ ;  /* 0x00000006d5a97819 */ /* 0x000fe200000006ff */
[C---:B--2---:R-:W-:Y:S08]  /*d1c0*/  HMMA.16816.F32 R4, R176.reuse, R180, R4 ;  /* 0x000000b4b004723c */ /* 0x044ff00000001804 */
[C---:B------:R-:W-:Y:S08]  /*d1d0*/  HMMA.16816.F32 R8, R176.reuse, R182, R8 ;  /* 0x000000b6b008723c */ /* 0x040ff00000001808 */
[C---:B-1----:R-:W-:Y:S08]  /*d1e0*/  HMMA.16816.F32 R12, R176.reuse, R136, R12 ;  /* 0x00000088b00c723c */ /* 0x042ff0000000180c */
[C---:B------:R-:W-:Y:S04]  /*d1f0*/  HMMA.16816.F32 R16, R176.reuse, R138, R16 ;  /* 0x0000008ab010723c */ /* 0x040fe80000001810 */
[----:B------:R-:W-:Y:S02]  /*d200*/  FMUL.FTZ R144, R4, c[0x0][0x320] ;  /* 0x0000c80004907a20 */ /* 0x000fe40000410000 */
[----:B------:R-:W-:Y:S02]  /*d210*/  FMUL.FTZ R146, R5, c[0x0][0x320] ;  /* 0x0000c80005927a20 */ /* 0x000fe40000410000 */
[----:B------:R-:W-:Y:S01]  /*d220*/  FMUL.FTZ R9, R9, c[0x0][0x320] ;  /* 0x0000c80009097a20 */ /* 0x000fe20000410000 */
[C---:B------:R-:W-:Y:S01]  /*d230*/  HMMA.16816.F32 R20, R176.reuse, R140, R20 ;  /* 0x0000008cb014723c */ /* 0x040fe20000001814 */
        /* <DEDUP_REMOVED lines=25> */
[----:B------:R-:W-:Y:S05]  /*d3d0*/  FMUL.FTZ R27, R27, c[0x0][0x320] ;  /* 0x0000c8001b1b7a20 */ /* 0x000fea0000410000 */
[----:B------:R-:W1:Y:S01]  /*d3e0*/  MUFU.TANH R158, R21 ;  /* 0x00000015009e7308 */ /* 0x000e620000002400 */
[----:B----4-:R-:W4:Y:S09]  /*d3f0*/  LDSM.16.M88.4 R8, [R192+0x11900] ;  /* 0x01190000c008783b */ /* 0x010f320000000200 */
[----:B------:R1:W1:Y:S01]  /*d400*/  MUFU.TANH R161, R22 ;  /* 0x0000001600a17308 */ /* 0x0002620000002400 */
[----:B-----5:R-:W-:Y:S09]  /*d410*/  FMUL.FTZ R13, R18, c[0x0][0x320] ;  /* 0x0000c800120d7a20 */ /* 0x020ff20000410000 */
[----:B------:R-:W1:Y:S10]  /*d420*/  MUFU.TANH R146, R146 ;  /* 0x0000009200927308 */ /* 0x000e740000002400 */
[----:B------:R-:W1:Y:S10]  /*d430*/  MUFU.TANH R0, R0 ;  /* 0x0000000000007308 */ /* 0x000e740000002400 */
[----:B------:R-:W1:Y:S01]  /*d440*/  MUFU.TANH R2, R2 ;  /* 0x0000000200027308 */ /* 0x000e620000002400 */
[C---:B----4-:R-:W-:Y:S09]  /*d450*/  HMMA.16816.F32 R28, R176.reuse, R8, R28 ;  /* 0x00000008b01c723c */ /* 0x050ff2000000181c */
[----:B------:R-:W4:Y:S03]  /*d460*/  MUFU.TANH R147, R147 ;  /* 0x0000009300937308 */ /* 0x000f260000002400 */
[----:B------:R-:W-:Y:S01]  /*d470*/  @P0 IMAD.HI.U32 R8, R205, c[0x0][0x2c8], RZ ;  /* 0x0000b200cd080a27 */ /* 0x000fe200078e00ff */
[----:B------:R-:W-:Y:S03]  /*d480*/  HMMA.16816.F32 R32, R176, R10, R32 ;  /* 0x0000000ab020723c */ /* 0x000fe60000001820 */
[----:B------:R-:W-:Y:S02]  /*d490*/  MOV R9, R205 ;  /* 0x000000cd00097202 */ /* 0x000fe40000000f00 */
[----:B------:R-:W-:Y:S01]  /*d4a0*/  @P0 SHF.R.U32.HI R9, RZ, c[0x0][0x2cc], R8 ;  /* 0x0000b300ff090a19 */ /* 0x000fe20000011608 */
[----:B------:R-:W1:Y:S01]  /*d4b0*/  MUFU.TANH R164, R164 ;  /* 0x000000a400a47308 */ /* 0x000e620000002400 */
[----:B------:R-:W-:Y:S03]  /*d4c0*/  IADD3 R10, -R206, 0x1, -R169 ;  /* 0x00000001ce0a7810 */ /* 0x000fe60007ffe9a9 */
[----:B------:R-:W1:Y:S02]  /*d4d0*/  SHFL.IDX PT, R8, R9, RZ, 0x1c1f ;  /* 0x001c1fff09087589 */ /* 0x000e6400000e0000 */
[----:B------:R-:W-:Y:S01]  /*d4e0*/  IADD3 R19, R10, -c[0x0][0x168], R199 ;  /* 0x80005a000a137a10 */ /* 0x000fe20007ffe0c7 */
[----:B------:R-:W-:Y:S03]  /*d4f0*/  FMUL.FTZ R152, R28, c[0x0][0x320] ;  /* 0x0000c8001c987a20 */ /* 0x000fe60000410000 */
[----:B------:R-:W-:Y:S01]  /*d500*/  IADD3 R20, R19, c[0x0][0x328], RZ ;  /* 0x0000ca0013147a10 */ /* 0x000fe20007ffe0ff */
[----:B------:R-:W2:Y:S01]  /*d510*/  MUFU.TANH R165, R165 ;  /* 0x000000a500a57308 */ /* 0x000ea20000002400 */
[----:B------:R-:W-:Y:S01]  /*d520*/  FMUL.FTZ R29, R29, c[0x0][0x320] ;  /* 0x0000c8001d1d7a20 */ /* 0x000fe20000410000 */
[----:B------:R-:W-:Y:S01]  /*d530*/  IADD3 R19, R19, UR17, RZ ;  /* 0x0000001113137c10 */ /* 0x000fe2000fffe0ff */
[----:B------:R-:W-:Y:S02]  /*d540*/  FMUL.FTZ R30, R30, c[0x0][0x320] ;  /* 0x0000c8001e1e7a20 */ /* 0x000fe40000410000 */
[----:B------:R-:W-:Y:S02]  /*d550*/  FMUL.FTZ R31, R31, c[0x0][0x320] ;  /* 0x0000c8001f1f7a20 */ /* 0x000fe40000410000 */
[----:B------:R-:W-:Y:S02]  /*d560*/  FMUL.FTZ R18, R32, c[0x0][0x320] ;  /* 0x0000c80020127a20 */ /* 0x000fe40000410000 */
[----:B------:R-:W-:Y:S01]  /*d570*/  FMUL.FTZ R11, R33, c[0x0][0x320] ;  /* 0x0000c800210b7a20 */ /* 0x000fe20000410000 */
[----:B------:R-:W2:Y:S01]  /*d580*/  MUFU.TANH R163, R163 ;  /* 0x000000a300a37308 */ /* 0x000ea20000002400 */
[----:B------:R-:W-:Y:S02]  /*d590*/  FMUL.FTZ R17, R34, c[0x0][0x320] ;  /* 0x0000c80022117a20 */ /* 0x000fe40000410000 */
[----:B------:R-:W-:Y:S01]  /*d5a0*/  FMUL.FTZ R16, R35, c[0x0][0x320] ;  /* 0x0000c80023107a20 */ /* 0x000fe20000410000 */
[-C--:B-1----:R-:W-:Y:S02]  /*d5b0*/  IADD3 R22, R20, R8.reuse, RZ ;  /* 0x0000000814167210 */ /* 0x082fe40007ffe0ff */
[----:B------:R-:W-:Y:S04]  /*d5c0*/  IADD3 R21, R19, R8, RZ ;  /* 0x0000000813157210 */ /* 0x000fe80007ffe0ff */
[----:B------:R-:W1:Y:S10]  /*d5d0*/  MUFU.TANH R14, R14 ;  /* 0x0000000e000e7308 */ /* 0x000e740000002400 */
[----:B------:R-:W1:Y:S10]  /*d5e0*/  MUFU.TANH R15, R15 ;  /* 0x0000000f000f7308 */ /* 0x000e740000002400 */
[----:B------:R-:W1:Y:S10]  /*d5f0*/  MUFU.TANH R13, R13 ;  /* 0x0000000d000d7308 */ /* 0x000e740000002400 */
[----:B------:R-:W1:Y:S10]  /*d600*/  MUFU.TANH R12, R12 ;  /* 0x0000000c000c7308 */ /* 0x000e740000002400 */
[----:B------:R-:W1:Y:S10]  /*d610*/  MUFU.TANH R160, R160 ;  /* 0x000000a000a07308 */ /* 0x000e740000002400 */
        /* <DEDUP_REMOVED lines=10> */
[----:B------:R-:W1:Y:S10]  /*d6c0*/  MUFU.TANH R11, R11 ;  /* 0x0000000b000b7308 */ /* 0x000e740000002400 */
[----:B------:R-:W1:Y:S10]  /*d6d0*/  MUFU.TANH R17, R17 ;  /* 0x0000001100117308 */ /* 0x000e740000002400 */
[----:B------:R-:W1:Y:S01]  /*d6e0*/  MUFU.TANH R16, R16 ;  /* 0x0000001000107308 */ /* 0x000e620000002400 */
[----:B------:R-:W-:-:S05]  /*d6f0*/  @!P2 BRA `(.L_x_942) ;  /* 0x000001a00000a947 */ /* 0x000fca0003800000 */
[----:B--234-:R-:W-:Y:S01]  /*d700*/  MOV R5, c[0x0][0x2ac] ;  /* 0x0000ab0000057a02 */ /* 0x01cfe20000000f00 */
        /* <DEDUP_REMOVED lines=14> */
.L_x_944:
[----:B------:R-:W-:Y:S04]  /*d7f0*/  MOV R4, c[0x0][0x32c] ;  /* 0x0000cb0000047a02 */ /* 0x000fe80000000f00 */
[----:B------:R-:W-:Y:S11]  /*d800*/  ISETP.NE.AND P0, PT, R4, 0x1, PT ;  /* 0x000000010400780c */ /* 0x000ff60003f05270 */
[----:B------:R-:W-:Y:S02]  /*d810*/  @!UPT UIADD3 URZ, URZ, URZ, URZ ;  /* 0x0000003f3f3ff290 */ /* 0x000fe4000fffe03f */
[----:B------:R-:W-:Y:S05]  /*d820*/  @P0 IMAD.HI.U32 R4, R6, c[0x0][0x330], RZ ;  /* 0x0000cc0006040a27 */ /* 0x000fea00078e00ff */
[----:B------:R-:W-:Y:S02]  /*d830*/  @P0 SHF.R.U32.HI R6, RZ, c[0x0][0x334], R4 ;  /* 0x0000cd00ff060a19 */ /* 0x000fe40000011604 */
.L_x_945:
[----:B------:R-:W-:Y:S05]  /*d840*/  BSYNC B0 ;  /* 0x0000000000007941 */ /* 0x000fea0003800000 */
.L_x_943:
[----:B------:R-:W-:Y:S04]  /*d850*/  IMAD R5, R6, c[0x0][0x32c], -R169 ;  /* 0x0000cb0006057a24 */ /* 0x000fe800078e0aa9 */
[----:B------:R-:W-:Y:S05]  /*d860*/  IMAD.IADD R4, R5, 0x1, -R206 ;  /* 0x0000000105047824 */ /* 0x000fea00078e0ace */
[----:B------:R-:W-:Y:S02]  /*d870*/  IADD3 R5, R4, c[0x0][0x32c], RZ ;  /* 0x0000cb0004057a10 */ /* 0x000fe40007ffe0ff */
[----:B------:R-:W-:Y:S02]  /*d880*/  IMNMX R21, R21, R4, !PT ;  /* 0x0000000415157217 */ /* 0x000fe40007800200 */
[----:B------:R-:W-:Y:S02]  /*d890*/  IMNMX R22, R22, R5, PT ;  /* 0x0000000516167217 */ /* 0x000fe40003800200 */
.L_x_942:
[----:B--234-:R-:W-:Y:S01]  /*d8a0*/  ISETP.GT.AND P1, PT, R213, -0x1, PT ;  /* 0xffffffffd500780c */ /* 0x01cfe20003f24270 */
[----:B------:R-:W2:Y:S03]  /*d8b0*/  SHFL.IDX PT, R4, R9, 0x1, 0x1c1f ;  /* 0x003c1f0009047f89 */ /* 0x000ea600000e0000 */
[C---:B------:R-:W-:Y:S04]  /*d8c0*/  ISETP.GT.AND P0, PT, R21.reuse, RZ, P1 ;  /* 0x000000ff1500720c */ /* 0x040fe80000f04270 */
[----:B------:R-:W-:Y:S04]  /*d8d0*/  ISETP.LT.OR P0, PT, R22, 0x1, P0 ;  /* 0x000000011600780c */ /* 0x000fe80000701670 */
[----:B------:R-:W-:Y:S02]  /*d8e0*/  FSEL R7, R144, -INF , !P0 ;  /* 0xff80000090077808 */ /* 0x000fe40004000000 */
[C---:B------:R-:W-:Y:S04]  /*d8f0*/  ISETP.GT.AND P0, PT, R21.reuse, 0x1, P1 ;  /* 0x000000011500780c */ /* 0x040fe80000f04270 */
[----:B------:R-:W-:Y:S04]  /*d900*/  ISETP.LT.OR P0, PT, R22, 0x2, P0 ;  /* 0x000000021600780c */ /* 0x000fe80000701670 */
[----:B------:R-:W-:Y:S02]  /*d910*/  FSEL R10, R146, -INF , !P0 ;  /* 0xff800000920a7808 */ /* 0x000fe40004000000 */
[----:B------:R-:W-:Y:S01]  /*d920*/  ISETP.GT.AND P0, PT, R21, 0x8, P1 ;  /* 0x000000081500780c */ /* 0x000fe20000f04270 */
[--C-:B--2---:R-:W-:Y:S02]  /*d930*/  IMAD.IADD R20, R20, 0x1, R4.reuse ;  /* 0x0000000114147824 */ /* 0x104fe400078e0204 */
[----:B------:R-:W-:Y:S01]  /*d940*/  IMAD.IADD R19, R19, 0x1, R4 ;  /* 0x0000000113137824 */ /* 0x000fe200078e0204 */
        /* <DEDUP_REMOVED lines=13> */
[----:B-1----:R-:W-:Y:S02]  /*da20*/  FSEL R142, R14, -INF , !P0 ;  /* 0xff8000000e8e7808 */ /* 0x002fe40004000000 */
        /* <DEDUP_REMOVED lines=43> */
.L_x_948:
[----:B------:R-:W-:Y:S04]  /*dce0*/  MOV R4, c[0x0][0x32c] ;  /* 0x0000cb0000047a02 */ /* 0x000fe80000000f00 */
[----:B------:R-:W-:Y:S11]  /*dcf0*/  ISETP.NE.AND P0, PT, R4, 0x1, PT ;  /* 0x000000010400780c */ /* 0x000ff60003f05270 */
[----:B------:R-:W-:Y:S02]  /*dd00*/  @!UPT UIADD3 URZ, URZ, URZ, URZ ;  /* 0x0000003f3f3ff290 */ /* 0x000fe4000fffe03f */
[----:B------:R-:W-:Y:S05]  /*dd10*/  @P0 IMAD.HI.U32 R4, R14, c[0x0][0x330], RZ ;  /* 0x0000cc000e040a27 */ /* 0x000fea00078e00ff */
[----:B------:R-:W-:Y:S02]  /*dd20*/  @P0 SHF.R.U32.HI R14, RZ, c[0x0][0x334], R4 ;  /* 0x0000cd00ff0e0a19 */ /* 0x000fe40000011604 */
.L_x_949:
[----:B------:R-:W-:Y:S05]  /*dd30*/  BSYNC B0 ;  /* 0x0000000000007941 */ /* 0x000fea0003800000 */
.L_x_947:
[----:B------:R-:W-:Y:S04]  /*dd40*/  IMAD R5, R14, c[0x0][0x32c], -R169 ;  /* 0x0000cb000e057a24 */ /* 0x000fe800078e0aa9 */
[----:B------:R-:W-:Y:S05]  /*dd50*/  IMAD.IADD R4, R5, 0x1, -R206 ;  /* 0x0000000105047824 */ /* 0x000fea00078e0ace */
[----:B------:R-:W-:Y:S02]  /*dd60*/  IADD3 R5, R4, c[0x0][0x32c], RZ ;  /* 0x0000cb0004057a10 */ /* 0x000fe40007ffe0ff */
[----:B------:R-:W-:Y:S02]  /*dd70*/  IMNMX R19, R19, R4, !PT ;  /* 0x0000000413137217 */ /* 0x000fe40007800200 */
[----:B------:R-:W-:Y:S02]  /*dd80*/  IMNMX R20, R20, R5, PT ;  /* 0x0000000514147217 */ /* 0x000fe40003800200 */
.L_x_946:
        /* <DEDUP_REMOVED lines=15> */
[----:B------:R-:W-:Y:S01]  /*de80*/  FMNMX.FTZ R5, R140, R5, !PT ;  /* 0x000000058c057209 */ /* 0x000fe20007810000 */
[----:B------:R-:W-:Y:S01]  /*de90*/  LDSM.16.MT88.4 R28, [R134+UR4+0x100] ;  /* 0x00010004861c783b */ /* 0x000fe20008004200 */
[----:B------:R-:W-:Y:S02]  /*dea0*/  ISETP.GT.AND P0, PT, R19, 0x8, P1 ;  /* 0x000000081300780c */ /* 0x000fe40000f04270 */
        /* <DEDUP_REMOVED lines=17> */
[C---:B------:R-:W-:Y:S03]  /*dfc0*/  ISETP.LT.OR P0, PT, R20.reuse, 0x12, P0 ;  /* 0x000000121400780c */ /* 0x040fe60000701670 */
[----:B------:R-:W1:Y:S01]  /*dfd0*/  SHFL.BFLY PT, R0, R15, 0x2, 0x1f ;  /* 0x0c401f000f007f89 */ /* 0x000e6200000e0000 */
[----:B------:R-:W-:Y:S02]  /*dfe0*/  FSEL R163, R163, -INF , !P0 ;  /* 0xff800000a3a37808 */ /* 0x000fe40004000000 */
[----:B------:R-:W-:Y:S04]  /*dff0*/  ISETP.GT.AND P0, PT, R19, 0x18, P1 ;  /* 0x000000181300780c */ /* 0x000fe80000f04270 */
[C---:B------:R-:W-:Y:S04]  /*e000*/  ISETP.LT.OR P0, PT, R20.reuse, 0x19, P0 ;  /* 0x000000191400780c */ /* 0x040fe80000701670 */
[----:B------:R-:W-:Y:S02]  /*e010*/  FSEL R143, R13, -INF , !P0 ;  /* 0xff8000000d8f7808 */ /* 0x000fe40004000000 */
[C---:B------:R-:W-:Y:S04]  /*e020*/  ISETP.GT.AND P0, PT, R19.reuse, 0x19, P1 ;  /* 0x000000191300780c */ /* 0x040fe80000f04270 */
[----:B------:R-:W-:Y:S04]  /*e030*/  ISETP.LT.OR P0, PT, R20, 0x1a, P0 ;  /* 0x0000001a1400780c */ /* 0x000fe80000701670 */
        /* <DEDUP_REMOVED lines=45> */
[----:B------:R-:W-:Y:S01]  /*e310*/  FMUL.FTZ R153, R2, c[0x0][0x2d0] ;  /* 0x0000b40002997a20 */ /* 0x000fe20000410000 */
[----:B------:R-:W-:Y:S01]  /*e320*/  IADD3 R17, R134, UR4, RZ ;  /* 0x0000000486117c10 */ /* 0x000fe2000fffe0ff */
[----:B------:R-:W1:Y:S01]  /*e330*/  SHFL.BFLY PT, R0, R15, 0x2, 0x1f ;  /* 0x0c401f000f007f89 */ /* 0x000e6200000e0000 */
[----:B------:R-:W-:Y:S02]  /*e340*/  FSEL R5, R2, RZ, P0 ;  /* 0x000000ff02057208 */ /* 0x000fe40000000000 */
[----:B------:R-:W-:Y:S02]  /*e350*/  FSEL R153, R153, RZ, P0 ;  /* 0x000000ff99997208 */ /* 0x000fe40000000000 */
[----:B------:R-:W-:Y:S01]  /*e360*/  IADD3 R168, R188, R17, RZ ;  /* 0x00000011bca87210 */ /* 0x000fe20007ffe0ff */
        /* <DEDUP_REMOVED lines=9> */
[--C-:B------:R-:W-:Y:S02]  /*e400*/  FFMA.FTZ R179, R162, c[0x0][0x2d0], -R153.reuse ;  /* 0x0000b400a2b37a23 */ /* 0x100fe40000010899 */
[--C-:B------:R-:W-:Y:S01]  /*e410*/  FFMA.FTZ R180, R142, c[0x0][0x2d0], -R153.reuse ;  /* 0x0000b4008eb47a23 */ /* 0x100fe20000010899 */
[----:B-1----:R-:W-:Y:S02]  /*e420*/  FMNMX.FTZ R13, R15, R0, !PT ;  /* 0x000000000f0d7209 */ /* 0x002fe40007810000 */
[----:B------:R-:W1:Y:S01]  /*e430*/  MUFU.EX2 R172, R172 ;  /* 0x000000ac00ac7308 */ /* 0x000e620000000800 */
[--C-:B------:R-:W-:Y:S02]  /*e440*/  FFMA.FTZ R181, R140, c[0x0][0x2d0], -R153.reuse ;  /* 0x0000b4008cb57a23 */ /* 0x100fe40000010899 */
[--C-:B------:R-:W-:Y:S01]  /*e450*/  FFMA.FTZ R216, R160, c[0x0][0x2d0], -R153.reuse ;  /* 0x0000b400a0d87a23 */ /* 0x100fe20000010899 */
[----:B------:R-:W2:Y:S01]  /*e460*/  SHFL.BFLY PT, R0, R13, 0x1, 0x1f ;  /* 0x0c201f000d007f89 */ /* 0x000ea200000e0000 */
[--C-:B------:R-:W-:Y:S02]  /*e470*/  FFMA.FTZ R217, R158, c[0x0][0x2d0], -R153.reuse ;  /* 0x0000b4009ed97a23 */ /* 0x100fe40000010899 */
[--C-:B------:R-:W-:Y:S02]  /*e480*/  FFMA.FTZ R218, R156, c[0x0][0x2d0], -R153.reuse ;  /* 0x0000b4009cda7a23 */ /* 0x100fe40000010899 */
[--C-:B------:R-:W-:Y:S01]  /*e490*/  FFMA.FTZ R219, R154, c[0x0][0x2d0], -R153.reuse ;  /* 0x0000b4009adb7a23 */ /* 0x100fe20000010899 */
[----:B------:R-:W-:Y:S01]  /*e4a0*/  MUFU.EX2 R171, R171 ;  /* 0x000000ab00ab7308 */ /* 0x000fe20000000800 */
[--C-:B------:R-:W-:Y:S02]  /*e4b0*/  FFMA.FTZ R224, R152, c[0x0][0x2d0], -R153.reuse ;  /* 0x0000b40098e07a23 */ /* 0x100fe40000010899 */
[--C-:B------:R-:W-:Y:S02]  /*e4c0*/  FFMA.FTZ R225, R150, c[0x0][0x2d0], -R153.reuse ;  /* 0x0000b40096e17a23 */ /* 0x100fe40000010899 */
[--C-:B------:R-:W-:Y:S02]  /*e4d0*/  FFMA.FTZ R226, R148, c[0x0][0x2d0], -R153.reuse ;  /* 0x0000b40094e27a23 */ /* 0x100fe40000010899 */
[----:B------:R-:W-:Y:S03]  /*e4e0*/  FFMA.FTZ R153, R146, c[0x0][0x2d0], -R153 ;  /* 0x0000b40092997a23 */ /* 0x000fe60000010899 */
[----:B------:R-:W3:Y:S01]  /*e4f0*/  MUFU.EX2 R170, R170 ;  /* 0x000000aa00aa7308 */ /* 0x000ee20000000800 */
[----:B-1----:R-:W-:Y:S02]  /*e500*/  F2FP.PACK_AB R136, R172, R175 ;  /* 0x000000afac88723e */ /* 0x002fe400000000ff */
[----:B--2---:R-:W-:Y:S07]  /*e510*/  FMNMX.FTZ R0, R13, R0, !PT ;  /* 0x000000000d007209 */ /* 0x004fee0007810000 */
[----:B------:R-:W1:Y:S01]  /*e520*/  MUFU.EX2 R132, R132 ;  /* 0x0000008400847308 */ /* 0x000e620000000800 */
[C---:B------:R-:W-:Y:S01]  /*e530*/  FSETP.NEU.FTZ.AND P0, PT, R0.reuse, -INF , PT ;  /* 0xff8000000000780b */ /* 0x040fe20003f1d000 */
[C---:B------:R-:W-:Y:S03]  /*e540*/  FMUL.FTZ R144, R0.reuse, c[0x0][0x2d0] ;  /* 0x0000b40000907a20 */ /* 0x040fe60000410000 */
[----:B------:R-:W-:Y:S02]  /*e550*/  FSEL R4, R0, RZ, P0 ;  /* 0x000000ff00047208 */ /* 0x000fe40000000000 */
[----:B------:R-:W-:Y:S03]  /*e560*/  FSEL R144, R144, RZ, P0 ;  /* 0x000000ff90907208 */ /* 0x000fe60000000000 */
[----:B------:R-:W-:Y:S01]  /*e570*/  MUFU.EX2 R227, R153 ;  /* 0x0000009900e37308 */ /* 0x000fe20000000800 */
[----:B------:R-:W-:Y:S02]  /*e580*/  FADD.FTZ R4, -R4, R3 ;  /* 0x0000000304047221 */ /* 0x000fe40000010100 */
[--C-:B------:R-:W-:Y:S01]  /*e590*/  FFMA.FTZ R177, R14, c[0x0][0x2d0], -R144.reuse ;  /* 0x0000b4000eb17a23 */ /* 0x100fe20000010890 */
[----:B---3--:R-:W-:Y:S01]  /*e5a0*/  F2FP.PACK_AB R138, R170, R171 ;  /* 0x000000abaa8a723e */ /* 0x008fe200000000ff */
[----:B------:R-:W2:Y:S01]  /*e5b0*/  LDSM.16.MT88.4 R12, [R135+UR4+0x100] ;  /* 0x00010004870c783b */ /* 0x000ea20008004200 */
[--C-:B------:R-:W-:Y:S02]  /*e5c0*/  FFMA.FTZ R174, R11, c[0x0][0x2d0], -R144.reuse ;  /* 0x0000b4000bae7a23 */ /* 0x100fe40000010890 */
[--C-:B------:R-:W-:Y:S01]  /*e5d0*/  FFMA.FTZ R173, R133, c[0x0][0x2d0], -R144.reuse ;  /* 0x0000b40085ad7a23 */ /* 0x100fe20000010890 */
[----:B------:R-:W-:Y:S01]  /*e5e0*/  IADD3 R133, R188, R5, RZ ;  /* 0x00000005bc857210 */ /* 0x000fe20007ffe0ff */
[--C-:B------:R-:W-:Y:S01]  /*e5f0*/  FFMA.FTZ R176, R9, c[0x0][0x2d0], -R144.reuse ;  /* 0x0000b40009b07a23 */ /* 0x100fe20000010890 */
[----:B------:R-:W-:Y:S01]  /*e600*/  MUFU.EX2 R177, R177 ;  /* 0x000000b100b17308 */ /* 0x000fe20000000800 */
[----:B------:R-:W-:Y:S02]  /*e610*/  FMUL.FTZ R3, R4, c[0x0][0x2d0] ;  /* 0x0000b40004037a20 */ /* 0x000fe40000410000 */
[----:B------:R-:W3:Y:S01]  /*e620*/  LDSM.16.MT88.4 R20, [R133+0x100] ;  /* 0x000100008514783b */ /* 0x000ee20000004200 */
        /* <DEDUP_REMOVED lines=11> */
[----:B------:R-:W-:Y:S02]  /*e6e0*/  FMUL.FTZ R33, R132, R101 ;  /* 0x0000006584217220 */ /* 0x000fe40000410000 */
[--C-:B------:R-:W-:Y:S02]  /*e6f0*/  FFMA.FTZ R182, R165, c[0x0][0x2d0], -R144.reuse ;  /* 0x0000b400a5b67a23 */ /* 0x100fe40000010890 */
[----:B------:R-:W-:Y:S01]  /*e700*/  LDSM.16.MT88.4 R164, [R135+UR4+0x5900] ;  /* 0x0059000487a4783b */ /* 0x000fe20008004200 */
[--C-:B------:R-:W-:Y:S02]  /*e710*/  FFMA.FTZ R183, R163, c[0x0][0x2d0], -R144.reuse ;  /* 0x0000b400a3b77a23 */ /* 0x100fe40000010890 */
[----:B------:R-:W4:Y:S01]  /*e720*/  MUFU.EX2 R176, R176 ;  /* 0x000000b000b07308 */ /* 0x000f220000000800 */
        /* <DEDUP_REMOVED lines=10> */
[--C-:B------:R-:W-:Y:S02]  /*e7d0*/  FFMA.FTZ R228, R151, c[0x0][0x2d0], -R144.reuse ;  /* 0x0000b40097e47a23 */ /* 0x100fe40000010890 */
[--C-:B------:R-:W-:Y:S02]  /*e7e0*/  FFMA.FTZ R229, R149, c[0x0][0x2d0], -R144.reuse ;  /* 0x0000b40095e57a23 */ /* 0x100fe40000010890 */
[--C-:B------:R-:W-:Y:S01]  /*e7f0*/  FFMA.FTZ R230, R147, c[0x0][0x2d0], -R144.reuse ;  /* 0x0000b40093e67a23 */ /* 0x100fe20000010890 */
[----:B------:R-:W-:Y:S01]  /*e800*/  LDSM.16.MT88.4 R148, [R135+UR4+0x3900] ;  /* 0x003900048794783b */ /* 0x000fe20008004200 */
[----:B------:R-:W-:Y:S01]  /*e810*/  FFMA.FTZ R144, R145, c[0x0][0x2d0], -R144 ;  /* 0x0000b40091907a23 */ /* 0x000fe20000010890 */
[----:B------:R-:W-:Y:S01]  /*e820*/  MUFU.EX2 R178, R178 ;  /* 0x000000b200b27308 */ /* 0x000fe20000000800 */
[----:B----4-:R-:W-:Y:S01]  /*e830*/  F2FP.PACK_AB R139, R176, R173 ;  /* 0x000000adb08b723e */ /* 0x010fe200000000ff */
[C---:B------:R-:W-:Y:S02]  /*e840*/  FMUL.FTZ R36, R132.reuse, R36 ;  /* 0x0000002484247220 */ /* 0x040fe40000410000 */
[C---:B------:R-:W-:Y:S02]  /*e850*/  FMUL.FTZ R37, R132.reuse, R37 ;  /* 0x0000002584257220 */ /* 0x040fe40000410000 */
[----:B------:R-:W-:Y:S01]  /*e860*/  LDSM.16.MT88.4 R152, [R133+0x3900] ;  /* 0x003900008598783b */ /* 0x000fe20000004200 */
[C---:B------:R-:W-:Y:S02]  /*e870*/  FMUL.FTZ R40, R132.reuse, R40 ;  /* 0x0000002884287220 */ /* 0x040fe40000410000 */
[C---:B------:R-:W-:Y:S01]  /*e880*/  FMUL.FTZ R41, R132.reuse, R41 ;  /* 0x0000002984297220 */ /* 0x040fe20000410000 */
[----:B------:R4:W-:Y:S01]  /*e890*/  MUFU.EX2 R231, R144 ;  /* 0x0000009000e77308 */ /* 0x0009e20000000800 */
[C---:B-1----:R-:W-:Y:S02]  /*e8a0*/  FMUL.FTZ R6, R3.reuse, R130 ;  /* 0x0000008203067220 */ /* 0x042fe40000410000 */
[C---:B------:R-:W-:Y:S01]  /*e8b0*/  FMUL.FTZ R7, R3.reuse, R131 ;  /* 0x0000008303077220 */ /* 0x040fe20000410000 */
[----:B------:R-:W-:Y:S01]  /*e8c0*/  LDSM.16.MT88.4 R160, [R168+0x3900] ;  /* 0x00390000a8a0783b */ /* 0x000fe20000004200 */
[C---:B------:R-:W-:Y:S02]  /*e8d0*/  FMUL.FTZ R10, R3.reuse, R126 ;  /* 0x0000007e030a7220 */ /* 0x040fe40000410000 */
[C---:B------:R-:W-:Y:S02]  /*e8e0*/  FMUL.FTZ R11, R3.reuse, R127 ;  /* 0x0000007f030b7220 */ /* 0x040fe40000410000 */
[C---:B------:R-:W-:Y:S01]  /*e8f0*/  FMUL.FTZ R18, R3.reuse, R118 ;  /* 0x0000007603127220 */ /* 0x040fe20000410000 */
[C---:B--2---:R-:W-:Y:S01]  /*e900*/  HMMA.16816.F32 R4, R136.reuse, R12, R4 ;  /* 0x0000000c8804723c */ /* 0x044fe20000001804 */
[----:B------:R-:W1:Y:S01]  /*e910*/  MUFU.EX2 R179, R179 ;  /* 0x000000b300b37308 */ /* 0x000e620000000800 */
[----:B------:R-:W-:Y:S03]  /*e920*/  LDSM.16.MT88.4 R124, [R135+UR4+0x2900] ;  /* 0x00290004877c783b */ /* 0x000fe60008004200 */
[C---:B------:R-:W-:Y:S02]  /*e930*/  FMUL.FTZ R19, R3.reuse, R119 ;  /* 0x0000007703137220 */ /* 0x040fe40000410000 */
[C---:B------:R-:W-:Y:S01]  /*e940*/  FMUL.FTZ R12, R132.reuse, R120 ;  /* 0x00000078840c7220 */ /* 0x040fe20000410000 */
[C---:B------:R-:W-:Y:S02]  /*e950*/  HMMA.16816.F32 R8, R136.reuse, R14, R8 ;  /* 0x0000000e8808723c */ /* 0x040fe40000001808 */
[----:B------:R-:W-:Y:S01]  /*e960*/  LDSM.16.MT88.4 R116, [R133+0x900] ;  /* 0x000900008574783b */ /* 0x000fe20000004200 */
[----:B------:R-:W-:Y:S01]  /*e970*/  MUFU.EX2 R180, R180 ;  /* 0x000000b400b47308 */ /* 0x000fe20000000800 */
[C---:B------:R-:W-:Y:S02]  /*e980*/  FMUL.FTZ R13, R132.reuse, R121 ;  /* 0x00000079840d7220 */ /* 0x040fe40000410000 */
[C---:B------:R-:W-:Y:S02]  /*e990*/  FMUL.FTZ R26, R3.reuse, R110 ;  /* 0x0000006e031a7220 */ /* 0x040fe40000410000 */
[C---:B------:R-:W-:Y:S02]  /*e9a0*/  FMUL.FTZ R14, R3.reuse, R122 ;  /* 0x0000007a030e7220 */ /* 0x040fe40000410000 */
[----:B------:R-:W-:Y:S02]  /*e9b0*/  LDSM.16.MT88.4 R128, [R133+0x2900] ;  /* 0x002900008580783b */ /* 0x000fe40000004200 */
[C---:B------:R-:W-:Y:S01]  /*e9c0*/  FMUL.FTZ R15, R3.reuse, R123 ;  /* 0x0000007b030f7220 */ /* 0x040fe20000410000 */
[----:B------:R-:W-:Y:S01]  /*e9d0*/  MUFU.EX2 R181, R181 ;  /* 0x000000b500b57308 */ /* 0x000fe20000000800 */
[C---:B------:R-:W-:Y:S02]  /*e9e0*/  FMUL.FTZ R27, R3.reuse, R111 ;  /* 0x0000006f031b7220 */ /* 0x040fe40000410000 */
[C---:B------:R-:W-:Y:S02]  /*e9f0*/  FMUL.FTZ R34, R3.reuse, R102 ;  /* 0x0000006603227220 */ /* 0x040fe40000410000 */
[----:B------:R-:W2:Y:S01]  /*ea00*/  LDSM.16.MT88.4 R120, [R168+0x100] ;  /* 0x00010000a878783b */ /* 0x000ea20000004200 */
[C---:B---3--:R-:W-:Y:S03]  /*ea10*/  HMMA.16816.F32 R12, R136.reuse, R20, R12 ;  /* 0x00000014880c723c */ /* 0x048fe6000000180c */
[C---:B------:R-:W-:Y:S01]  /*ea20*/  FMUL.FTZ R35, R3.reuse, R103 ;  /* 0x0000006703237220 */ /* 0x040fe20000410000 */
[----:B------:R-:W-:Y:S01]  /*ea30*/  MUFU.EX2 R182, R182 ;  /* 0x000000b600b67308 */ /* 0x000fe20000000800 */
[C---:B------:R-:W-:Y:S02]  /*ea40*/  FMUL.FTZ R38, R3.reuse, R38 ;  /* 0x0000002603267220 */ /* 0x040fe40000410000 */
[----:B------:R-:W-:Y:S01]  /*ea50*/  LDSM.16.MT88.4 R100, [R134+UR4+0x2100] ;  /* 0x002100048664783b */ /* 0x000fe20008004200 */
[C---:B------:R-:W-:Y:S04]  /*ea60*/  HMMA.16816.F32 R16, R136.reuse, R22, R16 ;  /* 0x000000168810723c */ /* 0x040fe80000001810 */
[C---:B------:R-:W-:Y:S02]  /*ea70*/  FMUL.FTZ R20, R132.reuse, R112 ;  /* 0x0000007084147220 */ /* 0x040fe40000410000 */
[C---:B------:R-:W-:Y:S01]  /*ea80*/  FMUL.FTZ R21, R132.reuse, R113 ;  /* 0x0000007184157220 */ /* 0x040fe20000410000 */
[----:B------:R-:W-:Y:S01]  /*ea90*/  LDSM.16.MT88.4 R108, [R168+0x2100] ;  /* 0x00210000a86c783b */ /* 0x000fe20000004200 */
[C---:B------:R-:W-:Y:S01]  /*eaa0*/  FMUL.FTZ R22, R3.reuse, R114 ;  /* 0x0000007203167220 */ /* 0x040fe20000410000 */
[----:B------:R-:W3:Y:S03]  /*eab0*/  MUFU.EX2 R183, R183 ;  /* 0x000000b700b77308 */ /* 0x000ee60000000800 */
[C---:B------:R-:W-:Y:S02]  /*eac0*/  FMUL.FTZ R23, R3.reuse, R115 ;  /* 0x0000007303177220 */ /* 0x040fe40000410000 */
[C---:B------:R-:W-:Y:S01]  /*ead0*/  FMUL.FTZ R39, R3.reuse, R39 ;  /* 0x0000002703277220 */ /* 0x040fe20000410000 */
[----:B------:R-:W5:Y:S01]  /*eae0*/  LDSM.16.MT88.4 R112, [R135+UR4+0x2100] ;  /* 0x002100048770783b */ /* 0x000f620008004200 */
[C---:B------:R-:W-:Y:S02]  /*eaf0*/  FMUL.FTZ R42, R3.reuse, R42 ;  /* 0x0000002a032a7220 */ /* 0x040fe40000410000 */
[C---:B------:R-:W-:Y:S01]  /*eb00*/  FMUL.FTZ R43, R3.reuse, R43 ;  /* 0x0000002b032b7220 */ /* 0x040fe20000410000 */
[C---:B------:R-:W-:Y:S01]  /*eb10*/  HMMA.16816.F32 R20, R136.reuse, R28, R20 ;  /* 0x0000001c8814723c */ /* 0x040fe20000001814 */
[----:B------:R-:W-:Y:S02]  /*eb20*/  MUFU.EX2 R192, R192 ;  /* 0x000000c000c07308 */ /* 0x000fe40000000800 */
[C---:B------:R-:W-:Y:S01]  /*eb30*/  FMUL.FTZ R44, R132.reuse, R44 ;  /* 0x0000002c842c7220 */ /* 0x040fe20000410000 */
[----:B----4-:R-:W-:Y:S01]  /*eb40*/  LDSM.16.MT88.4 R144, [R168+0x1900] ;  /* 0x00190000a890783b */ /* 0x010fe20000004200 */
[C---:B------:R-:W-:Y:S02]  /*eb50*/  FMUL.FTZ R45, R132.reuse, R45 ;  /* 0x0000002d842d7220 */ /* 0x040fe40000410000 */
[C---:B------:R-:W-:Y:S01]  /*eb60*/  FMUL.FTZ R28, R132.reuse, R104 ;  /* 0x00000068841c7220 */ /* 0x040fe20000410000 */
[C---:B------:R-:W-:Y:S03]  /*eb70*/  HMMA.16816.F32 R24, R136.reuse, R30, R24 ;  /* 0x0000001e8818723c */ /* 0x040fe60000001818 */
[----:B------:R-:W4:Y:S01]  /*eb80*/  MUFU.EX2 R215, R215 ;  /* 0x000000d700d77308 */ /* 0x000f220000000800 */
[C---:B------:R-:W-:Y:S02]  /*eb90*/  FMUL.FTZ R29, R132.reuse, R105 ;  /* 0x00000069841d7220 */ /* 0x040fe40000410000 */
[C---:B------:R-:W-:Y:S02]  /*eba0*/  FMUL.FTZ R46, R3.reuse, R46 ;  /* 0x0000002e032e7220 */ /* 0x040fe40000410000 */
[C---:B------:R-:W-:Y:S04]  /*ebb0*/  FMUL.FTZ R30, R3.reuse, R106 ;  /* 0x0000006a031e7220 */ /* 0x040fe80000410000 */
[C---:B------:R-:W-:Y:S01]  /*ebc0*/  FMUL.FTZ R31, R3.reuse, R107 ;  /* 0x0000006b031f7220 */ /* 0x040fe20000410000 */
[----:B------:R-:W-:Y:S01]  /*ebd0*/  MUFU.EX2 R216, R216 ;  /* 0x000000d800d87308 */ /* 0x000fe20000000800 */
[----:B------:R-:W1:Y:S01]  /*ebe0*/  LDSM.16.MT88.4 R104, [R133+0x2100] ;  /* 0x002100008568783b */ /* 0x000e620000004200 */
[C---:B------:R-:W-:Y:S02]  /*ebf0*/  FMUL.FTZ R47, R3.reuse, R47 ;  /* 0x0000002f032f7220 */ /* 0x040fe40000410000 */
[C---:B------:R-:W-:Y:S02]  /*ec00*/  FMUL.FTZ R48, R132.reuse, R48 ;  /* 0x0000003084307220 */ /* 0x040fe40000410000 */
[C---:B--2---:R-:W-:Y:S03]  /*ec10*/  HMMA.16816.F32 R28, R136.reuse, R120, R28 ;  /* 0x00000078881c723c */ /* 0x044fe6000000181c */
[C---:B------:R-:W-:Y:S01]  /*ec20*/  FMUL.FTZ R49, R132.reuse, R49 ;  /* 0x0000003184317220 */ /* 0x040fe20000410000 */
[----:B------:R-:W2:Y:S01]  /*ec30*/  MUFU.EX2 R217, R217 ;  /* 0x000000d900d97308 */ /* 0x000ea20000000800 */
[C---:B------:R-:W-:Y:S02]  /*ec40*/  FMUL.FTZ R50, R3.reuse, R50 ;  /* 0x0000003203327220 */ /* 0x040fe40000410000 */
[C---:B------:R-:W-:Y:S01]  /*ec50*/  FMUL.FTZ R51, R3.reuse, R51 ;  /* 0x0000003303337220 */ /* 0x040fe20000410000 */
[C---:B------:R-:W-:Y:S01]  /*ec60*/  HMMA.16816.F32 R32, R136.reuse, R122, R32 ;  /* 0x0000007a8820723c */ /* 0x040fe20000001820 */
[----:B------:R-:W-:Y:S03]  /*ec70*/  LDSM.16.MT88.4 R120, [R168+0x900] ;  /* 0x00090000a878783b */ /* 0x000fe60000004200 */
[C---:B------:R-:W-:Y:S02]  /*ec80*/  FMUL.FTZ R52, R132.reuse, R52 ;  /* 0x0000003484347220 */ /* 0x040fe40000410000 */
[C---:B------:R-:W-:Y:S01]  /*ec90*/  FMUL.FTZ R53, R132.reuse, R53 ;  /* 0x0000003584357220 */ /* 0x040fe20000410000 */
[----:B------:R-:W-:Y:S01]  /*eca0*/  MUFU.EX2 R218, R218 ;  /* 0x000000da00da7308 */ /* 0x000fe20000000800 */
[C---:B-----5:R-:W-:Y:S04]  /*ecb0*/  HMMA.16816.F32 R36, R136.reuse, R112, R36 ;  /* 0x000000708824723c */ /* 0x060fe80000001824 */
[C---:B------:R-:W-:Y:S02]  /*ecc0*/  FMUL.FTZ R54, R3.reuse, R54 ;  /* 0x0000003603367220 */ /* 0x040fe40000410000 */
[C---:B------:R-:W-:Y:S02]  /*ecd0*/  FMUL.FTZ R55, R3.reuse, R55 ;  /* 0x0000003703377220 */ /* 0x040fe40000410000 */
[C---:B------:R-:W-:Y:S01]  /*ece0*/  HMMA.16816.F32 R40, R136.reuse, R114, R40 ;  /* 0x000000728828723c */ /* 0x040fe20000001828 */
[----:B------:R-:W-:Y:S01]  /*ecf0*/  LDSM.16.MT88.4 R112, [R135+UR4+0x900] ;  /* 0x000900048770783b */ /* 0x000fe20008004200 */
[----:B------:R-:W5:Y:S02]  /*ed00*/  MUFU.EX2 R219, R219 ;  /* 0x000000db00db7308 */ /* 0x000f640000000800 */
[C---:B------:R-:W-:Y:S02]  /*ed10*/  FMUL.FTZ R56, R132.reuse, R56 ;  /* 0x0000003884387220 */ /* 0x040fe40000410000 */
[C---:B------:R-:W-:Y:S02]  /*ed20*/  FMUL.FTZ R57, R132.reuse, R57 ;  /* 0x0000003984397220 */ /* 0x040fe40000410000 */
[C---:B------:R-:W-:Y:S01]  /*ed30*/  FMUL.FTZ R58, R3.reuse, R58 ;  /* 0x0000003a033a7220 */ /* 0x040fe20000410000 */
[C---:B-1----:R-:W-:Y:S03]  /*ed40*/  HMMA.16816.F32 R44, R136.reuse, R104, R44 ;  /* 0x00000068882c723c */ /* 0x042fe6000000182c */
[----:B------:R-:W-:Y:S01]  /*ed50*/  MUFU.EX2 R220, R220 ;  /* 0x000000dc00dc7308 */ /* 0x000fe20000000800 */
[C---:B------:R-:W-:Y:S02]  /*ed60*/  FMUL.FTZ R59, R3.reuse, R59 ;  /* 0x0000003b033b7220 */ /* 0x040fe40000410000 */
[C---:B------:R-:W-:Y:S02]  /*ed70*/  FMUL.FTZ R60, R132.reuse, R60 ;  /* 0x0000003c843c7220 */ /* 0x040fe40000410000 */
[C---:B------:R-:W-:Y:S01]  /*ed80*/  FMUL.FTZ R61, R132.reuse, R61 ;  /* 0x0000003d843d7220 */ /* 0x040fe20000410000 */
[C---:B------:R-:W-:Y:S01]  /*ed90*/  HMMA.16816.F32 R48, R136.reuse, R106, R48 ;  /* 0x0000006a8830723c */ /* 0x040fe20000001830 */
[----:B------:R-:W1:Y:S03]  /*eda0*/  LDSM.16.MT88.4 R104, [R135+UR4+0x4100] ;  /* 0x004100048768783b */ /* 0x000e660008004200 */
[----:B------:R-:W1:Y:S01]  /*edb0*/  MUFU.EX2 R221, R221 ;  /* 0x000000dd00dd7308 */ /* 0x000e620000000800 */
[C---:B------:R-:W-:Y:S02]  /*edc0*/  FMUL.FTZ R62, R3.reuse, R62 ;  /* 0x0000003e033e7220 */ /* 0x040fe40000410000 */
[C---:B------:R-:W-:Y:S01]  /*edd0*/  FMUL.FTZ R63, R3.reuse, R63 ;  /* 0x0000003f033f7220 */ /* 0x040fe20000410000 */
[C---:B------:R-:W-:Y:S04]  /*ede0*/  HMMA.16816.F32 R52, R136.reuse, R100, R52 ;  /* 0x000000648834723c */ /* 0x040fe80000001834 */
[C---:B------:R-:W-:Y:S02]  /*edf0*/  FMUL.FTZ R64, R132.reuse, R64 ;  /* 0x0000004084407220 */ /* 0x040fe40000410000 */
[----:B------:R-:W-:Y:S01]  /*ee00*/  MUFU.EX2 R222, R222 ;  /* 0x000000de00de7308 */ /* 0x000fe20000000800 */
[C---:B------:R-:W-:Y:S01]  /*ee10*/  FMUL.FTZ R65, R132.reuse, R65 ;  /* 0x0000004184417220 */ /* 0x040fe20000410000 */
[C---:B------:R-:W-:Y:S01]  /*ee20*/  HMMA.16816.F32 R56, R136.reuse, R102, R56 ;  /* 0x000000668838723c */ /* 0x040fe20000001838 */
[----:B------:R-:W2:Y:S03]  /*ee30*/  LDSM.16.MT88.4 R100, [R133+0x4100] ;  /* 0x004100008564783b */ /* 0x000ea60000004200 */
[C---:B------:R-:W-:Y:S02]  /*ee40*/  FMUL.FTZ R66, R3.reuse, R66 ;  /* 0x0000004203427220 */ /* 0x040fe40000410000 */
[C---:B------:R-:W-:Y:S02]  /*ee50*/  FMUL.FTZ R67, R3.reuse, R67 ;  /* 0x0000004303437220 */ /* 0x040fe40000410000 */
[----:B------:R-:W2:Y:S01]  /*ee60*/  MUFU.EX2 R223, R223 ;  /* 0x000000df00df7308 */ /* 0x000ea20000000800 */
[C---:B------:R-:W-:Y:S03]  /*ee70*/  HMMA.16816.F32 R60, R136.reuse, R108, R60 ;  /* 0x0000006c883c723c */ /* 0x040fe6000000183c */
[C---:B------:R-:W-:Y:S02]  /*ee80*/  FMUL.FTZ R68, R132.reuse, R68 ;  /* 0x0000004484447220 */ /* 0x040fe40000410000 */
[C---:B------:R-:W-:Y:S03]  /*ee90*/  FMUL.FTZ R69, R132.reuse, R69 ;  /* 0x0000004584457220 */ /* 0x040fe60000410000 */
[C---:B------:R-:W-:Y:S01]  /*eea0*/  HMMA.16816.F32 R64, R136.reuse, R110, R64 ;  /* 0x0000006e8840723c */ /* 0x040fe20000001840 */
[----:B------:R-:W3:Y:S01]  /*eeb0*/  LDSM.16.MT88.4 R108, [R134+UR4+0x4100] ;  /* 0x00410004866c783b */ /* 0x000ee20008004200 */
[----:B------:R-:W-:Y:S02]  /*eec0*/  MUFU.EX2 R224, R224 ;  /* 0x000000e000e07308 */ /* 0x000fe40000000800 */
[C---:B------:R-:W-:Y:S02]  /*eed0*/  FMUL.FTZ R70, R3.reuse, R70 ;  /* 0x0000004603467220 */ /* 0x040fe40000410000 */
[C---:B------:R-:W-:Y:S02]  /*eee0*/  FMUL.FTZ R71, R3.reuse, R71 ;  /* 0x0000004703477220 */ /* 0x040fe40000410000 */
[C---:B------:R-:W-:Y:S04]  /*eef0*/  FMUL.FTZ R72, R132.reuse, R72 ;  /* 0x0000004884487220 */ /* 0x040fe80000410000 */
[C---:B------:R-:W-:Y:S01]  /*ef00*/  FMUL.FTZ R73, R132.reuse, R73 ;  /* 0x0000004984497220 */ /* 0x040fe20000410000 */
[C---:B-1----:R-:W-:Y:S01]  /*ef10*/  HMMA.16816.F32 R68, R136.reuse, R104, R68 ;  /* 0x000000688844723c */ /* 0x042fe20000001844 */
[----:B------:R-:W1:Y:S02]  /*ef20*/  MUFU.EX2 R225, R225 ;  /* 0x000000e100e17308 */ /* 0x000e640000000800 */
[C---:B------:R-:W-:Y:S02]  /*ef30*/  FMUL.FTZ R74, R3.reuse, R74 ;  /* 0x0000004a034a7220 */ /* 0x040fe40000410000 */
[C---:B------:R-:W-:Y:S02]  /*ef40*/  FMUL.FTZ R75, R3.reuse, R75 ;  /* 0x0000004b034b7220 */ /* 0x040fe40000410000 */
[C---:B------:R-:W-:Y:S02]  /*ef50*/  FMUL.FTZ R76, R132.reuse, R76 ;  /* 0x0000004c844c7220 */ /* 0x040fe40000410000 */
[C---:B------:R-:W-:Y:S02]  /*ef60*/  FMUL.FTZ R77, R132.reuse, R77 ;  /* 0x0000004d844d7220 */ /* 0x040fe40000410000 */
[----:B------:R-:W-:Y:S01]  /*ef70*/  MUFU.EX2 R226, R226 ;  /* 0x000000e200e27308 */ /* 0x000fe20000000800 */
        /* <DEDUP_REMOVED lines=9> */
[----:B------:R-:W-:Y:S02]  /*f010*/  FMUL.FTZ R83, R3, R83 ;  /* 0x0000005303537220 */ /* 0x000fe40000410000 */
[C---:B------:R-:W-:Y:S01]  /*f020*/  FMUL.FTZ R84, R132.reuse, R84 ;  /* 0x0000005484547220 */ /* 0x040fe20000410000 */
[----:B------:R-:W-:Y:S01]  /*f030*/  F2FP.PACK_AB R100, R179, R178 ;  /* 0x000000b2b364723e */ /* 0x000fe200000000ff */
[C---:B------:R-:W-:Y:S01]  /*f040*/  FMUL.FTZ R85, R132.reuse, R85 ;  /* 0x0000005584557220 */ /* 0x040fe20000410000 */
[----:B------:R-:W2:Y:S02]  /*f050*/  MUFU.EX2 R229, R229 ;  /* 0x000000e500e57308 */ /* 0x000ea40000000800 */
[C---:B------:R-:W-:Y:S03]  /*f060*/  HMMA.16816.F32 R80, R136.reuse, R102, R80 ;  /* 0x000000668850723c */ /* 0x040fe60000001850 */
[----:B------:R-:W-:Y:S01]  /*f070*/  FMUL.FTZ R86, R3, R86 ;  /* 0x0000005603567220 */ /* 0x000fe20000410000 */
[----:B---3--:R-:W-:Y:S01]  /*f080*/  F2FP.PACK_AB R101, R183, R182 ;  /* 0x000000b6b765723e */ /* 0x008fe200000000ff */
[----:B------:R-:W-:Y:S02]  /*f090*/  FMUL.FTZ R87, R3, R87 ;  /* 0x0000005703577220 */ /* 0x000fe40000410000 */
[C---:B------:R-:W-:Y:S01]  /*f0a0*/  FMUL.FTZ R88, R132.reuse, R88 ;  /* 0x0000005884587220 */ /* 0x040fe20000410000 */
[----:B------:R-:W-:Y:S01]  /*f0b0*/  F2FP.PACK_AB R102, R181, R180 ;  /* 0x000000b4b566723e */ /* 0x000fe200000000ff */
[C---:B------:R-:W-:Y:S01]  /*f0c0*/  FMUL.FTZ R89, R132.reuse, R89 ;  /* 0x0000005984597220 */ /* 0x040fe20000410000 */
[----:B------:R-:W3:Y:S02]  /*f0d0*/  MUFU.EX2 R230, R230 ;  /* 0x000000e600e67308 */ /* 0x000ee40000000800 */
[C---:B------:R-:W-:Y:S03]  /*f0e0*/  HMMA.16816.F32 R84, R136.reuse, R108, R84 ;  /* 0x0000006c8854723c */ /* 0x040fe60000001854 */
[----:B------:R-:W-:Y:S01]  /*f0f0*/  FMUL.FTZ R90, R3, R90 ;  /* 0x0000005a035a7220 */ /* 0x000fe20000410000 */
[----:B----4-:R-:W-:Y:S01]  /*f100*/  F2FP.PACK_AB R103, R215, R192 ;  /* 0x000000c0d767723e */ /* 0x010fe200000000ff */
[C---:B------:R-:W-:Y:S02]  /*f110*/  FMUL.FTZ R91, R3.reuse, R91 ;  /* 0x0000005b035b7220 */ /* 0x040fe40000410000 */
[C---:B------:R-:W-:Y:S02]  /*f120*/  FMUL.FTZ R92, R132.reuse, R92 ;  /* 0x0000005c845c7220 */ /* 0x040fe40000410000 */
[C---:B------:R-:W-:Y:S03]  /*f130*/  FMUL.FTZ R93, R132.reuse, R93 ;  /* 0x0000005d845d7220 */ /* 0x040fe60000410000 */
[C---:B------:R-:W-:Y:S01]  /*f140*/  HMMA.16816.F32 R88, R136.reuse, R110, R88 ;  /* 0x0000006e8858723c */ /* 0x040fe20000001858 */
[----:B------:R-:W4:Y:S02]  /*f150*/  LDSM.16.MT88.4 R108, [R134+UR4+0x900] ;  /* 0x00090004866c783b */ /* 0x000f240008004200 */
[C---:B------:R-:W-:Y:S02]  /*f160*/  FMUL.FTZ R94, R3.reuse, R94 ;  /* 0x0000005e035e7220 */ /* 0x040fe40000410000 */
[C---:B------:R-:W-:Y:S02]  /*f170*/  FMUL.FTZ R95, R3.reuse, R95 ;  /* 0x0000005f035f7220 */ /* 0x040fe40000410000 */
[C---:B------:R-:W-:Y:S02]  /*f180*/  FMUL.FTZ R96, R132.reuse, R96 ;  /* 0x0000006084607220 */ /* 0x040fe40000410000 */
[C---:B------:R-:W-:Y:S03]  /*f190*/  FMUL.FTZ R97, R132.reuse, R97 ;  /* 0x0000006184617220 */ /* 0x040fe60000410000 */
[C---:B-1----:R-:W-:Y:S03]  /*f1a0*/  HMMA.16816.F32 R92, R136.reuse, R104, R92 ;  /* 0x00000068885c723c */ /* 0x042fe6000000185c */
[C---:B------:R-:W-:Y:S02]  /*f1b0*/  FMUL.FTZ R98, R3.reuse, R98 ;  /* 0x0000006203627220 */ /* 0x040fe40000410000 */
[C---:B------:R-:W-:Y:S02]  /*f1c0*/  FMUL.FTZ R99, R3.reuse, R99 ;  /* 0x0000006303637220 */ /* 0x040fe40000410000 */
[----:B------:R-:W-:Y:S02]  /*f1d0*/  FFMA.FTZ R175, R132, R207, R175 ;  /* 0x000000cf84af7223 */ /* 0x000fe400000100af */
[----:B------:R-:W-:Y:S03]  /*f1e0*/  FFMA.FTZ R177, R3, R208, R177 ;  /* 0x000000d003b17223 */ /* 0x000fe600000100b1 */
[----:B------:R-:W-:Y:S01]  /*f1f0*/  HMMA.16816.F32 R96, R136, R106, R96 ;  /* 0x0000006a8860723c */ /* 0x000fe20000001860 */
[----:B------:R-:W1:Y:S02]  /*f200*/  LDSM.16.MT88.4 R104, [R168+0x2900] ;  /* 0x00290000a868783b */ /* 0x000e640000004200 */
        /* <DEDUP_REMOVED lines=19> */
[C---:B----4-:R-:W-:Y:S04]  /*f340*/  HMMA.16816.F32 R20, R100.reuse, R108, R20 ;  /* 0x0000006c6414723c */ /* 0x050fe80000001814 */
[----:B------:R-:W-:Y:S02]  /*f350*/  FADD.FTZ R180, R180, R179 ;  /* 0x000000b3b4b47221 */ /* 0x000fe40000010000 */
[----:B------:R-:W-:Y:S02]  /*f360*/  FADD.FTZ R192, R192, R183 ;  /* 0x000000b7c0c07221 */ /* 0x000fe40000010000 */
[C---:B------:R-:W-:Y:S01]  /*f370*/  HMMA.16816.F32 R24, R100.reuse, R110, R24 ;  /* 0x0000006e6418723c */ /* 0x040fe20000001818 */
[----:B------:R-:W4:Y:S03]  /*f380*/  LDSM.16.MT88.4 R108, [R135+UR4+0x4900] ;  /* 0x00490004876c783b */ /* 0x000f260008004200 */
        /* <DEDUP_REMOVED lines=14> */
[C---:B-1----:R-:W-:Y:S08]  /*f470*/  HMMA.16816.F32 R60, R100.reuse, R104, R60 ;  /* 0x00000068643c723c */ /* 0x042ff0000000183c */
[C---:B------:R-:W-:Y:S01]  /*f480*/  HMMA.16816.F32 R64, R100.reuse, R106, R64 ;  /* 0x0000006a6440723c */ /* 0x040fe20000001840 */
[----:B------:R-:W1:Y:S07]  /*f490*/  LDSM.16.MT88.4 R104, [R168+0x4900] ;  /* 0x00490000a868783b */ /* 0x000e6e0000004200 */
[C---:B----4-:R-:W-:Y:S08]  /*f4a0*/  HMMA.16816.F32 R68, R100.reuse, R108, R68 ;  /* 0x0000006c6444723c */ /* 0x050ff00000001844 */
[C---:B------:R-:W-:Y:S01]  /*f4b0*/  HMMA.16816.F32 R72, R100.reuse, R110, R72 ;  /* 0x0000006e6448723c */ /* 0x040fe20000001848 */
[----:B------:R-:W4:Y:S07]  /*f4c0*/  LDSM.16.MT88.4 R108, [R135+UR4+0x1100] ;  /* 0x00110004876c783b */ /* 0x000f2e0008004200 */
[C---:B------:R-:W-:Y:S08]  /*f4d0*/  HMMA.16816.F32 R76, R100.reuse, R112, R76 ;  /* 0x00000070644c723c */ /* 0x040ff0000000184c */
[C---:B------:R-:W-:Y:S01]  /*f4e0*/  HMMA.16816.F32 R80, R100.reuse, R114, R80 ;  /* 0x000000726450723c */ /* 0x040fe20000001850 */
[----:B------:R-:W2:Y:S07]  /*f4f0*/  LDSM.16.MT88.4 R112, [R134+UR4+0x1100] ;  /* 0x001100048670783b */ /* 0x000eae0008004200 */
[C---:B------:R-:W-:Y:S08]  /*f500*/  HMMA.16816.F32 R84, R100.reuse, R116, R84 ;  /* 0x000000746454723c */ /* 0x040ff00000001854 */
[C---:B------:R-:W-:Y:S01]  /*f510*/  HMMA.16816.F32 R88, R100.reuse, R118, R88 ;  /* 0x000000766458723c */ /* 0x040fe20000001858 */
[----:B------:R-:W2:Y:S07]  /*f520*/  LDSM.16.MT88.4 R116, [R135+UR4+0x3100] ;  /* 0x003100048774783b */ /* 0x000eae0008004200 */
        /* <DEDUP_REMOVED lines=12> */
[C---:B----4-:R-:W-:Y:S03]  /*f5f0*/  HMMA.16816.F32 R4, R100.reuse, R108, R4 ;  /* 0x0000006c6404723c */ /* 0x050fe60000001804 */
[----:B------:R-:W-:Y:S02]  /*f600*/  FADD.FTZ R222, R222, R221 ;  /* 0x000000dddede7221 */ /* 0x000fe40000010000 */
[----:B------:R-:W-:Y:S02]  /*f610*/  FADD.FTZ R219, R219, R218 ;  /* 0x000000dadbdb7221 */ /* 0x000fe40000010000 */
[----:B------:R-:W-:Y:S01]  /*f620*/  FADD.FTZ R223, R223, R222 ;  /* 0x000000dedfdf7221 */ /* 0x000fe20000010000 */
[C---:B------:R-:W-:Y:S01]  /*f630*/  HMMA.16816.F32 R8, R100.reuse, R110, R8 ;  /* 0x0000006e6408723c */ /* 0x040fe20000001808 */
[----:B------:R-:W4:Y:S07]  /*f640*/  LDSM.16.MT88.4 R108, [R135+UR4+0x5100] ;  /* 0x00510004876c783b */ /* 0x000f2e0008004200 */
[C---:B------:R-:W-:Y:S08]  /*f650*/  HMMA.16816.F32 R12, R100.reuse, R120, R12 ;  /* 0x00000078640c723c */ /* 0x040ff0000000180c */
[C---:B------:R-:W-:Y:S08]  /*f660*/  HMMA.16816.F32 R16, R100.reuse, R122, R16 ;  /* 0x0000007a6410723c */ /* 0x040ff00000001810 */
[C---:B--2---:R-:W-:Y:S08]  /*f670*/  HMMA.16816.F32 R20, R100.reuse, R112, R20 ;  /* 0x000000706414723c */ /* 0x044ff00000001814 */
[C---:B------:R-:W-:Y:S01]  /*f680*/  HMMA.16816.F32 R24, R100.reuse, R114, R24 ;  /* 0x000000726418723c */ /* 0x040fe20000001818 */
[----:B------:R-:W2:Y:S07]  /*f690*/  LDSM.16.MT88.4 R112, [R133+0x5100] ;  /* 0x005100008570783b */ /* 0x000eae0000004200 */
[C---:B------:R-:W-:Y:S08]  /*f6a0*/  HMMA.16816.F32 R28, R100.reuse, R124, R28 ;  /* 0x0000007c641c723c */ /* 0x040ff0000000181c */
[C---:B------:R-:W-:Y:S01]  /*f6b0*/  HMMA.16816.F32 R32, R100.reuse, R126, R32 ;  /* 0x0000007e6420723c */ /* 0x040fe20000001820 */
[----:B------:R-:W-:Y:S07]  /*f6c0*/  LDSM.16.MT88.4 R124, [R135+UR4+0x1900] ;  /* 0x00190004877c783b */ /* 0x000fee0008004200 */
[C---:B------:R-:W-:Y:S08]  /*f6d0*/  HMMA.16816.F32 R36, R100.reuse, R116, R36 ;  /* 0x000000746424723c */ /* 0x040ff00000001824 */
[C---:B------:R-:W-:Y:S01]  /*f6e0*/  HMMA.16816.F32 R40, R100.reuse, R118, R40 ;  /* 0x000000766428723c */ /* 0x040fe20000001828 */
[----:B------:R-:W5:Y:S07]  /*f6f0*/  LDSM.16.MT88.4 R116, [R134+UR4+0x5100] ;  /* 0x005100048674783b */ /* 0x000f6e0008004200 */
        /* <DEDUP_REMOVED lines=9> */
[----:B---3--:R-:W-:Y:S01]  /*f790*/  F2FP.PACK_AB R139, R231, R230 ;  /* 0x000000e6e78b723e */ /* 0x008fe200000000ff */
[----:B------:R-:W-:Y:S02]  /*f7a0*/  FADD.FTZ R228, R228, R223 ;  /* 0x000000dfe4e47221 */ /* 0x000fe40000010000 */
[----:B------:R-:W-:Y:S01]  /*f7b0*/  FADD.FTZ R225, R225, R224 ;  /* 0x000000e0e1e17221 */ /* 0x000fe20000010000 */
[C---:B------:R-:W-:Y:S01]  /*f7c0*/  HMMA.16816.F32 R64, R100.reuse, R106, R64 ;  /* 0x0000006a6440723c */ /* 0x040fe20000001840 */
[----:B------:R-:W1:Y:S03]  /*f7d0*/  LDSM.16.MT88.4 R104, [R168+0x5100] ;  /* 0x00510000a868783b */ /* 0x000e660000004200 */
[----:B------:R-:W-:Y:S02]  /*f7e0*/  FADD.FTZ R229, R229, R228 ;  /* 0x000000e4e5e57221 */ /* 0x000fe40000010000 */
[----:B------:R-:W-:Y:S02]  /*f7f0*/  FADD.FTZ R226, R226, R225 ;  /* 0x000000e1e2e27221 */ /* 0x000fe40000010000 */
[C---:B----4-:R-:W-:Y:S04]  /*f800*/  HMMA.16816.F32 R68, R100.reuse, R108, R68 ;  /* 0x0000006c6444723c */ /* 0x050fe80000001844 */
[----:B------:R-:W-:Y:S02]  /*f810*/  FADD.FTZ R208, R230, R229 ;  /* 0x000000e5e6d07221 */ /* 0x000fe40000010000 */
[----:B------:R-:W-:Y:S02]  /*f820*/  FADD.FTZ R207, R227, R226 ;  /* 0x000000e2e3cf7221 */ /* 0x000fe40000010000 */
[C---:B------:R-:W-:Y:S01]  /*f830*/  HMMA.16816.F32 R72, R100.reuse, R110, R72 ;  /* 0x0000006e6448723c */ /* 0x040fe20000001848 */
[----:B------:R-:W3:Y:S03]  /*f840*/  LDSM.16.MT88.4 R108, [R133+0x1900] ;  /* 0x00190000856c783b */ /* 0x000ee60000004200 */
[----:B------:R-:W-:Y:S04]  /*f850*/  FADD.FTZ R208, R231, R208 ;  /* 0x000000d0e7d07221 */ /* 0x000fe80000010000 */
[C---:B--2---:R-:W-:Y:S08]  /*f860*/  HMMA.16816.F32 R76, R100.reuse, R112, R76 ;  /* 0x00000070644c723c */ /* 0x044ff0000000184c */
[C---:B------:R-:W-:Y:S08]  /*f870*/  HMMA.16816.F32 R80, R100.reuse, R114, R80 ;  /* 0x000000726450723c */ /* 0x040ff00000001850 */
[C---:B-----5:R-:W-:Y:S08]  /*f880*/  HMMA.16816.F32 R84, R100.reuse, R116, R84 ;  /* 0x000000746454723c */ /* 0x060ff00000001854 */
[C---:B------:R-:W-:Y:S08]  /*f890*/  HMMA.16816.F32 R88, R100.reuse, R118, R88 ;  /* 0x000000766458723c */ /* 0x040ff00000001858 */
[C---:B-1----:R-:W-:Y:S08]  /*f8a0*/  HMMA.16816.F32 R92, R100.reuse, R104, R92 ;  /* 0x00000068645c723c */ /* 0x042ff0000000185c */
[----:B------:R-:W-:Y:S08]  /*f8b0*/  HMMA.16816.F32 R96, R100, R106, R96 ;  /* 0x0000006a6460723c */ /* 0x000ff00000001860 */
[C---:B------:R-:W-:Y:S01]  /*f8c0*/  HMMA.16816.F32 R128, R136.reuse, R124, R4 ;  /* 0x0000007c8880723c */ /* 0x040fe20000001804 */
[----:B------:R-:W1:Y:S07]  /*f8d0*/  LDSM.16.MT88.4 R4, [R133+0x5900] ;  /* 0x005900008504783b */ /* 0x000e6e0000004200 */
[C---:B------:R-:W-:Y:S01]  /*f8e0*/  HMMA.16816.F32 R124, R136.reuse, R126, R8 ;  /* 0x0000007e887c723c */ /* 0x040fe20000001808 */
[----:B------:R-:W2:Y:S07]  /*f8f0*/  LDSM.16.MT88.4 R8, [R134+UR4+0x5900] ;  /* 0x005900048608783b */ /* 0x000eae0008004200 */
[C---:B---3--:R-:W-:Y:S01]  /*f900*/  HMMA.16816.F32 R120, R136.reuse, R108, R12 ;  /* 0x0000006c8878723c */ /* 0x048fe2000000180c */
        /* <DEDUP_REMOVED lines=19> */
[C---:B------:R-:W-:Y:S08]  /*fa40*/  HMMA.16816.F32 R88, R136.reuse, R10, R88 ;  /* 0x0000000a8858723c */ /* 0x040ff00000001858 */
[C---:B---3--:R-:W-:Y:S08]  /*fa50*/  HMMA.16816.F32 R92, R136.reuse, R12, R92 ;  /* 0x0000000c885c723c */ /* 0x048ff0000000185c */
[----:B------:R-:W-:Y:S01]  /*fa60*/  HMMA.16816.F32 R96, R136, R14, R96 ;  /* 0x0000000e8860723c */ /* 0x000fe20000001860 */
[----:B------:R-:W-:-:S07]  /*fa70*/  @!P0 BRA `(.L_x_950) ;  /* 0x0000034000008947 */ /* 0x000fce0003800000 */
[----:B------:R-:W-:Y:S01]  /*fa80*/  ISETP.NE.AND P2, PT, R195, 0x1, PT ;  /* 0x00000001c300780c */ /* 0x000fe20003f45270 */
[----:B------:R-:W-:Y:S01]  /*fa90*/  IMAD.MOV.U32 R200, RZ, RZ, RZ ;  /* 0x000000ffffc87224 */ /* 0x000fe200078e00ff */
[----:B------:R-:W-:Y:S04]  /*faa0*/  IADD3 R201, R203, R169, R204 ;  /* 0x000000a9cbc97210 */ /* 0x000fe80007ffe0cc */
[----:B------:R-:W-:Y:S05]  /*fab0*/  IADD3 R201, R201, -0x80, RZ ;  /* 0xffffff80c9c97810 */ /* 0x000fea0007ffe0ff */
        /* <DEDUP_REMOVED lines=25> */
[----:B------:R-:W3:Y:S01]  /*fc50*/  SHFL.IDX PT, R3, R19, 0x1, 0x181f ;  /* 0x00381f0013037f89 */ /* 0x000ee200000e0000 */
[C---:B-1----:R-:W-:Y:S05]  /*fc60*/  IADD3 R14, P0, R11.reuse, R211, RZ ;  /* 0x000000d30b0e7210 */ /* 0x042fea0007f1e0ff */
[C-C-:B--2---:R-:W-:Y:S01]  /*fc70*/  IMAD.X R15, R4.reuse, 0x1, R193.reuse, P0 ;  /* 0x00000001040f7824 */ /* 0x144fe200000e06c1 */
[C---:B------:R-:W-:Y:S05]  /*fc80*/  IADD3 R12, P0, R11.reuse, R212, RZ ;  /* 0x000000d40b0c7210 */ /* 0x040fea0007f1e0ff */
[C-C-:B------:R-:W-:Y:S01]  /*fc90*/  IMAD.X R13, R4.reuse, 0x1, R210.reuse, P0 ;  /* 0x00000001040d7824 */ /* 0x140fe200000e06d2 */
[----:B------:R-:W-:Y:S04]  /*fca0*/  IADD3 R10, P0, R11, R214, RZ ;  /* 0x000000d60b0a7210 */ /* 0x000fe80007f1e0ff */
[----:B------:R-:W-:Y:S02]  /*fcb0*/  IADD3.X R11, R4, R209, RZ, P0, !PT ;  /* 0x000000d1040b7210 */ /* 0x000fe400007fe4ff */
[----:B------:R-:W1:Y:S01]  /*fcc0*/  SHFL.IDX PT, R4, R18, 0x1, 0x181f ;  /* 0x00381f0012047f89 */ /* 0x000e6200000e0000 */
[C---:B---3--:R-:W-:Y:S05]  /*fcd0*/  IADD3 R8, P0, R3.reuse, R211, RZ ;  /* 0x000000d303087210 */ /* 0x048fea0007f1e0ff */
[C---:B-1----:R-:W-:Y:S01]  /*fce0*/  IMAD.X R9, R4.reuse, 0x1, R193, P0 ;  /* 0x0000000104097824 */ /* 0x042fe200000e06c1 */
[C---:B------:R-:W-:Y:S05]  /*fcf0*/  IADD3 R6, P0, R3.reuse, R212, RZ ;  /* 0x000000d403067210 */ /* 0x040fea0007f1e0ff */
[C---:B------:R-:W-:Y:S01]  /*fd00*/  IMAD.X R7, R4.reuse, 0x1, R210, P0 ;  /* 0x0000000104077824 */ /* 0x040fe200000e06d2 */
[----:B------:R-:W-:Y:S02]  /*fd10*/  IADD3 R16, P0, R3, R214, RZ ;  /* 0x000000d603107210 */ /* 0x000fe40007f1e0ff */
[----:B------:R-:W-:Y:S03]  /*fd20*/  MOV R3, UR16 ;  /* 0x0000001000037c02 */ /* 0x000fe60008000f00 */
[----:B------:R-:W-:Y:S02]  /*fd30*/  IMAD.X R17, R4, 0x1, R209, P0 ;  /* 0x0000000104117824 */ /* 0x000fe400000e06d1 */
[----:B------:R-:W-:Y:S04]  /*fd40*/  IMAD R3, R3, 0x3000, R202 ;  /* 0x0000300003037824 */ /* 0x000fe800078e02ca */
[----:B------:R-:W-:Y:S05]  /*fd50*/  IMAD.SHL.U32 R5, R3, 0x2, RZ ;  /* 0x0000000203057824 */ /* 0x000fea00078e00ff */
[----:B------:R1:W-:Y:S04]  /*fd60*/  LDGSTS.E.BYPASS.LTC128B.128 [R5+0xc100], [R14.64], !P5 ;  /* 0x0c1000000e057fae */ /* 0x0003e8000e901d4c */
[----:B------:R1:W-:Y:S04]  /*fd70*/  LDGSTS.E.BYPASS.LTC128B.128 [R5+0xe100], [R12.64], !P4 ;  /* 0x0e1000000c057fae */ /* 0x0003e8000e101d4c */
[----:B------:R1:W-:Y:S04]  /*fd80*/  LDGSTS.E.BYPASS.LTC128B.128 [R5+0x10100], [R10.64], !P6 ;  /* 0x101000000a057fae */ /* 0x0003e8000f101d4c */
[----:B------:R1:W-:Y:S04]  /*fd90*/  LDGSTS.E.BYPASS.LTC128B.128 [R5+0xd100], [R8.64], !P5 ;  /* 0x0d10000008057fae */ /* 0x0003e8000e901d4c */
[----:B------:R1:W-:Y:S04]  /*fda0*/  LDGSTS.E.BYPASS.LTC128B.128 [R5+0xf100], [R6.64], !P4 ;  /* 0x0f10000006057fae */ /* 0x0003e8000e101d4c */
[----:B------:R1:W-:Y:S02]  /*fdb0*/  LDGSTS.E.BYPASS.LTC128B.128 [R5+0x11100], [R16.64], !P6 ;  /* 0x1110000010057fae */ /* 0x0003e4000f101d4c */
.L_x_950:
[----:B------:R-:W0:Y:S01]  /*fdc0*/  LDGDEPBAR ;  /* 0x00000000000079af */ /* 0x000e220000000000 */
[----:B------:R-:W-:Y:S01]  /*fdd0*/  UIADD3 UR4, UR5, 0x1, URZ ;  /* 0x0000000105047890 */ /* 0x000fe2000fffe03f */
[----:B------:R-:W-:Y:S01]  /*fde0*/  ISETP.GE.AND P0, PT, R194, R213, PT ;  /* 0x000000d5c200720c */ /* 0x000fe20003f06270 */
[----:B------:R-:W-:Y:S01]  /*fdf0*/  UISETP.GE.AND UP0, UPT, UR5, 0x1, UPT ;  /* 0x000000010500788c */ /* 0x000fe2000bf06270 */
[----:B------:R-:W-:Y:S01]  /*fe00*/  IADD3 R4, R213, -0x1, RZ ;  /* 0xffffffffd5047810 */ /* 0x000fe20007ffe0ff */
[----:B------:R-:W-:Y:S01]  /*fe10*/  IMAD.MOV.U32 R3, RZ, RZ, R0 ;  /* 0x000000ffff037224 */ /* 0x000fe200078e0000 */
[----:B------:R-:W-:Y:S01]  /*fe20*/  MOV R132, R2 ;  /* 0x0000000200847202 */ /* 0x000fe20000000f00 */
[----:B------:R-:W-:Y:S02]  /*fe30*/  USEL UR5, UR4, URZ, !UP0 ;  /* 0x0000003f04057287 */ /* 0x000fe4000c000000 */
[----:B------:R-:W-:Y:S06]  /*fe40*/  IMAD.MOV.U32 R213, RZ, RZ, R4 ;  /* 0x000000ffffd57224 */ /* 0x000fec00078e0004 */
[----:B------:R-:W-:-:S05]  /*fe50*/  @!P0 BRA `(.L_x_951) ;  /* 0xffffc6c000008947 */ /* 0x000fca000383ffff */
.L_x_940:
[----:B------:R-:W2:Y:S01]  /*fe60*/  SHFL.BFLY PT, R4, R207, 0x2, 0x1f ;  /* 0x0c401f00cf047f89 */ /* 0x000ea200000e0000 */
[----:B-1----:R-:W-:-:S02]  /*fe70*/  MOV R6, RZ ;  /* 0x000000ff00067202 */ /* 0x002fc40000000f00 */
[----:B------:R-:W-:Y:S01]  /*fe80*/  MOV R5, RZ ;  /* 0x000000ff00057202 */ /* 0x000fe20000000f00 */
[----:B------:R-:W1:Y:S01]  /*fe90*/  SHFL.BFLY PT, R3, R208, 0x2, 0x1f ;  /* 0x0c401f00d0037f89 */ /* 0x000e6200000e0000 */
[----:B------:R-:W-:Y:S01]  /*fea0*/  PLOP3.LUT P2, PT, PT, PT, PT, 0x8, 0x0 ;  /* 0x000000000000781c */ /* 0x000fe20003f4e170 */
[----:B--2---:R-:W-:Y:S02]  /*feb0*/  FADD.FTZ R7, R4, R207 ;  /* 0x000000cf04077221 */ /* 0x004fe40000010000 */
[----:B-1----:R-:W-:-:S03]  /*fec0*/  FADD.FTZ R8, R3, R208 ;  /* 0x000000d003087221 */ /* 0x002fc60000010000 */
        /* <DEDUP_REMOVED lines=8> */
[----:B------:R-:W-:-:S05]  /*ff50*/  @P0 MOV R10, 0x3f317218 ;  /* 0x3f317218000a0802 */ /* 0x000fca0000000f00 */
[----:B------:R-:W2:Y:S08]  /*ff60*/  @P1 MUFU.LG2 R4, R4 ;  /* 0x0000000400041308 */ /* 0x000eb00000000c00 */
[----:B------:R-:W3:Y:S01]  /*ff70*/  @P0 MUFU.LG2 R7, R3 ;  /* 0x0000000300070308 */ /* 0x000ee20000000c00 */
[C---:B-1----:R-:W-:Y:S02]  /*ff80*/  FMUL.FTZ R128, R6.reuse, R128 ;  /* 0x0000008006807220 */ /* 0x042fe40000410000 */
[----:B------:R-:W-:-:S02]  /*ff90*/  FMUL.FTZ R129, R6, R129 ;  /* 0x0000008106817220 */ /* 0x000fc40000410000 */
[C---:B------:R-:W-:Y:S02]  /*ffa0*/  FMUL.FTZ R124, R6.reuse, R124 ;  /* 0x0000007c067c7220 */ /* 0x040fe40000410000 */
[----:B------:R-:W-:Y:S01]  /*ffb0*/  FMUL.FTZ R125, R6, R125 ;  /* 0x0000007d067d7220 */ /* 0x000fe20000410000 */
[----:B------:R1:W4:Y:S01]  /*ffc0*/  @P0 MUFU.RCP R5, R3 ;  /* 0x0000000300050308 */ /* 0x0003220000001000 */
[----:B--2---:R-:W-:Y:S02]  /*ffd0*/  @P1 FMUL.FTZ R9, R4, 0.69314718246459960938 ;  /* 0x3f31721804091820 */ /* 0x004fe40000410000 */
[----:B------:R-:W-:Y:S02]  /*ffe0*/  @P1 FMUL.FTZ R4, R8, c[0x0][0x2d0] ;  /* 0x0000b40008041a20 */ /* 0x000fe40000410000 */
[C---:B------:R-:W-:Y:S02]  /*fff0*/  FMUL.FTZ R120, R6.reuse, R120 ;  /* 0x0000007806787220 */ /* 0x040fe40000410000 */
[----:B------:R-:W-:-:S02]  /*10000*/  FMUL.FTZ R121, R6, R121 ;  /* 0x0000007906797220 */ /* 0x000fc40000410000 */
[----:B---3--:R-:W-:Y:S02]  /*10010*/  @P0 FMUL.FTZ R8, R7, 0.69314718246459960938 ;  /* 0x3f31721807080820 */ /* 0x008fe40000410000 */
[----:B------:R-:W-:Y:S02]  /*10020*/  @P0 FMUL.FTZ R7, R10, c[0x0][0x2d0] ;  /* 0x0000b4000a070a20 */ /* 0x000fe40000410000 */
[C---:B------:R-:W-:Y:S02]  /*10030*/  FMUL.FTZ R116, R6.reuse, R116 ;  /* 0x0000007406747220 */ /* 0x040fe40000410000 */
[C---:B------:R-:W-:Y:S01]  /*10040*/  FMUL.FTZ R117, R6.reuse, R117 ;  /* 0x0000007506757220 */ /* 0x040fe20000410000 */
[----:B-1----:R-:W-:Y:S01]  /*10050*/  MOV R3, 0xff800000 ;  /* 0xff80000000037802 */ /* 0x002fe20000000f00 */
        /* <DEDUP_REMOVED lines=91> */
.L_x_906:
[----:B------:R-:W-:Y:S01]  /*10610*/  USHF.R.S32.HI UR6, URZ, 0x1f, UR7 ;  /* 0x0000001f3f067899 */ /* 0x000fe20008011407 */
[----:B------:R-:W-:Y:S05]  /*10620*/  @P2 BRA `(.L_x_952) ;  /* 0x0000157000002947 */ /* 0x000fea0003800000 */
[----:B------:R-:W1:Y:S01]  /*10630*/  S2R R0, SR_TID.X ;  /* 0x0000000000007919 */ /* 0x000e620000002100 */
[----:B------:R-:W-:Y:S01]  /*10640*/  ULDC.64 UR4, c[0x0][0x490] ;  /* 0x0001240000047ab9 */ /* 0x000fe20000000a00 */
[----:B------:R-:W-:Y:S01]  /*10650*/  F2FP.PACK_AB R128, R129, R128 ;  /* 0x000000808180723e */ /* 0x000fe200000000ff */
[----:B------:R-:W-:Y:S01]  /*10660*/  UIMAD UR8, UR6, UR4, URZ ;  /* 0x00000004060872a4 */ /* 0x000fe2000f8e023f */
[----:B------:R-:W2:Y:S01]  /*10670*/  S2R R22, SR_CTAID.Z ;  /* 0x0000000000167919 */ /* 0x000ea20000002700 */
[----:B------:R-:W-:Y:S01]  /*10680*/  UIMAD.WIDE.U32 UR10, UR7, UR4, URZ ;  /* 0x00000004070a72a5 */ /* 0x000fe2000f8e003f */
[----:B------:R-:W-:Y:S01]  /*10690*/  F2FP.PACK_AB R130, R131, R130 ;  /* 0x000000828382723e */ /* 0x000fe200000000ff */
[----:B------:R-:W-:Y:S01]  /*106a0*/  UIMAD UR8, UR7, UR5, UR8 ;  /* 0x00000005070872a4 */ /* 0x000fe2000f8e0208 */
[----:B------:R-:W3:Y:S01]  /*106b0*/  S2R R10, SR_CTAID.X ;  /* 0x00000000000a7919 */ /* 0x000ee20000002500 */
[----:B------:R-:W-:Y:S01]  /*106c0*/  F2FP.PACK_AB R124, R125, R124 ;  /* 0x0000007c7d7c723e */ /* 0x000fe200000000ff */
[----:B------:R-:W-:Y:S01]  /*106d0*/  ULDC.64 UR4, c[0x0][0x3e8] ;  /* 0x0000fa0000047ab9 */ /* 0x000fe20000000a00 */
[----:B------:R-:W-:Y:S01]  /*106e0*/  IMAD.U32 R25, RZ, RZ, UR11 ;  /* 0x0000000bff197e24 */ /* 0x000fe2000f8e00ff */
[----:B------:R-:W-:Y:S01]  /*106f0*/  UIMAD UR6, UR6, UR4, URZ ;  /* 0x00000004060672a4 */ /* 0x000fe2000f8e023f */
[----:B------:R-:W-:Y:S01]  /*10700*/  IMAD.U32 R24, RZ, RZ, UR10 ;  /* 0x0000000aff187e24 */ /* 0x000fe2000f8e00ff */
[----:B------:R-:W-:Y:S01]  /*10710*/  UIMAD.WIDE.U32 UR14, UR7, UR4, URZ ;  /* 0x00000004070e72a5 */ /* 0x000fe2000f8e003f */
        /* <DEDUP_REMOVED lines=9> */
[----:B-1----:R-:W-:Y:S01]  /*107b0*/  SHF.R.S32.HI R9, RZ, 0x1f, R0 ;  /* 0x0000001fff097819 */ /* 0x002fe20000011400 */
[----:B------:R-:W-:Y:S01]  /*107c0*/  IMAD.U32 R25, RZ, RZ, UR8 ;  /* 0x00000008ff197e24 */ /* 0x000fe2000f8e00ff */
[----:B------:R-:W-:Y:S01]  /*107d0*/  F2FP.PACK_AB R118, R119, R118 ;  /* 0x000000767776723e */ /* 0x000fe200000000ff */
[----:B------:R-:W-:Y:S01]  /*107e0*/  IMAD.U32 R17, RZ, RZ, UR5 ;  /* 0x00000005ff117e24 */ /* 0x000fe2000f8e00ff */
[CC--:B------:R-:W-:Y:S01]  /*107f0*/  LEA.HI R13, R9.reuse, R0.reuse, RZ, 0x2 ;  /* 0x00000000090d7211 */ /* 0x0c0fe200078f10ff */
[----:B--2---:R-:W-:Y:S01]  /*10800*/  IMAD.WIDE.U32 R24, R22, c[0x0][0x498], R24 ;  /* 0x0001260016187a25 */ /* 0x004fe200078e0018 */
[CC--:B------:R-:W-:Y:S01]  /*10810*/  LEA.HI R18, R9.reuse, R0.reuse, RZ, 0x5 ;  /* 0x0000000009127211 */ /* 0x0c0fe200078f28ff */
[----:B------:R-:W-:Y:S01]  /*10820*/  BSSY B0, `(.L_x_953) ;  /* 0x00000ef000007945 */ /* 0x000fe20003800000 */
[----:B------:R-:W-:-:S02]  /*10830*/  LEA.HI R7, R9, R0, RZ, 0x3 ;  /* 0x0000000009077211 */ /* 0x000fc400078f18ff */
[----:B------:R-:W-:Y:S02]  /*10840*/  LEA.HI R2, R9, R0, RZ, 0x6 ;  /* 0x0000000009027211 */ /* 0x000fe400078f30ff */
[--C-:B------:R-:W-:Y:S02]  /*10850*/  SHF.R.S32.HI R20, RZ, 0x2, R13.reuse ;  /* 0x00000002ff147819 */ /* 0x100fe4000001140d */
[----:B------:R-:W-:Y:S02]  /*10860*/  SHF.R.S32.HI R15, RZ, 0x1f, R13 ;  /* 0x0000001fff0f7819 */ /* 0x000fe4000001140d */
[----:B------:R-:W-:Y:S02]  /*10870*/  LOP3.LUT R13, R13, 0xfffffffc, RZ, 0xc0, !PT ;  /* 0xfffffffc0d0d7812 */ /* 0x000fe400078ec0ff */
[----:B------:R-:W-:Y:S02]  /*10880*/  LOP3.LUT R9, R18, 0xffffffe0, RZ, 0xc0, !PT ;  /* 0xffffffe012097812 */ /* 0x000fe400078ec0ff */
[----:B------:R-:W-:Y:S01]  /*10890*/  LOP3.LUT R11, R7, 0xfffffff8, RZ, 0xc0, !PT ;  /* 0xfffffff8070b7812 */ /* 0x000fe200078ec0ff */
[C---:B------:R-:W-:Y:S01]  /*108a0*/  IMAD.IADD R8, R0.reuse, 0x1, -R13 ;  /* 0x0000000100087824 */ /* 0x040fe200078e0a0d */
[----:B------:R-:W-:Y:S01]  /*108b0*/  LEA.HI R4, R15, R20, RZ, 0x3 ;  /* 0x000000140f047211 */ /* 0x000fe200078f18ff */
[C---:B------:R-:W-:Y:S01]  /*108c0*/  IMAD.IADD R9, R0.reuse, 0x1, -R9 ;  /* 0x0000000100097824 */ /* 0x040fe200078e0a09 */
[----:B------:R-:W-:Y:S01]  /*108d0*/  SHF.R.S32.HI R15, RZ, 0x1f, R22 ;  /* 0x0000001fff0f7819 */ /* 0x000fe20000011416 */
[----:B------:R-:W-:Y:S01]  /*108e0*/  IMAD.IADD R0, R0, 0x1, -R11 ;  /* 0x0000000100007824 */ /* 0x000fe200078e0a0b */
[----:B------:R-:W-:-:S02]  /*108f0*/  LOP3.LUT R11, R4, 0xfffffff8, RZ, 0xc0, !PT ;  /* 0xfffffff8040b7812 */ /* 0x000fc400078ec0ff */
[----:B------:R-:W-:Y:S01]  /*10900*/  SHF.R.S32.HI R7, RZ, 0x3, R7 ;  /* 0x00000003ff077819 */ /* 0x000fe20000011407 */
[C---:B------:R-:W-:Y:S01]  /*10910*/  IMAD R13, R15.reuse, c[0x0][0x498], RZ ;  /* 0x000126000f0d7a24 */ /* 0x040fe200078e02ff */
[----:B------:R-:W-:Y:S01]  /*10920*/  SHF.R.S32.HI R4, RZ, 0x1f, R9 ;  /* 0x0000001fff047819 */ /* 0x000fe20000011409 */
[----:B------:R-:W-:Y:S01]  /*10930*/  IMAD R15, R15, c[0x0][0x3f0], RZ ;  /* 0x0000fc000f0f7a24 */ /* 0x000fe200078e02ff */
[----:B------:R-:W-:Y:S01]  /*10940*/  LOP3.LUT P0, RZ, R9, 0x3, RZ, 0xc0, !PT ;  /* 0x0000000309ff7812 */ /* 0x000fe2000780c0ff */
[----:B------:R-:W-:Y:S01]  /*10950*/  IMAD.IADD R20, R20, 0x1, -R11 ;  /* 0x0000000114147824 */ /* 0x000fe200078e0a0b */
[----:B------:R-:W-:Y:S01]  /*10960*/  LEA.HI R9, R4, R9, RZ, 0x2 ;  /* 0x0000000904097211 */ /* 0x000fe200078f10ff */
[----:B------:R-:W-:Y:S01]  /*10970*/  IMAD.MOV.U32 R11, RZ, RZ, c[0x0][0x4e8] ;  /* 0x00013a00ff0b7624 */ /* 0x000fe200078e00ff */
[--C-:B------:R-:W-:Y:S01]  /*10980*/  SHF.R.S32.HI R21, RZ, 0x5, R18.reuse ;  /* 0x00000005ff157819 */ /* 0x100fe20000011412 */
[C---:B------:R-:W-:Y:S01]  /*10990*/  IMAD R12, R22.reuse, c[0x0][0x3f4], R15 ;  /* 0x0000fd00160c7a24 */ /* 0x040fe200078e020f */
[----:B------:R-:W-:Y:S01]  /*109a0*/  SHF.R.S32.HI R18, RZ, 0x1f, R18 ;  /* 0x0000001fff127819 */ /* 0x000fe20000011412 */
[----:B------:R-:W-:Y:S01]  /*109b0*/  IMAD.SHL.U32 R15, R7, 0x40, RZ ;  /* 0x00000040070f7824 */ /* 0x000fe200078e00ff */
[----:B------:R-:W-:Y:S01]  /*109c0*/  ISETP.NE.AND P3, PT, R11, 0x1, PT ;  /* 0x000000010b00780c */ /* 0x000fe20003f65270 */
[----:B------:R-:W-:Y:S01]  /*109d0*/  IMAD R13, R22, c[0x0][0x49c], R13 ;  /* 0x00012700160d7a24 */ /* 0x000fe200078e020d */
[----:B------:R-:W-:Y:S01]  /*109e0*/  LEA.HI R19, R8, R8, RZ, 0x1 ;  /* 0x0000000808137211 */ /* 0x000fe200078f08ff */
[----:B------:R-:W-:Y:S01]  /*109f0*/  IMAD.SHL.U32 R4, R0, 0x8, RZ ;  /* 0x0000000800047824 */ /* 0x000fe200078e00ff */
[----:B------:R-:W-:Y:S01]  /*10a00*/  LOP3.LUT R15, R15, 0x1c0, RZ, 0xc0, !PT ;  /* 0x000001c00f0f7812 */ /* 0x000fe200078ec0ff */
[----:B------:R-:W-:Y:S01]  /*10a10*/  IMAD.WIDE.U32 R22, R22, c[0x0][0x3f0], R16 ;  /* 0x0000fc0016167a25 */ /* 0x000fe200078e0010 */
[----:B------:R-:W-:-:S02]  /*10a20*/  LEA.HI R18, R18, R21, RZ, 0x3 ;  /* 0x0000001512127211 */ /* 0x000fc400078f18ff */
[----:B------:R-:W-:Y:S01]  /*10a30*/  LOP3.LUT R19, R19, 0x1ffffffe, RZ, 0xc0, !PT ;  /* 0x1ffffffe13137812 */ /* 0x000fe200078ec0ff */
[----:B------:R-:W-:Y:S01]  /*10a40*/  IMAD R17, R0, 0x20, R7 ;  /* 0x0000002000117824 */ /* 0x000fe200078e0207 */
[----:B------:R-:W-:Y:S01]  /*10a50*/  SHF.R.U32.HI R0, RZ, 0x3, R15 ;  /* 0x00000003ff007819 */ /* 0x000fe2000001160f */
[----:B------:R-:W-:Y:S01]  /*10a60*/  IMAD R14, R21, 0x200, R8 ;  /* 0x00000200150e7824 */ /* 0x000fe200078e0208 */
[----:B------:R-:W-:Y:S01]  /*10a70*/  LOP3.LUT R15, R15, 0x38, R4, 0xf8, !PT ;  /* 0x000000380f0f7812 */ /* 0x000fe200078ef804 */
[----:B---3--:R-:W-:Y:S01]  /*10a80*/  IMAD R17, R10, 0x80, R17 ;  /* 0x000000800a117824 */ /* 0x008fe200078e0211 */
[----:B------:R-:W-:Y:S01]  /*10a90*/  LOP3.LUT R18, R18, 0xffffff8, RZ, 0xc0, !PT ;  /* 0x0ffffff812127812 */ /* 0x000fe200078ec0ff */
[----:B------:R-:W-:Y:S01]  /*10aa0*/  IMAD.IADD R8, R8, 0x1, -R19 ;  /* 0x0000000108087824 */ /* 0x000fe200078e0a13 */
[----:B------:R-:W-:Y:S01]  /*10ab0*/  LOP3.LUT R0, R15, R0, RZ, 0x3c, !PT ;  /* 0x000000000f007212 */ /* 0x000fe200078e3cff */
[----:B------:R-:W-:Y:S01]  /*10ac0*/  @P3 IMAD.HI.U32 R15, R17, c[0x0][0x4ec], RZ ;  /* 0x00013b00110f3a27 */ /* 0x000fe200078e00ff */
[----:B------:R-:W-:-:S02]  /*10ad0*/  R2P PR, R20, 0x6 ;  /* 0x0000000614007804 */ /* 0x000fc40000000000 */
[C---:B------:R-:W-:Y:S01]  /*10ae0*/  LOP3.LUT R19, R20.reuse, 0x1, RZ, 0xc0, !PT ;  /* 0x0000000114137812 */ /* 0x040fe200078ec0ff */
[----:B------:R-:W-:Y:S01]  /*10af0*/  IMAD.MOV.U32 R16, RZ, RZ, R17 ;  /* 0x000000ffff107224 */ /* 0x000fe200078e0011 */
[----:B------:R-:W-:Y:S01]  /*10b00*/  @P3 SHF.R.U32.HI R16, RZ, c[0x0][0x4f0], R15 ;  /* 0x00013c00ff103a19 */ /* 0x000fe2000001160f */
[----:B------:R-:W-:Y:S01]  /*10b10*/  IMAD.SHL.U32 R20, R20, 0x40, RZ ;  /* 0x0000004014147824 */ /* 0x000fe200078e00ff */
[----:B------:R-:W-:Y:S01]  /*10b20*/  SHF.R.S32.HI R9, RZ, 0x2, R9 ;  /* 0x00000002ff097819 */ /* 0x000fe20000011409 */
[----:B------:R-:W-:Y:S01]  /*10b30*/  IMAD.IADD R18, R21, 0x1, -R18 ;  /* 0x0000000115127824 */ /* 0x000fe200078e0a12 */
[----:B------:R-:W-:Y:S01]  /*10b40*/  ISETP.NE.U32.AND P4, PT, R19, 0x1, PT ;  /* 0x000000011300780c */ /* 0x000fe20003f85070 */
[----:B------:R-:W-:Y:S01]  /*10b50*/  IMAD.SHL.U32 R15, R2, 0x8, RZ ;  /* 0x00000008020f7824 */ /* 0x000fe200078e00ff */
[----:B------:R-:W-:Y:S01]  /*10b60*/  LOP3.LUT R20, R20, 0x1c0, RZ, 0xc0, !PT ;  /* 0x000001c014147812 */ /* 0x000fe200078ec0ff */
[--C-:B------:R-:W-:Y:S01]  /*10b70*/  IMAD.MOV R2, RZ, RZ, -R16.reuse ;  /* 0x000000ffff027224 */ /* 0x100fe200078e0a10 */
[----:B------:R-:W-:Y:S01]  /*10b80*/  F2FP.PACK_AB R112, R113, R112 ;  /* 0x000000707170723e */ /* 0x000fe200000000ff */
[----:B------:R-:W-:Y:S01]  /*10b90*/  IMAD R9, R18, 0x10, R9 ;  /* 0x0000001012097824 */ /* 0x000fe200078e0209 */
[----:B------:R-:W-:Y:S01]  /*10ba0*/  LEA.HI R19, R20, R20, RZ, 0x1d ;  /* 0x0000001414137211 */ /* 0x000fe200078fe8ff */
[----:B------:R-:W-:Y:S01]  /*10bb0*/  IMAD R2, R2, c[0x0][0x4e8], R17 ;  /* 0x00013a0002027a24 */ /* 0x000fe200078e0211 */
[----:B------:R-:W-:Y:S01]  /*10bc0*/  LOP3.LUT R15, R0, 0x7ffffe00, R15, 0xf8, !PT ;  /* 0x7ffffe00000f7812 */ /* 0x000fe200078ef80f */
[----:B------:R-:W-:Y:S01]  /*10bd0*/  IMAD R17, R8, 0x8, R9 ;  /* 0x0000000808117824 */ /* 0x000fe200078e0209 */
[----:B------:R-:W-:Y:S01]  /*10be0*/  SHF.R.S32.HI R0, RZ, 0x1f, R16 ;  /* 0x0000001fff007819 */ /* 0x000fe20000011410 */
[----:B------:R-:W-:Y:S01]  /*10bf0*/  IMAD.U32 R14, R14, 0x2, R19 ;  /* 0x000000020e0e7824 */ /* 0x000fe200078e0013 */
[----:B------:R-:W-:Y:S01]  /*10c00*/  F2FP.PACK_AB R114, R115, R114 ;  /* 0x000000727372723e */ /* 0x000fe200000000ff */
[----:B------:R-:W-:Y:S01]  /*10c10*/  IMAD R17, R10, 0x80, R17 ;  /* 0x000000800a117824 */ /* 0x000fe200078e0211 */
[----:B------:R-:W-:Y:S01]  /*10c20*/  F2FP.PACK_AB R108, R109, R108 ;  /* 0x0000006c6d6c723e */ /* 0x000fe200000000ff */
[----:B------:R-:W-:Y:S01]  /*10c30*/  IMAD R19, R0, c[0x0][0x3e0], RZ ;  /* 0x0000f80000137a24 */ /* 0x000fe200078e02ff */
[----:B------:R-:W-:Y:S01]  /*10c40*/  F2FP.PACK_AB R110, R111, R110 ;  /* 0x0000006e6f6e723e */ /* 0x000fe200000000ff */
[----:B------:R-:W-:Y:S01]  /*10c50*/  IMAD R11, R11, c[0x0][0x388], RZ ;  /* 0x0000e2000b0b7a24 */ /* 0x000fe200078e02ff */
[----:B------:R-:W-:Y:S01]  /*10c60*/  F2FP.PACK_AB R104, R105, R104 ;  /* 0x000000686968723e */ /* 0x000fe200000000ff */
[----:B------:R-:W-:Y:S01]  /*10c70*/  IMAD R0, R10, 0x80, R9 ;  /* 0x000000800a007824 */ /* 0x000fe200078e0209 */
[----:B------:R-:W-:Y:S01]  /*10c80*/  F2FP.PACK_AB R106, R107, R106 ;  /* 0x0000006a6b6a723e */ /* 0x000fe200000000ff */
[----:B------:R-:W-:Y:S01]  /*10c90*/  @P3 IMAD.HI.U32 R8, R17, c[0x0][0x4ec], RZ ;  /* 0x00013b0011083a27 */ /* 0x000fe200078e00ff */
[----:B------:R-:W-:-:S02]  /*10ca0*/  F2FP.PACK_AB R100, R101, R100 ;  /* 0x000000646564723e */ /* 0x000fc400000000ff */
[CC--:B------:R-:W-:Y:S01]  /*10cb0*/  ISETP.GE.OR P6, PT, R0.reuse, R11.reuse, P0 ;  /* 0x0000000b0000720c */ /* 0x0c0fe200007c6670 */
[----:B------:R-:W-:Y:S01]  /*10cc0*/  IMAD.MOV.U32 R9, RZ, RZ, R17 ;  /* 0x000000ffff097224 */ /* 0x000fe200078e0011 */
[----:B------:R-:W-:Y:S01]  /*10cd0*/  IADD3 R0, R0, 0x8, RZ ;  /* 0x0000000800007810 */ /* 0x000fe20007ffe0ff */
[----:B------:R-:W-:Y:S01]  /*10ce0*/  IMAD.IADD R23, R23, 0x1, R12 ;  /* 0x0000000117177824 */ /* 0x000fe200078e020c */
[----:B------:R-:W-:Y:S01]  /*10cf0*/  @P3 SHF.R.U32.HI R9, RZ, c[0x0][0x4f0], R8 ;  /* 0x00013c00ff093a19 */ /* 0x000fe20000011608 */
[----:B------:R-:W-:Y:S01]  /*10d00*/  IMAD.SHL.U32 R21, R14, 0x2, RZ ;  /* 0x000000020e157824 */ /* 0x000fe200078e00ff */
[----:B------:R-:W-:Y:S01]  /*10d10*/  ISETP.GE.OR P5, PT, R0, R11, P0 ;  /* 0x0000000b0000720c */ /* 0x000fe200007a6670 */
[C---:B------:R-:W-:Y:S01]  /*10d20*/  IMAD.WIDE.U32 R22, R16.reuse, c[0x0][0x3e0], R22 ;  /* 0x0000f80010167a25 */ /* 0x040fe200078e0016 */
[----:B------:R-:W-:Y:S01]  /*10d30*/  SHF.R.S32.HI R0, RZ, 0x1f, R9 ;  /* 0x0000001fff007819 */ /* 0x000fe20000011409 */
[----:B------:R-:W-:Y:S01]  /*10d40*/  BAR.SYNC.DEFER_BLOCKING 0x1, 0x100 ;  /* 0x0044000000007b1d */ /* 0x000fe20000010000 */
[----:B------:R-:W-:Y:S01]  /*10d50*/  IADD3 R12, P0, R9, R24, RZ ;  /* 0x00000018090c7210 */ /* 0x000fe20007f1e0ff */
[----:B------:R-:W-:Y:S01]  /*10d60*/  IMAD R19, R16, c[0x0][0x3e4], R19 ;  /* 0x0000f90010137a24 */ /* 0x000fe200078e0213 */
[----:B------:R-:W-:Y:S01]  /*10d70*/  IADD3 R8, R21, 0x80, RZ ;  /* 0x0000008015087810 */ /* 0x000fe20007ffe0ff */
[----:B------:R-:W-:Y:S01]  /*10d80*/  IMAD.MOV R14, RZ, RZ, -R9 ;  /* 0x000000ffff0e7224 */ /* 0x000fe200078e0a09 */
[----:B------:R-:W-:Y:S01]  /*10d90*/  IADD3.X R13, R0, R25, R13, P0, !PT ;  /* 0x00000019000d7210 */ /* 0x000fe200007fe40d */
[----:B------:R-:W-:Y:S01]  /*10da0*/  IMAD.MOV.U32 R0, RZ, RZ, 0x20 ;  /* 0x00000020ff007424 */ /* 0x000fe200078e00ff */
[----:B------:R-:W-:Y:S01]  /*10db0*/  F2FP.PACK_AB R102, R103, R102 ;  /* 0x000000666766723e */ /* 0x000fe200000000ff */
[----:B------:R-:W-:Y:S01]  /*10dc0*/  IMAD.IADD R23, R23, 0x1, R19 ;  /* 0x0000000117177824 */ /* 0x000fe200078e0213 */
[----:B------:R-:W-:Y:S01]  /*10dd0*/  IADD3 R19, R21, 0x70, RZ ;  /* 0x0000007015137810 */ /* 0x000fe20007ffe0ff */
[----:B------:R-:W-:Y:S01]  /*10de0*/  IMAD R25, R14, c[0x0][0x4e8], R17 ;  /* 0x00013a000e197a24 */ /* 0x000fe200078e0211 */
[----:B------:R-:W-:Y:S01]  /*10df0*/  @P4 IADD3 R19, R8, 0x10, RZ ;  /* 0x0000001008134810 */ /* 0x000fe20007ffe0ff */
[----:B------:R-:W-:Y:S01]  /*10e00*/  IMAD.WIDE.U32 R22, R2, c[0x0][0x3d8], R22 ;  /* 0x0000f60002167a25 */ /* 0x000fe200078e0016 */
[----:B------:R-:W-:-:S02]  /*10e10*/  SHF.R.S32.HI R8, RZ, 0x1f, R2 ;  /* 0x0000001fff087819 */ /* 0x000fc40000011402 */
[----:B------:R-:W-:Y:S01]  /*10e20*/  SEL R0, R0, 0xffffffe0, !P1 ;  /* 0xffffffe000007807 */ /* 0x000fe20004800000 */
[----:B------:R-:W-:Y:S01]  /*10e30*/  IMAD.WIDE.U32 R12, R25, c[0x0][0x488], R12 ;  /* 0x00012200190c7a25 */ /* 0x000fe200078e000c */
[----:B------:R-:W-:Y:S02]  /*10e40*/  F2FP.PACK_AB R36, R37, R36 ;  /* 0x000000242524723e */ /* 0x000fe400000000ff */
[----:B------:R-:W-:Y:S01]  /*10e50*/  F2FP.PACK_AB R38, R39, R38 ;  /* 0x000000262726723e */ /* 0x000fe200000000ff */
[----:B------:R-:W-:Y:S01]  /*10e60*/  IMAD R9, R8, c[0x0][0x3d8], RZ ;  /* 0x0000f60008097a24 */ /* 0x000fe200078e02ff */
[----:B------:R-:W-:Y:S01]  /*10e70*/  F2FP.PACK_AB R40, R41, R40 ;  /* 0x000000282928723e */ /* 0x000fe200000000ff */
[----:B------:R-:W-:Y:S01]  /*10e80*/  IMAD.MOV.U32 R8, RZ, RZ, 0x40 ;  /* 0x00000040ff087424 */ /* 0x000fe200078e00ff */
[----:B------:R-:W-:Y:S01]  /*10e90*/  F2FP.PACK_AB R42, R43, R42 ;  /* 0x0000002a2b2a723e */ /* 0x000fe200000000ff */
[----:B------:R-:W-:Y:S01]  /*10ea0*/  IMAD.IADD R17, R21, 0x1, R0 ;  /* 0x0000000115117824 */ /* 0x000fe200078e0200 */
[----:B------:R-:W-:Y:S01]  /*10eb0*/  STS [R21+0x80], R128 ;  /* 0x0000808015007388 */ /* 0x000fe20000000800 */
[----:B------:R-:W-:Y:S01]  /*10ec0*/  IMAD.IADD R27, R0, 0x1, R19 ;  /* 0x00000001001b7824 */ /* 0x000fe200078e0213 */
[----:B------:R-:W-:Y:S01]  /*10ed0*/  SHF.R.S32.HI R0, RZ, 0x1f, R25 ;  /* 0x0000001fff007819 */ /* 0x000fe20000011419 */
[----:B------:R-:W-:Y:S01]  /*10ee0*/  IMAD R9, R2, c[0x0][0x3dc], R9 ;  /* 0x0000f70002097a24 */ /* 0x000fe200078e0209 */
[----:B------:R-:W-:Y:S01]  /*10ef0*/  SEL R8, R8, 0xffffffc0, !P2 ;  /* 0xffffffc008087807 */ /* 0x000fe20005000000 */
[----:B------:R-:W-:Y:S01]  /*10f00*/  STS [R21+0x480], R130 ;  /* 0x0004808215007388 */ /* 0x000fe20000000800 */
[----:B------:R-:W-:Y:S01]  /*10f10*/  F2FP.PACK_AB R44, R45, R44 ;  /* 0x0000002c2d2c723e */ /* 0x000fe200000000ff */
[----:B------:R-:W-:Y:S01]  /*10f20*/  IMAD R0, R0, c[0x0][0x488], RZ ;  /* 0x0001220000007a24 */ /* 0x000fe200078e02ff */
[----:B------:R-:W-:Y:S01]  /*10f30*/  F2FP.PACK_AB R46, R47, R46 ;  /* 0x0000002e2f2e723e */ /* 0x000fe200000000ff */
[----:B------:R-:W-:Y:S01]  /*10f40*/  IMAD.IADD R29, R21, 0x1, R8 ;  /* 0x00000001151d7824 */ /* 0x000fe200078e0208 */
[----:B------:R-:W-:Y:S01]  /*10f50*/  STS [R19], R124 ;  /* 0x0000007c13007388 */ /* 0x000fe20000000800 */
        /* <DEDUP_REMOVED lines=11> */
[----:B------:R-:W-:Y:S01]  /*11010*/  STS [R17+0x480], R122 ;  /* 0x0004807a11007388 */ /* 0x000fe20000000800 */
[----:B------:R-:W-:Y:S01]  /*11020*/  F2FP.PACK_AB R56, R57, R56 ;  /* 0x000000383938723e */ /* 0x000fe200000000ff */
[----:B------:R-:W-:Y:S01]  /*11030*/  IMAD.IADD R9, R23, 0x1, R9 ;  /* 0x0000000117097824 */ /* 0x000fe200078e0209 */
[----:B------:R-:W-:Y:S01]  /*11040*/  F2FP.PACK_AB R58, R59, R58 ;  /* 0x0000003a3b3a723e */ /* 0x000fe200000000ff */
[----:B------:R-:W-:Y:S01]  /*11050*/  STS [R27], R116 ;  /* 0x000000741b007388 */ /* 0x000fe20000000800 */
[----:B------:R-:W-:Y:S01]  /*11060*/  F2FP.PACK_AB R60, R61, R60 ;  /* 0x0000003c3d3c723e */ /* 0x000fe200000000ff */
[----:B------:R-:W-:Y:S01]  /*11070*/  IMAD R10, R10, 0x80, R7 ;  /* 0x000000800a0a7824 */ /* 0x000fe200078e0207 */
        /* <DEDUP_REMOVED lines=20> */
[----:B------:R-:W-:-:S02]  /*111c0*/  LEA R2, P0, R12, c[0x0][0x450], 0x2 ;  /* 0x000114000c027a11 */ /* 0x000fc400078010ff */
        /* <DEDUP_REMOVED lines=43> */
[----:B------:R-:W-:Y:S04]  /*11480*/  SHFL.IDX PT, R34, R2, RZ, 0x1c1f ;  /* 0x001c1fff02227589 */ /* 0x000fe800000e0000 */
[----:B------:R-:W1:Y:S04]  /*11490*/  SHFL.IDX PT, R35, R13, RZ, 0x1c1f ;  /* 0x001c1fff0d237589 */ /* 0x000e6800000e0000 */
[----:B------:R-:W-:Y:S06]  /*114a0*/  BAR.SYNC.DEFER_BLOCKING 0x1, 0x100 ;  /* 0x0044000000007b1d */ /* 0x000fec0000010000 */
[----:B------:R2:W-:Y:S04]  /*114b0*/  SHFL.IDX PT, R98, R2, 0x1, 0x1c1f ;  /* 0x003c1f0002627f89 */ /* 0x0005e800000e0000 */
[----:B------:R-:W3:Y:S04]  /*114c0*/  SHFL.IDX PT, R99, R13, 0x1, 0x1c1f ;  /* 0x003c1f000d637f89 */ /* 0x000ee800000e0000 */
[----:B------:R4:W4:Y:S04]  /*114d0*/  SHFL.IDX PT, R62, R0, RZ, 0x181f ;  /* 0x00181fff003e7589 */ /* 0x00092800000e0000 */
[----:B-1----:R1:W-:Y:S01]  /*114e0*/  @!P6 ST.E [R34.64], R3 ;  /* 0x000000032200e985 */ /* 0x0023e2000c10190c */
[----:B--2---:R-:W-:-:S02]  /*114f0*/  LEA.HI.X R2, R22, c[0x0][0x384], R9, 0x1, P0 ;  /* 0x0000e10016027a11 */ /* 0x004fc400000f0c09 */
[----:B------:R-:W-:Y:S01]  /*11500*/  ISETP.GE.AND P0, PT, R10, R11, PT ;  /* 0x0000000b0a00720c */ /* 0x000fe20003f06270 */
[----:B---3--:R1:W-:Y:S04]  /*11510*/  @!P5 ST.E [R98.64], R6 ;  /* 0x000000066200d985 */ /* 0x0083e8000c10190c */
[----:B------:R1:W2:Y:S04]  /*11520*/  LDS.128 R52, [R60+0x1080] ;  /* 0x001080003c347984 */ /* 0x0002a80000000c00 */
[----:B------:R1:W3:Y:S04]  /*11530*/  LDS.128 R48, [R60+0x2080] ;  /* 0x002080003c307984 */ /* 0x0002e80000000c00 */
[----:B------:R1:W1:Y:S04]  /*11540*/  LDS.128 R44, [R60+0x3080] ;  /* 0x003080003c2c7984 */ /* 0x0002680000000c00 */
[----:B------:R1:W1:Y:S04]  /*11550*/  LDS.128 R40, [R60+0x5080] ;  /* 0x005080003c287984 */ /* 0x0002680000000c00 */
[----:B------:R1:W1:Y:S04]  /*11560*/  LDS.128 R36, [R60+0x6080] ;  /* 0x006080003c247984 */ /* 0x0002680000000c00 */
[----:B------:R1:W1:Y:S04]  /*11570*/  LDS.128 R28, [R60+0x7080] ;  /* 0x007080003c1c7984 */ /* 0x0002680000000c00 */
[----:B------:R1:W1:Y:S04]  /*11580*/  LDS.128 R24, [R60+0x9080] ;  /* 0x009080003c187984 */ /* 0x0002680000000c00 */
[----:B------:R1:W1:Y:S04]  /*11590*/  LDS.128 R16, [R60+0xa080] ;  /* 0x00a080003c107984 */ /* 0x0002680000000c00 */
[----:B------:R1:W1:Y:S04]  /*115a0*/  LDS.128 R12, [R60+0xb080] ;  /* 0x00b080003c0c7984 */ /* 0x0002680000000c00 */
[----:B------:R1:W1:Y:S01]  /*115b0*/  SHFL.IDX PT, R63, R2, RZ, 0x181f ;  /* 0x00181fff023f7589 */ /* 0x00026200000e0000 */
[----:B------:R-:W-:Y:S05]  /*115c0*/  @P0 BRA `(.L_x_954) ;  /* 0x0000014000000947 */ /* 0x000fea0003800000 */
[----:B----4-:R-:W4:Y:S01]  /*115d0*/  LDS.128 R56, [R60+0x80] ;  /* 0x000080003c387984 */ /* 0x010f220000000c00 */
[----:B------:R-:W-:-:S02]  /*115e0*/  IADD3 R8, R4, 0x40, RZ ;  /* 0x0000004004087810 */ /* 0x000fc40007ffe0ff */
[----:B-1----:R-:W-:Y:S01]  /*115f0*/  IADD3 R6, R4, 0x80, RZ ;  /* 0x0000008004067810 */ /* 0x002fe20007ffe0ff */
[----:B------:R-:W1:Y:S01]  /*11600*/  LDS.128 R32, [R60+0x4080] ;  /* 0x004080003c207984 */ /* 0x000e620000000c00 */
[----:B------:R-:W-:Y:S02]  /*11610*/  ISETP.GE.AND P1, PT, R8, c[0x0][0x3c8], PT ;  /* 0x0000f20008007a0c */ /* 0x000fe40003f26270 */
[----:B------:R-:W-:Y:S01]  /*11620*/  ISETP.GE.AND P0, PT, R6, c[0x0][0x3c8], PT ;  /* 0x0000f20006007a0c */ /* 0x000fe20003f06270 */
[----:B------:R-:W3:Y:S01]  /*11630*/  LDS.128 R20, [R60+0x8080] ;  /* 0x008080003c147984 */ /* 0x000ee20000000c00 */
[----:B------:R-:W-:-:S09]  /*11640*/  ISETP.GE.AND P2, PT, R4, c[0x0][0x3c8], PT ;  /* 0x0000f20004007a0c */ /* 0x000fd20003f46270 */
[----:B------:R-:W-:Y:S02]  /*11650*/  @!P1 SHF.R.S32.HI R5, RZ, 0x1f, R8 ;  /* 0x0000001fff059819 */ /* 0x000fe40000011408 */
[----:B------:R-:W-:Y:S02]  /*11660*/  @!P0 SHF.R.S32.HI R3, RZ, 0x1f, R6 ;  /* 0x0000001fff038819 */ /* 0x000fe40000011406 */
[----:B------:R-:W-:Y:S02]  /*11670*/  @!P1 LEA.HI R5, R5, R8, RZ, 0x3 ;  /* 0x0000000805059211 */ /* 0x000fe400078f18ff */
[----:B------:R-:W-:Y:S01]  /*11680*/  @!P0 LEA.HI R3, R3, R6, RZ, 0x3 ;  /* 0x0000000603038211 */ /* 0x000fe200078f18ff */
[----:B------:R-:W-:Y:S01]  /*11690*/  @!P2 IMAD.WIDE R6, R4, 0x2, R62 ;  /* 0x000000020406a825 */ /* 0x000fe200078e023e */
[----:B------:R-:W-:Y:S02]  /*116a0*/  @!P1 LOP3.LUT R5, R5, 0xfffffff8, RZ, 0xc0, !PT ;  /* 0xfffffff805059812 */ /* 0x000fe400078ec0ff */
[----:B------:R-:W-:-:S03]  /*116b0*/  @!P0 LOP3.LUT R3, R3, 0xfffffff8, RZ, 0xc0, !PT ;  /* 0xfffffff803038812 */ /* 0x000fc600078ec0ff */
[----:B------:R-:W-:-:S04]  /*116c0*/  @!P1 IMAD.WIDE R8, R5, 0x2, R62 ;  /* 0x0000000205089825 */ /* 0x000fc800078e023e */
[----:B------:R-:W-:Y:S01]  /*116d0*/  @!P0 IMAD.WIDE R62, R3, 0x2, R62 ;  /* 0x00000002033e8825 */ /* 0x000fe200078e023e */
[----:B----4-:R4:W-:Y:S04]  /*116e0*/  @!P2 ST.E.128 [R6.64], R56 ;  /* 0x000000380600a985 */ /* 0x0109e8000c101d0c */
[----:B-1----:R4:W-:Y:S04]  /*116f0*/  @!P1 ST.E.128 [R8.64], R32 ;  /* 0x0000002008009985 */ /* 0x0029e8000c101d0c */
[----:B---3--:R4:W-:Y:S02]  /*11700*/  @!P0 ST.E.128 [R62.64], R20 ;  /* 0x000000143e008985 */ /* 0x0089e4000c101d0c */
.L_x_954:
[----:B----4-:R-:W-:Y:S05]  /*11710*/  BSYNC B0 ;  /* 0x0000000000007941 */ /* 0x010fea0003800000 */
.L_x_953:
[----:B-1----:R-:W-:Y:S01]  /*11720*/  IADD3 R6, R10, 0x20, RZ ;  /* 0x000000200a067810 */ /* 0x002fe20007ffe0ff */
[----:B------:R1:W4:Y:S01]  /*11730*/  SHFL.IDX PT, R21, R2, 0x1, 0x181f ;  /* 0x00381f0002157f89 */ /* 0x00032200000e0000 */
        /* <DEDUP_REMOVED lines=16> */
[----:B--2---:R2:W-:Y:S01]  /*11840*/  @!P2 ST.E.128 [R6.64], R52 ;  /* 0x000000340600a985 */ /* 0x0045e2000c101d0c */
[----:B------:R-:W-:-:S04]  /*11850*/  @!P1 IMAD.WIDE R8, R5, 0x2, R20 ;  /* 0x0000000205089825 */ /* 0x000fc800078e0214 */
[----:B------:R-:W-:Y:S01]  /*11860*/  @!P0 IMAD.WIDE R20, R3, 0x2, R20 ;  /* 0x0000000203148825 */ /* 0x000fe200078e0214 */
[----:B------:R2:W-:Y:S04]  /*11870*/  @!P1 ST.E.128 [R8.64], R40 ;  /* 0x0000002808009985 */ /* 0x0005e8000c101d0c */
[----:B------:R2:W-:Y:S02]  /*11880*/  @!P0 ST.E.128 [R20.64], R24 ;  /* 0x0000001814008985 */ /* 0x0005e4000c101d0c */
.L_x_956:
[----:B------:R-:W-:Y:S05]  /*11890*/  BSYNC B0 ;  /* 0x0000000000007941 */ /* 0x000fea0003800000 */
.L_x_955:
[----:B--2---:R-:W-:Y:S01]  /*118a0*/  IADD3 R6, R10, 0x40, RZ ;  /* 0x000000400a067810 */ /* 0x004fe20007ffe0ff */
[----:B----4-:R2:W4:Y:S01]  /*118b0*/  SHFL.IDX PT, R21, R2, 0x2, 0x181f ;  /* 0x00581f0002157f89 */ /* 0x01052200000e0000 */
[----:B------:R-:W-:Y:S02]  /*118c0*/  BSSY B0, `(.L_x_957) ;  /* 0x0000015000007945 */ /* 0x000fe40003800000 */
[----:B------:R-:W-:Y:S01]  /*118d0*/  ISETP.GE.AND P0, PT, R6, R11, PT ;  /* 0x0000000b0600720c */ /* 0x000fe20003f06270 */
[----:B---3--:R2:W3:-:S12]  /*118e0*/  SHFL.IDX PT, R20, R0, 0x2, 0x181f ;  /* 0x00581f0000147f89 */ /* 0x0084d800000e0000 */
        /* <DEDUP_REMOVED lines=14> */
[----:B------:R-:W-:-:S04]  /*119d0*/  @!P1 IMAD.WIDE R8, R5, 0x2, R20 ;  /* 0x0000000205089825 */ /* 0x000fc800078e0214 */
[----:B------:R-:W-:Y:S01]  /*119e0*/  @!P0 IMAD.WIDE R20, R3, 0x2, R20 ;  /* 0x0000000203148825 */ /* 0x000fe200078e0214 */
[----:B------:R3:W-:Y:S04]  /*119f0*/  @!P1 ST.E.128 [R8.64], R36 ;  /* 0x0000002408009985 */ /* 0x0007e8000c101d0c */
[----:B------:R3:W-:Y:S02]  /*11a00*/  @!P0 ST.E.128 [R20.64], R16 ;  /* 0x0000001014008985 */ /* 0x0007e4000c101d0c */
.L_x_958:
[----:B------:R-:W-:Y:S05]  /*11a10*/  BSYNC B0 ;  /* 0x0000000000007941 */ /* 0x000fea0003800000 */
.L_x_957:
[----:B------:R-:W-:Y:S01]  /*11a20*/  IADD3 R10, R10, 0x60, RZ ;  /* 0x000000600a0a7810 */ /* 0x000fe20007ffe0ff */
[----:B---3--:R3:W1:Y:S03]  /*11a30*/  SHFL.IDX PT, R7, R2, 0x3, 0x181f ;  /* 0x00781f0002077f89 */ /* 0x00866600000e0000 */
[----:B------:R-:W-:Y:S01]  /*11a40*/  ISETP.GE.AND P0, PT, R10, R11, PT ;  /* 0x0000000b0a00720c */ /* 0x000fe20003f06270 */
[----:B------:R3:W2:-:S12]  /*11a50*/  SHFL.IDX PT, R6, R0, 0x3, 0x181f ;  /* 0x00781f0000067f89 */ /* 0x00069800000e0000 */
[----:B------:R-:W-:Y:S05]  /*11a60*/  @P0 EXIT ;  /* 0x000000000000094d */ /* 0x000fea0003800000 */
[C---:B------:R-:W-:Y:S02]  /*11a70*/  IADD3 R3, R4.reuse, 0x40, RZ ;  /* 0x0000004004037810 */ /* 0x040fe40007ffe0ff */
[C---:B------:R-:W-:Y:S02]  /*11a80*/  ISETP.GE.AND P1, PT, R4.reuse, c[0x0][0x3c8], PT ;  /* 0x0000f20004007a0c */ /* 0x040fe40003f26270 */
[----:B------:R-:W-:Y:S02]  /*11a90*/  ISETP.GE.AND P0, PT, R3, c[0x0][0x3c8], PT ;  /* 0x0000f20003007a0c */ /* 0x000fe40003f06270 */
[----:B------:R-:W-:-:S11]  /*11aa0*/  IADD3 R5, R4, 0x80, RZ ;  /* 0x0000008004057810 */ /* 0x000fd60007ffe0ff */
[----:B-123--:R-:W-:-:S04]  /*11ab0*/  @!P0 SHF.R.S32.HI R0, RZ, 0x1f, R3 ;  /* 0x0000001fff008819 */ /* 0x00efc80000011403 */
[----:B------:R-:W-:Y:S01]  /*11ac0*/  @!P0 LEA.HI R0, R0, R3, RZ, 0x3 ;  /* 0x0000000300008211 */ /* 0x000fe200078f18ff */
[----:B------:R-:W-:-:S03]  /*11ad0*/  @!P1 IMAD.WIDE R2, R4, 0x2, R6 ;  /* 0x0000000204029825 */ /* 0x000fc600078e0206 */
[----:B------:R-:W-:Y:S02]  /*11ae0*/  @!P0 LOP3.LUT R0, R0, 0xfffffff8, RZ, 0xc0, !PT ;  /* 0xfffffff800008812 */ /* 0x000fe400078ec0ff */
[----:B------:R1:W-:Y:S03]  /*11af0*/  @!P1 ST.E.128 [R2.64], R44 ;  /* 0x0000002c02009985 */ /* 0x0003e6000c101d0c */
[----:B------:R-:W-:-:S05]  /*11b00*/  @!P0 IMAD.WIDE R8, R0, 0x2, R6 ;  /* 0x0000000200088825 */ /* 0x000fca00078e0206 */
[----:B------:R1:W-:Y:S01]  /*11b10*/  @!P0 ST.E.128 [R8.64], R28 ;  /* 0x0000001c08008985 */ /* 0x0003e2000c101d0c */
[----:B------:R-:W-:-:S13]  /*11b20*/  ISETP.GE.AND P0, PT, R5, c[0x0][0x3c8], PT ;  /* 0x0000f20005007a0c */ /* 0x000fda0003f06270 */
[----:B------:R-:W-:Y:S05]  /*11b30*/  @P0 EXIT ;  /* 0x000000000000094d */ /* 0x000fea0003800000 */
[----:B------:R-:W-:-:S04]  /*11b40*/  SHF.R.S32.HI R0, RZ, 0x1f, R5 ;  /* 0x0000001fff007819 */ /* 0x000fc80000011405 */
[----:B------:R-:W-:-:S04]  /*11b50*/  LEA.HI R0, R0, R5, RZ, 0x3 ;  /* 0x0000000500007211 */ /* 0x000fc800078f18ff */
[----:B-1----:R-:W-:-:S05]  /*11b60*/  LOP3.LUT R3, R0, 0xfffffff8, RZ, 0xc0, !PT ;  /* 0xfffffff800037812 */ /* 0x002fca00078ec0ff */
[----:B------:R-:W-:-:S05]  /*11b70*/  IMAD.WIDE R6, R3, 0x2, R6 ;  /* 0x0000000203067825 */ /* 0x000fca00078e0206 */
[----:B------:R-:W-:Y:S01]  /*11b80*/  ST.E.128 [R6.64], R12 ;  /* 0x0000000c06007985 */ /* 0x000fe2000c101d0c */
[----:B------:R-:W-:Y:S05]  /*11b90*/  EXIT ;  /* 0x000000000000794d */ /* 0x000fea0003800000 */
.L_x_952:
[----:B------:R-:W1:Y:S01]  /*11ba0*/  S2R R7, SR_TID.X ;  /* 0x0000000000077919 */ /* 0x000e620000002100 */
[----:B------:R-:W-:Y:S03]  /*11bb0*/  BSSY B0, `(.L_x_959) ;  /* 0x0000029000007945 */ /* 0x000fe60003800000 */
[----:B------:R-:W2:Y:S01]  /*11bc0*/  S2R R8, SR_CTAID.Z ;  /* 0x0000000000087919 */ /* 0x000ea20000002700 */
[----:B-1----:R-:W-:Y:S02]  /*11bd0*/  ISETP.GT.AND P0, PT, R7, 0x7f, PT ;  /* 0x0000007f0700780c */ /* 0x002fe40003f04270 */
[----:B--2---:R-:W-:-:S11]  /*11be0*/  SHF.R.S32.HI R11, RZ, 0x1f, R8 ;  /* 0x0000001fff0b7819 */ /* 0x004fd60000011408 */
[----:B------:R-:W-:Y:S05]  /*11bf0*/  @P0 BRA `(.L_x_960) ;  /* 0x0000024000000947 */ /* 0x000fea0003800000 */
[----:B------:R-:W1:Y:S01]  /*11c00*/  S2R R4, SR_CTAID.X ;  /* 0x0000000000047919 */ /* 0x000e620000002500 */
[----:B------:R-:W-:-:S05]  /*11c10*/  MOV R2, c[0x0][0x4e8] ;  /* 0x00013a0000027a02 */ /* 0x000fca0000000f00 */
[----:B------:R-:W-:Y:S01]  /*11c20*/  IMAD R0, R2, c[0x0][0x388], RZ ;  /* 0x0000e20002007a24 */ /* 0x000fe200078e02ff */
[----:B-1----:R-:W-:-:S04]  /*11c30*/  LEA R9, R4, R7, 0x7 ;  /* 0x0000000704097211 */ /* 0x002fc800078e38ff */
        /* <DEDUP_REMOVED lines=32> */
.L_x_960:
[----:B------:R-:W-:Y:S05]  /*11e40*/  BSYNC B0 ;  /* 0x0000000000007941 */ /* 0x000fea0003800000 */
.L_x_959:
        /* <DEDUP_REMOVED lines=45> */
[----:B------:R1:W2:Y:S01]  /*12120*/  SHFL.IDX PT, R10, R9, RZ, 0x181f ;  /* 0x00181fff090a7589 */ /* 0x0002a200000e0000 */
[----:B------:R-:W-:-:S03]  /*12130*/  ISETP.GE.AND P0, PT, R4, R3, PT ;  /* 0x000000030400720c */ /* 0x000fc60003f06270 */
        /* <DEDUP_REMOVED lines=17> */
.L_x_962:
[----:B------:R-:W-:Y:S05]  /*12250*/  BSYNC B0 ;  /* 0x0000000000007941 */ /* 0x000fea0003800000 */
.L_x_961:
        /* <DEDUP_REMOVED lines=21> */
.L_x_964:
[----:B------:R-:W-:Y:S05]  /*123b0*/  BSYNC B0 ;  /* 0x0000000000007941 */ /* 0x000fea0003800000 */
.L_x_963:
        /* <DEDUP_REMOVED lines=21> */
.L_x_966:
[----:B------:R-:W-:Y:S05]  /*12510*/  BSYNC B0 ;  /* 0x0000000000007941 */ /* 0x000fea0003800000 */
.L_x_965:
        /* <DEDUP_REMOVED lines=22> */
.L_x_967:
        /* <DEDUP_REMOVED lines=16> */
.L_x_1508:


//--------------------- .text._ZN7cutlass13device_kernelIN5flash19enable_sm80_to_sm89INS1_16FlashAttnFwdSm80INS1_25CollectiveMainloopFwdSm80ILi8ELi2ELb0EN4cute5tupleIJNS5_1CILi128EEENS7_ILi64EEENS7_ILi192EEEEEELi192ENS_6half_tEfNS_4arch4Sm80ELb0ELb1ELb1ELb1ELb1ELb0ELb1ELb0EEENS1_21CollectiveEpilogueFwdINS6_IJS8_SA_S9_EEENS6_IJNS7_ILi1EEESI_SI_EEESC_SE_Li256ELb1ELb1ELb0ELb0EEENS1_19SingleTileSchedulerILb1ELb0ELb1ELi128EEEEEEEEEvNT_6ParamsE --------------------------
	.section	.text._ZN7cutlass13device_kernelIN5flash19enable_sm80_to_sm89INS1_16FlashAttnFwdSm80INS1_25CollectiveMainloopFwdSm80ILi8ELi2ELb0EN4cute5tupleIJNS5_1CILi128EEENS7_ILi64EEENS7_ILi192EEEEEELi192ENS_6half_tEfNS_4arch4Sm80ELb0ELb1ELb1ELb1ELb1ELb0ELb1ELb0EEENS1_21CollectiveEpilogueFwdINS6_IJS8_SA_S9_EEENS6_IJNS7_ILi1EEESI_SI_EEESC_SE_Li256ELb1ELb1ELb0ELb0EEENS1_19SingleTileSchedulerILb1ELb0ELb1ELi128EEEEEEEEEvNT_6ParamsE,"ax",@progbits
	.sectioninfo	@"SHI_REGISTERS=254"
	.align	128
.text._ZN7cutlass13device_kernelIN5flash19enable_sm80_to_sm89INS1_16FlashAttnFwdSm80INS1_25CollectiveMainloopFwdSm80ILi8ELi2ELb0EN4cute5tupleIJNS5_1CILi128EEENS7_ILi64EEENS7_ILi192EEEEEELi192ENS_6half_tEfNS_4arch4Sm80ELb0ELb1ELb1ELb1ELb1ELb0ELb1ELb0EEENS1_21CollectiveEpilogueFwdINS6_IJS8_SA_S9_EEENS6_IJNS7_ILi1EEESI_SI_EEESC_SE_Li256ELb1ELb1ELb0ELb0EEENS1_19SingleTileSchedulerILb1ELb0ELb1ELi128EEEEEEEEEvNT_6ParamsE:
        .type           _ZN7cutlass13device_kernelIN5flash19enable_sm80_to_sm89INS1_16FlashAttnFwdSm80INS1_25CollectiveMainloopFwdSm80ILi8ELi2ELb0EN4cute5tupleIJNS5_1CILi128EEENS7_ILi64EEENS7_ILi192EEEEEELi192ENS_6half_tEfNS_4arch4Sm80ELb0ELb1ELb1ELb1ELb1ELb0ELb1ELb0EEENS1_21CollectiveEpilogueFwdINS6_IJS8_SA_S9_EEENS6_IJNS7_ILi1EEESI_SI_EEESC_SE_Li256ELb1ELb1ELb0ELb0EEENS1_19SingleTileSchedulerILb1ELb0ELb1ELi128EEEEEEEEEvNT_6ParamsE,@function
        .size           _ZN7cutlass13device_kernelIN5flash19enable_sm80_to_sm89INS1_16FlashAttnFwdSm80INS1_25CollectiveMainloopFwdSm80ILi8ELi2ELb0EN4cute5tupleIJNS5_1CILi128EEENS7_ILi64EEENS7_ILi192EEEEEELi192ENS_6half_tEfNS_4arch4Sm80ELb0ELb1ELb1ELb1ELb1ELb0ELb1ELb0EEENS1_21CollectiveEpilogueFwdINS6_IJS8_SA_S9_EEENS6_IJNS7_ILi1EEESI_SI_EEESC_SE_Li256ELb1ELb1ELb0ELb0EEENS1_19SingleTileSchedulerILb1ELb0ELb1ELi128EEEEEEEEEvNT_6ParamsE,(.L_x_1509 - _ZN7cutlass13device_kernelIN5flash19enable_sm80_to_sm89INS1_16FlashAttnFwdSm80INS1_25CollectiveMainloopFwdSm80ILi8ELi2ELb0EN4cute5tupleIJNS5_1CILi128EEENS7_ILi64EEENS7_ILi192EEEEEELi192ENS_6half_tEfNS_4arch4Sm80ELb0ELb1ELb1ELb1ELb1ELb0ELb1ELb0EEENS1_21CollectiveEpilogueFwdINS6_IJS8_SA_S9_EEENS6_IJNS7_ILi1EEESI_SI_EEESC_SE_Li256ELb1ELb1ELb0ELb0EEENS1_19SingleTileSchedulerILb1ELb0ELb1ELi128EEEEEEEEEvNT_6ParamsE)
        .other          _ZN7cutlass13device_kernelIN5flash19enable_sm80_to_sm89INS1_16FlashAttnFwdSm80INS1_25CollectiveMainloopFwdSm80ILi8ELi2ELb0EN4cute5tupleIJNS5_1CILi128EEENS7_ILi64EEENS7_ILi192EEEEEELi192ENS_6half_tEfNS_4arch4Sm80ELb0ELb1ELb1ELb1ELb1ELb0ELb1ELb0EEENS1_21CollectiveEpilogueFwdINS6_IJS8_SA_S9_EEENS6_IJNS7_ILi1EEESI_SI_EEESC_SE_Li256ELb1ELb1ELb0ELb0EEENS1_19SingleTileSchedulerILb1ELb0ELb1ELi128EEEEEEEEEvNT_6ParamsE,@"STO_CUDA_ENTRY STV_DEFAULT"
_ZN7cutlass13device_kernelIN5flash19enable_sm80_to_sm89INS1_16FlashAttnFwdSm80INS1_25CollectiveMainloopFwdSm80ILi8ELi2ELb0EN4cute5tupleIJNS5_1CILi128EEENS7_ILi64EEENS7_ILi192EEEEEELi192ENS_6half_tEfNS_4arch4Sm80ELb0ELb1ELb1ELb1ELb1ELb0ELb1ELb0EEENS1_21CollectiveEpilogueFwdINS6_IJS8_SA_S9_EEENS6_IJNS7_ILi1EEESI_SI_EEESC_SE_Li256ELb1ELb1ELb0ELb0EEENS1_19SingleTileSchedulerILb1ELb0ELb1ELi128EEEEEEEEEvNT_6ParamsE:
        /* <DEDUP_REMOVED lines=20> */
.L_x_969:
        /* <DEDUP_REMOVED lines=13> */
.L_x_971:
[----:B------:R-:W-:Y:S02]  /*0210*/  ULDC UR5, c[0x0][0x54c] ;  /* 0x0001530000057ab9 */ /* 0x000fe40000000800 */
.L_x_970:
[----:B------:R-:W-:Y:S02]  /*0220*/  ULDC UR4, c[0x0][0x548] ;  /* 0x0001520000047ab9 */ /* 0x000fe40000000800 */
[----:B------:R-:W-:-:S02]  /*0230*/  USHF.L.U32 UR7, UR6, 0x7, URZ ;  /* 0x0000000706077899 */ /* 0x000fc4000800063f */
[----:B------:R-:W-:-:S04]  /*0240*/  UIMAD UR4, UR5, UR4, URZ ;  /* 0x00000004050472a4 */ /* 0x000fc8000f8e023f */
[----:B------:R-:W-:-:S04]  /*0250*/  UISETP.GE.AND UP0, UPT, UR7, UR4, UPT ;  /* 0x000000040700728c */ /* 0x000fc8000bf06270 */
[----:B------:R-:W-:Y:S01]  /*0260*/  USEL UR11, UR11, 0xffffffff, !UP0 ;  /* 0xffffffff0b0b7887 */ /* 0x000fe2000c000000 */
[----:B------:R-:W-:Y:S05]  /*0270*/  BRA `(.L_x_972) ;  /* 0x000001b000007947 */ /* 0x000fea0003800000 */
.L_x_968:
        /* <DEDUP_REMOVED lines=8> */
.L_x_973:
        /* <DEDUP_REMOVED lines=13> */
.L_x_975:
[----:B------:R-:W-:Y:S02]  /*03d0*/  ULDC UR5, c[0x0][0x54c] ;  /* 0x0001530000057ab9 */ /* 0x000fe40000000800 */
.L_x_974:
[----:B------:R-:W-:Y:S02]  /*03e0*/  ULDC UR4, c[0x0][0x548] ;  /* 0x0001520000047ab9 */ /* 0x000fe40000000800 */
[----:B------:R-:W-:-:S02]  /*03f0*/  USHF.L.U32 UR7, UR6, 0x7, URZ ;  /* 0x0000000706077899 */ /* 0x000fc4000800063f */
[----:B------:R-:W-:-:S04]  /*0400*/  UIMAD UR4, UR5, UR4, URZ ;  /* 0x00000004050472a4 */ /* 0x000fc8000f8e023f */
[----:B------:R-:W-:-:S04]  /*0410*/  UISETP.GE.AND UP0, UPT, UR7, UR4, UPT ;  /* 0x000000040700728c */ /* 0x000fc8000bf06270 */
[----:B------:R-:W-:-:S06]  /*0420*/  USEL UR11, UR11, 0xffffffff, !UP0 ;  /* 0xffffffff0b0b7887 */ /* 0x000fcc000c000000 */
.L_x_972:
        /* <DEDUP_REMOVED lines=44> */
.L_x_976:
        /* <DEDUP_REMOVED lines=9> */
.L_x_977:
        /* <DEDUP_REMOVED lines=9> */
[----:B--2---:R-:W-:Y:S02]  /*0810*/  IADD3 R4, -R4, R7, RZ ;  /* 0x0000000704047210 */ /* 0x004fe40007ffe1ff */
.L_x_978:
[----:B------:R-:W-:Y:S01]  /*0820*/  ULDC UR4, c[0x0][0x2c4] ;  /* 0x0000b10000047ab9 */ /* 0x000fe20000000800 */
[----:B------:R-:W-:Y:S01]  /*0830*/  IMAD.MOV.U32 R197, RZ, RZ, c[0x0][0x32c] ;  /* 0x0000cb00ffc57624 */ /* 0x000fe200078e00ff */
[----:B------:R-:W-:Y:S01]  /*0840*/  UISETP.NE.AND UP1, UPT, UR4, 0x1, UPT ;  /* 0x000000010400788c */ /* 0x000fe2000bf25270 */
[----:B-----5:R-:W-:Y:S02]  /*0850*/  IMAD.IADD R195, R4, 0x1, -R203 ;  /* 0x0000000104c37824 */ /* 0x020fe400078e0acb */
[----:B------:R-:W-:Y:S01]  /*0860*/  ULDC.64 UR4, c[0x0][0x2c8] ;  /* 0x0000b20000047ab9 */ /* 0x000fe20000000a00 */
[----:B------:R-:W-:-:S02]  /*0870*/  ISETP.GE.AND P1, PT, R197, 0x1, PT ;  /* 0x00000001c500780c */ /* 0x000fc40003f26270 */
[----:B-1----:R-:W-:Y:S02]  /*0880*/  IADD3 R2, R195, 0x1, -R204 ;  /* 0x00000001c3027810 */ /* 0x002fe40007ffe8cc */
[----:B------:R-:W-:-:S03]  /*0890*/  P2R R0, PR, RZ, 0x2 ;  /* 0x00000002ff007803 */ /* 0x000fc60000000000 */
[----:B------:R-:W-:-:S04]  /*08a0*/  @UP1 UIADD3 UR12, UR7, 0x7f, URZ ;  /* 0x0000007f070c1890 */ /* 0x000fc8000fffe03f */
[----:B------:R-:W-:Y:S02]  /*08b0*/  UIMAD.WIDE.U32 UR12, UR12, UR4, URZ ;  /* 0x000000040c0c72a5 */ /* 0x000fe4000f8e003f */
[----:B------:R-:W-:Y:S02]  /*08c0*/  UIADD3 UR4, UR7, 0x7f, URZ ;  /* 0x0000007f07047890 */ /* 0x000fe4000fffe03f */
[----:B------:R-:W-:-:S06]  /*08d0*/  @UP1 USHF.R.U32.HI UR4, URZ, UR5, UR13 ;  /* 0x000000053f041299 */ /* 0x000fcc000801160d */
[----:B------:R-:W-:-:S04]  /*08e0*/  IADD3 R2, R2, UR4, RZ ;  /* 0x0000000402027c10 */ /* 0x000fc8000fffe0ff */
[----:B------:R-:W-:Y:S01]  /*08f0*/  IADD3 R7, R2, c[0x0][0x328], RZ ;  /* 0x0000ca0002077a10 */ /* 0x000fe20007ffe0ff */
[----:B------:R-:W-:Y:S05]  /*0900*/  @!P1 BRA `(.L_x_979) ;  /* 0x000000e000009947 */ /* 0x000fea0003800000 */
[C---:B------:R-:W-:Y:S02]  /*0910*/  ISETP.GT.AND P0, PT, R2.reuse, RZ, PT ;  /* 0x000000ff0200720c */ /* 0x040fe40003f04270 */
        /* <DEDUP_REMOVED lines=8> */
.L_x_980:
[----:B------:R-:W-:-:S13]  /*09a0*/  ISETP.NE.AND P0, PT, R197, 0x1, PT ;  /* 0x00000001c500780c */ /* 0x000fda0003f05270 */
[----:B------:R-:W-:-:S05]  /*09b0*/  @P0 IMAD.HI.U32 R2, R0, c[0x0][0x330], RZ ;  /* 0x0000cc0000020a27 */ /* 0x000fca00078e00ff */
[----:B------:R-:W-:-:S05]  /*09c0*/  @P0 SHF.R.U32.HI R0, RZ, c[0x0][0x334], R2 ;  /* 0x0000cd00ff000a19 */ /* 0x000fca0000011602 */
.L_x_981:
[----:B------:R-:W-:-:S05]  /*09d0*/  IMAD R0, R0, R197, c[0x0][0x32c] ;  /* 0x0000cb0000007624 */ /* 0x000fca00078e02c5 */
[----:B------:R-:W-:Y:S02]  /*09e0*/  IMNMX R7, R7, R0, PT ;  /* 0x0000000007077217 */ /* 0x000fe40003800200 */
.L_x_979:
[----:B------:R-:W-:Y:S01]  /*09f0*/  IADD3 R3, R195, 0x3f, RZ ;  /* 0x0000003fc3037810 */ /* 0x000fe20007ffe0ff */
[----:B------:R-:W-:Y:S01]  /*0a00*/  ULDC.64 UR4, c[0x0][0x2c8] ;  /* 0x0000b20000047ab9 */ /* 0x000fe20000000a00 */
[----:B------:R-:W-:Y:S01]  /*0a10*/  IADD3 R7, R7, 0x3f, RZ ;  /* 0x0000003f07077810 */ /* 0x000fe20007ffe0ff */
[----:B------:R-:W-:Y:S01]  /*0a20*/  UIMAD.WIDE.U32 UR12, UR7, UR4, URZ ;  /* 0x00000004070c72a5 */ /* 0x000fe2000f8e003f */
[----:B------:R-:W-:Y:S01]  /*0a30*/  SHF.R.S32.HI R2, RZ, 0x1f, R3 ;  /* 0x0000001fff027819 */ /* 0x000fe20000011403 */
[----:B------:R-:W-:Y:S01]  /*0a40*/  IMAD.IADD R147, R195, 0x1, -R204 ;  /* 0x00000001c3937824 */ /* 0x000fe200078e0acc */
[----:B------:R-:W-:Y:S01]  /*0a50*/  SHF.R.S32.HI R0, RZ, 0x1f, R7 ;  /* 0x0000001fff007819 */ /* 0x000fe20000011407 */
[----:B------:R-:W-:Y:S01]  /*0a60*/  UMOV UR4, UR7 ;  /* 0x0000000700047c82 */ /* 0x000fe20008000000 */
[----:B------:R-:W-:Y:S01]  /*0a70*/  LEA.HI R2, R2, R3, RZ, 0x6 ;  /* 0x0000000302027211 */ /* 0x000fe200078f30ff */
[----:B------:R-:W-:Y:S01]  /*0a80*/  @UP1 USHF.R.U32.HI UR4, URZ, UR5, UR13 ;  /* 0x000000053f041299 */ /* 0x000fe2000801160d */
[----:B------:R-:W-:-:S02]  /*0a90*/  LEA.HI R0, R0, R7, RZ, 0x6 ;  /* 0x0000000700007211 */ /* 0x000fc400078f30ff */
[----:B------:R-:W-:Y:S02]  /*0aa0*/  SHF.R.S32.HI R149, RZ, 0x6, R2 ;  /* 0x00000006ff957819 */ /* 0x000fe40000011402 */
[----:B------:R-:W-:Y:S02]  /*0ab0*/  SHF.R.S32.HI R0, RZ, 0x6, R0 ;  /* 0x00000006ff007819 */ /* 0x000fe40000011400 */
[----:B------:R-:W-:Y:S02]  /*0ac0*/  IADD3 R2, R147, UR4, RZ ;  /* 0x0000000493027c10 */ /* 0x000fe4000fffe0ff */
[----:B------:R-:W-:Y:S02]  /*0ad0*/  IMNMX R149, R149, R0, PT ;  /* 0x0000000095957217 */ /* 0x000fe40003800200 */
[----:B------:R-:W-:Y:S01]  /*0ae0*/  IADD3 R3, R2, -c[0x0][0x324], RZ ;  /* 0x8000c90002037a10 */ /* 0x000fe20007ffe0ff */
[----:B------:R-:W-:Y:S05]  /*0af0*/  @!P1 BRA `(.L_x_982) ;  /* 0x000000d000009947 */ /* 0x000fea0003800000 */
[----:B------:R-:W-:-:S13]  /*0b00*/  ISETP.GT.AND P0, PT, R2, -0x1, PT ;  /* 0xffffffff0200780c */ /* 0x000fda0003f04270 */
[----:B------:R-:W-:Y:S05]  /*0b10*/  @P0 BRA `(.L_x_983) ;  /* 0x0000006000000947 */ /* 0x000fea0003800000 */
[----:B------:R-:W-:Y:S02]  /*0b20*/  ISETP.NE.AND P0, PT, R197, 0x1, PT ;  /* 0x00000001c500780c */ /* 0x000fe40003f05270 */
[----:B------:R-:W-:-:S11]  /*0b30*/  LOP3.LUT R2, RZ, R2, RZ, 0x33, !PT ;  /* 0x00000002ff027212 */ /* 0x000fd600078e33ff */
[----:B------:R-:W-:-:S05]  /*0b40*/  @P0 IMAD.HI.U32 R0, R2, c[0x0][0x330], RZ ;  /* 0x0000cc0002000a27 */ /* 0x000fca00078e00ff */
[----:B------:R-:W-:-:S04]  /*0b50*/  @P0 SHF.R.U32.HI R2, RZ, c[0x0][0x334], R0 ;  /* 0x0000cd00ff020a19 */ /* 0x000fc80000011600 */
[----:B------:R-:W-:Y:S01]  /*0b60*/  LOP3.LUT R2, RZ, R2, RZ, 0x33, !PT ;  /* 0x00000002ff027212 */ /* 0x000fe200078e33ff */
[----:B------:R-:W-:Y:S05]  /*0b70*/  BRA `(.L_x_984) ;  /* 0x0000003000007947 */ /* 0x000fea0003800000 */
.L_x_983:
[----:B------:R-:W-:-:S13]  /*0b80*/  ISETP.NE.AND P0, PT, R197, 0x1, PT ;  /* 0x00000001c500780c */ /* 0x000fda0003f05270 */
[----:B------:R-:W-:-:S05]  /*0b90*/  @P0 IMAD.HI.U32 R0, R2, c[0x0][0x330], RZ ;  /* 0x0000cc0002000a27 */ /* 0x000fca00078e00ff */
[----:B------:R-:W-:-:S05]  /*0ba0*/  @P0 SHF.R.U32.HI R2, RZ, c[0x0][0x334], R0 ;  /* 0x0000cd00ff020a19 */ /* 0x000fca0000011600 */
.L_x_984:
[----:B------:R-:W-:-:S05]  /*0bb0*/  IMAD R2, R2, c[0x0][0x32c], RZ ;  /* 0x0000cb0002027a24 */ /* 0x000fca00078e02ff */
[----:B------:R-:W-:-:S04]  /*0bc0*/  IMNMX R3, R3, R2, !PT ;  /* 0x0000000203037217 */ /* 0x000fc80007800200 */
.L_x_982:
[----:B------:R-:W-:Y:S01]  /*0bd0*/  SHF.R.S32.HI R194, RZ, 0x1f, R3 ;  /* 0x0000001fffc27819 */ /* 0x000fe20000011403 */
[----:B------:R-:W-:Y:S01]  /*0be0*/  CS2R R98, SRZ ;  /* 0x0000000000627805 */ /* 0x000fe2000001ff00 */
[----:B------:R-:W-:Y:S01]  /*0bf0*/  PLOP3.LUT P2, PT, PT, PT, PT, 0x80, 0x0 ;  /* 0x000000000000781c */ /* 0x000fe20003f4f070 */
[----:B------:R-:W-:Y:S01]  /*0c00*/  CS2R R96, SRZ ;  /* 0x0000000000607805 */ /* 0x000fe2000001ff00 */
        /* <DEDUP_REMOVED lines=72> */
[----:B------:R-:W-:Y:S01]  /*1090*/  IMAD.MOV.U32 R188, RZ, RZ, 0x10 ;  /* 0x00000010ffbc7424 */ /* 0x000fe200078e00ff */
[----:B------:R-:W-:Y:S01]  /*10a0*/  PLOP3.LUT P0, PT, PT, PT, UP1, 0x80, 0x0 ;  /* 0x000000000000781c */ /* 0x000fe20003f0f018 */
[----:B------:R-:W-:Y:S01]  /*10b0*/  IMAD.IADD R212, R5, 0x1, -R212 ;  /* 0x0000000105d47824 */ /* 0x000fe200078e0ad4 */
[----:B------:R-:W-:Y:S01]  /*10c0*/  ULDC.64 UR4, c[0x0][0x1b8] ;  /* 0x00006e0000047ab9 */ /* 0x000fe20000000a00 */
[----:B------:R-:W-:Y:S01]  /*10d0*/  LEA.HI R12, R20, R5, RZ, 0x4 ;  /* 0x00000005140c7211 */ /* 0x000fe200078f20ff */
[----:B------:R-:W-:Y:S01]  /*10e0*/  UIADD3 UR13, UR13, UR9, URZ ;  /* 0x000000090d0d7290 */ /* 0x000fe2000fffe03f */
[----:B------:R-:W-:Y:S01]  /*10f0*/  IMAD R202, R212, 0x20, R21 ;  /* 0x00000020d4ca7824 */ /* 0x000fe200078e0215 */
[----:B------:R-:W-:Y:S01]  /*1100*/  USHF.R.S32.HI UR9, URZ, 0x1f, UR11 ;  /* 0x0000001f3f097899 */ /* 0x000fe2000801140b */
[----:B------:R-:W-:Y:S01]  /*1110*/  SHF.R.S32.HI R13, RZ, 0x4, R12 ;  /* 0x00000004ff0d7819 */ /* 0x000fe2000001140c */
[----:B------:R-:W-:Y:S01]  /*1120*/  UIMAD UR8, UR18, UR4, URZ ;  /* 0x00000004120872a4 */ /* 0x000fe2000f8e023f */
[----:B------:R-:W-:Y:S01]  /*1130*/  IMAD.SHL.U32 R201, R21, 0x40, RZ ;  /* 0x0000004015c97824 */ /* 0x000fe200078e00ff */
[----:B------:R-:W-:Y:S01]  /*1140*/  IADD3 R8, R202, UR7, RZ ;  /* 0x00000007ca087c10 */ /* 0x000fe2000fffe0ff */
[----:B------:R-:W-:Y:S01]  /*1150*/  USEL UR9, UR9, URZ, !UP2 ;  /* 0x0000003f09097287 */ /* 0x000fe2000d000000 */
[----:B------:R-:W-:Y:S01]  /*1160*/  IMAD.SHL.U32 R210, R212, 0x8, RZ ;  /* 0x00000008d4d27824 */ /* 0x000fe200078e00ff */
[----:B------:R-:W-:Y:S01]  /*1170*/  UIMAD UR8, UR10, UR5, UR8 ;  /* 0x000000050a0872a4 */ /* 0x000fe2000f8e0208 */
[----:B------:R-:W-:Y:S01]  /*1180*/  LOP3.LUT R201, R201, 0x1c0, RZ, 0xc0, !PT ;  /* 0x000001c0c9c97812 */ /* 0x000fe200078ec0ff */
[----:B------:R-:W-:Y:S01]  /*1190*/  UIMAD.WIDE.U32 UR16, UR10, UR4, UR12 ;  /* 0x000000040a1072a5 */ /* 0x000fe2000f8e000c */
[----:B-1----:R-:W-:Y:S01]  /*11a0*/  @P1 IMAD.HI.U32 R2, R8, c[0x0][0x2c8], RZ ;  /* 0x0000b20008021a27 */ /* 0x002fe200078e00ff */
[----:B------:R-:W-:Y:S01]  /*11b0*/  USEL UR12, UR11, URZ, !UP2 ;  /* 0x0000003f0b0c7287 */ /* 0x000fe2000d000000 */
[----:B------:R-:W-:Y:S01]  /*11c0*/  SHF.R.U32.HI R10, RZ, 0x3, R201 ;  /* 0x00000003ff0a7819 */ /* 0x000fe200000116c9 */
[----:B------:R-:W-:Y:S01]  /*11d0*/  ULDC.64 UR4, c[0x0][0x1c0] ;  /* 0x0000700000047ab9 */ /* 0x000fe20000000a00 */
[----:B------:R-:W-:Y:S01]  /*11e0*/  IMAD.MOV.U32 R3, RZ, RZ, R8 ;  /* 0x000000ffff037224 */ /* 0x000fe200078e0008 */
[----:B------:R-:W-:Y:S01]  /*11f0*/  UIMAD UR9, UR9, UR4, URZ ;  /* 0x00000004090972a4 */ /* 0x000fe2000f8e023f */
[----:B------:R-:W-:Y:S01]  /*1200*/  @P0 SHF.R.U32.HI R3, RZ, c[0x0][0x2cc], R2 ;  /* 0x0000b300ff030a19 */ /* 0x000fe20000011602 */
[----:B------:R-:W-:Y:S01]  /*1210*/  UIADD3 UR17, UR17, UR8, URZ ;  /* 0x0000000811117290 */ /* 0x000fe2000fffe03f */
[C---:B------:R-:W-:Y:S01]  /*1220*/  LOP3.LUT R2, R12.reuse, 0xfffffff0, RZ, 0xc0, !PT ;  /* 0xfffffff00c027812 */ /* 0x040fe200078ec0ff */
[----:B------:R-:W-:Y:S01]  /*1230*/  UIMAD UR5, UR12, UR5, UR9 ;  /* 0x000000050c0572a4 */ /* 0x000fe2000f8e0209 */
[----:B------:R-:W-:Y:S01]  /*1240*/  LEA.HI R12, R12, R13, RZ, 0x1 ;  /* 0x0000000d0c0c7211 */ /* 0x000fe200078f08ff */
[----:B------:R-:W-:Y:S01]  /*1250*/  UIMAD.WIDE.U32 UR12, UR12, UR4, UR16 ;  /* 0x000000040c0c72a5 */ /* 0x000fe2000f8e0010 */
[----:B------:R-:W-:Y:S01]  /*1260*/  IMAD.SHL.U32 R189, R212, 0x40, RZ ;  /* 0x00000040d4bd7824 */ /* 0x000fe200078e00ff */
[----:B------:R-:W-:Y:S01]  /*1270*/  LOP3.LUT R201, R201, 0x38, R210, 0xf8, !PT ;  /* 0x00000038c9c97812 */ /* 0x000fe200078ef8d2 */
[----:B------:R-:W-:Y:S01]  /*1280*/  IMAD.IADD R7, R5, 0x1, -R2 ;  /* 0x0000000105077824 */ /* 0x000fe200078e0a02 */
[----:B------:R-:W-:Y:S01]  /*1290*/  UIADD3 UR5, UR13, UR5, URZ ;  /* 0x000000050d057290 */ /* 0x000fe2000fffe03f */
[----:B------:R-:W-:Y:S01]  /*12a0*/  SHF.R.S32.HI R2, RZ, 0x1f, R3 ;  /* 0x0000001fff027819 */ /* 0x000fe20000011403 */
[----:B------:R-:W-:Y:S01]  /*12b0*/  IMAD.U32 R15, RZ, RZ, UR13 ;  /* 0x0000000dff0f7e24 */ /* 0x000fe2000f8e00ff */
[----:B------:R-:W-:Y:S01]  /*12c0*/  LOP3.LUT R12, R12, 0xfffffffe, RZ, 0xc0, !PT ;  /* 0xfffffffe0c0c7812 */ /* 0x000fe200078ec0ff */
[----:B------:R-:W-:Y:S01]  /*12d0*/  IMAD.U32 R14, RZ, RZ, UR12 ;  /* 0x0000000cff0e7e24 */ /* 0x000fe2000f8e00ff */
[----:B------:R-:W-:Y:S01]  /*12e0*/  SHF.R.S32.HI R4, RZ, 0x1f, R7 ;  /* 0x0000001fff047819 */ /* 0x000fe20000011407 */
[----:B------:R-:W-:Y:S01]  /*12f0*/  IMAD.U32 R15, RZ, RZ, UR5 ;  /* 0x00000005ff0f7e24 */ /* 0x000fe2000f8e00ff */
[----:B------:R-:W-:Y:S01]  /*1300*/  LOP3.LUT R189, R189, 0x1c0, RZ, 0xc0, !PT ;  /* 0x000001c0bdbd7812 */ /* 0x000fe200078ec0ff */
[----:B------:R-:W-:Y:S01]  /*1310*/  IMAD R2, R2, c[0x0][0x1b0], RZ ;  /* 0x00006c0002027a24 */ /* 0x000fe200078e02ff */
[----:B------:R-:W-:Y:S01]  /*1320*/  LEA.HI R11, R4, R7, RZ, 0x3 ;  /* 0x00000007040b7211 */ /* 0x000fe200078f18ff */
[----:B------:R-:W-:Y:S01]  /*1330*/  IMAD.WIDE.U32 R14, R3, c[0x0][0x1b0], R14 ;  /* 0x00006c00030e7a25 */ /* 0x000fe200078e000e */
[----:B------:R-:W-:Y:S01]  /*1340*/  LOP3.LUT R201, R201, R10, RZ, 0x3c, !PT ;  /* 0x0000000ac9c97212 */ /* 0x000fe200078e3cff */
[----:B------:R-:W-:Y:S01]  /*1350*/  BSSY B0, `(.L_x_986) ;  /* 0x0000046000007945 */ /* 0x000fe20003800000 */
[----:B------:R-:W-:Y:S01]  /*1360*/  LOP3.LUT R6, R189, 0x8, R6, 0xf8, !PT ;  /* 0x00000008bd067812 */ /* 0x000fe200078ef806 */
[----:B------:R-:W-:Y:S01]  /*1370*/  IMAD R9, R3, c[0x0][0x1b4], R2 ;  /* 0x00006d0003097a24 */ /* 0x000fe200078e0202 */
[----:B------:R-:W-:Y:S01]  /*1380*/  LOP3.LUT R2, R11, 0xfffffff8, RZ, 0xc0, !PT ;  /* 0xfffffff80b027812 */ /* 0x000fe200078ec0ff */
[----:B------:R-:W-:Y:S01]  /*1390*/  IMAD.MOV R3, RZ, RZ, -R3 ;  /* 0x000000ffff037224 */ /* 0x000fe200078e0a03 */
[----:B------:R-:W-:Y:S01]  /*13a0*/  SHF.R.U32.HI R189, RZ, 0x3, R189 ;  /* 0x00000003ffbd7819 */ /* 0x000fe200000116bd */
[----:B------:R-:W-:Y:S01]  /*13b0*/  IMAD.IADD R12, R13, 0x1, -R12 ;  /* 0x000000010d0c7824 */ /* 0x000fe200078e0a0c */
[----:B------:R-:W-:Y:S01]  /*13c0*/  IADD3 R16, R210, 0x40, RZ ;  /* 0x00000040d2107810 */ /* 0x000fe20007ffe0ff */
[----:B------:R-:W-:Y:S01]  /*13d0*/  IMAD R8, R3, c[0x0][0x2c4], R8 ;  /* 0x0000b10003087a24 */ /* 0x000fe200078e0208 */
[----:B------:R-:W-:Y:S01]  /*13e0*/  LOP3.LUT R189, R6, R189, RZ, 0x3c, !PT ;  /* 0x000000bd06bd7212 */ /* 0x000fe200078e3cff */
[----:B------:R-:W-:Y:S01]  /*13f0*/  IMAD.IADD R2, R7, 0x1, -R2 ;  /* 0x0000000107027824 */ /* 0x000fe200078e0a02 */
[----:B------:R-:W-:Y:S01]  /*1400*/  LOP3.LUT P1, RZ, R212, 0x4, RZ, 0xc0, !PT ;  /* 0x00000004d4ff7812 */ /* 0x000fe2000782c0ff */
[----:B------:R-:W-:Y:S01]  /*1410*/  IMAD.IADD R15, R15, 0x1, R9 ;  /* 0x000000010f0f7824 */ /* 0x000fe200078e0209 */
[----:B------:R-:W-:Y:S01]  /*1420*/  SHF.R.S32.HI R3, RZ, 0x1f, R8 ;  /* 0x0000001fff037819 */ /* 0x000fe20000011408 */
[C---:B------:R-:W-:Y:S01]  /*1430*/  IMAD.SHL.U32 R7, R2.reuse, 0x40, RZ ;  /* 0x0000004002077824 */ /* 0x040fe200078e00ff */
[----:B------:R-:W-:Y:S01]  /*1440*/  LOP3.LUT P5, RZ, R2, 0x4, RZ, 0xc0, !PT ;  /* 0x0000000402ff7812 */ /* 0x000fe200078ac0ff */
[----:B------:R-:W-:Y:S01]  /*1450*/  IMAD.SHL.U32 R4, R12, 0x8, RZ ;  /* 0x000000080c047824 */ /* 0x000fe200078e00ff */
[----:B------:R-:W-:Y:S01]  /*1460*/  LOP3.LUT P4, RZ, R2, 0x2, RZ, 0xc0, !PT ;  /* 0x0000000202ff7812 */ /* 0x000fe2000788c0ff */
[----:B------:R-:W-:Y:S01]  /*1470*/  IMAD R3, R3, c[0x0][0x1a8], RZ ;  /* 0x00006a0003037a24 */ /* 0x000fe200078e02ff */
[----:B------:R-:W-:Y:S01]  /*1480*/  LOP3.LUT R7, R7, 0x1c0, RZ, 0xc0, !PT ;  /* 0x000001c007077812 */ /* 0x000fe200078ec0ff */
[----:B------:R-:W-:Y:S01]  /*1490*/  IMAD.SHL.U32 R11, R11, 0x40, RZ ;  /* 0x000000400b0b7824 */ /* 0x000fe200078e00ff */
[----:B------:R-:W-:Y:S01]  /*14a0*/  IADD3 R2, R21, UR7, RZ ;  /* 0x0000000715027c10 */ /* 0x000fe2000fffe0ff */
[C---:B------:R-:W-:Y:S01]  /*14b0*/  IMAD R3, R8.reuse, c[0x0][0x1ac], R3 ;  /* 0x00006b0008037a24 */ /* 0x040fe200078e0203 */
[----:B------:R-:W-:Y:S01]  /*14c0*/  LOP3.LUT R4, R7, 0x8, R4, 0xf8, !PT ;  /* 0x0000000807047812 */ /* 0x000fe200078ef804 */
[----:B------:R-:W-:Y:S01]  /*14d0*/  IMAD.WIDE.U32 R8, R8, c[0x0][0x1a8], R14 ;  /* 0x00006a0008087a25 */ /* 0x000fe200078e000e */
[----:B------:R-:W-:-:S02]  /*14e0*/  SHF.R.U32.HI R13, RZ, 0x3, R7 ;  /* 0x00000003ff0d7819 */ /* 0x000fc40000011607 */
[-C--:B------:R-:W-:Y:S01]  /*14f0*/  LEA.HI R14, R20, R5.reuse, RZ, 0x6 ;  /* 0x00000005140e7211 */ /* 0x080fe200078f30ff */
[----:B------:R-:W-:Y:S01]  /*1500*/  IMAD.IADD R7, R9, 0x1, R3 ;  /* 0x0000000109077824 */ /* 0x000fe200078e0203 */
[----:B------:R-:W-:Y:S01]  /*1510*/  LEA R10, P0, R8, c[0x0][0x160], 0x1 ;  /* 0x00005800080a7a11 */ /* 0x000fe200078008ff */
[----:B------:R-:W-:Y:S01]  /*1520*/  IMAD R9, R204, c[0x0][0x2c4], RZ ;  /* 0x0000b100cc097a24 */ /* 0x000fe200078e02ff */
[----:B------:R-:W-:Y:S01]  /*1530*/  LOP3.LUT R11, R11, 0xfffffe00, RZ, 0xc0, !PT ;  /* 0xfffffe000b0b7812 */ /* 0x000fe200078ec0ff */
[----:B------:R-:W-:Y:S01]  /*1540*/  IMAD.SHL.U32 R14, R14, 0x8, RZ ;  /* 0x000000080e0e7824 */ /* 0x000fe200078e00ff */
[----:B------:R-:W-:Y:S01]  /*1550*/  LEA.HI.X R8, R8, c[0x0][0x164], R7, 0x1, P0 ;  /* 0x0000590008087a11 */ /* 0x000fe200000f0c07 */
[----:B------:R1:W3:Y:S01]  /*1560*/  SHFL.IDX PT, R18, R10, RZ, 0x181f ;  /* 0x00181fff0a127589 */ /* 0x0002e200000e0000 */
[----:B------:R-:W-:Y:S01]  /*1570*/  LEA.HI R7, R20, R5, RZ, 0x5 ;  /* 0x0000000514077211 */ /* 0x000fe200078f28ff */
[----:B------:R-:W-:Y:S01]  /*1580*/  IMAD R189, R12, 0x200, R189 ;  /* 0x000002000cbd7824 */ /* 0x000fe200078e02bd */
[----:B------:R-:W-:Y:S01]  /*1590*/  LOP3.LUT P0, RZ, R212, 0x2, RZ, 0xc0, !PT ;  /* 0x00000002d4ff7812 */ /* 0x000fe2000780c0ff */
[----:B------:R1:W4:Y:S01]  /*15a0*/  SHFL.IDX PT, R19, R8, RZ, 0x181f ;  /* 0x00181fff08137589 */ /* 0x00032200000e0000 */
[----:B------:R-:W-:-:S02]  /*15b0*/  SHF.R.S32.HI R6, RZ, 0x5, R7 ;  /* 0x00000005ff067819 */ /* 0x000fc40000011407 */
[----:B------:R-:W-:Y:S01]  /*15c0*/  LOP3.LUT R3, R4, R13, RZ, 0x3c, !PT ;  /* 0x0000000d04037212 */ /* 0x000fe200078e3cff */
[----:B------:R-:W-:Y:S01]  /*15d0*/  IMAD.MOV.U32 R4, RZ, RZ, 0x20 ;  /* 0x00000020ff047424 */ /* 0x000fe200078e00ff */
[----:B------:R-:W-:Y:S02]  /*15e0*/  IADD3 R15, R210, 0x80, RZ ;  /* 0x00000080d20f7810 */ /* 0x000fe40007ffe0ff */
[----:B------:R-:W-:Y:S02]  /*15f0*/  SEL R188, R188, 0xfffffff0, !P4 ;  /* 0xfffffff0bcbc7807 */ /* 0x000fe40006000000 */
[----:B------:R-:W-:Y:S02]  /*1600*/  ISETP.GE.AND P3, PT, R210, c[0x0][0x198], PT ;  /* 0x00006600d2007a0c */ /* 0x000fe40003f66270 */
[----:B------:R-:W-:Y:S02]  /*1610*/  SEL R4, R4, 0xffffffe0, !P5 ;  /* 0xffffffe004047807 */ /* 0x000fe40006800000 */
[----:B------:R-:W-:-:S02]  /*1620*/  ISETP.GE.AND P4, PT, R15, c[0x0][0x198], PT ;  /* 0x000066000f007a0c */ /* 0x000fc40003f86270 */
[----:B------:R-:W-:Y:S01]  /*1630*/  LOP3.LUT R201, R201, 0xfffffe00, R14, 0xf8, !PT ;  /* 0xfffffe00c9c97812 */ /* 0x000fe200078ef80e */
[----:B--2---:R2:W5:Y:S01]  /*1640*/  @P2 R2UR UR9, R0 ;  /* 0x00000000000923c2 */ /* 0x00456200000e0000 */
[----:B------:R-:W-:Y:S01]  /*1650*/  ISETP.GE.AND P2, PT, R2, R9, PT ;  /* 0x000000090200720c */ /* 0x000fe20003f46270 */
[----:B-----5:R-:W-:Y:S01]  /*1660*/  @!UP0 UMOV UR9, UR11 ;  /* 0x0000000b00098c82 */ /* 0x020fe20008000000 */
[----:B--2---:R-:W-:Y:S01]  /*1670*/  P2R R0, PR, RZ, 0x1 ;  /* 0x00000001ff007803 */ /* 0x004fe20000000000 */
[----:B------:R-:W-:Y:S01]  /*1680*/  IMAD R0, R6, 0x400, R11 ;  /* 0x0000040006007824 */ /* 0x000fe200078e020b */
[----:B------:R-:W-:-:S03]  /*1690*/  ISETP.GE.AND P0, PT, R16, c[0x0][0x198], PT ;  /* 0x0000660010007a0c */ /* 0x000fc60003f06270 */
[----:B------:R-:W-:Y:S01]  /*16a0*/  IMAD.IADD R0, R0, 0x1, R3 ;  /* 0x0000000100007824 */ /* 0x000fe200078e0203 */
[----:B------:R-:W-:-:S05]  /*16b0*/  LOP3.LUT R3, R3, R11, RZ, 0xfc, !PT ;  /* 0x0000000b03037212 */ /* 0x000fca00078efcff */
        /* <DEDUP_REMOVED lines=15> */
.L_x_987:
[----:B-1-34-:R-:W-:Y:S05]  /*17b0*/  BSYNC B0 ;  /* 0x0000000000007941 */ /* 0x01afea0003800000 */
.L_x_986:
        /* <DEDUP_REMOVED lines=20> */
.L_x_989:
[----:B------:R-:W-:Y:S05]  /*1900*/  BSYNC B0 ;  /* 0x0000000000007941 */ /* 0x000fea0003800000 */
.L_x_988:
[----:B------:R-:W-:Y:S01]  /*1910*/  IADD3 R12, R2, 0x40, RZ ;  /* 0x00000040020c7810 */ /* 0x000fe20007ffe0ff */
[----:B--2---:R2:W4:Y:S01]  /*1920*/  SHFL.IDX PT, R19, R8, 0x2, 0x181f ;  /* 0x00581f0008137f89 */ /* 0x00452200000e0000 */
        /* <DEDUP_REMOVED lines=18> */
.L_x_991:
[----:B------:R-:W-:Y:S05]  /*1a50*/  BSYNC B0 ;  /* 0x0000000000007941 */ /* 0x000fea0003800000 */
.L_x_990:
[----:B------:R-:W-:Y:S01]  /*1a60*/  SHFL.IDX PT, R12, R10, 0x3, 0x181f ;  /* 0x00781f000a0c7f89 */ /* 0x000fe200000e0000 */
[----:B------:R-:W-:Y:S01]  /*1a70*/  IADD3 R2, R2, 0x60, RZ ;  /* 0x0000006002027810 */ /* 0x000fe20007ffe0ff */
[----:B------:R-:W-:Y:S01]  /*1a80*/  IMAD.MOV.U32 R196, RZ, RZ, c[0x0][0x2b8] ;  /* 0x0000ae00ffc47624 */ /* 0x000fe200078e00ff */
[----:B------:R-:W-:Y:S01]  /*1a90*/  SHF.R.S32.HI R209, RZ, 0x1f, R16 ;  /* 0x0000001fffd17819 */ /* 0x000fe20000011410 */
[----:B---3--:R-:W3:Y:S01]  /*1aa0*/  SHFL.IDX PT, R13, R8, 0x3, 0x181f ;  /* 0x00781f00080d7f89 */ /* 0x008ee200000e0000 */
[----:B------:R-:W-:Y:S01]  /*1ab0*/  ISETP.GE.AND P2, PT, R2, R9, PT ;  /* 0x000000090200720c */ /* 0x000fe20003f46270 */
[----:B------:R-:W-:Y:S01]  /*1ac0*/  IMAD.SHL.U32 R144, R201, 0x2, RZ ;  /* 0x00000002c9907824 */ /* 0x000fe200078e00ff */
[----:B------:R-:W-:Y:S01]  /*1ad0*/  LEA.HI R209, R209, R16, RZ, 0x3 ;  /* 0x00000010d1d17211 */ /* 0x000fe200078f18ff */
[----:B------:R-:W-:Y:S01]  /*1ae0*/  USHF.R.S32.HI UR8, URZ, 0x1f, UR9 ;  /* 0x0000001f3f087899 */ /* 0x000fe20008011409 */
[----:B------:R-:W-:Y:S01]  /*1af0*/  IADD3 R9, R149, -0x1, RZ ;  /* 0xffffffff95097810 */ /* 0x000fe20007ffe0ff */
[----:B------:R-:W-:Y:S01]  /*1b00*/  ULDC.64 UR4, c[0x0][0x2b0] ;  /* 0x0000ac0000047ab9 */ /* 0x000fe20000000a00 */
[----:B------:R-:W-:Y:S01]  /*1b10*/  SHF.R.S32.HI R192, RZ, 0x1f, R15 ;  /* 0x0000001fffc07819 */ /* 0x000fe2000001140f */
[----:B------:R-:W-:Y:S01]  /*1b20*/  UIMAD UR8, UR8, UR4, URZ ;  /* 0x00000004080872a4 */ /* 0x000fe2000f8e023f */
[----:B------:R-:W-:Y:S01]  /*1b30*/  LOP3.LUT R209, R209, 0xfffffff8, RZ, 0xc0, !PT ;  /* 0xfffffff8d1d17812 */ /* 0x000fe200078ec0ff */
[----:B------:R-:W-:Y:S01]  /*1b40*/  IMAD.SHL.U32 R146, R9, 0x40, RZ ;  /* 0x0000004009927824 */ /* 0x000fe200078e00ff */
[----:B------:R-:W-:Y:S01]  /*1b50*/  LEA.HI R192, R192, R15, RZ, 0x3 ;  /* 0x0000000fc0c07211 */ /* 0x000fe200078f18ff */
[----:B------:R-:W-:Y:S01]  /*1b60*/  UIMAD.WIDE.U32 UR12, UR9, UR4, URZ ;  /* 0x00000004090c72a5 */ /* 0x000fe2000f8e003f */
[----:B------:R-:W-:Y:S01]  /*1b70*/  ISETP.NE.AND P5, PT, R196, 0x1, PT ;  /* 0x00000001c400780c */ /* 0x000fe20003fa5270 */
[----:B------:R-:W-:Y:S01]  /*1b80*/  IMAD.IADD R200, R202, 0x1, R146 ;  /* 0x00000001cac87824 */ /* 0x000fe200078e0292 */
[----:B------:R-:W-:Y:S01]  /*1b90*/  LOP3.LUT R192, R192, 0xfffffff8, RZ, 0xc0, !PT ;  /* 0xfffffff8c0c07812 */ /* 0x000fe200078ec0ff */
[----:B------:R-:W-:Y:S01]  /*1ba0*/  UIMAD UR8, UR9, UR5, UR8 ;  /* 0x00000005090872a4 */ /* 0x000fe2000f8e0208 */
[----:B------:R-:W-:Y:S01]  /*1bb0*/  P2R R2, PR, RZ, 0x20 ;  /* 0x00000020ff027803 */ /* 0x000fe20000000000 */
[----:B------:R-:W-:Y:S01]  /*1bc0*/  IMAD.MOV.U32 R199, RZ, RZ, RZ ;  /* 0x000000ffffc77224 */ /* 0x000fe200078e00ff */
[----:B------:R-:W-:Y:S01]  /*1bd0*/  ULDC.64 UR4, c[0x0][0x210] ;  /* 0x0000840000047ab9 */ /* 0x000fe20000000a00 */
[----:B------:R-:W-:Y:S01]  /*1be0*/  P2R R17, PR, RZ, 0x2 ;  /* 0x00000002ff117803 */ /* 0x000fe20000000000 */
[----:B------:R-:W-:Y:S01]  /*1bf0*/  UIADD3 UR8, UR13, UR8, URZ ;  /* 0x000000080d087290 */ /* 0x000fe2000fffe03f */
[----:B---34-:R-:W-:-:S04]  /*1c00*/  @!P2 IMAD.WIDE R18, R210, 0x2, R12 ;  /* 0x00000002d212a825 */ /* 0x018fc800078e020c */
[--C-:B-12---:R-:W-:Y:S01]  /*1c10*/  @!P2 IMAD.WIDE R10, R209, 0x2, R12.reuse ;  /* 0x00000002d10aa825 */ /* 0x106fe200078e020c */
[----:B------:R-:W-:Y:S01]  /*1c20*/  @!PT LDS RZ, [RZ] ;  /* 0x00000000fffff984 */ /* 0x000fe20000000800 */
[----:B------:R1:W-:Y:S03]  /*1c30*/  @!P2 LDGSTS.E.BYPASS.LTC128B.128 [R144+0x1b100], [R18.64], !P3 ;  /* 0x1b1000001290afae */ /* 0x0003e6000d901d4e */
[----:B------:R-:W-:Y:S01]  /*1c40*/  @!P2 IMAD.WIDE R26, R192, 0x2, R12 ;  /* 0x00000002c01aa825 */ /* 0x000fe200078e020c */
[----:B------:R2:W-:Y:S01]  /*1c50*/  @!P2 LDGSTS.E.BYPASS.LTC128B.128 [R144+0x1f100], [R10.64], !P0 ;  /* 0x1f1000000a90afae */ /* 0x0005e2000c101d4e */
[C---:B------:R-:W-:Y:S02]  /*1c60*/  ISETP.GE.AND P0, PT, R200.reuse, R195, PT ;  /* 0x000000c3c800720c */ /* 0x040fe40003f06270 */
[----:B------:R-:W-:Y:S01]  /*1c70*/  IMAD.IADD R200, R200, 0x1, R203 ;  /* 0x00000001c8c87824 */ /* 0x000fe200078e02cb */
[----:B------:R3:W-:Y:S01]  /*1c80*/  @!P2 LDGSTS.E.BYPASS.LTC128B.128 [R144+0x23100], [R26.64], !P4 ;  /* 0x231000001a90afae */ /* 0x0007e2000e101d4e */
[----:B------:R-:W-:-:S02]  /*1c90*/  ISETP.GT.OR P0, PT, R202, 0x3f, P0 ;  /* 0x0000003fca00780c */ /* 0x000fc40000704670 */
[----:B------:R-:W-:Y:S01]  /*1ca0*/  @P5 IMAD.HI.U32 R8, R200, c[0x0][0x2bc], RZ ;  /* 0x0000af00c8085a27 */ /* 0x000fe200078e00ff */
[----:B------:R-:W0:Y:S03]  /*1cb0*/  LDGDEPBAR ;  /* 0x00000000000079af */ /* 0x000e260000000000 */
[----:B------:R-:W-:Y:S01]  /*1cc0*/  IMAD.MOV.U32 R2, RZ, RZ, R200 ;  /* 0x000000ffff027224 */ /* 0x000fe200078e00c8 */
[----:B------:R-:W-:-:S06]  /*1cd0*/  @P5 SHF.R.U32.HI R2, RZ, c[0x0][0x2c0], R8 ;  /* 0x0000b000ff025a19 */ /* 0x000fcc0000011608 */
[----:B--2---:R-:W-:-:S04]  /*1ce0*/  @!P0 IADD3 R11, P3, R2, UR12, RZ ;  /* 0x0000000c020b8c10 */ /* 0x004fc8000ff7e0ff */
[----:B------:R-:W-:Y:S02]  /*1cf0*/  @!P0 LEA.HI.X.SX32 R8, R2, UR8, 0x1, P3 ;  /* 0x0000000802088c11 */ /* 0x000fe400098f0eff */
[----:B------:R-:W-:-:S04]  /*1d00*/  @!P0 LEA R10, P3, R11, c[0x0][0x2a0], 0x2 ;  /* 0x0000a8000b0a8a11 */ /* 0x000fc800078610ff */
[----:B------:R-:W-:Y:S01]  /*1d10*/  @!P0 LEA.HI.X R11, R11, c[0x0][0x2a4], R8, 0x2, P3 ;  /* 0x0000a9000b0b8a11 */ /* 0x000fe200018f1408 */
[----:B------:R-:W-:Y:S06]  /*1d20*/  BAR.SYNC.DEFER_BLOCKING 0x0 ;  /* 0x0000000000007b1d */ /* 0x000fec0000010000 */
[----:B------:R-:W2:Y:S01]  /*1d30*/  @!P0 LDG.E R199, [R10.64] ;  /* 0x0000000e0ac78981 */ /* 0x000ea2000c1e1900 */
[----:B------:R-:W-:Y:S01]  /*1d40*/  IMAD.MOV R13, RZ, RZ, -R2 ;  /* 0x000000ffff0d7224 */ /* 0x000fe200078e0a02 */
[----:B------:R-:W-:Y:S01]  /*1d50*/  UIMAD UR9, UR18, UR4, URZ ;  /* 0x00000004120972a4 */ /* 0x000fe2000f8e023f */
[C---:B------:R-:W-:Y:S01]  /*1d60*/  IMAD.WIDE R28, R210.reuse, 0x2, RZ ;  /* 0x00000002d21c7825 */ /* 0x040fe200078e02ff */
[----:B------:R-:W-:Y:S01]  /*1d70*/  UIMAD.WIDE.U32 UR16, UR10, UR4, URZ ;  /* 0x000000040a1072a5 */ /* 0x000fe2000f8e003f */
[----:B------:R-:W-:Y:S01]  /*1d80*/  ISETP.GE.AND P5, PT, R210, c[0x0][0x1d4], PT ;  /* 0x00007500d2007a0c */ /* 0x000fe20003fa6270 */
[----:B------:R-:W-:Y:S01]  /*1d90*/  UIMAD UR9, UR10, UR5, UR9 ;  /* 0x000000050a0972a4 */ /* 0x000fe2000f8e0209 */
[----:B------:R-:W-:Y:S01]  /*1da0*/  IMAD R200, R13, c[0x0][0x2b8], R200 ;  /* 0x0000ae000dc87a24 */ /* 0x000fe200078e02c8 */
[----:B------:R-:W-:Y:S01]  /*1db0*/  ISETP.GE.AND P4, PT, R16, c[0x0][0x1d4], PT ;  /* 0x0000750010007a0c */ /* 0x000fe20003f86270 */
[----:B------:R-:W-:Y:S01]  /*1dc0*/  ULDC.64 UR4, c[0x0][0x1e8] ;  /* 0x00007a0000047ab9 */ /* 0x000fe20000000a00 */
[----:B---3--:R-:W-:Y:S01]  /*1dd0*/  IMAD.WIDE R26, R209, 0x2, RZ ;  /* 0x00000002d11a7825 */ /* 0x008fe200078e02ff */
[----:B------:R-:W-:Y:S01]  /*1de0*/  UIADD3 UR9, UR17, UR9, URZ ;  /* 0x0000000911097290 */ /* 0x000fe2000fffe03f */
[----:B------:R-:W-:Y:S01]  /*1df0*/  SHF.R.S32.HI R13, RZ, 0x1f, R200 ;  /* 0x0000001fff0d7819 */ /* 0x000fe200000114c8 */
[----:B------:R-:W-:Y:S01]  /*1e00*/  UIMAD UR18, UR18, UR4, URZ ;  /* 0x00000004121272a4 */ /* 0x000fe2000f8e023f */
[C---:B-1----:R-:W-:Y:S01]  /*1e10*/  IMAD.WIDE.U32 R18, R200.reuse, c[0x0][0x208], RZ ;  /* 0x00008200c8127a25 */ /* 0x042fe200078e00ff */
[----:B------:R-:W-:Y:S01]  /*1e20*/  UIMAD.WIDE.U32 UR22, UR10, UR4, URZ ;  /* 0x000000040a1672a5 */ /* 0x000fe2000f8e003f */
[----:B------:R-:W-:Y:S01]  /*1e30*/  ISETP.GE.AND P6, PT, R15, c[0x0][0x1d4], PT ;  /* 0x000075000f007a0c */ /* 0x000fe20003fc6270 */
[----:B------:R-:W-:Y:S01]  /*1e40*/  UIMAD UR18, UR10, UR5, UR18 ;  /* 0x000000050a1272a4 */ /* 0x000fe2000f8e0212 */
[C---:B------:R-:W-:Y:S01]  /*1e50*/  IMAD R23, R13.reuse, c[0x0][0x208], RZ ;  /* 0x000082000d177a24 */ /* 0x040fe200078e02ff */
[----:B------:R-:W-:Y:S01]  /*1e60*/  SHF.R.S32.HI R145, RZ, 0x1f, R210 ;  /* 0x0000001fff917819 */ /* 0x000fe200000114d2 */
[----:B------:R-:W-:Y:S01]  /*1e70*/  IMAD R13, R13, c[0x0][0x1e0], RZ ;  /* 0x000078000d0d7a24 */ /* 0x000fe200078e02ff */
[----:B------:R-:W-:Y:S01]  /*1e80*/  UIADD3 UR18, UR23, UR18, URZ ;  /* 0x0000001217127290 */ /* 0x000fe2000fffe03f */
[C---:B------:R-:W-:Y:S01]  /*1e90*/  IMAD R24, R200.reuse, c[0x0][0x20c], R23 ;  /* 0x00008300c8187a24 */ /* 0x040fe200078e0217 */
[----:B------:R-:W-:Y:S01]  /*1ea0*/  SEL R211, RZ, 0x10, P6 ;  /* 0x00000010ffd37807 */ /* 0x000fe20003000000 */
[----:B------:R-:W-:Y:S01]  /*1eb0*/  IMAD R13, R200, c[0x0][0x1e4], R13 ;  /* 0x00007900c80d7a24 */ /* 0x000fe200078e020d */
[----:B------:R-:W-:Y:S01]  /*1ec0*/  IADD3 R198, R144, 0x100, RZ ;  /* 0x0000010090c67810 */ /* 0x000fe20007ffe0ff */
[----:B------:R-:W-:Y:S01]  /*1ed0*/  IMAD.IADD R25, R19, 0x1, R24 ;  /* 0x0000000113197824 */ /* 0x000fe200078e0218 */
[----:B------:R-:W-:Y:S01]  /*1ee0*/  SHF.R.S32.HI R132, RZ, 0x1f, R209 ;  /* 0x0000001fff847819 */ /* 0x000fe200000114d1 */
[----:B------:R-:W-:Y:S01]  /*1ef0*/  IMAD.MOV.U32 R24, RZ, RZ, R18 ;  /* 0x000000ffff187224 */ /* 0x000fe200078e0012 */
[----:B------:R-:W-:Y:S01]  /*1f00*/  SHF.R.S32.HI R133, RZ, 0x1f, R192 ;  /* 0x0000001fff857819 */ /* 0x000fe200000114c0 */
[----:B------:R-:W-:-:S04]  /*1f10*/  IMAD.WIDE.U32 R18, R200, c[0x0][0x1e0], RZ ;  /* 0x00007800c8127a25 */ /* 0x000fc800078e00ff */
[----:B------:R-:W-:Y:S01]  /*1f20*/  IMAD.IADD R19, R19, 0x1, R13 ;  /* 0x0000000113137824 */ /* 0x000fe200078e020d */
        /* <DEDUP_REMOVED lines=9> */
[----:B------:R-:W-:Y:S01]  /*1fc0*/  LEA R23, P0, R11, c[0x0][0x1f8], 0x1 ;  /* 0x00007e000b177a11 */ /* 0x000fe200078008ff */
[----:B------:R-:W-:-:S03]  /*1fd0*/  IMAD.WIDE R24, R192, 0x2, RZ ;  /* 0x00000002c0187825 */ /* 0x000fc600078e02ff */
[----:B------:R-:W-:Y:S01]  /*1fe0*/  LEA.HI.X R22, R11, c[0x0][0x1fc], R22, 0x1, P0 ;  /* 0x00007f000b167a11 */ /* 0x000fe200000f0c16 */
[----:B------:R-:W1:Y:S01]  /*1ff0*/  SHFL.IDX PT, R13, R23, RZ, 0x181f ;  /* 0x00181fff170d7589 */ /* 0x000e6200000e0000 */
[----:B------:R-:W-:-:S03]  /*2000*/  IADD3 R8, P0, R18, UR22, RZ ;  /* 0x0000001612087c10 */ /* 0x000fc6000ff1e0ff */
[----:B------:R-:W-:Y:S01]  /*2010*/  SHFL.IDX PT, R11, R23, 0x1, 0x181f ;  /* 0x00381f00170b7f89 */ /* 0x000fe200000e0000 */
[----:B------:R-:W-:Y:S02]  /*2020*/  IADD3.X R19, R19, UR18, R2, P0, !PT ;  /* 0x0000001213137c10 */ /* 0x000fe400087fe402 */
[C---:B------:R-:W-:Y:S01]  /*2030*/  LEA R10, P0, R8.reuse, c[0x0][0x1c8], 0x1 ;  /* 0x00007200080a7a11 */ /* 0x040fe200078008ff */
[----:B------:R-:W2:Y:S01]  /*2040*/  SHFL.IDX PT, R14, R22, RZ, 0x181f ;  /* 0x00181fff160e7589 */ /* 0x000ea200000e0000 */
[----:B------:R-:W-:Y:S02]  /*2050*/  IADD3 R2, -R21, R195, -R146 ;  /* 0x000000c315027210 */ /* 0x000fe40007ffe992 */
[----:B------:R-:W-:Y:S01]  /*2060*/  LEA.HI.X R8, R8, c[0x0][0x1cc], R19, 0x1, P0 ;  /* 0x0000730008087a11 */ /* 0x000fe200000f0c13 */
[----:B------:R3:W4:Y:S04]  /*2070*/  SHFL.IDX PT, R12, R22, 0x1, 0x181f ;  /* 0x00381f00160c7f89 */ /* 0x00072800000e0000 */
[----:B------:R-:W-:Y:S04]  /*2080*/  SHFL.IDX PT, R18, R10, RZ, 0x181f ;  /* 0x00181fff0a127589 */ /* 0x000fe800000e0000 */
[----:B------:R-:W5:Y:S01]  /*2090*/  SHFL.IDX PT, R19, R8, RZ, 0x181f ;  /* 0x00181fff08137589 */ /* 0x000f6200000e0000 */
[----:B-1----:R-:W-:-:S05]  /*20a0*/  IADD3 R30, P3, R13, R26, RZ ;  /* 0x0000001a0d1e7210 */ /* 0x002fca0007f7e0ff */
[----:B--2---:R-:W-:Y:S01]  /*20b0*/  IMAD.X R31, R14, 0x1, R27, P3 ;  /* 0x000000010e1f7824 */ /* 0x004fe200018e061b */
[-C--:B------:R-:W-:Y:S02]  /*20c0*/  IADD3 R26, P3, R26, R11.reuse, RZ ;  /* 0x0000000b1a1a7210 */ /* 0x080fe40007f7e0ff */
[----:B---3--:R-:W-:Y:S02]  /*20d0*/  IADD3 R22, P2, R13, R28, RZ ;  /* 0x0000001c0d167210 */ /* 0x008fe40007f5e0ff */
[----:B------:R-:W-:Y:S01]  /*20e0*/  IADD3 R28, P0, R28, R11, RZ ;  /* 0x0000000b1c1c7210 */ /* 0x000fe20007f1e0ff */
[--C-:B----4-:R-:W-:Y:S01]  /*20f0*/  IMAD.X R27, R27, 0x1, R12.reuse, P3 ;  /* 0x000000011b1b7824 */ /* 0x110fe200018e060c */
[----:B------:R-:W-:Y:S01]  /*2100*/  ISETP.GE.AND P3, PT, R210, c[0x0][0x1d4], PT ;  /* 0x00007500d2007a0c */ /* 0x000fe20003f66270 */
[----:B------:R-:W-:Y:S01]  /*2110*/  IMAD.X R23, R14, 0x1, R29, P2 ;  /* 0x000000010e177824 */ /* 0x000fe200010e061d */
[----:B------:R-:W-:Y:S01]  /*2120*/  IADD3 R32, P2, R13, R24, RZ ;  /* 0x000000180d207210 */ /* 0x000fe20007f5e0ff */
[----:B------:R-:W-:Y:S01]  /*2130*/  IMAD.X R29, R29, 0x1, R12, P0 ;  /* 0x000000011d1d7824 */ /* 0x000fe200000e060c */
[----:B------:R-:W-:-:S03]  /*2140*/  ISETP.GE.AND P0, PT, R2, 0x1, PT ;  /* 0x000000010200780c */ /* 0x000fc60003f06270 */
[----:B------:R-:W-:Y:S01]  /*2150*/  IMAD.X R33, R14, 0x1, R25, P2 ;  /* 0x000000010e217824 */ /* 0x000fe200010e0619 */
[----:B------:R-:W-:-:S05]  /*2160*/  IADD3 R24, P2, R24, R11, RZ ;  /* 0x0000000b18187210 */ /* 0x000fca0007f5e0ff */
[----:B------:R-:W-:-:S04]  /*2170*/  IMAD.X R25, R25, 0x1, R12, P2 ;  /* 0x0000000119197824 */ /* 0x000fc800010e060c */
[----:B-----5:R-:W-:-:S04]  /*2180*/  @P0 IMAD.WIDE R34, R210, 0x2, R18 ;  /* 0x00000002d2220825 */ /* 0x020fc800078e0212 */
[--C-:B------:R-:W-:Y:S01]  /*2190*/  @P0 IMAD.WIDE R12, R209, 0x2, R18.reuse ;  /* 0x00000002d10c0825 */ /* 0x100fe200078e0212 */
[----:B------:R1:W-:Y:S03]  /*21a0*/  @P0 LDGSTS.E.BYPASS.LTC128B.128 [R144+0xc100], [R34.64], !P5 ;  /* 0x0c10000022900fae */ /* 0x0003e6000e901d4e */
[----:B------:R-:W-:Y:S01]  /*21b0*/  @P0 IMAD.WIDE R40, R192, 0x2, R18 ;  /* 0x00000002c0280825 */ /* 0x000fe200078e0212 */
[----:B------:R1:W-:Y:S04]  /*21c0*/  @P0 LDGSTS.E.BYPASS.LTC128B.128 [R144+0xe100], [R12.64], !P4 ;  /* 0x0e1000000c900fae */ /* 0x0003e8000e101d4e */
[----:B------:R-:W-:Y:S04]  /*21d0*/  SHFL.IDX PT, R18, R10, 0x1, 0x181f ;  /* 0x00381f000a127f89 */ /* 0x000fe800000e0000 */
[----:B------:R-:W2:Y:S04]  /*21e0*/  SHFL.IDX PT, R19, R8, 0x1, 0x181f ;  /* 0x00381f0008137f89 */ /* 0x000ea800000e0000 */
[----:B------:R1:W-:Y:S01]  /*21f0*/  @P0 LDGSTS.E.BYPASS.LTC128B.128 [R144+0x10100], [R40.64], !P6 ;  /* 0x1010000028900fae */ /* 0x0003e2000f101d4e */
[----:B------:R-:W-:-:S13]  /*2200*/  ISETP.GT.AND P0, PT, R2, 0x20, PT ;  /* 0x000000200200780c */ /* 0x000fda0003f04270 */
[----:B--2---:R-:W-:-:S04]  /*2210*/  @P0 IMAD.WIDE R38, R210, 0x2, R18 ;  /* 0x00000002d2260825 */ /* 0x004fc800078e0212 */
[--C-:B------:R-:W-:Y:S01]  /*2220*/  @P0 IMAD.WIDE R36, R209, 0x2, R18.reuse ;  /* 0x00000002d1240825 */ /* 0x100fe200078e0212 */
[----:B------:R1:W-:Y:S03]  /*2230*/  @P0 LDGSTS.E.BYPASS.LTC128B.128 [R144+0xd100], [R38.64], !P5 ;  /* 0x0d10000026900fae */ /* 0x0003e6000e901d4e */
[----:B------:R-:W-:Y:S01]  /*2240*/  @P0 IMAD.WIDE R18, R192, 0x2, R18 ;  /* 0x00000002c0120825 */ /* 0x000fe200078e0212 */
[----:B------:R1:W-:Y:S04]  /*2250*/  @P0 LDGSTS.E.BYPASS.LTC128B.128 [R144+0xf100], [R36.64], !P4 ;  /* 0x0f10000024900fae */ /* 0x0003e8000e101d4e */
[----:B------:R1:W-:Y:S01]  /*2260*/  @P0 LDGSTS.E.BYPASS.LTC128B.128 [R144+0x11100], [R18.64], !P6 ;  /* 0x1110000012900fae */ /* 0x0003e2000f101d4e */
[----:B------:R-:W-:-:S02]  /*2270*/  ISETP.LT.OR P0, PT, R2, 0x1, P3 ;  /* 0x000000010200780c */ /* 0x000fc40001f01670 */
[----:B------:R-:W-:Y:S01]  /*2280*/  ISETP.LT.OR P3, PT, R2, 0x21, P3 ;  /* 0x000000210200780c */ /* 0x000fe20001f61670 */
[----:B------:R-:W0:Y:S10]  /*2290*/  LDGDEPBAR ;  /* 0x00000000000079af */ /* 0x000e340000000000 */
[----:B------:R1:W-:Y:S01]  /*22a0*/  LDGSTS.E.BYPASS.LTC128B.128 [R144+0x100], [R22.64], !P0 ;  /* 0x0010000016907fae */ /* 0x0003e2000c101d4e */
[----:B------:R-:W-:-:S04]  /*22b0*/  ISETP.GE.AND P0, PT, R16, c[0x0][0x1d4], PT ;  /* 0x0000750010007a0c */ /* 0x000fc80003f06270 */
[C---:B------:R-:W-:Y:S02]  /*22c0*/  ISETP.LT.OR P2, PT, R2.reuse, 0x1, P0 ;  /* 0x000000010200780c */ /* 0x040fe40000741670 */
[----:B------:R-:W-:-:S11]  /*22d0*/  ISETP.LT.OR P0, PT, R2, 0x21, P0 ;  /* 0x000000210200780c */ /* 0x000fd60000701670 */
[----:B------:R1:W-:Y:S01]  /*22e0*/  LDGSTS.E.BYPASS.LTC128B.128 [R144+0x2100], [R30.64], !P2 ;  /* 0x021000001e907fae */ /* 0x0003e2000d101d4e */
[----:B------:R-:W-:-:S04]  /*22f0*/  ISETP.GE.AND P2, PT, R15, c[0x0][0x1d4], PT ;  /* 0x000075000f007a0c */ /* 0x000fc80003f46270 */
[----:B------:R-:W-:-:S13]  /*2300*/  ISETP.LT.OR P1, PT, R2, 0x1, P2 ;  /* 0x000000010200780c */ /* 0x000fda0001721670 */
[----:B------:R1:W-:Y:S01]  /*2310*/  LDGSTS.E.BYPASS.LTC128B.128 [R144+0x4100], [R32.64], !P1 ;  /* 0x0410000020907fae */ /* 0x0003e2000c901d4e */
[----:B------:R-:W-:-:S03]  /*2320*/  ISETP.NE.AND P1, PT, R17, RZ, PT ;  /* 0x000000ff1100720c */ /* 0x000fc60003f25270 */
[----:B------:R1:W-:Y:S01]  /*2330*/  LDGSTS.E.BYPASS.LTC128B.128 [R144+0x1100], [R28.64], !P3 ;  /* 0x011000001c907fae */ /* 0x0003e2000d901d4e */
[----:B------:R-:W-:-:S03]  /*2340*/  ISETP.GT.AND P3, PT, R9, R194, PT ;  /* 0x000000c20900720c */ /* 0x000fc60003f64270 */
[----:B------:R1:W-:Y:S01]  /*2350*/  LDGSTS.E.BYPASS.LTC128B.128 [R144+0x3100], [R26.64], !P0 ;  /* 0x031000001a907fae */ /* 0x0003e2000c101d4e */
[----:B------:R-:W-:Y:S02]  /*2360*/  ISETP.LT.OR P0, PT, R2, 0x21, P2 ;  /* 0x000000210200780c */ /* 0x000fe40001701670 */
[----:B------:R-:W-:Y:S02]  /*2370*/  ISETP.GT.AND P2, PT, R202, 0x3f, PT ;  /* 0x0000003fca00780c */ /* 0x000fe40003f44270 */
[----:B------:R-:W-:-:S09]  /*2380*/  P2R R21, PR, RZ, 0x8 ;  /* 0x00000008ff157803 */ /* 0x000fd20000000000 */
[----:B------:R1:W-:Y:S04]  /*2390*/  LDGSTS.E.BYPASS.LTC128B.128 [R144+0x5100], [R24.64], !P0 ;  /* 0x0510000018907fae */ /* 0x0003e8000c101d4e */
[----:B------:R-:W0:Y:S01]  /*23a0*/  LDGDEPBAR ;  /* 0x00000000000079af */ /* 0x000e220000000000 */
        /* <DEDUP_REMOVED lines=14> */
[----:B-1----:R-:W-:Y:S02]  /*2490*/  SEL R12, RZ, 0x10, P5 ;  /* 0x00000010ff0c7807 */ /* 0x002fe40002800000 */
[----:B------:R-:W-:Y:S01]  /*24a0*/  SHF.L.U64.HI R14, R210, 0x1, R145 ;  /* 0x00000001d20e7819 */ /* 0x000fe20000010291 */
        /* <DEDUP_REMOVED lines=9> */
[----:B------:R-:W-:Y:S02]  /*2540*/  IMAD.IADD R11, R11, 0x1, R13 ;  /* 0x000000010b0b7824 */ /* 0x000fe400078e020d */
[----:B------:R-:W-:Y:S01]  /*2550*/  IMAD.SHL.U32 R13, R210, 0x2, RZ ;  /* 0x00000002d20d7824 */ /* 0x000fe200078e00ff */
[----:B--2---:R-:W-:Y:S01]  /*2560*/  SHF.R.S32.HI R2, RZ, 0x1f, R199 ;  /* 0x0000001fff027819 */ /* 0x004fe200000114c7 */
[----:B------:R-:W-:Y:S01]  /*2570*/  IMAD.WIDE.U32 R8, R199, c[0x0][0x1f0], R10 ;  /* 0x00007c00c7087a25 */ /* 0x000fe200078e000a */
[----:B------:R-:W-:-:S03]  /*2580*/  SHF.L.U64.HI R11, R209, 0x1, R132 ;  /* 0x00000001d10b7819 */ /* 0x000fc60000010284 */
[----:B------:R-:W-:Y:S01]  /*2590*/  IMAD R2, R2, c[0x0][0x1f0], RZ ;  /* 0x00007c0002027a24 */ /* 0x000fe200078e02ff */
[----:B------:R-:W-:Y:S01]  /*25a0*/  IADD3 R15, P0, R8, UR22, RZ ;  /* 0x00000016080f7c10 */ /* 0x000fe2000ff1e0ff */
[----:B------:R-:W-:Y:S01]  /*25b0*/  IMAD.SHL.U32 R10, R209, 0x2, RZ ;  /* 0x00000002d10a7824 */ /* 0x000fe200078e00ff */
[----:B------:R-:W-:Y:S01]  /*25c0*/  SHF.L.U64.HI R8, R192, 0x1, R133 ;  /* 0x00000001c0087819 */ /* 0x000fe20000010285 */
[----:B------:R-:W-:-:S05]  /*25d0*/  IMAD R2, R199, c[0x0][0x1f4], R2 ;  /* 0x00007d00c7027a24 */ /* 0x000fca00078e0202 */
[----:B------:R-:W-:Y:S02]  /*25e0*/  IADD3.X R2, R9, UR18, R2, P0, !PT ;  /* 0x0000001209027c10 */ /* 0x000fe400087fe402 */
        /* <DEDUP_REMOVED lines=31> */
.L_x_992:
[----:B------:R-:W0:Y:S01]  /*27e0*/  LDGDEPBAR ;  /* 0x00000000000079af */ /* 0x000e220000000000 */
[----:B------:R-:W-:Y:S01]  /*27f0*/  LOP3.LUT P3, RZ, R212, 0x2, RZ, 0xc0, !PT ;  /* 0x00000002d4ff7812 */ /* 0x000fe2000786c0ff */
[----:B------:R-:W-:Y:S01]  /*2800*/  IMAD.SHL.U32 R189, R189, 0x2, RZ ;  /* 0x00000002bdbd7824 */ /* 0x000fe200078e00ff */
[----:B------:R-:W-:Y:S01]  /*2810*/  MOV R186, 0x20 ;  /* 0x0000002000ba7802 */ /* 0x000fe20000000f00 */
[----:B------:R-:W-:Y:S01]  /*2820*/  IMAD.SHL.U32 R188, R188, 0x2, RZ ;  /* 0x00000002bcbc7824 */ /* 0x000fe200078e00ff */
[----:B------:R-:W-:Y:S01]  /*2830*/  ISETP.NE.AND P0, PT, R21, RZ, PT ;  /* 0x000000ff1500720c */ /* 0x000fe20003f05270 */
[C---:B------:R-:W-:Y:S01]  /*2840*/  IMAD.SHL.U32 R48, R0.reuse, 0x2, RZ ;  /* 0x0000000200307824 */ /* 0x040fe200078e00ff */
[----:B------:R-:W-:Y:S02]  /*2850*/  LEA R191, R0, 0x18100, 0x1 ;  /* 0x0001810000bf7811 */ /* 0x000fe400078e08ff */
[----:B------:R-:W-:-:S03]  /*2860*/  SEL R186, R186, 0xffffffe0, !P3 ;  /* 0xffffffe0baba7807 */ /* 0x000fc60005800000 */
[----:B------:R-:W-:Y:S01]  /*2870*/  IMAD.IADD R187, R191, 0x1, R188 ;  /* 0x00000001bfbb7824 */ /* 0x000fe200078e02bc */
[----:B------:R-:W-:Y:S01]  /*2880*/  IADD3 R2, R189, R186, RZ ;  /* 0x000000babd027210 */ /* 0x000fe20007ffe0ff */
[----:B------:R-:W-:-:S04]  /*2890*/  DEPBAR.LE SB0, 0x3 ;  /* 0x000080c00000791a */ /* 0x000fc80000000000 */
[----:B------:R-:W-:-:S04]  /*28a0*/  DEPBAR.LE SB0, 0x2 ;  /* 0x000080800000791a */ /* 0x000fc80000000000 */
[----:B------:R-:W-:Y:S06]  /*28b0*/  BAR.SYNC.DEFER_BLOCKING 0x0 ;  /* 0x0000000000007b1d */ /* 0x000fec0000010000 */
[----:B------:R-:W2:Y:S04]  /*28c0*/  LDSM.16.M88.4 R48, [R48+0x18100] ;  /* 0x018100003030783b */ /* 0x000ea80000000200 */
[----:B-1----:R1:W3:Y:S04]  /*28d0*/  LDSM.16.M88.4 R32, [R189+0xc100] ;  /* 0x00c10000bd20783b */ /* 0x0022e80000000200 */
[----:B------:R1:W4:Y:S04]  /*28e0*/  LDSM.16.M88.4 R24, [R189+0xc900] ;  /* 0x00c90000bd18783b */ /* 0x0003280000000200 */
[----:B------:R1:W1:Y:S04]  /*28f0*/  LDSM.16.M88.4 R16, [R189+0xd100] ;  /* 0x00d10000bd10783b */ /* 0x0002680000000200 */
[----:B------:R1:W1:Y:S04]  /*2900*/  LDSM.16.M88.4 R8, [R189+0xd900] ;  /* 0x00d90000bd08783b */ /* 0x0002680000000200 */
[----:B------:R1:W1:Y:S04]  /*2910*/  LDSM.16.M88.4 R60, [R187] ;  /* 0x00000000bb3c783b */ /* 0x0002680000000200 */
[----:B------:R1:W1:Y:S04]  /*2920*/  LDSM.16.M88.4 R12, [R2+0xc100] ;  /* 0x00c10000020c783b */ /* 0x0002680000000200 */
[----:B------:R1:W1:Y:S04]  /*2930*/  LDSM.16.M88.4 R40, [R2+0xc900] ;  /* 0x00c900000228783b */ /* 0x0002680000000200 */
[----:B------:R1:W1:Y:S04]  /*2940*/  LDSM.16.M88.4 R76, [R2+0xd100] ;  /* 0x00d10000024c783b */ /* 0x0002680000000200 */
[----:B------:R1:W1:Y:S01]  /*2950*/  LDSM.16.M88.4 R52, [R2+0xd900] ;  /* 0x00d900000234783b */ /* 0x0002620000000200 */
[----:B------:R-:W-:Y:S05]  /*2960*/  @!P0 BRA `(.L_x_993) ;  /* 0x0000034000008947 */ /* 0x000fea0003800000 */
[----:B------:R-:W-:Y:S01]  /*2970*/  SHF.R.S32.HI R21, RZ, 0x1f, R200 ;  /* 0x0000001fff157819 */ /* 0x000fe200000114c8 */
[----:B------:R-:W-:Y:S01]  /*2980*/  IMAD.WIDE.U32 R22, R200, c[0x0][0x208], RZ ;  /* 0x00008200c8167a25 */ /* 0x000fe200078e00ff */
[----:B------:R-:W-:-:S02]  /*2990*/  SHF.R.S32.HI R0, RZ, 0x1f, R199 ;  /* 0x0000001fff007819 */ /* 0x000fc400000114c7 */
[----:B------:R-:W-:Y:S01]  /*29a0*/  SEL R29, RZ, 0x10, P5 ;  /* 0x00000010ff1d7807 */ /* 0x000fe20002800000 */
[----:B------:R-:W-:Y:S01]  /*29b0*/  IMAD R21, R21, c[0x0][0x208], RZ ;  /* 0x0000820015157a24 */ /* 0x000fe200078e02ff */
[----:B------:R-:W-:Y:S01]  /*29c0*/  SHF.L.U64.HI R31, R210, 0x1, R145 ;  /* 0x00000001d21f7819 */ /* 0x000fe20000010291 */
[----:B------:R-:W-:Y:S01]  /*29d0*/  IMAD R0, R0, c[0x0][0x218], RZ ;  /* 0x0000860000007a24 */ /* 0x000fe200078e02ff */
[----:B------:R-:W-:Y:S01]  /*29e0*/  IADD3 R57, -R29, 0x10, RZ ;  /* 0x000000101d397810 */ /* 0x000fe20007ffe1ff */
[----:B------:R-:W-:Y:S01]  /*29f0*/  IMAD R21, R200, c[0x0][0x20c], R21 ;  /* 0x00008300c8157a24 */ /* 0x000fe200078e0215 */
[----:B------:R-:W-:Y:S01]  /*2a00*/  IADD3 R39, -R211, 0x10, RZ ;  /* 0x00000010d3277810 */ /* 0x000fe20007ffe1ff */
[----:B------:R-:W-:Y:S01]  /*2a10*/  IMAD R0, R199, c[0x0][0x21c], R0 ;  /* 0x00008700c7007a24 */ /* 0x000fe200078e0200 */
[----:B------:R-:W-:Y:S01]  /*2a20*/  LOP3.LUT R57, R57, 0xf, RZ, 0xc0, !PT ;  /* 0x0000000f39397812 */ /* 0x000fe200078ec0ff */
[----:B------:R-:W-:Y:S01]  /*2a30*/  IMAD.IADD R23, R23, 0x1, R21 ;  /* 0x0000000117177824 */ /* 0x000fe200078e0215 */
[----:B------:R-:W-:Y:S01]  /*2a40*/  SHF.L.U64.HI R28, R209, 0x1, R132 ;  /* 0x00000001d11c7819 */ /* 0x000fe20000010284 */
[----:B------:R-:W-:Y:S01]  /*2a50*/  IMAD.SHL.U32 R30, R210, 0x2, RZ ;  /* 0x00000002d21e7824 */ /* 0x000fe200078e00ff */
[----:B------:R-:W-:Y:S01]  /*2a60*/  LOP3.LUT R39, R39, 0xf, RZ, 0xc0, !PT ;  /* 0x0000000f27277812 */ /* 0x000fe200078ec0ff */
[----:B------:R-:W-:Y:S01]  /*2a70*/  IMAD.WIDE.U32 R22, R199, c[0x0][0x218], R22 ;  /* 0x00008600c7167a25 */ /* 0x000fe200078e0016 */
[----:B------:R-:W-:-:S04]  /*2a80*/  SHF.L.U64.HI R21, R192, 0x1, R133 ;  /* 0x00000001c0157819 */ /* 0x000fc80000010285 */
        /* <DEDUP_REMOVED lines=8> */
[----:B------:R-:W-:Y:S01]  /*2b10*/  IMAD.SHL.U32 R23, R209, 0x2, RZ ;  /* 0x00000002d1177824 */ /* 0x000fe200078e00ff */
[----:B------:R-:W-:-:S02]  /*2b20*/  LOP3.LUT R46, R46, 0xf, RZ, 0xc0, !PT ;  /* 0x0000000f2e2e7812 */ /* 0x000fc400078ec0ff */
[----:B------:R-:W4:Y:S04]  /*2b30*/  SHFL.IDX PT, R44, R36, 0x1, 0x181f ;  /* 0x00381f00242c7f89 */ /* 0x000f2800000e0000 */
[----:B------:R-:W3:Y:S04]  /*2b40*/  SHFL.IDX PT, R37, R37, RZ, 0x181f ;  /* 0x00181fff25257589 */ /* 0x000ee800000e0000 */
        /* <DEDUP_REMOVED lines=22> */
.L_x_993:
[----:B------:R-:W-:Y:S01]  /*2cb0*/  IMAD.MOV.U32 R0, RZ, RZ, 0x40 ;  /* 0x00000040ff007424 */ /* 0x000fe200078e00ff */
[----:B------:R-:W-:Y:S01]  /*2cc0*/  LOP3.LUT R80, R7, 0xffffffe0, RZ, 0xc0, !PT ;  /* 0xffffffe007507812 */ /* 0x000fe200078ec0ff */
[C---:B--23--:R-:W-:Y:S01]  /*2cd0*/  HMMA.16816.F32 R36, R48.reuse, R32, RZ ;  /* 0x000000203024723c */ /* 0x04cfe200000018ff */
[----:B------:R-:W-:Y:S01]  /*2ce0*/  SHF.R.S32.HI R21, RZ, 0x1f, R6 ;  /* 0x0000001fff157819 */ /* 0x000fe20000011406 */
[----:B------:R-:W-:Y:S01]  /*2cf0*/  IMAD R185, R4, 0x2, R191 ;  /* 0x0000000204b97824 */ /* 0x000fe200078e02bf */
[----:B------:R-:W-:Y:S01]  /*2d00*/  SEL R193, R0, 0xffffffc0, !P1 ;  /* 0xffffffc000c17807 */ /* 0x000fe20004800000 */
[----:B------:R-:W-:Y:S01]  /*2d10*/  IMAD.IADD R80, R5, 0x1, -R80 ;  /* 0x0000000105507824 */ /* 0x000fe200078e0a50 */
[-C--:B------:R-:W-:Y:S01]  /*2d20*/  LEA.HI R0, R20, R5.reuse, RZ, 0x2 ;  /* 0x0000000514007211 */ /* 0x080fe200078f10ff */
[----:B------:R-:W-:Y:S01]  /*2d30*/  IMAD R184, R4, 0x2, R187 ;  /* 0x0000000204b87824 */ /* 0x000fe200078e02bb */
[----:B------:R-:W-:Y:S01]  /*2d40*/  LEA.HI R21, R21, R6, RZ, 0x3 ;  /* 0x0000000615157211 */ /* 0x000fe200078f18ff */
[C---:B------:R-:W-:Y:S01]  /*2d50*/  HMMA.16816.F32 R32, R48.reuse, R34, RZ ;  /* 0x000000223020723c */ /* 0x040fe200000018ff */
[----:B------:R-:W-:Y:S01]  /*2d60*/  LOP3.LUT R0, R0, 0xfffffffc, RZ, 0xc0, !PT ;  /* 0xfffffffc00007812 */ /* 0x000fe200078ec0ff */
[----:B------:R-:W-:Y:S01]  /*2d70*/  ULDC UR19, c[0x0][0x324] ;  /* 0x0000c90000137ab9 */ /* 0x000fe20000000800 */
[----:B------:R-:W-:Y:S01]  /*2d80*/  SHF.R.S32.HI R7, RZ, 0x1f, R80 ;  /* 0x0000001fff077819 */ /* 0x000fe20000011450 */
[----:B------:R-:W-:Y:S01]  /*2d90*/  ULOP3.LUT UR19, URZ, UR19, URZ, 0x33, !UPT ;  /* 0x000000133f137292 */ /* 0x000fe2000f8e333f */
[----:B------:R-:W-:Y:S01]  /*2da0*/  IADD3 R5, -R0, R5, RZ ;  /* 0x0000000500057210 */ /* 0x000fe20007ffe1ff */
[----:B------:R-:W0:Y:S01]  /*2db0*/  LDGDEPBAR ;  /* 0x00000000000079af */ /* 0x000e220000000000 */
[----:B------:R-:W-:Y:S01]  /*2dc0*/  LOP3.LUT R21, R21, 0xffffff8, RZ, 0xc0, !PT ;  /* 0x0ffffff815157812 */ /* 0x000fe200078ec0ff */
[----:B----4-:R-:W-:Y:S01]  /*2dd0*/  HMMA.16816.F32 R28, R48, R24, RZ ;  /* 0x00000018301c723c */ /* 0x010fe200000018ff */
[----:B------:R-:W-:-:S02]  /*2de0*/  LEA.HI R7, R7, R80, RZ, 0x2 ;  /* 0x0000005007077211 */ /* 0x000fc400078f10ff */
[----:B------:R-:W-:Y:S01]  /*2df0*/  LEA.HI R0, R5, R5, RZ, 0x1 ;  /* 0x0000000505007211 */ /* 0x000fe200078f08ff */
[----:B------:R-:W-:Y:S01]  /*2e00*/  IMAD.IADD R21, R6, 0x1, -R21 ;  /* 0x0000000106157824 */ /* 0x000fe200078e0a15 */
[----:B------:R-:W-:Y:S02]  /*2e10*/  LEA.HI.SX32 R6, R7, UR7, 0x1e ;  /* 0x0000000707067c11 */ /* 0x000fe4000f8ff2ff */
[----:B------:R-:W-:Y:S01]  /*2e20*/  LOP3.LUT R0, R0, 0x1ffffffe, RZ, 0xc0, !PT ;  /* 0x1ffffffe00007812 */ /* 0x000fe200078ec0ff */
[----:B------:R-:W-:Y:S01]  /*2e30*/  HMMA.16816.F32 R24, R48, R26, RZ ;  /* 0x0000001a3018723c */ /* 0x000fe200000018ff */
[----:B------:R-:W-:Y:S01]  /*2e40*/  PLOP3.LUT P0, PT, PT, PT, UP1, 0x80, 0x0 ;  /* 0x000000000000781c */ /* 0x000fe20003f0f018 */
[----:B------:R-:W-:Y:S01]  /*2e50*/  IMAD R6, R21, 0x10, R6 ;  /* 0x0000001015067824 */ /* 0x000fe200078e0206 */
[----:B------:R-:W-:Y:S02]  /*2e60*/  IADD3 R205, R5, -R0, RZ ;  /* 0x8000000005cd7210 */ /* 0x000fe40007ffe0ff */
[----:B------:R-:W-:-:S02]  /*2e70*/  LOP3.LUT R7, R7, 0x7ffffffc, RZ, 0xc0, !PT ;  /* 0x7ffffffc07077812 */ /* 0x000fc400078ec0ff */
[----:B------:R-:W-:Y:S01]  /*2e80*/  ISETP.GE.AND P3, PT, R197, 0x1, PT ;  /* 0x00000001c500780c */ /* 0x000fe20003f66270 */
[----:B------:R-:W-:Y:S01]  /*2e90*/  IMAD R205, R205, 0x8, R6 ;  /* 0x00000008cdcd7824 */ /* 0x000fe200078e0206 */
[----:B------:R-:W-:Y:S01]  /*2ea0*/  IADD3 R6, R189, R193, RZ ;  /* 0x000000c1bd067210 */ /* 0x000fe20007ffe0ff */
[C---:B-1----:R-:W-:Y:S01]  /*2eb0*/  HMMA.16816.F32 R20, R48.reuse, R16, RZ ;  /* 0x000000103014723c */ /* 0x042fe200000018ff */
[----:B------:R-:W-:Y:S01]  /*2ec0*/  IMAD.IADD R206, R80, 0x1, -R7 ;  /* 0x0000000150ce7824 */ /* 0x000fe200078e0a07 */
[----:B------:R-:W-:Y:S02]  /*2ed0*/  IADD3 R7, R195, 0x1, -R146 ;  /* 0x00000001c3077810 */ /* 0x000fe40007ffe892 */
[----:B------:R-:W-:Y:S01]  /*2ee0*/  LDSM.16.M88.4 R44, [R6+0xc100] ;  /* 0x00c10000062c783b */ /* 0x000fe20000000200 */
[----:B------:R-:W-:Y:S01]  /*2ef0*/  @P0 IMAD.HI.U32 R5, R205, c[0x0][0x2c8], RZ ;  /* 0x0000b200cd050a27 */ /* 0x000fe200078e00ff */
[----:B------:R-:W-:Y:S02]  /*2f00*/  PLOP3.LUT P0, PT, PT, PT, UP1, 0x80, 0x0 ;  /* 0x000000000000781c */ /* 0x000fe40003f0f018 */
[----:B------:R-:W-:Y:S01]  /*2f10*/  HMMA.16816.F32 R16, R48, R18, RZ ;  /* 0x000000123010723c */ /* 0x000fe200000018ff */
[----:B------:R-:W-:Y:S01]  /*2f20*/  LDSM.16.M88.4 R72, [R6+0xc900] ;  /* 0x00c900000648783b */ /* 0x000fe20000000200 */
[----:B------:R-:W-:-:S02]  /*2f30*/  MOV R0, R205 ;  /* 0x000000cd00007202 */ /* 0x000fc40000000f00 */
[----:B------:R-:W-:Y:S01]  /*2f40*/  SHF.L.U32 R206, R206, 0x1, RZ ;  /* 0x00000001cece7819 */ /* 0x000fe200000006ff */
[----:B------:R-:W-:Y:S03]  /*2f50*/  LDSM.16.M88.4 R68, [R6+0xd900] ;  /* 0x00d900000644783b */ /* 0x000fe60000000200 */
[----:B------:R-:W-:Y:S03]  /*2f60*/  HMMA.16816.F32 R64, R48, R8, RZ ;  /* 0x000000083040723c */ /* 0x000fe600000018ff */
[----:B------:R-:W-:Y:S02]  /*2f70*/  @P0 SHF.R.U32.HI R0, RZ, c[0x0][0x2cc], R5 ;  /* 0x0000b300ff000a19 */ /* 0x000fe40000011605 */
[----:B------:R-:W-:-:S03]  /*2f80*/  IADD3 R5, R193, R2, RZ ;  /* 0x00000002c1057210 */ /* 0x000fc60007ffe0ff */
[----:B------:R-:W-:Y:S01]  /*2f90*/  HMMA.16816.F32 R48, R48, R10, RZ ;  /* 0x0000000a3030723c */ /* 0x000fe200000018ff */
[----:B------:R-:W1:Y:S04]  /*2fa0*/  LDSM.16.M88.4 R8, [R185] ;  /* 0x00000000b908783b */ /* 0x000e680000000200 */
[----:B------:R-:W-:Y:S03]  /*2fb0*/  LDSM.16.M88.4 R56, [R5+0xc100] ;  /* 0x00c100000538783b */ /* 0x000fe60000000200 */
[C---:B------:R-:W-:Y:S08]  /*2fc0*/  HMMA.16816.F32 R36, R60.reuse, R12, R36 ;  /* 0x0000000c3c24723c */ /* 0x040ff00000001824 */
[C---:B------:R-:W-:Y:S01]  /*2fd0*/  HMMA.16816.F32 R32, R60.reuse, R14, R32 ;  /* 0x0000000e3c20723c */ /* 0x040fe20000001820 */
[----:B------:R-:W2:Y:S07]  /*2fe0*/  LDSM.16.M88.4 R12, [R6+0xd100] ;  /* 0x00d10000060c783b */ /* 0x000eae0000000200 */
[C---:B------:R-:W-:Y:S08]  /*2ff0*/  HMMA.16816.F32 R28, R60.reuse, R40, R28 ;  /* 0x000000283c1c723c */ /* 0x040ff0000000181c */
[C---:B------:R-:W-:Y:S01]  /*3000*/  HMMA.16816.F32 R24, R60.reuse, R42, R24 ;  /* 0x0000002a3c18723c */ /* 0x040fe20000001818 */
[----:B------:R-:W3:Y:S07]  /*3010*/  LDSM.16.M88.4 R40, [R184] ;  /* 0x00000000b828783b */ /* 0x000eee0000000200 */
[C---:B------:R-:W-:Y:S08]  /*3020*/  HMMA.16816.F32 R20, R60.reuse, R76, R20 ;  /* 0x0000004c3c14723c */ /* 0x040ff00000001814 */
[C---:B------:R-:W-:Y:S01]  /*3030*/  HMMA.16816.F32 R16, R60.reuse, R78, R16 ;  /* 0x0000004e3c10723c */ /* 0x040fe20000001810 */
[----:B------:R-:W-:Y:S07]  /*3040*/  LDSM.16.M88.4 R76, [R189+0xf100] ;  /* 0x00f10000bd4c783b */ /* 0x000fee0000000200 */
[C---:B------:R-:W-:Y:S08]  /*3050*/  HMMA.16816.F32 R64, R60.reuse, R52, R64 ;  /* 0x000000343c40723c */ /* 0x040ff00000001840 */
[----:B------:R-:W-:Y:S01]  /*3060*/  HMMA.16816.F32 R60, R60, R54, R48 ;  /* 0x000000363c3c723c */ /* 0x000fe20000001830 */
[----:B------:R-:W4:Y:S04]  /*3070*/  LDSM.16.M88.4 R52, [R5+0xc900] ;  /* 0x00c900000534783b */ /* 0x000f280000000200 */
[----:B------:R-:W5:Y:S03]  /*3080*/  LDSM.16.M88.4 R48, [R5+0xd100] ;  /* 0x00d100000530783b */ /* 0x000f660000000200 */
[C---:B-1----:R-:W-:Y:S08]  /*3090*/  HMMA.16816.F32 R36, R8.reuse, R44, R36 ;  /* 0x0000002c0824723c */ /* 0x042ff00000001824 */
[C---:B------:R-:W-:Y:S01]  /*30a0*/  HMMA.16816.F32 R32, R8.reuse, R46, R32 ;  /* 0x0000002e0820723c */ /* 0x040fe20000001820 */
[----:B------:R-:W1:Y:S07]  /*30b0*/  LDSM.16.M88.4 R44, [R5+0xd900] ;  /* 0x00d90000052c783b */ /* 0x000e6e0000000200 */
        /* <DEDUP_REMOVED lines=8> */
[----:B------:R-:W1:Y:S04]  /*3140*/  LDSM.16.M88.4 R8, [R189+0xe900] ;  /* 0x00e90000bd08783b */ /* 0x000e680000000200 */
[----:B------:R-:W1:Y:S03]  /*3150*/  LDSM.16.M88.4 R68, [R189+0xf900] ;  /* 0x00f90000bd44783b */ /* 0x000e660000000200 */
[C---:B---3--:R-:W-:Y:S08]  /*3160*/  HMMA.16816.F32 R36, R40.reuse, R56, R36 ;  /* 0x000000382824723c */ /* 0x048ff00000001824 */
[C---:B------:R-:W-:Y:S01]  /*3170*/  HMMA.16816.F32 R32, R40.reuse, R58, R32 ;  /* 0x0000003a2820723c */ /* 0x040fe20000001820 */
[----:B------:R-:W-:Y:S07]  /*3180*/  LDSM.16.M88.4 R56, [R187+0x4000] ;  /* 0x00400000bb38783b */ /* 0x000fee0000000200 */
[C---:B----4-:R-:W-:Y:S08]  /*3190*/  HMMA.16816.F32 R28, R40.reuse, R52, R28 ;  /* 0x00000034281c723c */ /* 0x050ff0000000181c */
[C---:B------:R-:W-:Y:S01]  /*31a0*/  HMMA.16816.F32 R24, R40.reuse, R54, R24 ;  /* 0x000000362818723c */ /* 0x040fe20000001818 */
[----:B------:R-:W3:Y:S07]  /*31b0*/  LDSM.16.M88.4 R52, [R2+0xe100] ;  /* 0x00e100000234783b */ /* 0x000eee0000000200 */
[C---:B-----5:R-:W-:Y:S08]  /*31c0*/  HMMA.16816.F32 R20, R40.reuse, R48, R20 ;  /* 0x000000302814723c */ /* 0x060ff00000001814 */
[C---:B------:R-:W-:Y:S01]  /*31d0*/  HMMA.16816.F32 R16, R40.reuse, R50, R16 ;  /* 0x000000322810723c */ /* 0x040fe20000001810 */
[----:B------:R-:W4:Y:S07]  /*31e0*/  LDSM.16.M88.4 R48, [R2+0xe900] ;  /* 0x00e900000230783b */ /* 0x000f2e0000000200 */
[C---:B-1----:R-:W-:Y:S08]  /*31f0*/  HMMA.16816.F32 R64, R40.reuse, R44, R64 ;  /* 0x0000002c2840723c */ /* 0x042ff00000001840 */
[----:B------:R-:W-:Y:S01]  /*3200*/  HMMA.16816.F32 R60, R40, R46, R60 ;  /* 0x0000002e283c723c */ /* 0x000fe2000000183c */
[----:B------:R-:W1:Y:S04]  /*3210*/  LDSM.16.M88.4 R44, [R2+0xf100] ;  /* 0x00f10000022c783b */ /* 0x000e680000000200 */
[----:B------:R-:W5:Y:S03]  /*3220*/  LDSM.16.M88.4 R40, [R2+0xf900] ;  /* 0x00f900000228783b */ /* 0x000f660000000200 */
[C---:B--2---:R-:W-:Y:S08]  /*3230*/  HMMA.16816.F32 R36, R72.reuse, R12, R36 ;  /* 0x0000000c4824723c */ /* 0x044ff00000001824 */
[C---:B------:R-:W-:Y:S01]  /*3240*/  HMMA.16816.F32 R32, R72.reuse, R14, R32 ;  /* 0x0000000e4820723c */ /* 0x040fe20000001820 */
[----:B------:R-:W-:Y:S07]  /*3250*/  LDSM.16.M88.4 R12, [R185+0x4000] ;  /* 0x00400000b90c783b */ /* 0x000fee0000000200 */
[C---:B------:R-:W-:Y:S08]  /*3260*/  HMMA.16816.F32 R28, R72.reuse, R8, R28 ;  /* 0x00000008481c723c */ /* 0x040ff0000000181c */
[C---:B------:R-:W-:Y:S01]  /*3270*/  HMMA.16816.F32 R24, R72.reuse, R10, R24 ;  /* 0x0000000a4818723c */ /* 0x040fe20000001818 */
[----:B------:R-:W2:Y:S07]  /*3280*/  LDSM.16.M88.4 R8, [R6+0xe100] ;  /* 0x00e100000608783b */ /* 0x000eae0000000200 */
[C---:B------:R-:W-:Y:S08]  /*3290*/  HMMA.16816.F32 R20, R72.reuse, R76, R20 ;  /* 0x0000004c4814723c */ /* 0x040ff00000001814 */
[C---:B------:R-:W-:Y:S08]  /*32a0*/  HMMA.16816.F32 R16, R72.reuse, R78, R16 ;  /* 0x0000004e4810723c */ /* 0x040ff00000001810 */
[C---:B------:R-:W-:Y:S08]  /*32b0*/  HMMA.16816.F32 R64, R72.reuse, R68, R64 ;  /* 0x000000444840723c */ /* 0x040ff00000001840 */
[----:B------:R-:W-:Y:S01]  /*32c0*/  HMMA.16816.F32 R60, R72, R70, R60 ;  /* 0x00000046483c723c */ /* 0x000fe2000000183c */
[----:B------:R-:W-:Y:S07]  /*32d0*/  LDSM.16.M88.4 R68, [R5+0xf100] ;  /* 0x00f100000544783b */ /* 0x000fee0000000200 */
[C---:B---3--:R-:W-:Y:S08]  /*32e0*/  HMMA.16816.F32 R36, R56.reuse, R52, R36 ;  /* 0x000000343824723c */ /* 0x048ff00000001824 */
[C---:B------:R-:W-:Y:S01]  /*32f0*/  HMMA.16816.F32 R32, R56.reuse, R54, R32 ;  /* 0x000000363820723c */ /* 0x040fe20000001820 */
[----:B------:R-:W3:Y:S07]  /*3300*/  LDSM.16.M88.4 R52, [R6+0xe900] ;  /* 0x00e900000634783b */ /* 0x000eee0000000200 */
[C---:B----4-:R-:W-:Y:S08]  /*3310*/  HMMA.16816.F32 R28, R56.reuse, R48, R28 ;  /* 0x00000030381c723c */ /* 0x050ff0000000181c */
[C---:B------:R-:W-:Y:S01]  /*3320*/  HMMA.16816.F32 R24, R56.reuse, R50, R24 ;  /* 0x000000323818723c */ /* 0x040fe20000001818 */
[----:B------:R-:W4:Y:S07]  /*3330*/  LDSM.16.M88.4 R48, [R6+0xf100] ;  /* 0x00f100000630783b */ /* 0x000f2e0000000200 */
[C---:B-1----:R-:W-:Y:S08]  /*3340*/  HMMA.16816.F32 R20, R56.reuse, R44, R20 ;  /* 0x0000002c3814723c */ /* 0x042ff00000001814 */
[C---:B------:R-:W-:Y:S01]  /*3350*/  HMMA.16816.F32 R16, R56.reuse, R46, R16 ;  /* 0x0000002e3810723c */ /* 0x040fe20000001810 */
[----:B------:R-:W1:Y:S07]  /*3360*/  LDSM.16.M88.4 R44, [R6+0xf900] ;  /* 0x00f90000062c783b */ /* 0x000e6e0000000200 */
[C---:B-----5:R-:W-:Y:S08]  /*3370*/  HMMA.16816.F32 R64, R56.reuse, R40, R64 ;  /* 0x000000283840723c */ /* 0x060ff00000001840 */
        /* <DEDUP_REMOVED lines=9> */
[C---:B----4-:R-:W-:Y:S08]  /*3410*/  HMMA.16816.F32 R20, R12.reuse, R48, R20 ;  /* 0x000000300c14723c */ /* 0x050ff00000001814 */
[C---:B------:R-:W-:Y:S01]  /*3420*/  HMMA.16816.F32 R16, R12.reuse, R50, R16 ;  /* 0x000000320c10723c */ /* 0x040fe20000001810 */
[----:B------:R-:W-:Y:S07]  /*3430*/  LDSM.16.M88.4 R48, [R189+0x10100] ;  /* 0x01010000bd30783b */ /* 0x000fee0000000200 */
[C---:B-1----:R-:W-:Y:S01]  /*3440*/  HMMA.16816.F32 R72, R12.reuse, R44, R64 ;  /* 0x0000002c0c48723c */ /* 0x042fe20000001840 */
[----:B------:R-:W1:Y:S07]  /*3450*/  LDSM.16.M88.4 R64, [R191+0x8000] ;  /* 0x00800000bf40783b */ /* 0x000e6e0000000200 */
        /* <DEDUP_REMOVED lines=8> */
[----:B------:R-:W4:Y:S07]  /*34e0*/  LDSM.16.M88.4 R68, [R189+0x11900] ;  /* 0x01190000bd44783b */ /* 0x000f2e0000000200 */
[C---:B--2---:R-:W-:Y:S08]  /*34f0*/  HMMA.16816.F32 R28, R56.reuse, R8, R28 ;  /* 0x00000008381c723c */ /* 0x044ff0000000181c */
[C---:B------:R-:W-:Y:S01]  /*3500*/  HMMA.16816.F32 R24, R56.reuse, R10, R24 ;  /* 0x0000000a3818723c */ /* 0x040fe20000001818 */
[----:B------:R-:W2:Y:S07]  /*3510*/  LDSM.16.M88.4 R8, [R2+0x10100] ;  /* 0x010100000208783b */ /* 0x000eae0000000200 */
[C---:B---3--:R-:W-:Y:S08]  /*3520*/  HMMA.16816.F32 R72, R56.reuse, R52, R72 ;  /* 0x000000343848723c */ /* 0x048ff00000001848 */
[----:B------:R-:W-:Y:S01]  /*3530*/  HMMA.16816.F32 R60, R56, R54, R60 ;  /* 0x00000036383c723c */ /* 0x000fe2000000183c */
[----:B------:R-:W-:Y:S07]  /*3540*/  LDSM.16.M88.4 R56, [R2+0x11100] ;  /* 0x011100000238783b */ /* 0x000fee0000000200 */
[C---:B-1----:R-:W-:Y:S08]  /*3550*/  HMMA.16816.F32 R36, R64.reuse, R48, R36 ;  /* 0x000000304024723c */ /* 0x042ff00000001824 */
[C---:B------:R-:W-:Y:S01]  /*3560*/  HMMA.16816.F32 R32, R64.reuse, R50, R32 ;  /* 0x000000324020723c */ /* 0x040fe20000001820 */
[----:B------:R-:W1:Y:S07]  /*3570*/  LDSM.16.M88.4 R48, [R2+0x10900] ;  /* 0x010900000230783b */ /* 0x000e6e0000000200 */
[C---:B----4-:R-:W-:Y:S08]  /*3580*/  HMMA.16816.F32 R28, R64.reuse, R12, R28 ;  /* 0x0000000c401c723c */ /* 0x050ff0000000181c */
[C---:B------:R-:W-:Y:S01]  /*3590*/  HMMA.16816.F32 R24, R64.reuse, R14, R24 ;  /* 0x0000000e4018723c */ /* 0x040fe20000001818 */
[----:B------:R-:W-:Y:S07]  /*35a0*/  LDSM.16.M88.4 R12, [R6+0x10100] ;  /* 0x01010000060c783b */ /* 0x000fee0000000200 */
[C---:B-----5:R-:W-:Y:S01]  /*35b0*/  HMMA.16816.F32 R52, R64.reuse, R40, R20 ;  /* 0x000000284034723c */ /* 0x060fe20000001814 */
[----:B------:R-:W3:Y:S07]  /*35c0*/  LDSM.16.M88.4 R20, [R185+0x8000] ;  /* 0x00800000b914783b */ /* 0x000eee0000000200 */
[C---:B------:R-:W-:Y:S01]  /*35d0*/  HMMA.16816.F32 R16, R64.reuse, R42, R16 ;  /* 0x0000002a4010723c */ /* 0x040fe20000001810 */
[----:B------:R-:W4:Y:S07]  /*35e0*/  LDSM.16.M88.4 R40, [R2+0x11900] ;  /* 0x011900000228783b */ /* 0x000f2e0000000200 */
[C---:B------:R-:W-:Y:S08]  /*35f0*/  HMMA.16816.F32 R72, R64.reuse, R68, R72 ;  /* 0x000000444048723c */ /* 0x040ff00000001848 */
[----:B------:R-:W-:Y:S01]  /*3600*/  HMMA.16816.F32 R60, R64, R70, R60 ;  /* 0x00000046403c723c */ /* 0x000fe2000000183c */
[----:B------:R-:W-:Y:S07]  /*3610*/  LDSM.16.M88.4 R68, [R6+0x10900] ;  /* 0x010900000644783b */ /* 0x000fee0000000200 */
[C---:B--2---:R-:W-:Y:S08]  /*3620*/  HMMA.16816.F32 R36, R44.reuse, R8, R36 ;  /* 0x000000082c24723c */ /* 0x044ff00000001824 */
[C---:B------:R-:W-:Y:S01]  /*3630*/  HMMA.16816.F32 R64, R44.reuse, R10, R32 ;  /* 0x0000000a2c40723c */ /* 0x040fe20000001820 */
[----:B------:R-:W-:Y:S04]  /*3640*/  LDSM.16.M88.4 R32, [R184+0x8000] ;  /* 0x00800000b820783b */ /* 0x000fe80000000200 */
[----:B------:R-:W2:Y:S03]  /*3650*/  LDSM.16.M88.4 R8, [R5+0x10100] ;  /* 0x010100000508783b */ /* 0x000ea60000000200 */
[C---:B-1----:R-:W-:Y:S08]  /*3660*/  HMMA.16816.F32 R28, R44.reuse, R48, R28 ;  /* 0x000000302c1c723c */ /* 0x042ff0000000181c */
[----:B------:R-:W-:Y:S01]  /*3670*/  HMMA.16816.F32 R24, R44, R50, R24 ;  /* 0x000000322c18723c */ /* 0x000fe20000001818 */
[----:B------:R-:W1:Y:S07]  /*3680*/  LDSM.16.M88.4 R48, [R6+0x11100] ;  /* 0x011100000630783b */ /* 0x000e6e0000000200 */
[C---:B---3--:R-:W-:Y:S08]  /*3690*/  HMMA.16816.F32 R36, R20.reuse, R12, R36 ;  /* 0x0000000c1424723c */ /* 0x048ff00000001824 */
[----:B------:R-:W-:Y:S01]  /*36a0*/  HMMA.16816.F32 R64, R20, R14, R64 ;  /* 0x0000000e1440723c */ /* 0x000fe20000001840 */
[----:B------:R3:W5:Y:S07]  /*36b0*/  LDSM.16.M88.4 R12, [R6+0x11900] ;  /* 0x01190000060c783b */ /* 0x00076e0000000200 */
[C---:B------:R-:W-:Y:S08]  /*36c0*/  HMMA.16816.F32 R52, R44.reuse, R56, R52 ;  /* 0x000000382c34723c */ /* 0x040ff00000001834 */
[C---:B------:R-:W-:Y:S08]  /*36d0*/  HMMA.16816.F32 R16, R44.reuse, R58, R16 ;  /* 0x0000003a2c10723c */ /* 0x040ff00000001810 */
[C---:B----4-:R-:W-:Y:S08]  /*36e0*/  HMMA.16816.F32 R72, R44.reuse, R40, R72 ;  /* 0x000000282c48723c */ /* 0x050ff00000001848 */
[----:B------:R-:W-:Y:S01]  /*36f0*/  HMMA.16816.F32 R60, R44, R42, R60 ;  /* 0x0000002a2c3c723c */ /* 0x000fe2000000183c */
[----:B------:R-:W4:Y:S04]  /*3700*/  LDSM.16.M88.4 R40, [R5+0x10900] ;  /* 0x010900000528783b */ /* 0x000f280000000200 */
[----:B------:R-:W4:Y:S03]  /*3710*/  LDSM.16.M88.4 R44, [R5+0x11100] ;  /* 0x01110000052c783b */ /* 0x000f260000000200 */
[C---:B--2---:R-:W-:Y:S08]  /*3720*/  HMMA.16816.F32 R36, R32.reuse, R8, R36 ;  /* 0x000000082024723c */ /* 0x044ff00000001824 */
[----:B------:R-:W-:Y:S01]  /*3730*/  HMMA.16816.F32 R64, R32, R10, R64 ;  /* 0x0000000a2040723c */ /* 0x000fe20000001840 */
[----:B------:R2:W2:Y:S07]  /*3740*/  LDSM.16.M88.4 R8, [R5+0x11900] ;  /* 0x011900000508783b */ /* 0x0004ae0000000200 */
[C---:B------:R-:W-:Y:S08]  /*3750*/  HMMA.16816.F32 R28, R20.reuse, R68, R28 ;  /* 0x00000044141c723c */ /* 0x040ff0000000181c */
[----:B------:R-:W-:Y:S01]  /*3760*/  HMMA.16816.F32 R24, R20, R70, R24 ;  /* 0x000000461418723c */ /* 0x000fe20000001818 */
[----:B------:R-:W-:-:S02]  /*3770*/  FMUL.FTZ R36, R36, c[0x0][0x320] ;  /* 0x0000c80024247a20 */ /* 0x000fc40000410000 */
[----:B------:R-:W-:Y:S02]  /*3780*/  FMUL.FTZ R37, R37, c[0x0][0x320] ;  /* 0x0000c80025257a20 */ /* 0x000fe40000410000 */
[----:B------:R-:W-:Y:S02]  /*3790*/  FMUL.FTZ R2, R38, c[0x0][0x320] ;  /* 0x0000c80026027a20 */ /* 0x000fe40000410000 */
[----:B------:R-:W2:Y:S01]  /*37a0*/  MUFU.TANH R36, R36 ;  /* 0x0000002400247308 */ /* 0x000ea20000002400 */
[----:B-1----:R-:W-:Y:S01]  /*37b0*/  HMMA.16816.F32 R52, R20, R48, R52 ;  /* 0x000000301434723c */ /* 0x002fe20000001834 */
[----:B---3--:R-:W-:-:S06]  /*37c0*/  FMUL.FTZ R6, R64, c[0x0][0x320] ;  /* 0x0000c80040067a20 */ /* 0x008fcc0000410000 */
[----:B------:R-:W1:Y:S01]  /*37d0*/  MUFU.TANH R37, R37 ;  /* 0x0000002500257308 */ /* 0x000e620000002400 */
[C---:B------:R-:W-:Y:S07]  /*37e0*/  HMMA.16816.F32 R16, R20.reuse, R50, R16 ;  /* 0x000000321410723c */ /* 0x040fee0000001810 */
[----:B------:R-:W3:Y:S01]  /*37f0*/  MUFU.TANH R2, R2 ;  /* 0x0000000200027308 */ /* 0x000ee20000002400 */
[C---:B-----5:R-:W-:Y:S07]  /*3800*/  HMMA.16816.F32 R72, R20.reuse, R12, R72 ;  /* 0x0000000c1448723c */ /* 0x060fee0000001848 */
[----:B------:R-:W-:Y:S01]  /*3810*/  FMUL.FTZ R12, R65, c[0x0][0x320] ;  /* 0x0000c800410c7a20 */ /* 0x000fe20000410000 */
[----:B------:R-:W-:Y:S01]  /*3820*/  HMMA.16816.F32 R60, R20, R14, R60 ;  /* 0x0000000e143c723c */ /* 0x000fe2000000183c */
[----:B------:R-:W1:Y:S07]  /*3830*/  MUFU.TANH R6, R6 ;  /* 0x0000000600067308 */ /* 0x000e6e0000002400 */
[C---:B----4-:R-:W-:Y:S01]  /*3840*/  HMMA.16816.F32 R28, R32.reuse, R40, R28 ;  /* 0x00000028201c723c */ /* 0x050fe2000000181c */
[----:B------:R-:W4:Y:S07]  /*3850*/  MUFU.TANH R12, R12 ;  /* 0x0000000c000c7308 */ /* 0x000f2e0000002400 */
[C---:B------:R-:W-:Y:S08]  /*3860*/  HMMA.16816.F32 R24, R32.reuse, R42, R24 ;  /* 0x0000002a2018723c */ /* 0x040ff00000001818 */
[C---:B------:R-:W-:Y:S08]  /*3870*/  HMMA.16816.F32 R52, R32.reuse, R44, R52 ;  /* 0x0000002c2034723c */ /* 0x040ff00000001834 */
[----:B------:R-:W-:Y:S01]  /*3880*/  HMMA.16816.F32 R16, R32, R46, R16 ;  /* 0x0000002e2010723c */ /* 0x000fe20000001810 */
[----:B------:R-:W-:-:S02]  /*3890*/  FMUL.FTZ R13, R29, c[0x0][0x320] ;  /* 0x0000c8001d0d7a20 */ /* 0x000fc40000410000 */
[----:B------:R-:W-:-:S04]  /*38a0*/  FMUL.FTZ R28, R28, c[0x0][0x320] ;  /* 0x0000c8001c1c7a20 */ /* 0x000fc80000410000 */
[----:B--2---:R-:W2:Y:S01]  /*38b0*/  MUFU.TANH R5, R28 ;  /* 0x0000001c00057308 */ /* 0x004ea20000002400 */
[----:B------:R-:W-:Y:S01]  /*38c0*/  HMMA.16816.F32 R72, R32, R8, R72 ;  /* 0x000000082048723c */ /* 0x000fe20000001848 */
[----:B------:R-:W5:Y:S01]  /*38d0*/  SHFL.IDX PT, R9, R0, RZ, 0x1c1f ;  /* 0x001c1fff00097589 */ /* 0x000f6200000e0000 */
[----:B------:R-:W-:Y:S02]  /*38e0*/  FMUL.FTZ R15, R24, c[0x0][0x320] ;  /* 0x0000c800180f7a20 */ /* 0x000fe40000410000 */
[----:B------:R-:W-:-:S03]  /*38f0*/  FMUL.FTZ R14, R25, c[0x0][0x320] ;  /* 0x0000c800190e7a20 */ /* 0x000fc60000410000 */
[----:B------:R-:W1:Y:S01]  /*3900*/  MUFU.TANH R13, R13 ;  /* 0x0000000d000d7308 */ /* 0x000e620000002400 */
[----:B------:R-:W-:Y:S01]  /*3910*/  HMMA.16816.F32 R60, R32, R10, R60 ;  /* 0x0000000a203c723c */ /* 0x000fe2000000183c */
[----:B------:R-:W-:Y:S01]  /*3920*/  FMUL.FTZ R52, R52, c[0x0][0x320] ;  /* 0x0000c80034347a20 */ /* 0x000fe20000410000 */
[----:B------:R-:W-:Y:S01]  /*3930*/  IADD3 R8, -R206, R195, -R146 ;  /* 0x000000c3ce087210 */ /* 0x000fe20007ffe992 */
[----:B------:R-:W-:-:S04]  /*3940*/  FMUL.FTZ R53, R53, c[0x0][0x320] ;  /* 0x0000c80035357a20 */ /* 0x000fc80000410000 */
[----:B------:R-:W-:Y:S01]  /*3950*/  IADD3 R10, -R204, R7, -R206 ;  /* 0x00000007cc0a7210 */ /* 0x000fe20007ffe9ce */
[----:B------:R-:W-:Y:S01]  /*3960*/  FMUL.FTZ R17, R17, c[0x0][0x320] ;  /* 0x0000c80011117a20 */ /* 0x000fe20000410000 */
[----:B------:R-:W1:Y:S01]  /*3970*/  MUFU.TANH R15, R15 ;  /* 0x0000000f000f7308 */ /* 0x000e620000002400 */
[----:B------:R-:W-:-:S06]  /*3980*/  FMUL.FTZ R16, R16, c[0x0][0x320] ;  /* 0x0000c80010107a20 */ /* 0x000fcc0000410000 */
[----:B------:R-:W-:Y:S01]  /*3990*/  FMUL.FTZ R72, R72, c[0x0][0x320] ;  /* 0x0000c80048487a20 */ /* 0x000fe20000410000 */
[----:B------:R-:W1:Y:S01]  /*39a0*/  MUFU.TANH R14, R14 ;  /* 0x0000000e000e7308 */ /* 0x000e620000002400 */
[----:B------:R-:W-:-:S06]  /*39b0*/  FMUL.FTZ R73, R73, c[0x0][0x320] ;  /* 0x0000c80049497a20 */ /* 0x000fcc0000410000 */
[----:B------:R-:W-:Y:S01]  /*39c0*/  FMUL.FTZ R60, R60, c[0x0][0x320] ;  /* 0x0000c8003c3c7a20 */ /* 0x000fe20000410000 */
[----:B------:R-:W1:Y:S01]  /*39d0*/  MUFU.TANH R165, R52 ;  /* 0x0000003400a57308 */ /* 0x000e620000002400 */
[----:B------:R-:W-:-:S07]  /*39e0*/  FMUL.FTZ R61, R61, c[0x0][0x320] ;  /* 0x0000c8003d3d7a20 */ /* 0x000fce0000410000 */
[----:B------:R-:W1:Y:S08]  /*39f0*/  MUFU.TANH R175, R53 ;  /* 0x0000003500af7308 */ /* 0x000e700000002400 */
[----:B------:R-:W1:Y:S08]  /*3a00*/  MUFU.TANH R167, R17 ;  /* 0x0000001100a77308 */ /* 0x000e700000002400 */
[----:B------:R-:W1:Y:S08]  /*3a10*/  MUFU.TANH R179, R72 ;  /* 0x0000004800b37308 */ /* 0x000e700000002400 */
[----:B------:R-:W1:Y:S08]  /*3a20*/  MUFU.TANH R177, R73 ;  /* 0x0000004900b17308 */ /* 0x000e700000002400 */
[----:B------:R-:W1:Y:S08]  /*3a30*/  MUFU.TANH R143, R60 ;  /* 0x0000003c008f7308 */ /* 0x000e700000002400 */
[----:B------:R-:W1:Y:S08]  /*3a40*/  MUFU.TANH R141, R61 ;  /* 0x0000003d008d7308 */ /* 0x000e700000002400 */
[----:B------:R1:W1:Y:S02]  /*3a50*/  MUFU.TANH R173, R16 ;  /* 0x0000001000ad7308 */ /* 0x0002640000002400 */
[----:B-1----:R-:W-:-:S02]  /*3a60*/  IADD3 R16, R10, c[0x0][0x328], RZ ;  /* 0x0000ca000a107a10 */ /* 0x002fc40007ffe0ff */
[----:B------:R-:W-:-:S03]  /*3a70*/  IADD3 R10, R10, UR19, RZ ;  /* 0x000000130a0a7c10 */ /* 0x000fc6000fffe0ff */
[----:B-----5:R-:W-:Y:S01]  /*3a80*/  IMAD.IADD R7, R16, 0x1, R9 ;  /* 0x0000000110077824 */ /* 0x020fe200078e0209 */
[----:B------:R-:W-:-:S04]  /*3a90*/  IADD3 R20, R10, R9, RZ ;  /* 0x000000090a147210 */ /* 0x000fc80007ffe0ff */
[----:B------:R-:W-:Y:S01]  /*3aa0*/  IMNMX R22, R7, R8, PT ;  /* 0x0000000807167217 */ /* 0x000fe20003800200 */
[----:B------:R-:W-:Y:S05]  /*3ab0*/  @!P3 BRA `(.L_x_994) ;  /* 0x000001500000b947 */ /* 0x000fea0003800000 */
[----:B--234-:R-:W-:Y:S01]  /*3ac0*/  IADD3 R9, -R204, R195, R9 ;  /* 0x000000c3cc097210 */ /* 0x01cfe20007ffe109 */
        /* <DEDUP_REMOVED lines=10> */
.L_x_996:
[----:B------:R-:W-:-:S04]  /*3b70*/  MOV R7, 0x1 ;  /* 0x0000000100077802 */ /* 0x000fc80000000f00 */
[----:B------:R-:W-:-:S13]  /*3b80*/  ISETP.NE.AND P0, PT, R7, c[0x0][0x32c], PT ;  /* 0x0000cb0007007a0c */ /* 0x000fda0003f05270 */
[----:B------:R-:W-:-:S05]  /*3b90*/  @P0 IMAD.HI.U32 R7, R9, c[0x0][0x330], RZ ;  /* 0x0000cc0009070a27 */ /* 0x000fca00078e00ff */
[----:B------:R-:W-:Y:S02]  /*3ba0*/  @P0 SHF.R.U32.HI R9, RZ, c[0x0][0x334], R7 ;  /* 0x0000cd00ff090a19 */ /* 0x000fe40000011607 */
.L_x_997:
[----:B------:R-:W-:Y:S05]  /*3bb0*/  BSYNC B0 ;  /* 0x0000000000007941 */ /* 0x000fea0003800000 */
.L_x_995:
[----:B------:R-:W-:-:S04]  /*3bc0*/  IMAD R9, R9, c[0x0][0x32c], -R146 ;  /* 0x0000cb0009097a24 */ /* 0x000fc800078e0a92 */
[----:B------:R-:W-:-:S05]  /*3bd0*/  IMAD.IADD R9, R9, 0x1, -R206 ;  /* 0x0000000109097824 */ /* 0x000fca00078e0ace */
[----:B------:R-:W-:Y:S02]  /*3be0*/  IADD3 R7, R9, c[0x0][0x32c], RZ ;  /* 0x0000cb0009077a10 */ /* 0x000fe40007ffe0ff */
[----:B------:R-:W-:Y:S02]  /*3bf0*/  IMNMX R20, R20, R9, !PT ;  /* 0x0000000914147217 */ /* 0x000fe40007800200 */
[----:B------:R-:W-:Y:S02]  /*3c00*/  IMNMX R22, R22, R7, PT ;  /* 0x0000000716167217 */ /* 0x000fe40003800200 */
.L_x_994:
[----:B--234-:R-:W-:Y:S01]  /*3c10*/  ISETP.GT.AND P1, PT, R149, RZ, PT ;  /* 0x000000ff9500720c */ /* 0x01cfe20003f24270 */
[----:B------:R-:W1:Y:S01]  /*3c20*/  SHFL.IDX PT, R23, R0, 0x1, 0x1c1f ;  /* 0x003c1f0000177f89 */ /* 0x000e6200000e0000 */
[----:B------:R-:W-:Y:S02]  /*3c30*/  FMUL.FTZ R18, R18, c[0x0][0x320] ;  /* 0x0000c80012127a20 */ /* 0x000fe40000410000 */
[----:B------:R-:W-:Y:S01]  /*3c40*/  ISETP.GT.AND P0, PT, R20, RZ, P1 ;  /* 0x000000ff1400720c */ /* 0x000fe20000f04270 */
[----:B------:R-:W-:Y:S01]  /*3c50*/  FMUL.FTZ R19, R19, c[0x0][0x320] ;  /* 0x0000c80013137a20 */ /* 0x000fe20000410000 */
[----:B------:R2:W3:Y:S01]  /*3c60*/  MUFU.TANH R174, R18 ;  /* 0x0000001200ae7308 */ /* 0x0004e20000002400 */
[----:B------:R-:W-:Y:S01]  /*3c70*/  FMUL.FTZ R55, R55, c[0x0][0x320] ;  /* 0x0000c80037377a20 */ /* 0x000fe20000410000 */
[----:B------:R-:W-:Y:S01]  /*3c80*/  ISETP.LT.OR P0, PT, R22, 0x1, P0 ;  /* 0x000000011600780c */ /* 0x000fe20000701670 */
[----:B------:R-:W-:-:S02]  /*3c90*/  FMUL.FTZ R74, R74, c[0x0][0x320] ;  /* 0x0000c8004a4a7a20 */ /* 0x000fc40000410000 */
[----:B------:R-:W-:Y:S01]  /*3ca0*/  FMUL.FTZ R75, R75, c[0x0][0x320] ;  /* 0x0000c8004b4b7a20 */ /* 0x000fe20000410000 */
[----:B------:R-:W-:Y:S01]  /*3cb0*/  FSEL R36, R36, -INF , !P0 ;  /* 0xff80000024247808 */ /* 0x000fe20004000000 */
[----:B------:R-:W-:Y:S01]  /*3cc0*/  FMUL.FTZ R54, R54, c[0x0][0x320] ;  /* 0x0000c80036367a20 */ /* 0x000fe20000410000 */
[----:B------:R-:W-:Y:S01]  /*3cd0*/  ISETP.GT.AND P0, PT, R20, 0x1, P1 ;  /* 0x000000011400780c */ /* 0x000fe20000f04270 */
[----:B------:R4:W3:Y:S01]  /*3ce0*/  MUFU.TANH R180, R19 ;  /* 0x0000001300b47308 */ /* 0x0008e20000002400 */
[----:B------:R-:W-:Y:S02]  /*3cf0*/  FMUL.FTZ R62, R62, c[0x0][0x320] ;  /* 0x0000c8003e3e7a20 */ /* 0x000fe40000410000 */
[----:B------:R-:W-:Y:S01]  /*3d00*/  ISETP.LT.OR P0, PT, R22, 0x2, P0 ;  /* 0x000000021600780c */ /* 0x000fe20000701670 */
[----:B------:R-:W-:Y:S02]  /*3d10*/  FMUL.FTZ R63, R63, c[0x0][0x320] ;  /* 0x0000c8003f3f7a20 */ /* 0x000fe40000410000 */
[----:B------:R-:W-:Y:S01]  /*3d20*/  FMUL.FTZ R39, R39, c[0x0][0x320] ;  /* 0x0000c80027277a20 */ /* 0x000fe20000410000 */
[----:B------:R-:W-:Y:S01]  /*3d30*/  FSEL R37, R37, -INF , !P0 ;  /* 0xff80000025257808 */ /* 0x000fe20004000000 */
[----:B--2---:R-:W-:Y:S01]  /*3d40*/  FMUL.FTZ R18, R31, c[0x0][0x320] ;  /* 0x0000c8001f127a20 */ /* 0x004fe20000410000 */
[----:B------:R-:W-:Y:S01]  /*3d50*/  ISETP.GT.AND P0, PT, R20, 0x8, P1 ;  /* 0x000000081400780c */ /* 0x000fe20000f04270 */
[----:B------:R2:W2:Y:S01]  /*3d60*/  MUFU.TANH R182, R55 ;  /* 0x0000003700b67308 */ /* 0x0004a20000002400 */
[----:B-1----:R-:W-:-:S02]  /*3d70*/  IMAD.IADD R0, R10, 0x1, R23 ;  /* 0x000000010a007824 */ /* 0x002fc400078e0217 */
[----:B------:R-:W-:Y:S01]  /*3d80*/  ISETP.LT.OR P0, PT, R22, 0x9, P0 ;  /* 0x000000091600780c */ /* 0x000fe20000701670 */
[----:B----4-:R-:W-:-:S03]  /*3d90*/  FMUL.FTZ R19, R27, c[0x0][0x320] ;  /* 0x0000c8001b137a20 */ /* 0x010fc60000410000 */
[----:B------:R-:W-:Y:S01]  /*3da0*/  FSEL R21, R6, -INF , !P0 ;  /* 0xff80000006157808 */ /* 0x000fe20004000000 */
[----:B------:R-:W-:Y:S01]  /*3db0*/  FMUL.FTZ R6, R67, c[0x0][0x320] ;  /* 0x0000c80043067a20 */ /* 0x000fe20000410000 */
[----:B------:R-:W-:Y:S01]  /*3dc0*/  ISETP.GT.AND P0, PT, R20, 0x9, P1 ;  /* 0x000000091400780c */ /* 0x000fe20000f04270 */
[----:B------:R1:W4:Y:S03]  /*3dd0*/  MUFU.TANH R176, R74 ;  /* 0x0000004a00b07308 */ /* 0x0003260000002400 */
        /* <DEDUP_REMOVED lines=11> */
[----:B------:R-:W-:Y:S01]  /*3e90*/  FSEL R9, R13, -INF , !P0 ;  /* 0xff8000000d097808 */ /* 0x000fe20004000000 */
[----:B------:R-:W-:Y:S01]  /*3ea0*/  FMUL.FTZ R13, R26, c[0x0][0x320] ;  /* 0x0000c8001a0d7a20 */ /* 0x000fe20000410000 */
[----:B------:R-:W-:-:S04]  /*3eb0*/  ISETP.GT.AND P0, PT, R20, 0x18, P1 ;  /* 0x000000181400780c */ /* 0x000fc80000f04270 */
[----:B------:R-:W-:Y:S01]  /*3ec0*/  ISETP.LT.OR P0, PT, R22, 0x19, P0 ;  /* 0x000000191600780c */ /* 0x000fe20000701670 */
[----:B------:R-:W1:Y:S03]  /*3ed0*/  MUFU.TANH R13, R13 ;  /* 0x0000000d000d7308 */ /* 0x000e660000002400 */
[----:B------:R-:W-:Y:S01]  /*3ee0*/  FSEL R7, R15, -INF , !P0 ;  /* 0xff8000000f077808 */ /* 0x000fe20004000000 */
[----:B------:R-:W-:Y:S01]  /*3ef0*/  IMAD.IADD R15, R16, 0x1, R23 ;  /* 0x00000001100f7824 */ /* 0x000fe200078e0217 */
[----:B------:R-:W-:-:S03]  /*3f00*/  ISETP.GT.AND P0, PT, R20, 0x19, P1 ;  /* 0x000000191400780c */ /* 0x000fc60000f04270 */
[----:B------:R-:W1:Y:S01]  /*3f10*/  MUFU.TANH R18, R18 ;  /* 0x0000001200127308 */ /* 0x000e620000002400 */
[----:B------:R-:W-:Y:S02]  /*3f20*/  ISETP.LT.OR P0, PT, R22, 0x1a, P0 ;  /* 0x0000001a1600780c */ /* 0x000fe40000701670 */
[----:B------:R-:W-:Y:S02]  /*3f30*/  IMNMX R15, R15, R8, PT ;  /* 0x000000080f0f7217 */ /* 0x000fe40003800200 */
[----:B------:R-:W-:Y:S01]  /*3f40*/  FSEL R5, R14, -INF , !P0 ;  /* 0xff8000000e057808 */ /* 0x000fe20004000000 */
[----:B------:R-:W-:Y:S01]  /*3f50*/  FMUL.FTZ R14, R30, c[0x0][0x320] ;  /* 0x0000c8001e0e7a20 */ /* 0x000fe20000410000 */
[----:B------:R-:W-:Y:S01]  /*3f60*/  ISETP.GT.AND P0, PT, R20, 0x20, P1 ;  /* 0x000000201400780c */ /* 0x000fe20000f04270 */
[----:B------:R1:W1:Y:S03]  /*3f70*/  MUFU.TANH R172, R54 ;  /* 0x0000003600ac7308 */ /* 0x0002660000002400 */
        /* <DEDUP_REMOVED lines=27> */
[----:B------:R-:W-:Y:S01]  /*4130*/  FSEL R141, R141, -INF , !P0 ;  /* 0xff8000008d8d7808 */ /* 0x000fe20004000000 */
[----:B------:R-:W-:Y:S05]  /*4140*/  @!P3 BRA `(.L_x_998) ;  /* 0x000001500000b947 */ /* 0x000fea0003800000 */
        /* <DEDUP_REMOVED lines=11> */
.L_x_1000:
[----:B------:R-:W-:-:S04]  /*4200*/  MOV R8, 0x1 ;  /* 0x0000000100087802 */ /* 0x000fc80000000f00 */
[----:B------:R-:W-:-:S13]  /*4210*/  ISETP.NE.AND P0, PT, R8, c[0x0][0x32c], PT ;  /* 0x0000cb0008007a0c */ /* 0x000fda0003f05270 */
[----:B------:R-:W-:-:S05]  /*4220*/  @P0 IMAD.HI.U32 R8, R23, c[0x0][0x330], RZ ;  /* 0x0000cc0017080a27 */ /* 0x000fca00078e00ff */
[----:B------:R-:W-:Y:S02]  /*4230*/  @P0 SHF.R.U32.HI R23, RZ, c[0x0][0x334], R8 ;  /* 0x0000cd00ff170a19 */ /* 0x000fe40000011608 */
.L_x_1001:
[----:B------:R-:W-:Y:S05]  /*4240*/  BSYNC B0 ;  /* 0x0000000000007941 */ /* 0x000fea0003800000 */
.L_x_999:
[----:B------:R-:W-:-:S04]  /*4250*/  IMAD R23, R23, c[0x0][0x32c], -R146 ;  /* 0x0000cb0017177a24 */ /* 0x000fc800078e0a92 */
[----:B------:R-:W-:-:S05]  /*4260*/  IMAD.IADD R23, R23, 0x1, -R206 ;  /* 0x0000000117177824 */ /* 0x000fca00078e0ace */
[----:B------:R-:W-:Y:S02]  /*4270*/  IADD3 R8, R23, c[0x0][0x32c], RZ ;  /* 0x0000cb0017087a10 */ /* 0x000fe40007ffe0ff */
[----:B------:R-:W-:Y:S02]  /*4280*/  IMNMX R0, R0, R23, !PT ;  /* 0x0000001700007217 */ /* 0x000fe40007800200 */
[----:B------:R-:W-:Y:S02]  /*4290*/  IMNMX R15, R15, R8, PT ;  /* 0x000000080f0f7217 */ /* 0x000fe40003800200 */
.L_x_998:
[----:B-1234-:R-:W-:Y:S01]  /*42a0*/  ISETP.GT.AND P0, PT, R0, 0x1, P1 ;  /* 0x000000010000780c */ /* 0x01efe20000f04270 */
        /* <DEDUP_REMOVED lines=121> */
[--C-:B------:R-:W-:Y:S02]  /*4a40*/  FFMA.FTZ R162, R16, c[0x0][0x2d0], -R169.reuse ;  /* 0x0000b40010a27a23 */ /* 0x100fe400000108a9 */
[--C-:B------:R-:W-:Y:S01]  /*4a50*/  FFMA.FTZ R155, R6, c[0x0][0x2d0], -R169.reuse ;  /* 0x0000b400069b7a23 */ /* 0x100fe200000108a9 */
[----:B------:R-:W1:Y:S01]  /*4a60*/  MUFU.EX2 R158, R158 ;  /* 0x0000009e009e7308 */ /* 0x000e620000000800 */
[--C-:B------:R-:W-:Y:S01]  /*4a70*/  FFMA.FTZ R153, R7, c[0x0][0x2d0], -R178.reuse ;  /* 0x0000b40007997a23 */ /* 0x100fe200000108b2 */
[----:B------:R-:W-:Y:S01]  /*4a80*/  LDSM.16.MT88.4 R16, [R134+0x2900] ;  /* 0x002900008610783b */ /* 0x000fe20000004200 */
[--C-:B------:R-:W-:Y:S02]  /*4a90*/  FFMA.FTZ R148, R5, c[0x0][0x2d0], -R178.reuse ;  /* 0x0000b40005947a23 */ /* 0x100fe400000108b2 */
[--C-:B------:R-:W-:Y:S01]  /*4aa0*/  FFMA.FTZ R157, R11, c[0x0][0x2d0], -R178.reuse ;  /* 0x0000b4000b9d7a23 */ /* 0x100fe200000108b2 */
[----:B------:R-:W2:Y:S01]  /*4ab0*/  LDSM.16.MT88.4 R4, [R4+0x4100] ;  /* 0x004100000404783b */ /* 0x000ea20000004200 */
[----:B------:R-:W-:Y:S01]  /*4ac0*/  FFMA.FTZ R152, R9, c[0x0][0x2d0], -R178 ;  /* 0x0000b40009987a23 */ /* 0x000fe200000108b2 */
[----:B------:R-:W-:Y:S01]  /*4ad0*/  MUFU.EX2 R159, R159 ;  /* 0x0000009f009f7308 */ /* 0x000fe20000000800 */
[----:B------:R-:W-:-:S02]  /*4ae0*/  FFMA.FTZ R150, R10, c[0x0][0x2d0], -R169 ;  /* 0x0000b4000a967a23 */ /* 0x000fc400000108a9 */
[--C-:B------:R-:W-:Y:S02]  /*4af0*/  FFMA.FTZ R3, R8, c[0x0][0x2d0], -R169.reuse ;  /* 0x0000b40008037a23 */ /* 0x100fe400000108a9 */
[----:B------:R-:W3:Y:S01]  /*4b00*/  LDSM.16.MT88.4 R8, [R135+0x2900] ;  /* 0x002900008708783b */ /* 0x000ee20000004200 */
[--C-:B------:R-:W-:Y:S02]  /*4b10*/  FFMA.FTZ R156, R14, c[0x0][0x2d0], -R169.reuse ;  /* 0x0000b4000e9c7a23 */ /* 0x100fe400000108a9 */
[----:B------:R-:W4:Y:S01]  /*4b20*/  MUFU.EX2 R154, R154 ;  /* 0x0000009a009a7308 */ /* 0x000f220000000800 */
[----:B-1----:R-:W-:Y:S01]  /*4b30*/  F2FP.PACK_AB R96, R158, R161 ;  /* 0x000000a19e60723e */ /* 0x002fe200000000ff */
[----:B------:R-:W-:Y:S02]  /*4b40*/  FFMA.FTZ R151, R12, c[0x0][0x2d0], -R169 ;  /* 0x0000b4000c977a23 */ /* 0x000fe400000108a9 */
[----:B------:R-:W1:Y:S01]  /*4b50*/  LDSM.16.MT88.4 R12, [R164+0x2900] ;  /* 0x00290000a40c783b */ /* 0x000e620000004200 */
[----:B------:R-:W-:-:S02]  /*4b60*/  FFMA.FTZ R168, R175, c[0x0][0x2d0], -R178 ;  /* 0x0000b400afa87a23 */ /* 0x000fc400000108b2 */
[--C-:B------:R-:W-:Y:S01]  /*4b70*/  FFMA.FTZ R166, R173, c[0x0][0x2d0], -R178.reuse ;  /* 0x0000b400ada67a23 */ /* 0x100fe200000108b2 */
[----:B------:R-:W-:Y:S01]  /*4b80*/  MUFU.EX2 R163, R163 ;  /* 0x000000a300a37308 */ /* 0x000fe20000000800 */
[--C-:B------:R-:W-:Y:S02]  /*4b90*/  FFMA.FTZ R165, R165, c[0x0][0x2d0], -R178.reuse ;  /* 0x0000b400a5a57a23 */ /* 0x100fe400000108b2 */
[----:B------:R-:W-:Y:S02]  /*4ba0*/  FFMA.FTZ R167, R167, c[0x0][0x2d0], -R178 ;  /* 0x0000b400a7a77a23 */ /* 0x000fe400000108b2 */
[--C-:B------:R-:W-:Y:S02]  /*4bb0*/  FFMA.FTZ R172, R172, c[0x0][0x2d0], -R169.reuse ;  /* 0x0000b400acac7a23 */ /* 0x100fe400000108a9 */
        /* <DEDUP_REMOVED lines=8> */
[----:B------:R-:W-:Y:S02]  /*4c40*/  FFMA.FTZ R177, R143, c[0x0][0x2d0], -R178 ;  /* 0x0000b4008fb17a23 */ /* 0x000fe400000108b2 */
[--C-:B------:R-:W-:Y:S02]  /*4c50*/  FFMA.FTZ R176, R176, c[0x0][0x2d0], -R169.reuse ;  /* 0x0000b400b0b07a23 */ /* 0x100fe400000108a9 */
[--C-:B------:R-:W-:Y:S01]  /*4c60*/  FFMA.FTZ R181, R142, c[0x0][0x2d0], -R169.reuse ;  /* 0x0000b4008eb57a23 */ /* 0x100fe200000108a9 */
[----:B------:R-:W4:Y:S01]  /*4c70*/  MUFU.EX2 R155, R155 ;  /* 0x0000009b009b7308 */ /* 0x000f220000000800 */
[----:B-----5:R-:W-:Y:S01]  /*4c80*/  F2FP.PACK_AB R97, R160, R163 ;  /* 0x000000a3a061723e */ /* 0x020fe200000000ff */
[----:B------:R-:W-:-:S02]  /*4c90*/  FFMA.FTZ R182, R140, c[0x0][0x2d0], -R169 ;  /* 0x0000b4008cb67a23 */ /* 0x000fc400000108a9 */
[----:B------:R-:W-:Y:S02]  /*4ca0*/  FFMA.FTZ R178, R141, c[0x0][0x2d0], -R178 ;  /* 0x0000b4008db27a23 */ /* 0x000fe400000108b2 */
[----:B------:R-:W-:Y:S01]  /*4cb0*/  FFMA.FTZ R169, R170, c[0x0][0x2d0], -R169 ;  /* 0x0000b400aaa97a23 */ /* 0x000fe200000108a9 */
[----:B------:R-:W-:Y:S01]  /*4cc0*/  LDSM.16.MT88.4 R140, [R171+0x3900] ;  /* 0x00390000ab8c783b */ /* 0x000fe20000004200 */
[----:B------:R-:W-:Y:S01]  /*4cd0*/  MUFU.EX2 R157, R157 ;  /* 0x0000009d009d7308 */ /* 0x000fe20000000800 */
[----:B------:R-:W-:Y:S02]  /*4ce0*/  FADD.FTZ R158, R161, R158 ;  /* 0x0000009ea19e7221 */ /* 0x000fe40000010000 */
[----:B------:R-:W-:Y:S02]  /*4cf0*/  FADD.FTZ R163, R163, R160 ;  /* 0x000000a0a3a37221 */ /* 0x000fe40000010000 */
[----:B------:R-:W-:Y:S01]  /*4d00*/  FADD.FTZ R159, R159, R158 ;  /* 0x0000009e9f9f7221 */ /* 0x000fe20000010000 */
[----:B----4-:R-:W-:-:S02]  /*4d10*/  F2FP.PACK_AB R99, R155, R162 ;  /* 0x000000a29b63723e */ /* 0x010fc400000000ff */
        /* <DEDUP_REMOVED lines=104> */
[----:B------:R-:W-:Y:S01]  /*53a0*/  FADD.FTZ R165, R168, R165 ;  /* 0x000000a5a8a57221 */ /* 0x000fe20000010000 */
[----:B------:R-:W-:Y:S01]  /*53b0*/  IADD3 R3, R149, -0x3, RZ ;  /* 0xfffffffd95037810 */ /* 0x000fe20007ffe0ff */
[----:B------:R-:W-:Y:S02]  /*53c0*/  FADD.FTZ R173, R173, R172 ;  /* 0x000000acadad7221 */ /* 0x000fe40000010000 */
[----:B------:R-:W-:Y:S01]  /*53d0*/  FADD.FTZ R166, R166, R165 ;  /* 0x000000a5a6a67221 */ /* 0x000fe20000010000 */
[----:B------:R-:W-:Y:S01]  /*53e0*/  ISETP.GE.AND P0, PT, R3, R194, PT ;  /* 0x000000c20300720c */ /* 0x000fe20003f06270 */
        /* <DEDUP_REMOVED lines=92> */
[----:B------:R-:W-:Y:S02]  /*59b0*/  IADD3 R14, -R211, 0x10, RZ ;  /* 0x00000010d30e7810 */ /* 0x000fe40007ffe1ff */
[----:B------:R-:W-:Y:S01]  /*59c0*/  SHF.L.U64.HI R7, R209, 0x1, R132 ;  /* 0x00000001d1077819 */ /* 0x000fe20000010284 */
[----:B------:R-:W-:Y:S01]  /*59d0*/  IMAD R200, R3, c[0x0][0x2b8], R200 ;  /* 0x0000ae0003c87a24 */ /* 0x000fe200078e02c8 */
[----:B------:R-:W-:-:S03]  /*59e0*/  LOP3.LUT R14, R14, 0xf, RZ, 0xc0, !PT ;  /* 0x0000000f0e0e7812 */ /* 0x000fc600078ec0ff */
[----:B------:R-:W-:Y:S01]  /*59f0*/  IMAD.WIDE.U32 R10, R200, c[0x0][0x1e0], RZ ;  /* 0x00007800c80a7a25 */ /* 0x000fe200078e00ff */
[----:B------:R-:W-:-:S05]  /*5a00*/  SHF.R.S32.HI R3, RZ, 0x1f, R200 ;  /* 0x0000001fff037819 */ /* 0x000fca00000114c8 */
[----:B------:R-:W-:-:S04]  /*5a10*/  IMAD R3, R3, c[0x0][0x1e0], RZ ;  /* 0x0000780003037a24 */ /* 0x000fc800078e02ff */
[----:B------:R-:W-:Y:S02]  /*5a20*/  IMAD R8, R200, c[0x0][0x1e4], R3 ;  /* 0x00007900c8087a24 */ /* 0x000fe400078e0203 */
[----:B------:R-:W-:Y:S02]  /*5a30*/  IMAD.SHL.U32 R3, R192, 0x2, RZ ;  /* 0x00000002c0037824 */ /* 0x000fe400078e00ff */
[----:B------:R-:W-:Y:S02]  /*5a40*/  IMAD.IADD R9, R11, 0x1, R8 ;  /* 0x000000010b097824 */ /* 0x000fe400078e0208 */
[----:B------:R-:W-:Y:S01]  /*5a50*/  IMAD.MOV.U32 R8, RZ, RZ, R10 ;  /* 0x000000ffff087224 */ /* 0x000fe200078e000a */
[----:B------:R-:W-:Y:S02]  /*5a60*/  SHF.L.U64.HI R10, R210, 0x1, R145 ;  /* 0x00000001d20a7819 */ /* 0x000fe40000010291 */
[----:B--2---:R-:W-:Y:S01]  /*5a70*/  SHF.R.S32.HI R6, RZ, 0x1f, R199 ;  /* 0x0000001fff067819 */ /* 0x004fe200000114c7 */
        /* <DEDUP_REMOVED lines=9> */
[----:B------:R-:W-:Y:S02]  /*5b10*/  IADD3.X R11, R5, UR18, R11, P0, !PT ;  /* 0x00000012050b7c10 */ /* 0x000fe400087fe40b */
[----:B------:R-:W-:-:S02]  /*5b20*/  LEA R12, P0, R4, c[0x0][0x1c8], 0x1 ;  /* 0x00007200040c7a11 */ /* 0x000fc400078008ff */
[----:B------:R-:W-:Y:S02]  /*5b30*/  SEL R5, RZ, 0x10, P4 ;  /* 0x00000010ff057807 */ /* 0x000fe40002000000 */
[----:B------:R-:W-:Y:S01]  /*5b40*/  LEA.HI.X R11, R4, c[0x0][0x1cc], R11, 0x1, P0 ;  /* 0x00007300040b7a11 */ /* 0x000fe200000f0c0b */
[----:B------:R-:W1:Y:S01]  /*5b50*/  SHFL.IDX PT, R13, R12, 0x1, 0x181f ;  /* 0x00381f000c0d7f89 */ /* 0x000e6200000e0000 */
[----:B------:R-:W-:Y:S02]  /*5b60*/  IADD3 R16, -R5, 0x10, RZ ;  /* 0x0000001005107810 */ /* 0x000fe40007ffe1ff */
[----:B------:R-:W-:Y:S01]  /*5b70*/  SHF.L.U64.HI R4, R192, 0x1, R133 ;  /* 0x00000001c0047819 */ /* 0x000fe20000010285 */
        /* <DEDUP_REMOVED lines=25> */
.L_x_1002:
[----:B------:R-:W-:Y:S01]  /*5d10*/  ULDC.64 UR4, c[0x0][0x2c8] ;  /* 0x0000b20000047ab9 */ /* 0x000fe20000000a00 */
[----:B------:R-:W0:Y:S01]  /*5d20*/  LDGDEPBAR ;  /* 0x00000000000079af */ /* 0x000e220000000000 */
[----:B------:R-:W-:Y:S01]  /*5d30*/  UIMAD.WIDE.U32 UR20, UR7, UR4, URZ ;  /* 0x00000004071472a5 */ /* 0x000fe2000f8e003f */
[----:B------:R-:W-:-:S03]  /*5d40*/  IADD3 R213, R149, -0x2, RZ ;  /* 0xfffffffe95d57810 */ /* 0x000fc60007ffe0ff */
[----:B------:R-:W-:-:S06]  /*5d50*/  @UP1 USHF.R.U32.HI UR7, URZ, UR5, UR21 ;  /* 0x000000053f071299 */ /* 0x000fcc0008011615 */
[----:B------:R-:W-:-:S04]  /*5d60*/  IADD3 R147, R147, UR7, RZ ;  /* 0x0000000793937c10 */ /* 0x000fc8000fffe0ff */
[----:B------:R-:W-:Y:S01]  /*5d70*/  IADD3 R4, R147, c[0x0][0x328], RZ ;  /* 0x0000ca0093047a10 */ /* 0x000fe20007ffe0ff */
[----:B------:R-:W-:Y:S05]  /*5d80*/  @!P3 BRA `(.L_x_1003) ;  /* 0x000001100000b947 */ /* 0x000fea0003800000 */
[C---:B------:R-:W-:Y:S02]  /*5d90*/  ISETP.GT.AND P0, PT, R147.reuse, RZ, PT ;  /* 0x000000ff9300720c */ /* 0x040fe40003f04270 */
[----:B------:R-:W-:-:S11]  /*5da0*/  IADD3 R3, R147, -0x1, RZ ;  /* 0xffffffff93037810 */ /* 0x000fd60007ffe0ff */
[----:B------:R-:W-:Y:S05]  /*5db0*/  @P0 BRA `(.L_x_1004) ;  /* 0x0000007000000947 */ /* 0x000fea0003800000 */
[----:B------:R-:W-:Y:S02]  /*5dc0*/  IMAD.MOV.U32 R3, RZ, RZ, 0x1 ;  /* 0x00000001ff037424 */ /* 0x000fe400078e00ff */
[----:B------:R-:W-:-:S03]  /*5dd0*/  IMAD.MOV R147, RZ, RZ, -R147 ;  /* 0x000000ffff937224 */ /* 0x000fc600078e0a93 */
[----:B------:R-:W-:-:S13]  /*5de0*/  ISETP.NE.AND P0, PT, R3, c[0x0][0x32c], PT ;  /* 0x0000cb0003007a0c */ /* 0x000fda0003f05270 */
[----:B------:R-:W-:-:S05]  /*5df0*/  @P0 IMAD.HI.U32 R3, R147, c[0x0][0x330], RZ ;  /* 0x0000cc0093030a27 */ /* 0x000fca00078e00ff */
[----:B------:R-:W-:-:S04]  /*5e00*/  @P0 SHF.R.U32.HI R147, RZ, c[0x0][0x334], R3 ;  /* 0x0000cd00ff930a19 */ /* 0x000fc80000011603 */
[----:B------:R-:W-:Y:S01]  /*5e10*/  LOP3.LUT R3, RZ, R147, RZ, 0x33, !PT ;  /* 0x00000093ff037212 */ /* 0x000fe200078e33ff */
[----:B------:R-:W-:Y:S05]  /*5e20*/  BRA `(.L_x_1005) ;  /* 0x0000004000007947 */ /* 0x000fea0003800000 */
.L_x_1004:
[----:B------:R-:W-:-:S04]  /*5e30*/  MOV R5, 0x1 ;  /* 0x0000000100057802 */ /* 0x000fc80000000f00 */
[----:B------:R-:W-:-:S13]  /*5e40*/  ISETP.NE.AND P0, PT, R5, c[0x0][0x32c], PT ;  /* 0x0000cb0005007a0c */ /* 0x000fda0003f05270 */
[----:B------:R-:W-:-:S05]  /*5e50*/  @P0 IMAD.HI.U32 R5, R3, c[0x0][0x330], RZ ;  /* 0x0000cc0003050a27 */ /* 0x000fca00078e00ff */
[----:B------:R-:W-:Y:S02]  /*5e60*/  @P0 SHF.R.U32.HI R3, RZ, c[0x0][0x334], R5 ;  /* 0x0000cd00ff030a19 */ /* 0x000fe40000011605 */
.L_x_1005:
[----:B-1----:R-:W-:-:S05]  /*5e70*/  MOV R6, c[0x0][0x32c] ;  /* 0x0000cb0000067a02 */ /* 0x002fca0000000f00 */
[----:B------:R-:W-:-:S05]  /*5e80*/  IMAD R3, R3, R6, c[0x0][0x32c] ;  /* 0x0000cb0003037624 */ /* 0x000fca00078e0206 */
[----:B------:R-:W-:-:S04]  /*5e90*/  IMNMX R4, R4, R3, PT ;  /* 0x0000000304047217 */ /* 0x000fc80003800200 */
.L_x_1003:
        /* <DEDUP_REMOVED lines=13> */
[C---:B------:R-:W-:Y:S01]  /*5f70*/  SHF.L.U64.HI R221, R210.reuse, 0x1, R145 ;  /* 0x00000001d2dd7819 */ /* 0x040fe20000010291 */
[----:B------:R-:W-:Y:S01]  /*5f80*/  IMAD.SHL.U32 R220, R210, 0x2, RZ ;  /* 0x00000002d2dc7824 */ /* 0x000fe200078e00ff */
[C---:B------:R-:W-:Y:S01]  /*5f90*/  SHF.L.U64.HI R215, R192.reuse, 0x1, R133 ;  /* 0x00000001c0d77819 */ /* 0x040fe20000010285 */
[----:B------:R-:W-:Y:S01]  /*5fa0*/  IMAD.SHL.U32 R217, R209, 0x2, RZ ;  /* 0x00000002d1d97824 */ /* 0x000fe200078e00ff */
[----:B------:R-:W-:Y:S01]  /*5fb0*/  SEL R219, RZ, 0x10, P5 ;  /* 0x00000010ffdb7807 */ /* 0x000fe20002800000 */
[----:B------:R-:W-:Y:S01]  /*5fc0*/  IMAD.SHL.U32 R214, R192, 0x2, RZ ;  /* 0x00000002c0d67824 */ /* 0x000fe200078e00ff */
[----:B------:R-:W-:Y:S01]  /*5fd0*/  SEL R216, RZ, 0x10, P4 ;  /* 0x00000010ffd87807 */ /* 0x000fe20002000000 */
[----:B------:R-:W-:Y:S01]  /*5fe0*/  UMOV UR20, URZ ;  /* 0x0000003f00147c82 */ /* 0x000fe20008000000 */
[----:B------:R-:W-:Y:S01]  /*5ff0*/  SEL R186, R186, 0xffffffe0, !P1 ;  /* 0xffffffe0baba7807 */ /* 0x000fe20004800000 */
[----:B------:R-:W-:-:S02]  /*6000*/  UMOV UR5, 0x1 ;  /* 0x0000000100057882 */ /* 0x000fc40000000000 */
.L_x_1017:
[----:B------:R-:W-:Y:S04]  /*6010*/  DEPBAR.LE SB0, 0x2 ;  /* 0x000080800000791a */ /* 0x000fe80000000000 */
[----:B------:R-:W-:Y:S01]  /*6020*/  BAR.SYNC.DEFER_BLOCKING 0x0 ;  /* 0x0000000000007b1d */ /* 0x000fe20000010000 */
[----:B------:R-:W-:Y:S01]  /*6030*/  UIMAD UR4, UR5, 0x6000, URZ ;  /* 0x00006000050478a4 */ /* 0x000fe2000f8e023f */
[----:B------:R-:W-:Y:S05]  /*6040*/  ISETP.GE.AND P0, PT, R194, R213, PT ;  /* 0x000000d5c200720c */ /* 0x000fea0003f06270 */
        /* <DEDUP_REMOVED lines=23> */
[----:B------:R-:W-:Y:S02]  /*61c0*/  IMAD R5, R199, c[0x0][0x21c], R5 ;  /* 0x00008700c7057a24 */ /* 0x000fe400078e0205 */
[----:B------:R-:W-:Y:S04]  /*61d0*/  IMAD.IADD R7, R7, 0x1, R9 ;  /* 0x0000000107077824 */ /* 0x000fe800078e0209 */
[----:B------:R-:W-:Y:S05]  /*61e0*/  IMAD.WIDE.U32 R6, R199, c[0x0][0x218], R6 ;  /* 0x00008600c7067a25 */ /* 0x000fea00078e0006 */
[----:B------:R-:W-:Y:S04]  /*61f0*/  IADD3 R4, P0, R6, UR16, RZ ;  /* 0x0000001006047c10 */ /* 0x000fe8000ff1e0ff */
[----:B------:R-:W-:Y:S02]  /*6200*/  IADD3.X R5, R7, UR9, R5, P0, !PT ;  /* 0x0000000907057c10 */ /* 0x000fe400087fe405 */
[C---:B------:R-:W-:Y:S02]  /*6210*/  LEA R2, P0, R4.reuse, c[0x0][0x1f8], 0x1 ;  /* 0x00007e0004027a11 */ /* 0x040fe400078008ff */
[----:B------:R-:W-:Y:S02]  /*6220*/  IADD3 R7, -R211, 0x10, RZ ;  /* 0x00000010d3077810 */ /* 0x000fe40007ffe1ff */
[----:B------:R-:W-:Y:S01]  /*6230*/  LEA.HI.X R0, R4, c[0x0][0x1fc], R5, 0x1, P0 ;  /* 0x00007f0004007a11 */ /* 0x000fe200000f0c05 */
[----:B------:R-:W5:Y:S01]  /*6240*/  SHFL.IDX PT, R6, R2, 0x1, 0x181f ;  /* 0x00381f0002067f89 */ /* 0x000f6200000e0000 */
[----:B------:R-:W-:Y:S03]  /*6250*/  LOP3.LUT R7, R7, 0xf, RZ, 0xc0, !PT ;  /* 0x0000000f07077812 */ /* 0x000fe600078ec0ff */
[----:B------:R-:W2:Y:S04]  /*6260*/  SHFL.IDX PT, R4, R0, 0x1, 0x181f ;  /* 0x00381f0000047f89 */ /* 0x000ea800000e0000 */
[----:B------:R-:W4:Y:S04]  /*6270*/  SHFL.IDX PT, R5, R2, RZ, 0x181f ;  /* 0x00181fff02057589 */ /* 0x000f2800000e0000 */
[----:B------:R-:W3:Y:S01]  /*6280*/  SHFL.IDX PT, R0, R0, RZ, 0x181f ;  /* 0x00181fff00007589 */ /* 0x000ee200000e0000 */
[----:B-----5:R-:W-:Y:S04]  /*6290*/  IADD3 R12, P1, P0, R13, R6, R220 ;  /* 0x000000060d0c7210 */ /* 0x020fe8000783e0dc */
[----:B--2---:R-:W-:Y:S02]  /*62a0*/  IADD3.X R13, RZ, R4, R221, P1, P0 ;  /* 0x00000004ff0d7210 */ /* 0x004fe40000fe04dd */
[----:B------:R-:W-:Y:S04]  /*62b0*/  IADD3 R8, P1, P0, R8, R6, R217 ;  /* 0x0000000608087210 */ /* 0x000fe8000783e0d9 */
[----:B------:R-:W-:Y:S02]  /*62c0*/  IADD3.X R9, RZ, R4, R218, P1, P0 ;  /* 0x00000004ff097210 */ /* 0x000fe40000fe04da */
[----:B------:R-:W-:Y:S04]  /*62d0*/  IADD3 R6, P1, P0, R7, R6, R214 ;  /* 0x0000000607067210 */ /* 0x000fe8000783e0d6 */
[----:B------:R-:W-:Y:S02]  /*62e0*/  IADD3.X R7, RZ, R4, R215, P1, P0 ;  /* 0x00000004ff077210 */ /* 0x000fe40000fe04d7 */
[C---:B----4-:R-:W-:Y:S05]  /*62f0*/  IADD3 R16, P0, R5.reuse, R220, RZ ;  /* 0x000000dc05107210 */ /* 0x050fea0007f1e0ff */
[C---:B---3--:R-:W-:Y:S01]  /*6300*/  IMAD.X R17, R0.reuse, 0x1, R221, P0 ;  /* 0x0000000100117824 */ /* 0x048fe200000e06dd */
        /* <DEDUP_REMOVED lines=17> */
.L_x_1007:
[C---:B--234-:R-:W-:Y:S01]  /*6420*/  HMMA.16816.F32 R4, R136.reuse, R140, RZ ;  /* 0x0000008c8804723c */ /* 0x05cfe200000018ff */
[----:B------:R-:W-:Y:S01]  /*6430*/  LDSM.16.M88.4 R180, [R189+UR4+0x10100] ;  /* 0x01010004bdb4783b */ /* 0x000fe20008000200 */
[----:B------:R-:W-:Y:S01]  /*6440*/  PLOP3.LUT P0, PT, PT, PT, UP1, 0x80, 0x0 ;  /* 0x000000000000781c */ /* 0x000fe20003f0f018 */
[----:B------:R-:W-:Y:S01]  /*6450*/  UIADD3 UR7, UR20, 0x1, URZ ;  /* 0x0000000114077890 */ /* 0x000fe2000fffe03f */
[CC--:B------:R-:W-:Y:S01]  /*6460*/  IADD3 R0, R193.reuse, R133.reuse, RZ ;  /* 0x00000085c1007210 */ /* 0x0c0fe20007ffe0ff */
[----:B------:R-:W-:Y:S01]  /*6470*/  UISETP.GE.AND UP0, UPT, UR20, 0x1, UPT ;  /* 0x000000011400788c */ /* 0x000fe2000bf06270 */
[----:B------:R-:W-:Y:S02]  /*6480*/  IADD3 R2, R193, R190, RZ ;  /* 0x000000bec1027210 */ /* 0x000fe40007ffe0ff */
[C---:B------:R-:W-:Y:S01]  /*6490*/  HMMA.16816.F32 R8, R136.reuse, R142, RZ ;  /* 0x0000008e8808723c */ /* 0x040fe200000018ff */
[----:B------:R-:W-:Y:S01]  /*64a0*/  LDSM.16.M88.4 R140, [R185] ;  /* 0x00000000b98c783b */ /* 0x000fe20000000200 */
[----:B------:R-:W-:Y:S01]  /*64b0*/  ISETP.GE.AND P3, PT, R197, 0x1, PT ;  /* 0x00000001c500780c */ /* 0x000fe20003f66270 */
[----:B------:R-:W-:Y:S01]  /*64c0*/  USEL UR20, UR7, URZ, !UP0 ;  /* 0x0000003f07147287 */ /* 0x000fe2000c000000 */
[----:B------:R-:W-:Y:S02]  /*64d0*/  IADD3 R133, R186, R133, R193 ;  /* 0x00000085ba857210 */ /* 0x000fe40007ffe0c1 */
[----:B------:R-:W-:Y:S02]  /*64e0*/  MOV R244, R205 ;  /* 0x000000cd00f47202 */ /* 0x000fe40000000f00 */
[C---:B-1----:R-:W-:Y:S01]  /*64f0*/  HMMA.16816.F32 R12, R136.reuse, R144, RZ ;  /* 0x00000090880c723c */ /* 0x042fe200000018ff */
[----:B------:R-:W-:Y:S07]  /*6500*/  LDSM.16.M88.4 R176, [R0+0xe100] ;  /* 0x00e1000000b0783b */ /* 0x000fee0000000200 */
[C---:B------:R-:W-:Y:S01]  /*6510*/  HMMA.16816.F32 R16, R136.reuse, R146, RZ ;  /* 0x000000928810723c */ /* 0x040fe200000018ff */
[----:B------:R-:W1:Y:S07]  /*6520*/  LDSM.16.M88.4 R144, [R0+0xc100] ;  /* 0x00c100000090783b */ /* 0x000e6e0000000200 */
[C---:B------:R-:W-:Y:S01]  /*6530*/  HMMA.16816.F32 R20, R136.reuse, R148, RZ ;  /* 0x000000948814723c */ /* 0x040fe200000018ff */
[----:B------:R-:W0:Y:S07]  /*6540*/  LDGDEPBAR ;  /* 0x00000000000079af */ /* 0x000e2e0000000000 */
[C---:B------:R-:W-:Y:S01]  /*6550*/  HMMA.16816.F32 R24, R136.reuse, R150, RZ ;  /* 0x000000968818723c */ /* 0x040fe200000018ff */
[----:B------:R-:W-:Y:S07]  /*6560*/  LDSM.16.M88.4 R148, [R0+0xd100] ;  /* 0x00d100000094783b */ /* 0x000fee0000000200 */
[C---:B------:R-:W-:Y:S08]  /*6570*/  HMMA.16816.F32 R28, R136.reuse, R152, RZ ;  /* 0x00000098881c723c */ /* 0x040ff000000018ff */
[----:B------:R-:W-:Y:S01]  /*6580*/  HMMA.16816.F32 R32, R136, R154, RZ ;  /* 0x0000009a8820723c */ /* 0x000fe200000018ff */
[----:B------:R-:W2:Y:S07]  /*6590*/  LDSM.16.M88.4 R136, [R0+0xc900] ;  /* 0x00c900000088783b */ /* 0x000eae0000000200 */
        /* <DEDUP_REMOVED lines=13> */
[C---:B-1----:R-:W-:Y:S01]  /*6670*/  HMMA.16816.F32 R4, R140.reuse, R144, R4 ;  /* 0x000000908c04723c */ /* 0x042fe20000001804 */
[----:B------:R-:W-:Y:S07]  /*6680*/  LDSM.16.M88.4 R172, [R190+0xe900] ;  /* 0x00e90000beac783b */ /* 0x000fee0000000200 */
[C---:B------:R-:W-:Y:S01]  /*6690*/  HMMA.16816.F32 R8, R140.reuse, R146, R8 ;  /* 0x000000928c08723c */ /* 0x040fe20000001808 */
[----:B------:R-:W1:Y:S07]  /*66a0*/  LDSM.16.M88.4 R144, [R2+0xd100] ;  /* 0x00d100000290783b */ /* 0x000e6e0000000200 */
[C---:B--2---:R-:W-:Y:S08]  /*66b0*/  HMMA.16816.F32 R12, R140.reuse, R136, R12 ;  /* 0x000000888c0c723c */ /* 0x044ff0000000180c */
[C---:B------:R-:W-:Y:S01]  /*66c0*/  HMMA.16816.F32 R16, R140.reuse, R138, R16 ;  /* 0x0000008a8c10723c */ /* 0x040fe20000001810 */
[----:B------:R-:W2:Y:S07]  /*66d0*/  LDSM.16.M88.4 R136, [R2+0xd900] ;  /* 0x00d900000288783b */ /* 0x000eae0000000200 */
        /* <DEDUP_REMOVED lines=13> */
[C---:B-1----:R-:W-:Y:S08]  /*67b0*/  HMMA.16816.F32 R20, R160.reuse, R144, R20 ;  /* 0x00000090a014723c */ /* 0x042ff00000001814 */
[C---:B------:R-:W-:Y:S01]  /*67c0*/  HMMA.16816.F32 R24, R160.reuse, R146, R24 ;  /* 0x00000092a018723c */ /* 0x040fe20000001818 */
[----:B------:R-:W1:Y:S07]  /*67d0*/  LDSM.16.M88.4 R144, [R187+0x4000] ;  /* 0x00400000bb90783b */ /* 0x000e6e0000000200 */
[C---:B--2---:R-:W-:Y:S08]  /*67e0*/  HMMA.16816.F32 R28, R160.reuse, R136, R28 ;  /* 0x00000088a01c723c */ /* 0x044ff0000000181c */
[----:B------:R-:W-:Y:S01]  /*67f0*/  HMMA.16816.F32 R32, R160, R138, R32 ;  /* 0x0000008aa020723c */ /* 0x000fe20000001820 */
[----:B------:R-:W2:Y:S07]  /*6800*/  LDSM.16.M88.4 R136, [R190+0xf100] ;  /* 0x00f10000be88783b */ /* 0x000eae0000000200 */
        /* <DEDUP_REMOVED lines=13> */
[C---:B-1----:R-:W-:Y:S01]  /*68e0*/  HMMA.16816.F32 R4, R144.reuse, R168, R4 ;  /* 0x000000a89004723c */ /* 0x042fe20000001804 */
[----:B------:R-:W-:Y:S07]  /*68f0*/  LDSM.16.M88.4 R164, [R184+0x4000] ;  /* 0x00400000b8a4783b */ /* 0x000fee0000000200 */
        /* <DEDUP_REMOVED lines=52> */
[C---:B------:R-:W-:Y:S08]  /*6c40*/  HMMA.16816.F32 R8, R160.reuse, R178, R8 ;  /* 0x000000b2a008723c */ /* 0x040ff00000001808 */
[C---:B--2---:R-:W-:Y:S08]  /*6c50*/  HMMA.16816.F32 R12, R160.reuse, R136, R12 ;  /* 0x00000088a00c723c */ /* 0x044ff0000000180c */
[C---:B------:R-:W-:Y:S01]  /*6c60*/  HMMA.16816.F32 R16, R160.reuse, R138, R16 ;  /* 0x0000008aa010723c */ /* 0x040fe20000001810 */
[----:B------:R-:W2:Y:S07]  /*6c70*/  LDSM.16.M88.4 R136, [R133+0x10900] ;  /* 0x010900008588783b */ /* 0x000eae0000000200 */
        /* <DEDUP_REMOVED lines=45> */
[----:B------:R-:W-:Y:S01]  /*6f50*/  @P0 IMAD.HI.U32 R175, R205, c[0x0][0x2c8], RZ ;  /* 0x0000b200cdaf0a27 */ /* 0x000fe200078e00ff */
[----:B------:R-:W-:Y:S02]  /*6f60*/  PLOP3.LUT P0, PT, PT, PT, UP1, 0x80, 0x0 ;  /* 0x000000000000781c */ /* 0x000fe40003f0f018 */
[----:B------:R-:W1:Y:S01]  /*6f70*/  MUFU.TANH R224, R224 ;  /* 0x000000e000e07308 */ /* 0x000e620000002400 */
[----:B------:R-:W-:Y:S02]  /*6f80*/  FMUL.FTZ R230, R22, c[0x0][0x320] ;  /* 0x0000c80016e67a20 */ /* 0x000fe40000410000 */
[----:B------:R-:W-:Y:S02]  /*6f90*/  FMUL.FTZ R229, R23, c[0x0][0x320] ;  /* 0x0000c80017e57a20 */ /* 0x000fe40000410000 */
[----:B------:R-:W-:Y:S02]  /*6fa0*/  FMUL.FTZ R238, R24, c[0x0][0x320] ;  /* 0x0000c80018ee7a20 */ /* 0x000fe40000410000 */
[----:B------:R-:W-:Y:S02]  /*6fb0*/  FMUL.FTZ R237, R25, c[0x0][0x320] ;  /* 0x0000c80019ed7a20 */ /* 0x000fe40000410000 */
[----:B------:R-:W-:Y:S01]  /*6fc0*/  FMUL.FTZ R234, R26, c[0x0][0x320] ;  /* 0x0000c8001aea7a20 */ /* 0x000fe20000410000 */
[----:B------:R-:W1:Y:S01]  /*6fd0*/  MUFU.TANH R178, R178 ;  /* 0x000000b200b27308 */ /* 0x000e620000002400 */
[----:B------:R-:W-:Y:S01]  /*6fe0*/  @P0 SHF.R.U32.HI R244, RZ, c[0x0][0x2cc], R175 ;  /* 0x0000b300fff40a19 */ /* 0x000fe200000116af */
[----:B------:R-:W-:Y:S01]  /*6ff0*/  FMUL.FTZ R233, R27, c[0x0][0x320] ;  /* 0x0000c8001be97a20 */ /* 0x000fe20000410000 */
[----:B------:R-:W-:Y:S01]  /*7000*/  SHF.L.U32 R175, R213, 0x6, RZ ;  /* 0x00000006d5af7819 */ /* 0x000fe200000006ff */
[----:B------:R-:W-:Y:S02]  /*7010*/  FMUL.FTZ R243, R28, c[0x0][0x320] ;  /* 0x0000c8001cf37a20 */ /* 0x000fe40000410000 */
[----:B------:R-:W5:Y:S01]  /*7020*/  SHFL.IDX PT, R251, R244, RZ, 0x1c1f ;  /* 0x001c1ffff4fb7589 */ /* 0x000f6200000e0000 */
[----:B------:R-:W-:Y:S01]  /*7030*/  FMUL.FTZ R242, R29, c[0x0][0x320] ;  /* 0x0000c8001df27a20 */ /* 0x000fe20000410000 */
[----:B------:R-:W-:Y:S01]  /*7040*/  IADD3 R247, -R206, 0x1, -R175 ;  /* 0x00000001cef77810 */ /* 0x000fe20007ffe9af */
[----:B------:R-:W-:Y:S01]  /*7050*/  FMUL.FTZ R239, R30, c[0x0][0x320] ;  /* 0x0000c8001eef7a20 */ /* 0x000fe20000410000 */
[----:B------:R-:W1:Y:S01]  /*7060*/  MUFU.TANH R180, R180 ;  /* 0x000000b400b47308 */ /* 0x000e620000002400 */
[----:B------:R-:W-:Y:S01]  /*7070*/  FMUL.FTZ R174, R31, c[0x0][0x320] ;  /* 0x0000c8001fae7a20 */ /* 0x000fe20000410000 */
[----:B------:R-:W-:Y:S01]  /*7080*/  IADD3 R247, -R204, R247, R195 ;  /* 0x000000f7ccf77210 */ /* 0x000fe20007ffe1c3 */
[----:B------:R-:W-:Y:S02]  /*7090*/  FMUL.FTZ R246, R32, c[0x0][0x320] ;  /* 0x0000c80020f67a20 */ /* 0x000fe40000410000 */
[----:B------:R-:W-:Y:S01]  /*70a0*/  FMUL.FTZ R245, R33, c[0x0][0x320] ;  /* 0x0000c80021f57a20 */ /* 0x000fe20000410000 */
[C---:B------:R-:W-:Y:S01]  /*70b0*/  IADD3 R248, R247.reuse, c[0x0][0x328], RZ ;  /* 0x0000ca00f7f87a10 */ /* 0x040fe20007ffe0ff */
[----:B------:R-:W-:Y:S01]  /*70c0*/  FMUL.FTZ R241, R34, c[0x0][0x320] ;  /* 0x0000c80022f17a20 */ /* 0x000fe20000410000 */
[----:B------:R-:W-:Y:S01]  /*70d0*/  IADD3 R247, R247, UR19, RZ ;  /* 0x00000013f7f77c10 */ /* 0x000fe2000fffe0ff */
[----:B------:R-:W-:Y:S01]  /*70e0*/  FMUL.FTZ R240, R35, c[0x0][0x320] ;  /* 0x0000c80023f07a20 */ /* 0x000fe20000410000 */
[----:B------:R-:W1:Y:S10]  /*70f0*/  MUFU.TANH R228, R228 ;  /* 0x000000e400e47308 */ /* 0x000e740000002400 */
[----:B------:R-:W1:Y:S01]  /*7100*/  MUFU.TANH R227, R227 ;  /* 0x000000e300e37308 */ /* 0x000e620000002400 */
[-C--:B-----5:R-:W-:Y:S02]  /*7110*/  IADD3 R250, R248, R251.reuse, RZ ;  /* 0x000000fbf8fa7210 */ /* 0x0a0fe40007ffe0ff */
[----:B------:R-:W-:Y:S07]  /*7120*/  IADD3 R249, R247, R251, RZ ;  /* 0x000000fbf7f97210 */ /* 0x000fee0007ffe0ff */
        /* <DEDUP_REMOVED lines=23> */
[----:B--234-:R-:W-:Y:S01]  /*72a0*/  IADD3 R2, -R204, R195, R251 ;  /* 0x000000c3cc027210 */ /* 0x01cfe20007ffe1fb */
        /* <DEDUP_REMOVED lines=12> */
.L_x_1010:
[----:B------:R-:W-:Y:S04]  /*7370*/  MOV R0, 0x1 ;  /* 0x0000000100007802 */ /* 0x000fe80000000f00 */
[----:B------:R-:W-:Y:S11]  /*7380*/  ISETP.NE.AND P0, PT, R0, c[0x0][0x32c], PT ;  /* 0x0000cb0000007a0c */ /* 0x000ff60003f05270 */
[----:B------:R-:W-:Y:S02]  /*7390*/  @!UPT UIADD3 URZ, URZ, URZ, URZ ;  /* 0x0000003f3f3ff290 */ /* 0x000fe4000fffe03f */
[----:B------:R-:W-:Y:S05]  /*73a0*/  @P0 IMAD.HI.U32 R0, R2, c[0x0][0x330], RZ ;  /* 0x0000cc0002000a27 */ /* 0x000fea00078e00ff */
[----:B------:R-:W-:Y:S02]  /*73b0*/  @P0 SHF.R.U32.HI R2, RZ, c[0x0][0x334], R0 ;  /* 0x0000cd00ff020a19 */ /* 0x000fe40000011600 */
.L_x_1011:
[----:B------:R-:W-:Y:S05]  /*73c0*/  BSYNC B0 ;  /* 0x0000000000007941 */ /* 0x000fea0003800000 */
.L_x_1009:
[----:B------:R-:W-:Y:S04]  /*73d0*/  IMAD R5, R2, c[0x0][0x32c], -R175 ;  /* 0x0000cb0002057a24 */ /* 0x000fe800078e0aaf */
[----:B------:R-:W-:Y:S05]  /*73e0*/  IMAD.IADD R0, R5, 0x1, -R206 ;  /* 0x0000000105007824 */ /* 0x000fea00078e0ace */
[----:B------:R-:W-:Y:S02]  /*73f0*/  IADD3 R5, R0, c[0x0][0x32c], RZ ;  /* 0x0000cb0000057a10 */ /* 0x000fe40007ffe0ff */
[----:B------:R-:W-:Y:S02]  /*7400*/  IMNMX R249, R249, R0, !PT ;  /* 0x00000000f9f97217 */ /* 0x000fe40007800200 */
[----:B------:R-:W-:Y:S02]  /*7410*/  IMNMX R250, R250, R5, PT ;  /* 0x00000005fafa7217 */ /* 0x000fe40003800200 */
.L_x_1008:
        /* <DEDUP_REMOVED lines=66> */
.L_x_1014:
[----:B------:R-:W-:Y:S04]  /*7840*/  MOV R0, 0x1 ;  /* 0x0000000100007802 */ /* 0x000fe80000000f00 */
[----:B------:R-:W-:Y:S11]  /*7850*/  ISETP.NE.AND P0, PT, R0, c[0x0][0x32c], PT ;  /* 0x0000cb0000007a0c */ /* 0x000ff60003f05270 */
[----:B------:R-:W-:Y:S02]  /*7860*/  @!UPT UIADD3 URZ, URZ, URZ, URZ ;  /* 0x0000003f3f3ff290 */ /* 0x000fe4000fffe03f */
[----:B------:R-:W-:Y:S05]  /*7870*/  @P0 IMAD.HI.U32 R0, R2, c[0x0][0x330], RZ ;  /* 0x0000cc0002000a27 */ /* 0x000fea00078e00ff */
[----:B------:R-:W-:Y:S02]  /*7880*/  @P0 SHF.R.U32.HI R2, RZ, c[0x0][0x334], R0 ;  /* 0x0000cd00ff020a19 */ /* 0x000fe40000011600 */
.L_x_1015:
[----:B------:R-:W-:Y:S05]  /*7890*/  BSYNC B0 ;  /* 0x0000000000007941 */ /* 0x000fea0003800000 */
.L_x_1013:
[----:B------:R-:W-:Y:S04]  /*78a0*/  IMAD R9, R2, c[0x0][0x32c], -R175 ;  /* 0x0000cb0002097a24 */ /* 0x000fe800078e0aaf */
[----:B------:R-:W-:Y:S05]  /*78b0*/  IMAD.IADD R0, R9, 0x1, -R206 ;  /* 0x0000000109007824 */ /* 0x000fea00078e0ace */
[----:B------:R-:W-:Y:S02]  /*78c0*/  IADD3 R9, R0, c[0x0][0x32c], RZ ;  /* 0x0000cb0000097a10 */ /* 0x000fe40007ffe0ff */
[----:B------:R-:W-:Y:S02]  /*78d0*/  IMNMX R247, R247, R0, !PT ;  /* 0x00000000f7f77217 */ /* 0x000fe40007800200 */
[----:B------:R-:W-:Y:S02]  /*78e0*/  IMNMX R248, R248, R9, PT ;  /* 0x00000009f8f87217 */ /* 0x000fe40003800200 */
.L_x_1012:
[----:B------:R-:W-:Y:S01]  /*78f0*/  ISETP.GT.AND P0, PT, R247, RZ, P1 ;  /* 0x000000fff700720c */ /* 0x000fe20000f04270 */
[----:B------:R-:W-:Y:S04]  /*7900*/  DEPBAR.LE SB0, 0x2 ;  /* 0x000080800000791a */ /* 0x000fe80000000000 */
[----:B------:R-:W-:Y:S01]  /*7910*/  BAR.SYNC.DEFER_BLOCKING 0x0 ;  /* 0x0000000000007b1d */ /* 0x000fe20000010000 */
        /* <DEDUP_REMOVED lines=11> */
[----:B------:R-:W-:Y:S01]  /*79d0*/  FMNMX.FTZ R0, R173, R0, !PT ;  /* 0x00000000ad007209 */ /* 0x000fe20007810000 */
[----:B------:R-:W-:Y:S01]  /*79e0*/  LDSM.16.MT88.4 R28, [R134+UR4+0x100] ;  /* 0x00010004861c783b */ /* 0x000fe20008004200 */
        /* <DEDUP_REMOVED lines=56> */
[----:B------:R-:W-:Y:S01]  /*7d70*/  ISETP.GT.AND P0, PT, R247, 0x38, P1 ;  /* 0x00000038f700780c */ /* 0x000fe20000f04270 */
[----:B------:R-:W1:Y:S01]  /*7d80*/  SHFL.BFLY PT, R4, R9, 0x2, 0x1f ;  /* 0x0c401f0009047f89 */ /* 0x000e6200000e0000 */
        /* <DEDUP_REMOVED lines=9> */
[----:B------:R-:W-:Y:S02]  /*7e20*/  IADD3 R17, R134, UR4, RZ ;  /* 0x0000000486117c10 */ /* 0x000fe4000fffe0ff */
[----:B------:R-:W-:Y:S02]  /*7e30*/  FMNMX.FTZ R11, R144, R15, !PT ;  /* 0x0000000f900b7209 */ /* 0x000fe40007810000 */
[----:B------:R-:W-:Y:S02]  /*7e40*/  IADD3 R164, R188, R17, RZ ;  /* 0x00000011bca47210 */ /* 0x000fe40007ffe0ff */
[----:B-1----:R-:W-:Y:S01]  /*7e50*/  FMNMX.FTZ R4, R9, R4, !PT ;  /* 0x0000000409047209 */ /* 0x002fe20007810000 */
[----:B------:R-:W1:Y:S08]  /*7e60*/  SHFL.BFLY PT, R0, R11, 0x2, 0x1f ;  /* 0x0c401f000b007f89 */ /* 0x000e7000000e0000 */
[----:B------:R-:W2:Y:S01]  /*7e70*/  SHFL.BFLY PT, R13, R4, 0x1, 0x1f ;  /* 0x0c201f00040d7f89 */ /* 0x000ea200000e0000 */
[----:B-1----:R-:W-:Y:S07]  /*7e80*/  FMNMX.FTZ R9, R11, R0, !PT ;  /* 0x000000000b097209 */ /* 0x002fee0007810000 */
[----:B------:R-:W1:Y:S01]  /*7e90*/  SHFL.BFLY PT, R0, R9, 0x1, 0x1f ;  /* 0x0c201f0009007f89 */ /* 0x000e6200000e0000 */
[----:B--2---:R-:W-:Y:S04]  /*7ea0*/  FMNMX.FTZ R2, R4, R13, !PT ;  /* 0x0000000d04027209 */ /* 0x004fe80007810000 */
[C---:B------:R-:W-:Y:S01]  /*7eb0*/  FSETP.NEU.FTZ.AND P0, PT, R2.reuse, -INF , PT ;  /* 0xff8000000200780b */ /* 0x040fe20003f1d000 */
[----:B------:R-:W-:Y:S02]  /*7ec0*/  FMUL.FTZ R152, R2, c[0x0][0x2d0] ;  /* 0x0000b40002987a20 */ /* 0x000fe40000410000 */
[----:B------:R-:W2:Y:S03]  /*7ed0*/  LDSM.16.MT88.4 R12, [R135+UR4+0x100] ;  /* 0x00010004870c783b */ /* 0x000ea60008004200 */
[----:B------:R-:W-:Y:S05]  /*7ee0*/  FSEL R152, R152, RZ, P0 ;  /* 0x000000ff98987208 */ /* 0x000fea0000000000 */
[--C-:B------:R-:W-:Y:S01]  /*7ef0*/  FFMA.FTZ R165, R5, c[0x0][0x2d0], -R152.reuse ;  /* 0x0000b40005a57a23 */ /* 0x100fe20000010898 */
[----:B------:R-:W-:Y:S01]  /*7f00*/  FSEL R5, R2, RZ, P0 ;  /* 0x000000ff02057208 */ /* 0x000fe20000000000 */
[--C-:B------:R-:W-:Y:S02]  /*7f10*/  FFMA.FTZ R167, R179, c[0x0][0x2d0], -R152.reuse ;  /* 0x0000b400b3a77a23 */ /* 0x100fe40000010898 */
[----:B------:R-:W-:Y:S01]  /*7f20*/  FFMA.FTZ R166, R181, c[0x0][0x2d0], -R152 ;  /* 0x0000b400b5a67a23 */ /* 0x000fe20000010898 */
[----:B-1----:R-:W-:Y:S01]  /*7f30*/  FMNMX.FTZ R0, R9, R0, !PT ;  /* 0x0000000009007209 */ /* 0x002fe20007810000 */
[----:B------:R-:W-:Y:S02]  /*7f40*/  FADD.FTZ R4, -R5, R132 ;  /* 0x0000008405047221 */ /* 0x000fe40000010100 */
[----:B------:R-:W-:Y:S01]  /*7f50*/  MUFU.EX2 R167, R167 ;  /* 0x000000a700a77308 */ /* 0x000fe20000000800 */
[--C-:B------:R-:W-:Y:S01]  /*7f60*/  FFMA.FTZ R168, R7, c[0x0][0x2d0], -R152.reuse ;  /* 0x0000b40007a87a23 */ /* 0x100fe20000010898 */
[C---:B------:R-:W-:Y:S01]  /*7f70*/  FSETP.NEU.FTZ.AND P0, PT, R0.reuse, -INF , PT ;  /* 0xff8000000000780b */ /* 0x040fe20003f1d000 */
[----:B------:R-:W-:Y:S01]  /*7f80*/  FMUL.FTZ R145, R0, c[0x0][0x2d0] ;  /* 0x0000b40000917a20 */ /* 0x000fe20000410000 */
[----:B------:R-:W-:Y:S01]  /*7f90*/  IADD3 R5, R135, UR4, RZ ;  /* 0x0000000487057c10 */ /* 0x000fe2000fffe0ff */
[----:B------:R-:W-:Y:S01]  /*7fa0*/  FMUL.FTZ R132, R4, c[0x0][0x2d0] ;  /* 0x0000b40004847a20 */ /* 0x000fe20000410000 */
[----:B------:R-:W-:Y:S01]  /*7fb0*/  FSEL R4, R0, RZ, P0 ;  /* 0x000000ff00047208 */ /* 0x000fe20000000000 */
[--C-:B------:R-:W-:Y:S01]  /*7fc0*/  FFMA.FTZ R174, R163, c[0x0][0x2d0], -R152.reuse ;  /* 0x0000b400a3ae7a23 */ /* 0x100fe20000010898 */
[----:B------:R-:W-:Y:S01]  /*7fd0*/  FSEL R145, R145, RZ, P0 ;  /* 0x000000ff91917208 */ /* 0x000fe20000000000 */
[--C-:B------:R-:W-:Y:S01]  /*7fe0*/  FFMA.FTZ R177, R141, c[0x0][0x2d0], -R152.reuse ;  /* 0x0000b4008db17a23 */ /* 0x100fe20000010898 */
[----:B------:R-:W1:Y:S01]  /*7ff0*/  MUFU.EX2 R166, R166 ;  /* 0x000000a600a67308 */ /* 0x000e620000000800 */
[----:B------:R-:W-:Y:S01]  /*8000*/  FADD.FTZ R4, -R4, R3 ;  /* 0x0000000304047221 */ /* 0x000fe20000010100 */
[----:B------:R-:W-:Y:S01]  /*8010*/  IADD3 R133, R188, R5, RZ ;  /* 0x00000005bc857210 */ /* 0x000fe20007ffe0ff */
[--C-:B------:R-:W-:Y:S02]  /*8020*/  FFMA.FTZ R171, R176, c[0x0][0x2d0], -R145.reuse ;  /* 0x0000b400b0ab7a23 */ /* 0x100fe40000010891 */
[--C-:B------:R-:W-:Y:S02]  /*8030*/  FFMA.FTZ R170, R8, c[0x0][0x2d0], -R145.reuse ;  /* 0x0000b40008aa7a23 */ /* 0x100fe40000010891 */
[--C-:B------:R-:W-:Y:S01]  /*8040*/  FFMA.FTZ R169, R6, c[0x0][0x2d0], -R145.reuse ;  /* 0x0000b40006a97a23 */ /* 0x100fe20000010891 */
[----:B------:R-:W3:Y:S01]  /*8050*/  LDSM.16.MT88.4 R20, [R133+0x100] ;  /* 0x000100008514783b */ /* 0x000ee20000004200 */
[--C-:B------:R-:W-:Y:S01]  /*8060*/  FFMA.FTZ R172, R180, c[0x0][0x2d0], -R145.reuse ;  /* 0x0000b400b4ac7a23 */ /* 0x100fe20000010891 */
[----:B------:R-:W4:Y:S01]  /*8070*/  MUFU.EX2 R132, R132 ;  /* 0x0000008400847308 */ /* 0x000f220000000800 */
[----:B------:R-:W-:Y:S02]  /*8080*/  FMUL.FTZ R3, R4, c[0x0][0x2d0] ;  /* 0x0000b40004037a20 */ /* 0x000fe40000410000 */
[--C-:B------:R-:W-:Y:S02]  /*8090*/  FFMA.FTZ R176, R143, c[0x0][0x2d0], -R152.reuse ;  /* 0x0000b4008fb07a23 */ /* 0x100fe40000010898 */
[--C-:B------:R-:W-:Y:S02]  /*80a0*/  FFMA.FTZ R180, R142, c[0x0][0x2d0], -R145.reuse ;  /* 0x0000b4008eb47a23 */ /* 0x100fe40000010891 */
[--C-:B------:R-:W-:Y:S02]  /*80b0*/  FFMA.FTZ R181, R140, c[0x0][0x2d0], -R145.reuse ;  /* 0x0000b4008cb57a23 */ /* 0x100fe40000010891 */
[----:B------:R-:W-:Y:S01]  /*80c0*/  LDSM.16.MT88.4 R140, [R134+UR4+0x2900] ;  /* 0x00290004868c783b */ /* 0x000fe20008004200 */
[----:B------:R-:W5:Y:S01]  /*80d0*/  MUFU.EX2 R3, R3 ;  /* 0x0000000300037308 */ /* 0x000f620000000800 */
[--C-:B------:R-:W-:Y:S02]  /*80e0*/  FFMA.FTZ R182, R161, c[0x0][0x2d0], -R152.reuse ;  /* 0x0000b400a1b67a23 */ /* 0x100fe40000010898 */
[--C-:B------:R-:W-:Y:S01]  /*80f0*/  FFMA.FTZ R183, R159, c[0x0][0x2d0], -R152.reuse ;  /* 0x0000b4009fb77a23 */ /* 0x100fe20000010898 */
[----:B-1----:R-:W-:Y:S01]  /*8100*/  F2FP.PACK_AB R136, R166, R167 ;  /* 0x000000a7a688723e */ /* 0x002fe200000000ff */
[--C-:B------:R-:W-:Y:S02]  /*8110*/  FFMA.FTZ R190, R157, c[0x0][0x2d0], -R152.reuse ;  /* 0x0000b4009dbe7a23 */ /* 0x100fe40000010898 */
[--C-:B------:R-:W-:Y:S02]  /*8120*/  FFMA.FTZ R223, R155, c[0x0][0x2d0], -R152.reuse ;  /* 0x0000b4009bdf7a23 */ /* 0x100fe40000010898 */
[--C-:B------:R-:W-:Y:S01]  /*8130*/  FFMA.FTZ R224, R160, c[0x0][0x2d0], -R145.reuse ;  /* 0x0000b400a0e07a23 */ /* 0x100fe20000010891 */
[----:B------:R-:W-:Y:S01]  /*8140*/  MUFU.EX2 R165, R165 ;  /* 0x000000a500a57308 */ /* 0x000fe20000000800 */
[--C-:B------:R-:W-:Y:S02]  /*8150*/  FFMA.FTZ R225, R158, c[0x0][0x2d0], -R145.reuse ;  /* 0x0000b4009ee17a23 */ /* 0x100fe40000010891 */
[--C-:B------:R-:W-:Y:S02]  /*8160*/  FFMA.FTZ R226, R156, c[0x0][0x2d0], -R145.reuse ;  /* 0x0000b4009ce27a23 */ /* 0x100fe40000010891 */
[C---:B----4-:R-:W-:Y:S01]  /*8170*/  FMUL.FTZ R4, R132.reuse, R128 ;  /* 0x0000008084047220 */ /* 0x050fe20000410000 */
[----:B------:R-:W-:Y:S01]  /*8180*/  LDSM.16.MT88.4 R156, [R164+0x3900] ;  /* 0x00390000a49c783b */ /* 0x000fe20000004200 */
[C---:B------:R-:W-:Y:S02]  /*8190*/  FMUL.FTZ R5, R132.reuse, R129 ;  /* 0x0000008184057220 */ /* 0x040fe40000410000 */
[C---:B------:R-:W-:Y:S01]  /*81a0*/  FMUL.FTZ R8, R132.reuse, R124 ;  /* 0x0000007c84087220 */ /* 0x040fe20000410000 */
[----:B------:R-:W1:Y:S01]  /*81b0*/  MUFU.EX2 R168, R168 ;  /* 0x000000a800a87308 */ /* 0x000e620000000800 */
[C---:B------:R-:W-:Y:S02]  /*81c0*/  FMUL.FTZ R9, R132.reuse, R125 ;  /* 0x0000007d84097220 */ /* 0x040fe40000410000 */
[C---:B------:R-:W-:Y:S02]  /*81d0*/  FMUL.FTZ R16, R132.reuse, R116 ;  /* 0x0000007484107220 */ /* 0x040fe40000410000 */
[C---:B-----5:R-:W-:Y:S02]  /*81e0*/  FMUL.FTZ R6, R3.reuse, R130 ;  /* 0x0000008203067220 */ /* 0x060fe40000410000 */
[C---:B------:R-:W-:Y:S02]  /*81f0*/  FMUL.FTZ R7, R3.reuse, R131 ;  /* 0x0000008303077220 */ /* 0x040fe40000410000 */
        /* <DEDUP_REMOVED lines=8> */
[----:B------:R-:W4:Y:S01]  /*8280*/  MUFU.EX2 R170, R170 ;  /* 0x000000aa00aa7308 */ /* 0x000f220000000800 */
[----:B------:R-:W-:Y:S01]  /*8290*/  LDSM.16.MT88.4 R116, [R134+UR4+0x900] ;  /* 0x000900048674783b */ /* 0x000fe20008004200 */
[----:B------:R-:W-:Y:S01]  /*82a0*/  FMUL.FTZ R25, R132, R109 ;  /* 0x0000006d84197220 */ /* 0x000fe20000410000 */
[----:B-1----:R-:W-:Y:S01]  /*82b0*/  F2FP.PACK_AB R138, R168, R165 ;  /* 0x000000a5a88a723e */ /* 0x002fe200000000ff */
[C---:B------:R-:W-:Y:S02]  /*82c0*/  FMUL.FTZ R26, R3.reuse, R110 ;  /* 0x0000006e031a7220 */ /* 0x040fe40000410000 */
[C---:B------:R-:W-:Y:S03]  /*82d0*/  FMUL.FTZ R27, R3.reuse, R111 ;  /* 0x0000006f031b7220 */ /* 0x040fe60000410000 */
[----:B------:R-:W-:Y:S01]  /*82e0*/  LDSM.16.MT88.4 R108, [R164+0x2100] ;  /* 0x00210000a46c783b */ /* 0x000fe20000004200 */
[----:B------:R-:W-:Y:S01]  /*82f0*/  MUFU.EX2 R169, R169 ;  /* 0x000000a900a97308 */ /* 0x000fe20000000800 */
[C---:B------:R-:W-:Y:S02]  /*8300*/  FMUL.FTZ R32, R132.reuse, R100 ;  /* 0x0000006484207220 */ /* 0x040fe40000410000 */
[----:B------:R-:W-:Y:S02]  /*8310*/  FMUL.FTZ R33, R132, R101 ;  /* 0x0000006584217220 */ /* 0x000fe40000410000 */
[C---:B------:R-:W-:Y:S02]  /*8320*/  FMUL.FTZ R34, R3.reuse, R102 ;  /* 0x0000006603227220 */ /* 0x040fe40000410000 */
[----:B------:R-:W-:Y:S01]  /*8330*/  LDSM.16.MT88.4 R124, [R135+UR4+0x2900] ;  /* 0x00290004877c783b */ /* 0x000fe20008004200 */
[----:B------:R-:W-:Y:S02]  /*8340*/  FMUL.FTZ R35, R3, R103 ;  /* 0x0000006703237220 */ /* 0x000fe40000410000 */
[----:B------:R-:W1:Y:S01]  /*8350*/  MUFU.EX2 R172, R172 ;  /* 0x000000ac00ac7308 */ /* 0x000e620000000800 */
[--C-:B------:R-:W-:Y:S02]  /*8360*/  FFMA.FTZ R227, R154, c[0x0][0x2d0], -R145.reuse ;  /* 0x0000b4009ae37a23 */ /* 0x100fe40000010891 */
[--C-:B------:R-:W-:Y:S01]  /*8370*/  FFMA.FTZ R228, R153, c[0x0][0x2d0], -R152.reuse ;  /* 0x0000b40099e47a23 */ /* 0x100fe20000010898 */
[----:B----4-:R-:W-:Y:S01]  /*8380*/  F2FP.PACK_AB R137, R170, R171 ;  /* 0x000000abaa89723e */ /* 0x010fe200000000ff */
[----:B------:R-:W-:Y:S01]  /*8390*/  LDSM.16.MT88.4 R100, [R134+UR4+0x2100] ;  /* 0x002100048664783b */ /* 0x000fe20008004200 */
[--C-:B------:R-:W-:Y:S02]  /*83a0*/  FFMA.FTZ R229, R151, c[0x0][0x2d0], -R152.reuse ;  /* 0x0000b40097e57a23 */ /* 0x100fe40000010898 */
[--C-:B------:R-:W-:Y:S02]  /*83b0*/  FFMA.FTZ R230, R149, c[0x0][0x2d0], -R152.reuse ;  /* 0x0000b40095e67a23 */ /* 0x100fe40000010898 */
[--C-:B------:R-:W-:Y:S01]  /*83c0*/  FFMA.FTZ R232, R150, c[0x0][0x2d0], -R145.reuse ;  /* 0x0000b40096e87a23 */ /* 0x100fe20000010891 */
[----:B------:R-:W-:Y:S01]  /*83d0*/  MUFU.EX2 R174, R174 ;  /* 0x000000ae00ae7308 */ /* 0x000fe20000000800 */
[--C-:B------:R-:W-:Y:S02]  /*83e0*/  FFMA.FTZ R233, R148, c[0x0][0x2d0], -R145.reuse ;  /* 0x0000b40094e97a23 */ /* 0x100fe40000010891 */
[----:B------:R-:W-:Y:S01]  /*83f0*/  LDSM.16.MT88.4 R148, [R133+0x3900] ;  /* 0x003900008594783b */ /* 0x000fe20000004200 */
[--C-:B------:R-:W-:Y:S02]  /*8400*/  FFMA.FTZ R234, R146, c[0x0][0x2d0], -R145.reuse ;  /* 0x0000b40092ea7a23 */ /* 0x100fe40000010891 */
[C---:B------:R-:W-:Y:S02]  /*8410*/  FMUL.FTZ R36, R132.reuse, R36 ;  /* 0x0000002484247220 */ /* 0x040fe40000410000 */
[----:B------:R-:W-:Y:S02]  /*8420*/  FMUL.FTZ R37, R132, R37 ;  /* 0x0000002584257220 */ /* 0x000fe40000410000 */
[C---:B------:R-:W-:Y:S01]  /*8430*/  FMUL.FTZ R38, R3.reuse, R38 ;  /* 0x0000002603267220 */ /* 0x040fe20000410000 */
[----:B------:R-:W-:Y:S01]  /*8440*/  MUFU.EX2 R176, R176 ;  /* 0x000000b000b07308 */ /* 0x000fe20000000800 */
[C---:B------:R-:W-:Y:S01]  /*8450*/  FMUL.FTZ R39, R3.reuse, R39 ;  /* 0x0000002703277220 */ /* 0x040fe20000410000 */
[----:B-1----:R-:W-:Y:S01]  /*8460*/  F2FP.PACK_AB R139, R172, R169 ;  /* 0x000000a9ac8b723e */ /* 0x002fe200000000ff */
[C---:B------:R-:W-:Y:S02]  /*8470*/  FMUL.FTZ R40, R132.reuse, R40 ;  /* 0x0000002884287220 */ /* 0x040fe40000410000 */
[C---:B------:R-:W-:Y:S02]  /*8480*/  FMUL.FTZ R41, R132.reuse, R41 ;  /* 0x0000002984297220 */ /* 0x040fe40000410000 */
[C---:B------:R-:W-:Y:S02]  /*8490*/  FMUL.FTZ R42, R3.reuse, R42 ;  /* 0x0000002a032a7220 */ /* 0x040fe40000410000 */
[C---:B--2---:R-:W-:Y:S01]  /*84a0*/  HMMA.16816.F32 R4, R136.reuse, R12, R4 ;  /* 0x0000000c8804723c */ /* 0x044fe20000001804 */
[----:B------:R-:W-:Y:S04]  /*84b0*/  MUFU.EX2 R177, R177 ;  /* 0x000000b100b17308 */ /* 0x000fe80000000800 */
        /* <DEDUP_REMOVED lines=23> */
[----:B------:R-:W2:Y:S01]  /*8630*/  LDSM.16.MT88.4 R112, [R135+UR4+0x2100] ;  /* 0x002100048770783b */ /* 0x000ea20008004200 */
        /* <DEDUP_REMOVED lines=14> */
[----:B------:R-:W3:Y:S01]  /*8720*/  LDSM.16.MT88.4 R104, [R133+0x2100] ;  /* 0x002100008568783b */ /* 0x000ee20000004200 */
[C---:B------:R-:W-:Y:S02]  /*8730*/  FMUL.FTZ R55, R3.reuse, R55 ;  /* 0x0000003703377220 */ /* 0x040fe40000410000 */
[C---:B------:R-:W-:Y:S02]  /*8740*/  FMUL.FTZ R56, R132.reuse, R56 ;  /* 0x0000003884387220 */ /* 0x040fe40000410000 */
[C---:B-1----:R-:W-:Y:S02]  /*8750*/  HMMA.16816.F32 R28, R136.reuse, R120, R28 ;  /* 0x00000078881c723c */ /* 0x042fe4000000181c */
        /* <DEDUP_REMOVED lines=9> */
[C---:B--2---:R-:W-:Y:S04]  /*87f0*/  HMMA.16816.F32 R36, R136.reuse, R112, R36 ;  /* 0x000000708824723c */ /* 0x044fe80000001824 */
        /* <DEDUP_REMOVED lines=9> */
[C---:B---3--:R-:W-:Y:S03]  /*8890*/  HMMA.16816.F32 R44, R136.reuse, R104, R44 ;  /* 0x00000068882c723c */ /* 0x048fe6000000182c */
[C---:B------:R-:W-:Y:S02]  /*88a0*/  FMUL.FTZ R67, R3.reuse, R67 ;  /* 0x0000004303437220 */ /* 0x040fe40000410000 */
[C---:B------:R-:W-:Y:S02]  /*88b0*/  FMUL.FTZ R68, R132.reuse, R68 ;  /* 0x0000004484447220 */ /* 0x040fe40000410000 */
[C---:B------:R-:W-:Y:S01]  /*88c0*/  FMUL.FTZ R69, R132.reuse, R69 ;  /* 0x0000004584457220 */ /* 0x040fe20000410000 */
[C---:B------:R-:W-:Y:S01]  /*88d0*/  HMMA.16816.F32 R48, R136.reuse, R106, R48 ;  /* 0x0000006a8830723c */ /* 0x040fe20000001830 */
[----:B------:R-:W1:Y:S01]  /*88e0*/  LDSM.16.MT88.4 R104, [R135+UR4+0x4100] ;  /* 0x004100048768783b */ /* 0x000e620008004200 */
        /* <DEDUP_REMOVED lines=8> */
[----:B------:R-:W2:Y:S03]  /*8970*/  LDSM.16.MT88.4 R100, [R133+0x4100] ;  /* 0x004100008564783b */ /* 0x000ea60000004200 */
[C---:B------:R-:W-:Y:S02]  /*8980*/  FMUL.FTZ R74, R3.reuse, R74 ;  /* 0x0000004a034a7220 */ /* 0x040fe40000410000 */
[C---:B------:R-:W-:Y:S01]  /*8990*/  FMUL.FTZ R75, R3.reuse, R75 ;  /* 0x0000004b034b7220 */ /* 0x040fe20000410000 */
[----:B------:R-:W-:Y:S01]  /*89a0*/  MUFU.EX2 R232, R232 ;  /* 0x000000e800e87308 */ /* 0x000fe20000000800 */
[C---:B------:R-:W-:Y:S04]  /*89b0*/  HMMA.16816.F32 R60, R136.reuse, R108, R60 ;  /* 0x0000006c883c723c */ /* 0x040fe8000000183c */
[C---:B------:R-:W-:Y:S02]  /*89c0*/  FMUL.FTZ R84, R132.reuse, R84 ;  /* 0x0000005484547220 */ /* 0x040fe40000410000 */
[----:B------:R-:W-:Y:S02]  /*89d0*/  FMUL.FTZ R85, R132, R85 ;  /* 0x0000005584557220 */ /* 0x000fe40000410000 */
[C---:B------:R-:W-:Y:S01]  /*89e0*/  HMMA.16816.F32 R64, R136.reuse, R110, R64 ;  /* 0x0000006e8840723c */ /* 0x040fe20000001840 */
[----:B------:R-:W3:Y:S01]  /*89f0*/  LDSM.16.MT88.4 R108, [R134+UR4+0x4100] ;  /* 0x00410004866c783b */ /* 0x000ee20008004200 */
[----:B------:R-:W-:Y:S02]  /*8a00*/  MUFU.EX2 R233, R233 ;  /* 0x000000e900e97308 */ /* 0x000fe40000000800 */
[C---:B------:R-:W-:Y:S02]  /*8a10*/  FMUL.FTZ R86, R3.reuse, R86 ;  /* 0x0000005603567220 */ /* 0x040fe40000410000 */
[----:B------:R-:W-:Y:S02]  /*8a20*/  FMUL.FTZ R87, R3, R87 ;  /* 0x0000005703577220 */ /* 0x000fe40000410000 */
[--C-:B------:R-:W-:Y:S01]  /*8a30*/  FFMA.FTZ R173, R173, c[0x0][0x2d0], -R152.reuse ;  /* 0x0000b400adad7a23 */ /* 0x100fe20000010898 */
[C---:B-1----:R-:W-:Y:S03]  /*8a40*/  HMMA.16816.F32 R68, R136.reuse, R104, R68 ;  /* 0x000000688844723c */ /* 0x042fe60000001844 */
[----:B------:R-:W-:Y:S01]  /*8a50*/  FFMA.FTZ R152, R147, c[0x0][0x2d0], -R152 ;  /* 0x0000b40093987a23 */ /* 0x000fe20000010898 */
        /* <DEDUP_REMOVED lines=8> */
[C---:B------:R-:W-:Y:S01]  /*8ae0*/  FMUL.FTZ R78, R3.reuse, R78 ;  /* 0x0000004e034e7220 */ /* 0x040fe20000410000 */
[----:B------:R-:W-:Y:S03]  /*8af0*/  LDSM.16.MT88.4 R160, [R135+UR4+0x5900] ;  /* 0x0059000487a0783b */ /* 0x000fe60008004200 */
[C---:B------:R-:W-:Y:S02]  /*8b00*/  FMUL.FTZ R79, R3.reuse, R79 ;  /* 0x0000004f034f7220 */ /* 0x040fe40000410000 */
[----:B------:R-:W-:Y:S02]  /*8b10*/  FFMA.FTZ R145, R144, c[0x0][0x2d0], -R145 ;  /* 0x0000b40090917a23 */ /* 0x000fe40000010891 */
[C---:B------:R-:W-:Y:S01]  /*8b20*/  FMUL.FTZ R88, R132.reuse, R88 ;  /* 0x0000005884587220 */ /* 0x040fe20000410000 */
[----:B------:R5:W-:Y:S01]  /*8b30*/  MUFU.EX2 R231, R152 ;  /* 0x0000009800e77308 */ /* 0x000be20000000800 */
[C---:B------:R-:W-:Y:S01]  /*8b40*/  FMUL.FTZ R89, R132.reuse, R89 ;  /* 0x0000005984597220 */ /* 0x040fe20000410000 */
[C---:B--2---:R-:W-:Y:S03]  /*8b50*/  HMMA.16816.F32 R76, R136.reuse, R100, R76 ;  /* 0x00000064884c723c */ /* 0x044fe6000000184c */
[C---:B------:R-:W-:Y:S02]  /*8b60*/  FMUL.FTZ R80, R132.reuse, R80 ;  /* 0x0000005084507220 */ /* 0x040fe40000410000 */
[----:B------:R-:W-:Y:S02]  /*8b70*/  FMUL.FTZ R81, R132, R81 ;  /* 0x0000005184517220 */ /* 0x000fe40000410000 */
[C---:B------:R-:W-:Y:S01]  /*8b80*/  FMUL.FTZ R82, R3.reuse, R82 ;  /* 0x0000005203527220 */ /* 0x040fe20000410000 */
[----:B------:R-:W-:Y:S01]  /*8b90*/  MUFU.EX2 R179, R179 ;  /* 0x000000b300b37308 */ /* 0x000fe20000000800 */
[C---:B------:R-:W-:Y:S03]  /*8ba0*/  FMUL.FTZ R83, R3.reuse, R83 ;  /* 0x0000005303537220 */ /* 0x040fe60000410000 */
[C---:B------:R-:W-:Y:S01]  /*8bb0*/  FMUL.FTZ R90, R3.reuse, R90 ;  /* 0x0000005a035a7220 */ /* 0x040fe20000410000 */
[----:B----4-:R-:W-:Y:S01]  /*8bc0*/  F2FP.PACK_AB R100, R174, R173 ;  /* 0x000000adae64723e */ /* 0x010fe200000000ff */
[C---:B------:R-:W-:Y:S02]  /*8bd0*/  FMUL.FTZ R91, R3.reuse, R91 ;  /* 0x0000005b035b7220 */ /* 0x040fe40000410000 */
[C---:B------:R-:W-:Y:S02]  /*8be0*/  HMMA.16816.F32 R80, R136.reuse, R102, R80 ;  /* 0x000000668850723c */ /* 0x040fe40000001850 */
[----:B------:R2:W-:Y:S01]  /*8bf0*/  MUFU.EX2 R235, R145 ;  /* 0x0000009100eb7308 */ /* 0x0005e20000000800 */
[C---:B------:R-:W-:Y:S02]  /*8c00*/  FMUL.FTZ R92, R132.reuse, R92 ;  /* 0x0000005c845c7220 */ /* 0x040fe40000410000 */
[C---:B------:R-:W-:Y:S01]  /*8c10*/  FMUL.FTZ R93, R132.reuse, R93 ;  /* 0x0000005d845d7220 */ /* 0x040fe20000410000 */
[----:B-----5:R-:W-:Y:S01]  /*8c20*/  LDSM.16.MT88.4 R152, [R134+UR4+0x3900] ;  /* 0x003900048698783b */ /* 0x020fe20008004200 */
[C---:B------:R-:W-:Y:S01]  /*8c30*/  FMUL.FTZ R94, R3.reuse, R94 ;  /* 0x0000005e035e7220 */ /* 0x040fe20000410000 */
[C---:B---3--:R-:W-:Y:S04]  /*8c40*/  HMMA.16816.F32 R84, R136.reuse, R108, R84 ;  /* 0x0000006c8854723c */ /* 0x048fe80000001854 */
[----:B------:R-:W3:Y:S01]  /*8c50*/  MUFU.EX2 R178, R178 ;  /* 0x000000b200b27308 */ /* 0x000ee20000000800 */
[----:B------:R-:W-:Y:S01]  /*8c60*/  FMUL.FTZ R95, R3, R95 ;  /* 0x0000005f035f7220 */ /* 0x000fe20000410000 */
[----:B------:R-:W-:Y:S01]  /*8c70*/  F2FP.PACK_AB R102, R177, R176 ;  /* 0x000000b0b166723e */ /* 0x000fe200000000ff */
[C---:B------:R-:W-:Y:S01]  /*8c80*/  FMUL.FTZ R96, R132.reuse, R96 ;  /* 0x0000006084607220 */ /* 0x040fe20000410000 */
[C---:B------:R-:W-:Y:S01]  /*8c90*/  HMMA.16816.F32 R88, R136.reuse, R110, R88 ;  /* 0x0000006e8858723c */ /* 0x040fe20000001858 */
[----:B------:R-:W4:Y:S03]  /*8ca0*/  LDSM.16.MT88.4 R108, [R133+0x900] ;  /* 0x00090000856c783b */ /* 0x000f260000004200 */
[C---:B------:R-:W-:Y:S01]  /*8cb0*/  FMUL.FTZ R97, R132.reuse, R97 ;  /* 0x0000006184617220 */ /* 0x040fe20000410000 */
[----:B------:R-:W-:Y:S01]  /*8cc0*/  F2FP.PACK_AB R103, R181, R180 ;  /* 0x000000b4b567723e */ /* 0x000fe200000000ff */
[C---:B------:R-:W-:Y:S02]  /*8cd0*/  FMUL.FTZ R98, R3.reuse, R98 ;  /* 0x0000006203627220 */ /* 0x040fe40000410000 */
[C---:B-1----:R-:W-:Y:S01]  /*8ce0*/  HMMA.16816.F32 R92, R136.reuse, R104, R92 ;  /* 0x00000068885c723c */ /* 0x042fe2000000185c */
[----:B--2---:R-:W-:Y:S03]  /*8cf0*/  LDSM.16.MT88.4 R144, [R135+UR4+0x3900] ;  /* 0x003900048790783b */ /* 0x004fe60008004200 */
[C---:B------:R-:W-:Y:S02]  /*8d00*/  FMUL.FTZ R99, R3.reuse, R99 ;  /* 0x0000006303637220 */ /* 0x040fe40000410000 */
[----:B------:R-:W-:Y:S02]  /*8d10*/  FFMA.FTZ R167, R132, R207, R167 ;  /* 0x000000cf84a77223 */ /* 0x000fe400000100a7 */
[----:B------:R-:W-:Y:S03]  /*8d20*/  FFMA.FTZ R171, R3, R208, R171 ;  /* 0x000000d003ab7223 */ /* 0x000fe600000100ab */
[----:B------:R-:W-:Y:S01]  /*8d30*/  HMMA.16816.F32 R96, R136, R106, R96 ;  /* 0x0000006a8860723c */ /* 0x000fe20000001860 */
[----:B------:R-:W1:Y:S02]  /*8d40*/  LDSM.16.MT88.4 R104, [R164+0x2900] ;  /* 0x00290000a468783b */ /* 0x000e640000004200 */
[----:B---3--:R-:W-:Y:S01]  /*8d50*/  F2FP.PACK_AB R101, R178, R179 ;  /* 0x000000b3b265723e */ /* 0x008fe200000000ff */
[----:B------:R-:W-:Y:S02]  /*8d60*/  FADD.FTZ R166, R166, R167 ;  /* 0x000000a7a6a67221 */ /* 0x000fe40000010000 */
[----:B------:R-:W-:Y:S01]  /*8d70*/  FADD.FTZ R170, R170, R171 ;  /* 0x000000abaaaa7221 */ /* 0x000fe20000010000 */
[----:B------:R-:W-:Y:S01]  /*8d80*/  F2FP.PACK_AB R136, R229, R228 ;  /* 0x000000e4e588723e */ /* 0x000fe200000000ff */
[----:B------:R-:W-:Y:S01]  /*8d90*/  FADD.FTZ R165, R165, R166 ;  /* 0x000000a6a5a57221 */ /* 0x000fe20000010000 */
[----:B------:R-:W-:Y:S01]  /*8da0*/  F2FP.PACK_AB R138, R231, R230 ;  /* 0x000000e6e78a723e */ /* 0x000fe200000000ff */
[C---:B------:R-:W-:Y:S05]  /*8db0*/  HMMA.16816.F32 R4, R100.reuse, R112, R4 ;  /* 0x000000706404723c */ /* 0x040fea0000001804 */
[----:B------:R-:W-:Y:S01]  /*8dc0*/  F2FP.PACK_AB R137, R233, R232 ;  /* 0x000000e8e989723e */ /* 0x000fe200000000ff */
[----:B------:R-:W-:Y:S01]  /*8dd0*/  FADD.FTZ R169, R169, R170 ;  /* 0x000000aaa9a97221 */ /* 0x000fe20000010000 */
[----:B------:R-:W-:Y:S01]  /*8de0*/  F2FP.PACK_AB R139, R235, R234 ;  /* 0x000000eaeb8b723e */ /* 0x000fe200000000ff */
        /* <DEDUP_REMOVED lines=8> */
[----:B------:R-:W2:Y:S03]  /*8e70*/  LDSM.16.MT88.4 R108, [R135+UR4+0x4900] ;  /* 0x00490004876c783b */ /* 0x000ea60008004200 */
[----:B------:R-:W-:Y:S02]  /*8e80*/  FADD.FTZ R3, R174, R3 ;  /* 0x00000003ae037221 */ /* 0x000fe40000010000 */
[----:B------:R-:W-:Y:S02]  /*8e90*/  FADD.FTZ R179, R178, R179 ;  /* 0x000000b3b2b37221 */ /* 0x000fe40000010000 */
[C---:B------:R-:W-:Y:S04]  /*8ea0*/  HMMA.16816.F32 R20, R100.reuse, R116, R20 ;  /* 0x000000746414723c */ /* 0x040fe80000001814 */
[----:B------:R-:W-:Y:S01]  /*8eb0*/  FADD.FTZ R176, R176, R3 ;  /* 0x00000003b0b07221 */ /* 0x000fe20000010000 */
[----:B------:R-:W-:Y:S01]  /*8ec0*/  IADD3 R3, R213, -0x2, RZ ;  /* 0xfffffffed5037810 */ /* 0x000fe20007ffe0ff */
[----:B------:R-:W-:Y:S02]  /*8ed0*/  FADD.FTZ R180, R180, R179 ;  /* 0x000000b3b4b47221 */ /* 0x000fe40000010000 */
[C---:B------:R-:W-:Y:S01]  /*8ee0*/  HMMA.16816.F32 R24, R100.reuse, R118, R24 ;  /* 0x000000766418723c */ /* 0x040fe20000001818 */
[----:B------:R-:W-:Y:S02]  /*8ef0*/  LDSM.16.MT88.4 R116, [R164+0x4900] ;  /* 0x00490000a474783b */ /* 0x000fe40000004200 */
[----:B------:R-:W-:Y:S01]  /*8f00*/  ISETP.GE.AND P0, PT, R3, R194, PT ;  /* 0x000000c20300720c */ /* 0x000fe20003f06270 */
        /* <DEDUP_REMOVED lines=13> */
[C---:B-1----:R-:W-:Y:S08]  /*8fe0*/  HMMA.16816.F32 R60, R100.reuse, R104, R60 ;  /* 0x00000068643c723c */ /* 0x042ff0000000183c */
[C---:B------:R-:W-:Y:S01]  /*8ff0*/  HMMA.16816.F32 R64, R100.reuse, R106, R64 ;  /* 0x0000006a6440723c */ /* 0x040fe20000001840 */
[----:B------:R-:W1:Y:S07]  /*9000*/  LDSM.16.MT88.4 R104, [R134+UR4+0x4900] ;  /* 0x004900048668783b */ /* 0x000e6e0008004200 */
[C---:B--2---:R-:W-:Y:S08]  /*9010*/  HMMA.16816.F32 R68, R100.reuse, R108, R68 ;  /* 0x0000006c6444723c */ /* 0x044ff00000001844 */
[C---:B------:R-:W-:Y:S01]  /*9020*/  HMMA.16816.F32 R72, R100.reuse, R110, R72 ;  /* 0x0000006e6448723c */ /* 0x040fe20000001848 */
[----:B------:R-:W2:Y:S07]  /*9030*/  LDSM.16.MT88.4 R108, [R135+UR4+0x1100] ;  /* 0x00110004876c783b */ /* 0x000eae0008004200 */
[C---:B------:R-:W-:Y:S08]  /*9040*/  HMMA.16816.F32 R76, R100.reuse, R112, R76 ;  /* 0x00000070644c723c */ /* 0x040ff0000000184c */
[C---:B------:R-:W-:Y:S01]  /*9050*/  HMMA.16816.F32 R80, R100.reuse, R114, R80 ;  /* 0x000000726450723c */ /* 0x040fe20000001850 */
[----:B------:R-:W3:Y:S07]  /*9060*/  LDSM.16.MT88.4 R112, [R134+UR4+0x1100] ;  /* 0x001100048670783b */ /* 0x000eee0008004200 */
[C---:B-1----:R-:W-:Y:S08]  /*9070*/  HMMA.16816.F32 R84, R100.reuse, R104, R84 ;  /* 0x000000686454723c */ /* 0x042ff00000001854 */
[C---:B------:R-:W-:Y:S01]  /*9080*/  HMMA.16816.F32 R88, R100.reuse, R106, R88 ;  /* 0x0000006a6458723c */ /* 0x040fe20000001858 */
[----:B------:R-:W1:Y:S07]  /*9090*/  LDSM.16.MT88.4 R104, [R135+UR4+0x3100] ;  /* 0x003100048768783b */ /* 0x000e6e0008004200 */
[C---:B------:R-:W-:Y:S08]  /*90a0*/  HMMA.16816.F32 R92, R100.reuse, R116, R92 ;  /* 0x00000074645c723c */ /* 0x040ff0000000185c */
        /* <DEDUP_REMOVED lines=16> */
[----:B------:R-:W2:Y:S03]  /*91b0*/  LDSM.16.MT88.4 R108, [R134+UR4+0x3100] ;  /* 0x00310004866c783b */ /* 0x000ea60008004200 */
        /* <DEDUP_REMOVED lines=8> */
[C---:B---3--:R-:W-:Y:S04]  /*9240*/  HMMA.16816.F32 R20, R100.reuse, R112, R20 ;  /* 0x000000706414723c */ /* 0x048fe80000001814 */
[----:B------:R-:W-:Y:S02]  /*9250*/  FADD.FTZ R207, R231, R230 ;  /* 0x000000e6e7cf7221 */ /* 0x000fe40000010000 */
[----:B------:R-:W-:Y:S02]  /*9260*/  FADD.FTZ R208, R235, R208 ;  /* 0x000000d0ebd07221 */ /* 0x000fe40000010000 */
[C---:B------:R-:W-:Y:S01]  /*9270*/  HMMA.16816.F32 R24, R100.reuse, R114, R24 ;  /* 0x000000726418723c */ /* 0x040fe20000001818 */
[----:B------:R-:W3:Y:S07]  /*9280*/  LDSM.16.MT88.4 R112, [R164+0x3100] ;  /* 0x00310000a470783b */ /* 0x000eee0000004200 */
[C---:B------:R-:W-:Y:S08]  /*9290*/  HMMA.16816.F32 R28, R100.reuse, R124, R28 ;  /* 0x0000007c641c723c */ /* 0x040ff0000000181c */
[C---:B------:R-:W-:Y:S01]  /*92a0*/  HMMA.16816.F32 R32, R100.reuse, R126, R32 ;  /* 0x0000007e6420723c */ /* 0x040fe20000001820 */
[----:B------:R-:W-:Y:S07]  /*92b0*/  LDSM.16.MT88.4 R124, [R135+UR4+0x1900] ;  /* 0x00190004877c783b */ /* 0x000fee0008004200 */
[C---:B-1----:R-:W-:Y:S08]  /*92c0*/  HMMA.16816.F32 R36, R100.reuse, R104, R36 ;  /* 0x000000686424723c */ /* 0x042ff00000001824 */
[C---:B------:R-:W-:Y:S01]  /*92d0*/  HMMA.16816.F32 R40, R100.reuse, R106, R40 ;  /* 0x0000006a6428723c */ /* 0x040fe20000001828 */
[----:B------:R-:W1:Y:S07]  /*92e0*/  LDSM.16.MT88.4 R104, [R135+UR4+0x5100] ;  /* 0x005100048768783b */ /* 0x000e6e0008004200 */
[C---:B----4-:R-:W-:Y:S08]  /*92f0*/  HMMA.16816.F32 R44, R100.reuse, R116, R44 ;  /* 0x00000074642c723c */ /* 0x050ff0000000182c */
[C---:B------:R-:W-:Y:S01]  /*9300*/  HMMA.16816.F32 R48, R100.reuse, R118, R48 ;  /* 0x000000766430723c */ /* 0x040fe20000001830 */
[----:B------:R-:W4:Y:S07]  /*9310*/  LDSM.16.MT88.4 R116, [R133+0x5100] ;  /* 0x005100008574783b */ /* 0x000f2e0000004200 */
[C---:B--2---:R-:W-:Y:S08]  /*9320*/  HMMA.16816.F32 R52, R100.reuse, R108, R52 ;  /* 0x0000006c6434723c */ /* 0x044ff00000001834 */
[C---:B------:R-:W-:Y:S01]  /*9330*/  HMMA.16816.F32 R56, R100.reuse, R110, R56 ;  /* 0x0000006e6438723c */ /* 0x040fe20000001838 */
[----:B------:R-:W2:Y:S07]  /*9340*/  LDSM.16.MT88.4 R108, [R134+UR4+0x5100] ;  /* 0x00510004866c783b */ /* 0x000eae0008004200 */
[C---:B---3--:R-:W-:Y:S08]  /*9350*/  HMMA.16816.F32 R60, R100.reuse, R112, R60 ;  /* 0x00000070643c723c */ /* 0x048ff0000000183c */
[C---:B------:R-:W-:Y:S01]  /*9360*/  HMMA.16816.F32 R64, R100.reuse, R114, R64 ;  /* 0x000000726440723c */ /* 0x040fe20000001840 */
[----:B------:R-:W3:Y:S07]  /*9370*/  LDSM.16.MT88.4 R112, [R164+0x5100] ;  /* 0x00510000a470783b */ /* 0x000eee0000004200 */
[C---:B-1----:R-:W-:Y:S08]  /*9380*/  HMMA.16816.F32 R68, R100.reuse, R104, R68 ;  /* 0x000000686444723c */ /* 0x042ff00000001844 */
[C---:B------:R-:W-:Y:S01]  /*9390*/  HMMA.16816.F32 R72, R100.reuse, R106, R72 ;  /* 0x0000006a6448723c */ /* 0x040fe20000001848 */
[----:B------:R-:W-:Y:S07]  /*93a0*/  LDSM.16.MT88.4 R104, [R134+UR4+0x1900] ;  /* 0x001900048668783b */ /* 0x000fee0008004200 */
[C---:B----4-:R-:W-:Y:S08]  /*93b0*/  HMMA.16816.F32 R76, R100.reuse, R116, R76 ;  /* 0x00000074644c723c */ /* 0x050ff0000000184c */
[C---:B------:R-:W-:Y:S01]  /*93c0*/  HMMA.16816.F32 R80, R100.reuse, R118, R80 ;  /* 0x000000766450723c */ /* 0x040fe20000001850 */
[----:B------:R-:W1:Y:S07]  /*93d0*/  LDSM.16.MT88.4 R116, [R133+0x1900] ;  /* 0x001900008574783b */ /* 0x000e6e0000004200 */
[C---:B--2---:R-:W-:Y:S08]  /*93e0*/  HMMA.16816.F32 R84, R100.reuse, R108, R84 ;  /* 0x0000006c6454723c */ /* 0x044ff00000001854 */
[C---:B------:R-:W-:Y:S08]  /*93f0*/  HMMA.16816.F32 R88, R100.reuse, R110, R88 ;  /* 0x0000006e6458723c */ /* 0x040ff00000001858 */
[C---:B---3--:R-:W-:Y:S08]  /*9400*/  HMMA.16816.F32 R92, R100.reuse, R112, R92 ;  /* 0x00000070645c723c */ /* 0x048ff0000000185c */
[----:B------:R-:W-:Y:S08]  /*9410*/  HMMA.16816.F32 R96, R100, R114, R96 ;  /* 0x000000726460723c */ /* 0x000ff00000001860 */
[C---:B------:R-:W-:Y:S01]  /*9420*/  HMMA.16816.F32 R128, R136.reuse, R124, R4 ;  /* 0x0000007c8880723c */ /* 0x040fe20000001804 */
[----:B------:R-:W2:Y:S07]  /*9430*/  LDSM.16.MT88.4 R4, [R133+0x5900] ;  /* 0x005900008504783b */ /* 0x000eae0000004200 */
[C---:B------:R-:W-:Y:S01]  /*9440*/  HMMA.16816.F32 R124, R136.reuse, R126, R8 ;  /* 0x0000007e887c723c */ /* 0x040fe20000001808 */
[----:B------:R-:W3:Y:S07]  /*9450*/  LDSM.16.MT88.4 R8, [R134+UR4+0x5900] ;  /* 0x005900048608783b */ /* 0x000eee0008004200 */
        /* <DEDUP_REMOVED lines=36> */
[----:B------:R-:W-:Y:S01]  /*96a0*/  @!P2 LEA.HI.X.SX32 R6, R3, UR8, 0x1, P0 ;  /* 0x000000080306ac11 */ /* 0x000fe200080f0eff */
        /* <DEDUP_REMOVED lines=29> */
[----:B------:R-:W-:Y:S01]  /*9880*/  IADD3.X R9, RZ, R4, R215, P1, P0 ;  /* 0x00000004ff097210 */ /* 0x000fe20000fe04d7 */
[----:B------:R-:W-:Y:S01]  /*9890*/  IMAD.U32 R4, RZ, RZ, UR20 ;  /* 0x00000014ff047e24 */ /* 0x000fe2000f8e00ff */
[C---:B---3--:R-:W-:Y:S03]  /*98a0*/  IADD3 R16, P0, R3.reuse, R220, RZ ;  /* 0x000000dc03107210 */ /* 0x048fe60007f1e0ff */
[----:B------:R-:W-:Y:S02]  /*98b0*/  IMAD R4, R4, 0x3000, R201 ;  /* 0x0000300004047824 */ /* 0x000fe400078e02c9 */
[C---:B----4-:R-:W-:Y:S01]  /*98c0*/  IMAD.X R17, R6.reuse, 0x1, R221, P0 ;  /* 0x0000000106117824 */ /* 0x050fe200000e06dd */
[C---:B------:R-:W-:Y:S05]  /*98d0*/  IADD3 R14, P0, R3.reuse, R217, RZ ;  /* 0x000000d9030e7210 */ /* 0x040fea0007f1e0ff */
[----:B------:R-:W-:Y:S01]  /*98e0*/  IMAD.X R15, R6, 0x1, R218, P0 ;  /* 0x00000001060f7824 */ /* 0x000fe200000e06da */
[----:B------:R-:W-:Y:S01]  /*98f0*/  IADD3 R18, P0, R3, R214, RZ ;  /* 0x000000d603127210 */ /* 0x000fe20007f1e0ff */
[----:B------:R-:W-:Y:S04]  /*9900*/  IMAD.SHL.U32 R3, R4, 0x2, RZ ;  /* 0x0000000204037824 */ /* 0x000fe800078e00ff */
[----:B------:R-:W-:Y:S01]  /*9910*/  IMAD.X R19, R6, 0x1, R215, P0 ;  /* 0x0000000106137824 */ /* 0x000fe200000e06d7 */
[----:B------:R1:W-:Y:S01]  /*9920*/  LDGSTS.E.BYPASS.LTC128B.128 [R3+0xc100], [R16.64], !P5 ;  /* 0x0c10000010037fae */ /* 0x0003e2000e901d4e */
[----:B------:R-:W-:Y:S03]  /*9930*/  ISETP.NE.U32.AND P0, PT, R219, RZ, PT ;  /* 0x000000ffdb00720c */ /* 0x000fe60003f05070 */
[----:B------:R1:W-:Y:S04]  /*9940*/  LDGSTS.E.BYPASS.LTC128B.128 [R3+0xe100], [R14.64], !P4 ;  /* 0x0e1000000e037fae */ /* 0x0003e8000e101d4e */
[----:B------:R1:W-:Y:S06]  /*9950*/  LDGSTS.E.BYPASS.LTC128B.128 [R3+0x10100], [R18.64], !P6 ;  /* 0x1010000012037fae */ /* 0x0003ec000f101d4e */
[----:B------:R1:W-:Y:S01]  /*9960*/  LDGSTS.E.BYPASS.LTC128B.128.ZFILL [R3+0xd100], [R12.64], P0 ;  /* 0x0d1000000c037fae */ /* 0x0003e20008141d4e */
[----:B------:R-:W-:Y:S11]  /*9970*/  ISETP.NE.U32.AND P0, PT, R216, RZ, PT ;  /* 0x000000ffd800720c */ /* 0x000ff60003f05070 */
[----:B------:R-:W-:Y:S02]  /*9980*/  @!UPT UIADD3 URZ, URZ, URZ, URZ ;  /* 0x0000003f3f3ff290 */ /* 0x000fe4000fffe03f */
[----:B------:R1:W-:Y:S01]  /*9990*/  LDGSTS.E.BYPASS.LTC128B.128.ZFILL [R3+0xf100], [R10.64], P0 ;  /* 0x0f1000000a037fae */ /* 0x0003e20008141d4e */
[----:B------:R-:W-:Y:S11]  /*99a0*/  ISETP.NE.U32.AND P0, PT, R211, RZ, PT ;  /* 0x000000ffd300720c */ /* 0x000ff60003f05070 */
[----:B------:R-:W-:Y:S02]  /*99b0*/  @!UPT UIADD3 URZ, URZ, URZ, URZ ;  /* 0x0000003f3f3ff290 */ /* 0x000fe4000fffe03f */
[----:B------:R1:W-:Y:S02]  /*99c0*/  LDGSTS.E.BYPASS.LTC128B.128.ZFILL [R3+0x11100], [R8.64], P0 ;  /* 0x1110000008037fae */ /* 0x0003e40008141d4e */
.L_x_1016:
[----:B------:R-:W-:Y:S01]  /*99d0*/  UIADD3 UR4, UR5, 0x1, URZ ;  /* 0x0000000105047890 */ /* 0x000fe2000fffe03f */
[----:B------:R-:W0:Y:S01]  /*99e0*/  LDGDEPBAR ;  /* 0x00000000000079af */ /* 0x000e220000000000 */
[----:B------:R-:W-:Y:S01]  /*99f0*/  UISETP.GE.AND UP0, UPT, UR5, 0x1, UPT ;  /* 0x000000010500788c */ /* 0x000fe2000bf06270 */
[C---:B------:R-:W-:Y:S01]  /*9a00*/  ISETP.GT.AND P0, PT, R213.reuse, R222, PT ;  /* 0x000000ded500720c */ /* 0x040fe20003f04270 */
[----:B-1----:R-:W-:Y:S01]  /*9a10*/  IMAD.MOV.U32 R3, RZ, RZ, R0 ;  /* 0x000000ffff037224 */ /* 0x002fe200078e0000 */
[----:B------:R-:W-:Y:S01]  /*9a20*/  IADD3 R213, R213, -0x1, RZ ;  /* 0xffffffffd5d57810 */ /* 0x000fe20007ffe0ff */
[----:B------:R-:W-:Y:S01]  /*9a30*/  USEL UR5, UR4, URZ, !UP0 ;  /* 0x0000003f04057287 */ /* 0x000fe2000c000000 */
[----:B------:R-:W-:Y:S09]  /*9a40*/  IMAD.MOV.U32 R132, RZ, RZ, R2 ;  /* 0x000000ffff847224 */ /* 0x000ff200078e0002 */
[----:B------:R-:W-:-:S05]  /*9a50*/  @P0 BRA `(.L_x_1017) ;  /* 0xffffc5b000000947 */ /* 0x000fca000383ffff */
.L_x_1006:
[----:B------:R-:W-:Y:S01]  /*9a60*/  ULEA UR4, UR6, 0x7f, 0x7 ;  /* 0x0000007f06047891 */ /* 0x000fe2000f8e383f */
[----:B------:R-:W-:-:S02]  /*9a70*/  ISETP.GE.AND P0, PT, R197, 0x1, PT ;  /* 0x00000001c500780c */ /* 0x000fc40003f06270 */
[----:B------:R-:W-:Y:S01]  /*9a80*/  ULDC.64 UR6, c[0x0][0x2c8] ;  /* 0x0000b20000067ab9 */ /* 0x000fe20000000a00 */
[----:B------:R-:W-:Y:S01]  /*9a90*/  IADD3 R5, R195, 0x1, -R204 ;  /* 0x00000001c3057810 */ /* 0x000fe20007ffe8cc */
[----:B------:R-:W-:-:S07]  /*9aa0*/  UIMAD.WIDE.U32 UR24, UR4, UR6, URZ ;  /* 0x00000006041872a5 */ /* 0x000fce000f8e003f */
[----:B------:R-:W-:Y:S02]  /*9ab0*/  @UP1 UMOV UR21, UR25 ;  /* 0x0000001900151c82 */ /* 0x000fe40008000000 */
[----:B------:R-:W-:-:S06]  /*9ac0*/  @UP1 USHF.R.U32.HI UR4, URZ, UR7, UR21 ;  /* 0x000000073f041299 */ /* 0x000fcc0008011615 */
[----:B------:R-:W-:-:S04]  /*9ad0*/  IADD3 R5, R5, UR4, RZ ;  /* 0x0000000405057c10 */ /* 0x000fc8000fffe0ff */
[----:B------:R-:W-:Y:S01]  /*9ae0*/  IADD3 R4, R5, -c[0x0][0x324], RZ ;  /* 0x8000c90005047a10 */ /* 0x000fe20007ffe0ff */
[----:B------:R-:W-:Y:S05]  /*9af0*/  @!P0 BRA `(.L_x_1018) ;  /* 0x000000f000008947 */ /* 0x000fea0003800000 */
        /* <DEDUP_REMOVED lines=9> */
.L_x_1019:
[----:B------:R-:W-:-:S04]  /*9b90*/  MOV R3, 0x1 ;  /* 0x0000000100037802 */ /* 0x000fc80000000f00 */
[----:B------:R-:W-:-:S13]  /*9ba0*/  ISETP.NE.AND P0, PT, R3, c[0x0][0x32c], PT ;  /* 0x0000cb0003007a0c */ /* 0x000fda0003f05270 */
[----:B------:R-:W-:-:S05]  /*9bb0*/  @P0 IMAD.HI.U32 R3, R5, c[0x0][0x330], RZ ;  /* 0x0000cc0005030a27 */ /* 0x000fca00078e00ff */
[----:B------:R-:W-:-:S05]  /*9bc0*/  @P0 SHF.R.U32.HI R5, RZ, c[0x0][0x334], R3 ;  /* 0x0000cd00ff050a19 */ /* 0x000fca0000011603 */
.L_x_1020:
[----:B------:R-:W-:-:S05]  /*9bd0*/  IMAD R5, R5, c[0x0][0x32c], RZ ;  /* 0x0000cb0005057a24 */ /* 0x000fca00078e02ff */
[----:B------:R-:W-:-:S04]  /*9be0*/  IMNMX R4, R4, R5, !PT ;  /* 0x0000000504047217 */ /* 0x000fc80007800200 */
.L_x_1018:
        /* <DEDUP_REMOVED lines=13> */
[----:B------:R-:W-:Y:S01]  /*9cc0*/  IMAD.SHL.U32 R220, R210, 0x2, RZ ;  /* 0x00000002d2dc7824 */ /* 0x000fe200078e00ff */
[----:B------:R-:W-:Y:S01]  /*9cd0*/  SHF.R.S32.HI R215, RZ, 0x1f, R192 ;  /* 0x0000001fffd77819 */ /* 0x000fe200000114c0 */
[----:B------:R-:W-:Y:S01]  /*9ce0*/  IMAD.SHL.U32 R217, R209, 0x2, RZ ;  /* 0x00000002d1d97824 */ /* 0x000fe200078e00ff */
[----:B------:R-:W-:Y:S01]  /*9cf0*/  SEL R219, RZ, 0x10, P5 ;  /* 0x00000010ffdb7807 */ /* 0x000fe20002800000 */
[----:B------:R-:W-:Y:S01]  /*9d00*/  IMAD.SHL.U32 R214, R192, 0x2, RZ ;  /* 0x00000002c0d67824 */ /* 0x000fe200078e00ff */
[----:B------:R-:W-:-:S02]  /*9d10*/  SEL R216, RZ, 0x10, P4 ;  /* 0x00000010ffd87807 */ /* 0x000fc40002000000 */
[----:B------:R-:W-:Y:S02]  /*9d20*/  SHF.L.U64.HI R221, R210, 0x1, R221 ;  /* 0x00000001d2dd7819 */ /* 0x000fe400000102dd */
[----:B------:R-:W-:Y:S02]  /*9d30*/  SHF.L.U64.HI R218, R209, 0x1, R218 ;  /* 0x00000001d1da7819 */ /* 0x000fe400000102da */
[----:B------:R-:W-:Y:S02]  /*9d40*/  SHF.L.U64.HI R215, R192, 0x1, R215 ;  /* 0x00000001c0d77819 */ /* 0x000fe400000102d7 */
[----:B------:R-:W-:Y:S02]  /*9d50*/  SEL R186, R186, 0xffffffe0, !P0 ;  /* 0xffffffe0baba7807 */ /* 0x000fe40004000000 */
.L_x_1024:
        /* <DEDUP_REMOVED lines=65> */
.L_x_1022:
        /* <DEDUP_REMOVED lines=10> */
[C---:B-1----:R-:W-:Y:S01]  /*a210*/  HMMA.16816.F32 R12, R136.reuse, R16, RZ ;  /* 0x00000010880c723c */ /* 0x042fe200000018ff */
[----:B------:R-:W1:Y:S07]  /*a220*/  LDSM.16.M88.4 R164, [R0+0xc100] ;  /* 0x00c1000000a4783b */ /* 0x000e6e0000000200 */
[C---:B------:R-:W-:Y:S01]  /*a230*/  HMMA.16816.F32 R16, R136.reuse, R18, RZ ;  /* 0x000000128810723c */ /* 0x040fe200000018ff */
[----:B------:R-:W-:Y:S07]  /*a240*/  LDSM.16.M88.4 R168, [R2+0xc100] ;  /* 0x00c1000002a8783b */ /* 0x000fee0000000200 */
[C---:B------:R-:W-:Y:S01]  /*a250*/  HMMA.16816.F32 R20, R136.reuse, R24, RZ ;  /* 0x000000188814723c */ /* 0x040fe200000018ff */
[----:B------:R-:W-:Y:S07]  /*a260*/  LDSM.16.M88.4 R176, [R0+0xe100] ;  /* 0x00e1000000b0783b */ /* 0x000fee0000000200 */
[C---:B------:R-:W-:Y:S01]  /*a270*/  HMMA.16816.F32 R24, R136.reuse, R26, RZ ;  /* 0x0000001a8818723c */ /* 0x040fe200000018ff */
[----:B------:R-:W-:Y:S07]  /*a280*/  LDSM.16.M88.4 R180, [R189+UR4+0x10100] ;  /* 0x01010004bdb4783b */ /* 0x000fee0008000200 */
[C---:B------:R-:W-:Y:S01]  /*a290*/  HMMA.16816.F32 R28, R136.reuse, R32, RZ ;  /* 0x00000020881c723c */ /* 0x040fe200000018ff */
[----:B------:R-:W0:Y:S07]  /*a2a0*/  LDGDEPBAR ;  /* 0x00000000000079af */ /* 0x000e2e0000000000 */
[----:B------:R-:W-:Y:S01]  /*a2b0*/  HMMA.16816.F32 R32, R136, R34, RZ ;  /* 0x000000228820723c */ /* 0x000fe200000018ff */
[----:B------:R-:W2:Y:S07]  /*a2c0*/  LDSM.16.M88.4 R136, [R0+0xc900] ;  /* 0x00c900000088783b */ /* 0x000eae0000000200 */
        /* <DEDUP_REMOVED lines=12> */
[C---:B-1----:R-:W-:Y:S01]  /*a390*/  HMMA.16816.F32 R4, R140.reuse, R164, R4 ;  /* 0x000000a48c04723c */ /* 0x042fe20000001804 */
[----:B------:R-:W1:Y:S07]  /*a3a0*/  LDSM.16.M88.4 R160, [R2+0xd100] ;  /* 0x00d1000002a0783b */ /* 0x000e6e0000000200 */
[C---:B------:R-:W-:Y:S01]  /*a3b0*/  HMMA.16816.F32 R8, R140.reuse, R166, R8 ;  /* 0x000000a68c08723c */ /* 0x040fe20000001808 */
[----:B------:R-:W-:Y:S07]  /*a3c0*/  LDSM.16.M88.4 R164, [R189+UR4+0xf900] ;  /* 0x00f90004bda4783b */ /* 0x000fee0008000200 */
[C---:B--2---:R-:W-:Y:S08]  /*a3d0*/  HMMA.16816.F32 R12, R140.reuse, R136, R12 ;  /* 0x000000888c0c723c */ /* 0x044ff0000000180c */
[C---:B------:R-:W-:Y:S01]  /*a3e0*/  HMMA.16816.F32 R16, R140.reuse, R138, R16 ;  /* 0x0000008a8c10723c */ /* 0x040fe20000001810 */
[----:B------:R-:W2:Y:S07]  /*a3f0*/  LDSM.16.M88.4 R136, [R2+0xd900] ;  /* 0x00d900000288783b */ /* 0x000eae0000000200 */
        /* <DEDUP_REMOVED lines=106> */
[C---:B------:R-:W-:Y:S04]  /*aaa0*/  HMMA.16816.F32 R16, R172.reuse, R138, R16 ;  /* 0x0000008aac10723c */ /* 0x040fe80000001810 */
[----:B------:R-:W-:Y:S02]  /*aab0*/  FMUL.FTZ R165, R4, c[0x0][0x320] ;  /* 0x0000c80004a57a20 */ /* 0x000fe40000410000 */
[----:B------:R-:W-:Y:S02]  /*aac0*/  FMUL.FTZ R145, R5, c[0x0][0x320] ;  /* 0x0000c80005917a20 */ /* 0x000fe40000410000 */
[C---:B---3--:R-:W-:Y:S02]  /*aad0*/  HMMA.16816.F32 R20, R172.reuse, R140, R20 ;  /* 0x0000008cac14723c */ /* 0x048fe40000001814 */
[----:B------:R-:W1:Y:S02]  /*aae0*/  MUFU.TANH R165, R165 ;  /* 0x000000a500a57308 */ /* 0x000e640000002400 */
        /* <DEDUP_REMOVED lines=11> */
[----:B------:R-:W-:Y:S01]  /*aba0*/  FMUL.FTZ R14, R14, c[0x0][0x320] ;  /* 0x0000c8000e0e7a20 */ /* 0x000fe20000410000 */
[----:B-1----:R-:W-:Y:S01]  /*abb0*/  FMNMX.FTZ R0, R165, R133, !PT ;  /* 0x00000085a5007209 */ /* 0x002fe20007810000 */
        /* <DEDUP_REMOVED lines=16> */
[----:B-1----:R-:W1:Y:S01]  /*acc0*/  LDSM.16.M88.4 R8, [R190+0x11900] ;  /* 0x01190000be08783b */ /* 0x002e620000000200 */
[----:B------:R-:W-:Y:S08]  /*acd0*/  DEPBAR.LE SB0, 0x2 ;  /* 0x000080800000791a */ /* 0x000ff00000000000 */
[----:B------:R3:W-:Y:S01]  /*ace0*/  MUFU.TANH R179, R13 ;  /* 0x0000000d00b37308 */ /* 0x0007e20000002400 */
[----:B------:R-:W-:Y:S01]  /*acf0*/  BAR.SYNC.DEFER_BLOCKING 0x0 ;  /* 0x0000000000007b1d */ /* 0x000fe20000010000 */
[----:B--2---:R-:W-:Y:S02]  /*ad00*/  FMNMX.FTZ R0, R145, R0, !PT ;  /* 0x0000000091007209 */ /* 0x004fe40007810000 */
[----:B---3--:R-:W-:Y:S05]  /*ad10*/  FMNMX.FTZ R13, R166, R3, !PT ;  /* 0x00000003a60d7209 */ /* 0x008fea0007810000 */
[----:B------:R-:W-:Y:S01]  /*ad20*/  LDSM.16.MT88.4 R140, [R134+UR4+0x2900] ;  /* 0x00290004868c783b */ /* 0x000fe20008004200 */
[----:B------:R-:W2:Y:S01]  /*ad30*/  MUFU.TANH R164, R164 ;  /* 0x000000a400a47308 */ /* 0x000ea20000002400 */
[C---:B-1----:R-:W-:Y:S09]  /*ad40*/  HMMA.16816.F32 R28, R172.reuse, R8, R28 ;  /* 0x00000008ac1c723c */ /* 0x042ff2000000181c */
[----:B------:R-:W1:Y:S01]  /*ad50*/  MUFU.TANH R167, R167 ;  /* 0x000000a700a77308 */ /* 0x000e620000002400 */
[----:B------:R-:W-:Y:S09]  /*ad60*/  HMMA.16816.F32 R32, R172, R10, R32 ;  /* 0x0000000aac20723c */ /* 0x000ff20000001820 */
[----:B------:R-:W3:Y:S03]  /*ad70*/  MUFU.TANH R181, R181 ;  /* 0x000000b500b57308 */ /* 0x000ee60000002400 */
[----:B--2---:R-:W-:Y:S04]  /*ad80*/  FMNMX.FTZ R13, R164, R13, !PT ;  /* 0x0000000da40d7209 */ /* 0x004fe80007810000 */
[----:B------:R-:W-:Y:S03]  /*ad90*/  FMNMX.FTZ R13, R224, R13, !PT ;  /* 0x0000000de00d7209 */ /* 0x000fe60007810000 */
[----:B------:R-:W2:Y:S01]  /*ada0*/  MUFU.TANH R178, R14 ;  /* 0x0000000e00b27308 */ /* 0x000ea20000002400 */
[----:B------:R-:W-:Y:S01]  /*adb0*/  FMUL.FTZ R28, R28, c[0x0][0x320] ;  /* 0x0000c8001c1c7a20 */ /* 0x000fe20000410000 */
[----:B------:R-:W-:Y:S01]  /*adc0*/  FMNMX.FTZ R13, R182, R13, !PT ;  /* 0x0000000db60d7209 */ /* 0x000fe20007810000 */
[----:B------:R-:W-:Y:S01]  /*add0*/  FMUL.FTZ R29, R29, c[0x0][0x320] ;  /* 0x0000c8001d1d7a20 */ /* 0x000fe20000410000 */
[----:B-1----:R-:W-:Y:S01]  /*ade0*/  FMNMX.FTZ R0, R167, R0, !PT ;  /* 0x00000000a7007209 */ /* 0x002fe20007810000 */
[----:B------:R-:W-:Y:S02]  /*adf0*/  FMUL.FTZ R30, R30, c[0x0][0x320] ;  /* 0x0000c8001e1e7a20 */ /* 0x000fe40000410000 */
[----:B------:R-:W-:Y:S01]  /*ae00*/  FMUL.FTZ R31, R31, c[0x0][0x320] ;  /* 0x0000c8001f1f7a20 */ /* 0x000fe20000410000 */
[----:B------:R-:W-:Y:S01]  /*ae10*/  FMNMX.FTZ R0, R169, R0, !PT ;  /* 0x00000000a9007209 */ /* 0x000fe20007810000 */
[----:B------:R-:W-:Y:S01]  /*ae20*/  FMUL.FTZ R32, R32, c[0x0][0x320] ;  /* 0x0000c80020207a20 */ /* 0x000fe20000410000 */
[----:B------:R-:W1:Y:S01]  /*ae30*/  MUFU.TANH R176, R15 ;  /* 0x0000000f00b07308 */ /* 0x000e620000002400 */
[----:B------:R-:W-:Y:S02]  /*ae40*/  FMUL.FTZ R33, R33, c[0x0][0x320] ;  /* 0x0000c80021217a20 */ /* 0x000fe40000410000 */
[----:B------:R-:W-:Y:S01]  /*ae50*/  FMUL.FTZ R34, R34, c[0x0][0x320] ;  /* 0x0000c80022227a20 */ /* 0x000fe20000410000 */
[----:B---3--:R-:W-:Y:S01]  /*ae60*/  FMNMX.FTZ R0, R181, R0, !PT ;  /* 0x00000000b5007209 */ /* 0x008fe20007810000 */
[----:B------:R-:W-:Y:S03]  /*ae70*/  FMUL.FTZ R35, R35, c[0x0][0x320] ;  /* 0x0000c80023237a20 */ /* 0x000fe60000410000 */
[----:B------:R-:W-:Y:S02]  /*ae80*/  FMNMX.FTZ R0, R179, R0, !PT ;  /* 0x00000000b3007209 */ /* 0x000fe40007810000 */
[----:B------:R-:W3:Y:S01]  /*ae90*/  MUFU.TANH R177, R16 ;  /* 0x0000001000b17308 */ /* 0x000ee20000002400 */
[----:B--2---:R-:W-:Y:S09]  /*aea0*/  FMNMX.FTZ R13, R178, R13, !PT ;  /* 0x0000000db20d7209 */ /* 0x004ff20007810000 */
[----:B------:R-:W2:Y:S01]  /*aeb0*/  MUFU.TANH R163, R17 ;  /* 0x0000001100a37308 */ /* 0x000ea20000002400 */
[----:B-1----:R-:W-:Y:S09]  /*aec0*/  FMNMX.FTZ R13, R176, R13, !PT ;  /* 0x0000000db00d7209 */ /* 0x002ff20007810000 */
[----:B------:R-:W1:Y:S01]  /*aed0*/  MUFU.TANH R180, R18 ;  /* 0x0000001200b47308 */ /* 0x000e620000002400 */
[----:B---3--:R-:W-:Y:S09]  /*aee0*/  FMNMX.FTZ R0, R177, R0, !PT ;  /* 0x00000000b1007209 */ /* 0x008ff20007810000 */
[----:B------:R-:W3:Y:S01]  /*aef0*/  MUFU.TANH R162, R19 ;  /* 0x0000001300a27308 */ /* 0x000ee20000002400 */
[----:B--2---:R-:W-:Y:S02]  /*af00*/  FMNMX.FTZ R0, R163, R0, !PT ;  /* 0x00000000a3007209 */ /* 0x004fe40007810000 */
[----:B------:R-:W-:Y:S07]  /*af10*/  IADD3 R17, R134, UR4, RZ ;  /* 0x0000000486117c10 */ /* 0x000fee000fffe0ff */
        /* <DEDUP_REMOVED lines=40> */
[----:B------:R-:W-:Y:S01]  /*b1a0*/  LDSM.16.MT88.4 R12, [R135+UR4+0x100] ;  /* 0x00010004870c783b */ /* 0x000fe20008004200 */
[----:B-1----:R-:W-:Y:S07]  /*b1b0*/  FMNMX.FTZ R2, R11, R2, !PT ;  /* 0x000000020b027209 */ /* 0x002fee0007810000 */
        /* <DEDUP_REMOVED lines=15> */
[--C-:B------:R-:W-:Y:S02]  /*b2b0*/  FFMA.FTZ R231, R149, c[0x0][0x2d0], -R148.reuse ;  /* 0x0000b40095e77a23 */ /* 0x100fe40000010894 */
        /* <DEDUP_REMOVED lines=30> */
[--C-:B------:R-:W-:Y:S02]  /*b4a0*/  FFMA.FTZ R225, R156, c[0x0][0x2d0], -R145.reuse ;  /* 0x0000b4009ce17a23 */ /* 0x100fe40000010891 */
[----:B------:R-:W-:Y:S01]  /*b4b0*/  LDSM.16.MT88.4 R156, [R164+0x3900] ;  /* 0x00390000a49c783b */ /* 0x000fe20000004200 */
[--C-:B------:R-:W-:Y:S02]  /*b4c0*/  FFMA.FTZ R226, R154, c[0x0][0x2d0], -R145.reuse ;  /* 0x0000b4009ae27a23 */ /* 0x100fe40000010891 */
[----:B------:R-:W-:Y:S01]  /*b4d0*/  MUFU.EX2 R168, R168 ;  /* 0x000000a800a87308 */ /* 0x000fe20000000800 */
[--C-:B------:R-:W-:Y:S02]  /*b4e0*/  FFMA.FTZ R229, R152, c[0x0][0x2d0], -R145.reuse ;  /* 0x0000b40098e57a23 */ /* 0x100fe40000010891 */
[--C-:B------:R-:W-:Y:S02]  /*b4f0*/  FFMA.FTZ R230, R150, c[0x0][0x2d0], -R145.reuse ;  /* 0x0000b40096e67a23 */ /* 0x100fe40000010891 */
[C---:B--2---:R-:W-:Y:S01]  /*b500*/  FMUL.FTZ R6, R3.reuse, R130 ;  /* 0x0000008203067220 */ /* 0x044fe20000410000 */
[----:B------:R-:W-:Y:S01]  /*b510*/  LDSM.16.MT88.4 R152, [R134+UR4+0x3900] ;  /* 0x003900048698783b */ /* 0x000fe20008004200 */
[C---:B------:R-:W-:Y:S02]  /*b520*/  FMUL.FTZ R7, R3.reuse, R131 ;  /* 0x0000008303077220 */ /* 0x040fe40000410000 */
[C---:B------:R-:W-:Y:S01]  /*b530*/  FMUL.FTZ R10, R3.reuse, R126 ;  /* 0x0000007e030a7220 */ /* 0x040fe20000410000 */
[----:B------:R-:W2:Y:S01]  /*b540*/  MUFU.EX2 R167, R167 ;  /* 0x000000a700a77308 */ /* 0x000ea20000000800 */
[C---:B------:R-:W-:Y:S02]  /*b550*/  FMUL.FTZ R11, R3.reuse, R127 ;  /* 0x0000007f030b7220 */ /* 0x040fe40000410000 */
[----:B------:R-:W-:Y:S01]  /*b560*/  FMUL.FTZ R18, R3, R118 ;  /* 0x0000007603127220 */ /* 0x000fe20000410000 */
[----:B-1----:R-:W-:Y:S01]  /*b570*/  F2FP.PACK_AB R130, R169, R170 ;  /* 0x000000aaa982723e */ /* 0x002fe200000000ff */
[C---:B------:R-:W-:Y:S01]  /*b580*/  FMUL.FTZ R19, R3.reuse, R119 ;  /* 0x0000007703137220 */ /* 0x040fe20000410000 */
[----:B------:R-:W-:Y:S01]  /*b590*/  LDSM.16.MT88.4 R124, [R135+UR4+0x2900] ;  /* 0x00290004877c783b */ /* 0x000fe20008004200 */
[C---:B------:R-:W-:Y:S02]  /*b5a0*/  FMUL.FTZ R26, R3.reuse, R110 ;  /* 0x0000006e031a7220 */ /* 0x040fe40000410000 */
[C---:B------:R-:W-:Y:S01]  /*b5b0*/  FMUL.FTZ R27, R3.reuse, R111 ;  /* 0x0000006f031b7220 */ /* 0x040fe20000410000 */
[----:B------:R-:W-:Y:S01]  /*b5c0*/  MUFU.EX2 R166, R166 ;  /* 0x000000a600a67308 */ /* 0x000fe20000000800 */
[C---:B------:R-:W-:Y:S02]  /*b5d0*/  FMUL.FTZ R34, R3.reuse, R102 ;  /* 0x0000006603227220 */ /* 0x040fe40000410000 */
[C---:B------:R-:W-:Y:S01]  /*b5e0*/  FMUL.FTZ R35, R3.reuse, R103 ;  /* 0x0000006703237220 */ /* 0x040fe20000410000 */
[----:B------:R-:W-:Y:S01]  /*b5f0*/  LDSM.16.MT88.4 R108, [R164+0x2100] ;  /* 0x00210000a46c783b */ /* 0x000fe20000004200 */
[--C-:B------:R-:W-:Y:S02]  /*b600*/  FFMA.FTZ R233, R146, c[0x0][0x2d0], -R145.reuse ;  /* 0x0000b40092e97a23 */ /* 0x100fe40000010891 */
[C---:B------:R-:W-:Y:S02]  /*b610*/  FMUL.FTZ R36, R132.reuse, R36 ;  /* 0x0000002484247220 */ /* 0x040fe40000410000 */
[C---:B------:R-:W-:Y:S01]  /*b620*/  FMUL.FTZ R37, R132.reuse, R37 ;  /* 0x0000002584257220 */ /* 0x040fe20000410000 */
[----:B------:R-:W1:Y:S01]  /*b630*/  MUFU.EX2 R165, R165 ;  /* 0x000000a500a57308 */ /* 0x000e620000000800 */
[C---:B------:R-:W-:Y:S01]  /*b640*/  FMUL.FTZ R38, R3.reuse, R38 ;  /* 0x0000002603267220 */ /* 0x040fe20000410000 */
[----:B------:R-:W-:Y:S01]  /*b650*/  LDSM.16.MT88.4 R100, [R134+UR4+0x2100] ;  /* 0x002100048664783b */ /* 0x000fe20008004200 */
[----:B------:R-:W-:Y:S01]  /*b660*/  FMUL.FTZ R39, R3, R39 ;  /* 0x0000002703277220 */ /* 0x000fe20000410000 */
        /* <DEDUP_REMOVED lines=18> */
[C---:B------:R-:W-:Y:S01]  /*b790*/  HMMA.16816.F32 R4, R128.reuse, R12, R4 ;  /* 0x0000000c8004723c */ /* 0x040fe20000001804 */
        /* <DEDUP_REMOVED lines=61> */
[C---:B---3--:R-:W-:Y:S03]  /*bb70*/  HMMA.16816.F32 R44, R128.reuse, R104, R44 ;  /* 0x00000068802c723c */ /* 0x048fe6000000182c */
[----:B------:R-:W-:Y:S02]  /*bb80*/  FMUL.FTZ R85, R132, R85 ;  /* 0x0000005584557220 */ /* 0x000fe40000410000 */
[C---:B------:R-:W-:Y:S02]  /*bb90*/  FMUL.FTZ R86, R3.reuse, R86 ;  /* 0x0000005603567220 */ /* 0x040fe40000410000 */
[----:B------:R-:W-:Y:S01]  /*bba0*/  FMUL.FTZ R87, R3, R87 ;  /* 0x0000005703577220 */ /* 0x000fe20000410000 */
[C---:B------:R-:W-:Y:S01]  /*bbb0*/  HMMA.16816.F32 R48, R128.reuse, R106, R48 ;  /* 0x0000006a8030723c */ /* 0x040fe20000001830 */
[----:B------:R-:W1:Y:S03]  /*bbc0*/  LDSM.16.MT88.4 R104, [R135+UR4+0x4100] ;  /* 0x004100048768783b */ /* 0x000e660008004200 */
[--C-:B------:R-:W-:Y:S02]  /*bbd0*/  FFMA.FTZ R173, R181, c[0x0][0x2d0], -R148.reuse ;  /* 0x0000b400b5ad7a23 */ /* 0x100fe40000010894 */
[--C-:B------:R-:W-:Y:S02]  /*bbe0*/  FFMA.FTZ R181, R161, c[0x0][0x2d0], -R148.reuse ;  /* 0x0000b400a1b57a23 */ /* 0x100fe40000010894 */
[C---:B------:R-:W-:Y:S02]  /*bbf0*/  HMMA.16816.F32 R52, R128.reuse, R100, R52 ;  /* 0x000000648034723c */ /* 0x040fe40000001834 */
[----:B------:R-:W-:Y:S02]  /*bc00*/  MUFU.EX2 R173, R173 ;  /* 0x000000ad00ad7308 */ /* 0x000fe40000000800 */
[--C-:B------:R-:W-:Y:S02]  /*bc10*/  FFMA.FTZ R174, R179, c[0x0][0x2d0], -R148.reuse ;  /* 0x0000b400b3ae7a23 */ /* 0x100fe40000010894 */
[--C-:B------:R-:W-:Y:S02]  /*bc20*/  FFMA.FTZ R175, R178, c[0x0][0x2d0], -R145.reuse ;  /* 0x0000b400b2af7a23 */ /* 0x100fe40000010891 */
[C---:B------:R-:W-:Y:S01]  /*bc30*/  HMMA.16816.F32 R56, R128.reuse, R102, R56 ;  /* 0x000000668038723c */ /* 0x040fe20000001838 */
[----:B------:R-:W2:Y:S03]  /*bc40*/  LDSM.16.MT88.4 R100, [R133+0x4100] ;  /* 0x004100008564783b */ /* 0x000ea60000004200 */
[--C-:B------:R-:W-:Y:S01]  /*bc50*/  FFMA.FTZ R178, R163, c[0x0][0x2d0], -R148.reuse ;  /* 0x0000b400a3b27a23 */ /* 0x100fe20000010894 */
[----:B------:R-:W3:Y:S01]  /*bc60*/  MUFU.EX2 R174, R174 ;  /* 0x000000ae00ae7308 */ /* 0x000ee20000000800 */
[--C-:B------:R-:W-:Y:S02]  /*bc70*/  FFMA.FTZ R176, R176, c[0x0][0x2d0], -R145.reuse ;  /* 0x0000b400b0b07a23 */ /* 0x100fe40000010891 */
[C---:B------:R-:W-:Y:S04]  /*bc80*/  HMMA.16816.F32 R60, R128.reuse, R108, R60 ;  /* 0x0000006c803c723c */ /* 0x040fe8000000183c */
[--C-:B------:R-:W-:Y:S02]  /*bc90*/  FFMA.FTZ R177, R177, c[0x0][0x2d0], -R148.reuse ;  /* 0x0000b400b1b17a23 */ /* 0x100fe40000010894 */
[----:B------:R-:W-:Y:S01]  /*bca0*/  FFMA.FTZ R148, R147, c[0x0][0x2d0], -R148 ;  /* 0x0000b40093947a23 */ /* 0x000fe20000010894 */
[----:B------:R-:W-:Y:S01]  /*bcb0*/  MUFU.EX2 R175, R175 ;  /* 0x000000af00af7308 */ /* 0x000fe20000000800 */
[C---:B------:R-:W-:Y:S01]  /*bcc0*/  HMMA.16816.F32 R64, R128.reuse, R110, R64 ;  /* 0x0000006e8040723c */ /* 0x040fe20000001840 */
[----:B------:R-:W4:Y:S03]  /*bcd0*/  LDSM.16.MT88.4 R108, [R134+UR4+0x4100] ;  /* 0x00410004866c783b */ /* 0x000f260008004200 */
[--C-:B------:R-:W-:Y:S02]  /*bce0*/  FFMA.FTZ R179, R180, c[0x0][0x2d0], -R145.reuse ;  /* 0x0000b400b4b37a23 */ /* 0x100fe40000010891 */
[--C-:B------:R-:W-:Y:S02]  /*bcf0*/  FFMA.FTZ R180, R162, c[0x0][0x2d0], -R145.reuse ;  /* 0x0000b400a2b47a23 */ /* 0x100fe40000010891 */
[----:B------:R-:W-:Y:S01]  /*bd00*/  FFMA.FTZ R145, R144, c[0x0][0x2d0], -R145 ;  /* 0x0000b40090917a23 */ /* 0x000fe20000010891 */
[C---:B-1----:R-:W-:Y:S01]  /*bd10*/  HMMA.16816.F32 R68, R128.reuse, R104, R68 ;  /* 0x000000688044723c */ /* 0x042fe20000001844 */
[----:B------:R-:W-:Y:S01]  /*bd20*/  LDSM.16.MT88.4 R160, [R135+UR4+0x5900] ;  /* 0x0059000487a0783b */ /* 0x000fe20008004200 */
[----:B------:R1:W-:Y:S01]  /*bd30*/  MUFU.EX2 R232, R148 ;  /* 0x0000009400e87308 */ /* 0x0003e20000000800 */
[C---:B------:R-:W-:Y:S02]  /*bd40*/  FMUL.FTZ R88, R132.reuse, R88 ;  /* 0x0000005884587220 */ /* 0x040fe40000410000 */
[C---:B------:R-:W-:Y:S02]  /*bd50*/  FMUL.FTZ R89, R132.reuse, R89 ;  /* 0x0000005984597220 */ /* 0x040fe40000410000 */
[C---:B------:R-:W-:Y:S01]  /*bd60*/  FMUL.FTZ R90, R3.reuse, R90 ;  /* 0x0000005a035a7220 */ /* 0x040fe20000410000 */
[C---:B------:R-:W-:Y:S01]  /*bd70*/  HMMA.16816.F32 R72, R128.reuse, R106, R72 ;  /* 0x0000006a8048723c */ /* 0x040fe20000001848 */
[----:B------:R-:W5:Y:S03]  /*bd80*/  LDSM.16.MT88.4 R104, [R164+0x4100] ;  /* 0x00410000a468783b */ /* 0x000f660000004200 */
[C---:B------:R-:W-:Y:S01]  /*bd90*/  FMUL.FTZ R76, R132.reuse, R76 ;  /* 0x0000004c844c7220 */ /* 0x040fe20000410000 */
[----:B------:R-:W4:Y:S01]  /*bda0*/  MUFU.EX2 R176, R176 ;  /* 0x000000b000b07308 */ /* 0x000f220000000800 */
[C---:B------:R-:W-:Y:S02]  /*bdb0*/  FMUL.FTZ R77, R132.reuse, R77 ;  /* 0x0000004d844d7220 */ /* 0x040fe40000410000 */
[C---:B------:R-:W-:Y:S04]  /*bdc0*/  FMUL.FTZ R78, R3.reuse, R78 ;  /* 0x0000004e034e7220 */ /* 0x040fe80000410000 */
[C---:B------:R-:W-:Y:S02]  /*bdd0*/  FMUL.FTZ R79, R3.reuse, R79 ;  /* 0x0000004f034f7220 */ /* 0x040fe40000410000 */
[C---:B------:R-:W-:Y:S01]  /*bde0*/  FMUL.FTZ R91, R3.reuse, R91 ;  /* 0x0000005b035b7220 */ /* 0x040fe20000410000 */
[----:B------:R5:W-:Y:S01]  /*bdf0*/  MUFU.EX2 R234, R145 ;  /* 0x0000009100ea7308 */ /* 0x000be20000000800 */
[C---:B------:R-:W-:Y:S01]  /*be00*/  FMUL.FTZ R92, R132.reuse, R92 ;  /* 0x0000005c845c7220 */ /* 0x040fe20000410000 */
[----:B-1----:R-:W-:Y:S02]  /*be10*/  LDSM.16.MT88.4 R148, [R133+0x3900] ;  /* 0x003900008594783b */ /* 0x002fe40000004200 */
[C---:B--2---:R-:W-:Y:S03]  /*be20*/  HMMA.16816.F32 R76, R128.reuse, R100, R76 ;  /* 0x00000064804c723c */ /* 0x044fe6000000184c */
[C---:B------:R-:W-:Y:S02]  /*be30*/  FMUL.FTZ R80, R132.reuse, R80 ;  /* 0x0000005084507220 */ /* 0x040fe40000410000 */
[----:B------:R-:W-:Y:S01]  /*be40*/  FMUL.FTZ R81, R132, R81 ;  /* 0x0000005184517220 */ /* 0x000fe20000410000 */
[----:B------:R-:W-:Y:S01]  /*be50*/  MUFU.EX2 R177, R177 ;  /* 0x000000b100b17308 */ /* 0x000fe20000000800 */
[C---:B------:R-:W-:Y:S01]  /*be60*/  FMUL.FTZ R82, R3.reuse, R82 ;  /* 0x0000005203527220 */ /* 0x040fe20000410000 */
[----:B---3--:R-:W-:Y:S01]  /*be70*/  F2FP.PACK_AB R100, R174, R173 ;  /* 0x000000adae64723e */ /* 0x008fe200000000ff */
[C---:B------:R-:W-:Y:S03]  /*be80*/  FMUL.FTZ R83, R3.reuse, R83 ;  /* 0x0000005303537220 */ /* 0x040fe60000410000 */
[----:B------:R-:W-:Y:S01]  /*be90*/  FMUL.FTZ R93, R132, R93 ;  /* 0x0000005d845d7220 */ /* 0x000fe20000410000 */
[----:B----4-:R-:W-:Y:S01]  /*bea0*/  F2FP.PACK_AB R101, R176, R175 ;  /* 0x000000afb065723e */ /* 0x010fe200000000ff */
[C---:B------:R-:W-:Y:S02]  /*beb0*/  FMUL.FTZ R94, R3.reuse, R94 ;  /* 0x0000005e035e7220 */ /* 0x040fe40000410000 */
[C---:B------:R-:W-:Y:S01]  /*bec0*/  HMMA.16816.F32 R80, R128.reuse, R102, R80 ;  /* 0x000000668050723c */ /* 0x040fe20000001850 */
[----:B------:R-:W1:Y:S02]  /*bed0*/  MUFU.EX2 R178, R178 ;  /* 0x000000b200b27308 */ /* 0x000e640000000800 */
[C---:B------:R-:W-:Y:S01]  /*bee0*/  FMUL.FTZ R95, R3.reuse, R95 ;  /* 0x0000005f035f7220 */ /* 0x040fe20000410000 */
[----:B-----5:R-:W-:Y:S01]  /*bef0*/  LDSM.16.MT88.4 R144, [R135+UR4+0x3900] ;  /* 0x003900048790783b */ /* 0x020fe20008004200 */
[C---:B------:R-:W-:Y:S02]  /*bf00*/  FMUL.FTZ R96, R132.reuse, R96 ;  /* 0x0000006084607220 */ /* 0x040fe40000410000 */
[C---:B------:R-:W-:Y:S01]  /*bf10*/  FMUL.FTZ R97, R132.reuse, R97 ;  /* 0x0000006184617220 */ /* 0x040fe20000410000 */
[C---:B------:R-:W-:Y:S03]  /*bf20*/  HMMA.16816.F32 R84, R128.reuse, R108, R84 ;  /* 0x0000006c8054723c */ /* 0x040fe60000001854 */
[----:B------:R-:W-:Y:S01]  /*bf30*/  MUFU.EX2 R179, R179 ;  /* 0x000000b300b37308 */ /* 0x000fe20000000800 */
[C---:B------:R-:W-:Y:S02]  /*bf40*/  FMUL.FTZ R98, R3.reuse, R98 ;  /* 0x0000006203627220 */ /* 0x040fe40000410000 */
[C---:B------:R-:W-:Y:S02]  /*bf50*/  FMUL.FTZ R99, R3.reuse, R99 ;  /* 0x0000006303637220 */ /* 0x040fe40000410000 */
[C---:B------:R-:W-:Y:S01]  /*bf60*/  HMMA.16816.F32 R88, R128.reuse, R110, R88 ;  /* 0x0000006e8058723c */ /* 0x040fe20000001858 */
[----:B------:R-:W2:Y:S03]  /*bf70*/  LDSM.16.MT88.4 R108, [R133+0x900] ;  /* 0x00090000856c783b */ /* 0x000ea60000004200 */
[----:B------:R-:W-:Y:S01]  /*bf80*/  FFMA.FTZ R172, R132, R207, R172 ;  /* 0x000000cf84ac7223 */ /* 0x000fe200000100ac */
[----:B------:R-:W3:Y:S01]  /*bf90*/  MUFU.EX2 R180, R180 ;  /* 0x000000b400b47308 */ /* 0x000ee20000000800 */
[----:B------:R-:W-:Y:S01]  /*bfa0*/  FFMA.FTZ R168, R3, R208, R168 ;  /* 0x000000d003a87223 */ /* 0x000fe200000100a8 */
[----:B------:R-:W-:Y:S01]  /*bfb0*/  IADD3 R3, R213, -0x2, RZ ;  /* 0xfffffffed5037810 */ /* 0x000fe20007ffe0ff */
[C---:B------:R-:W-:Y:S03]  /*bfc0*/  HMMA.16816.F32 R92, R128.reuse, R104, R92 ;  /* 0x00000068805c723c */ /* 0x040fe6000000185c */
[----:B------:R-:W-:Y:S01]  /*bfd0*/  ISETP.GE.AND P0, PT, R3, R194, PT ;  /* 0x000000c20300720c */ /* 0x000fe20003f06270 */
[----:B------:R-:W-:Y:S01]  /*bfe0*/  FADD.FTZ R171, R171, R172 ;  /* 0x000000acabab7221 */ /* 0x000fe20000010000 */
[----:B-1----:R-:W-:Y:S01]  /*bff0*/  F2FP.PACK_AB R102, R178, R177 ;  /* 0x000000b1b266723e */ /* 0x002fe200000000ff */
[----:B------:R-:W-:Y:S01]  /*c000*/  FADD.FTZ R167, R167, R168 ;  /* 0x000000a8a7a77221 */ /* 0x000fe20000010000 */
[----:B------:R-:W1:Y:S01]  /*c010*/  MUFU.EX2 R181, R181 ;  /* 0x000000b500b57308 */ /* 0x000e620000000800 */
[----:B------:R-:W-:Y:S01]  /*c020*/  HMMA.16816.F32 R96, R128, R106, R96 ;  /* 0x0000006a8060723c */ /* 0x000fe20000001860 */
[----:B------:R-:W4:Y:S03]  /*c030*/  LDSM.16.MT88.4 R104, [R164+0x2900] ;  /* 0x00290000a468783b */ /* 0x000f260000004200 */
[----:B---3--:R-:W-:Y:S07]  /*c040*/  F2FP.PACK_AB R103, R180, R179 ;  /* 0x000000b3b467723e */ /* 0x008fee00000000ff */
[C---:B------:R-:W-:Y:S08]  /*c050*/  HMMA.16816.F32 R4, R100.reuse, R112, R4 ;  /* 0x000000706404723c */ /* 0x040ff00000001804 */
[C---:B------:R-:W-:Y:S01]  /*c060*/  HMMA.16816.F32 R8, R100.reuse, R114, R8 ;  /* 0x000000726408723c */ /* 0x040fe20000001808 */
[----:B------:R-:W-:Y:S07]  /*c070*/  LDSM.16.MT88.4 R112, [R133+0x4900] ;  /* 0x004900008570783b */ /* 0x000fee0000004200 */
[C---:B--2---:R-:W-:Y:S08]  /*c080*/  HMMA.16816.F32 R12, R100.reuse, R108, R12 ;  /* 0x0000006c640c723c */ /* 0x044ff0000000180c */
[C---:B------:R-:W-:Y:S01]  /*c090*/  HMMA.16816.F32 R16, R100.reuse, R110, R16 ;  /* 0x0000006e6410723c */ /* 0x040fe20000001810 */
[----:B------:R-:W2:Y:S07]  /*c0a0*/  LDSM.16.MT88.4 R108, [R135+UR4+0x4900] ;  /* 0x00490004876c783b */ /* 0x000eae0008004200 */
        /* <DEDUP_REMOVED lines=15> */
[----:B------:R-:W-:Y:S04]  /*c1a0*/  F2FP.PACK_AB R139, R234, R233 ;  /* 0x000000e9ea8b723e */ /* 0x000fe800000000ff */
[C---:B------:R-:W-:Y:S01]  /*c1b0*/  HMMA.16816.F32 R56, R100.reuse, R142, R56 ;  /* 0x0000008e6438723c */ /* 0x040fe20000001838 */
[----:B------:R-:W-:Y:S07]  /*c1c0*/  LDSM.16.MT88.4 R140, [R164+0x1900] ;  /* 0x00190000a48c783b */ /* 0x000fee0000004200 */
[C---:B----4-:R-:W-:Y:S08]  /*c1d0*/  HMMA.16816.F32 R60, R100.reuse, R104, R60 ;  /* 0x00000068643c723c */ /* 0x050ff0000000183c */
[C---:B------:R-:W-:Y:S01]  /*c1e0*/  HMMA.16816.F32 R64, R100.reuse, R106, R64 ;  /* 0x0000006a6440723c */ /* 0x040fe20000001840 */
[----:B------:R-:W3:Y:S07]  /*c1f0*/  LDSM.16.MT88.4 R104, [R134+UR4+0x4900] ;  /* 0x004900048668783b */ /* 0x000eee0008004200 */
[C---:B--2---:R-:W-:Y:S08]  /*c200*/  HMMA.16816.F32 R68, R100.reuse, R108, R68 ;  /* 0x0000006c6444723c */ /* 0x044ff00000001844 */
[C---:B------:R-:W-:Y:S01]  /*c210*/  HMMA.16816.F32 R72, R100.reuse, R110, R72 ;  /* 0x0000006e6448723c */ /* 0x040fe20000001848 */
[----:B------:R-:W2:Y:S07]  /*c220*/  LDSM.16.MT88.4 R108, [R135+UR4+0x1100] ;  /* 0x00110004876c783b */ /* 0x000eae0008004200 */
[C---:B------:R-:W-:Y:S08]  /*c230*/  HMMA.16816.F32 R76, R100.reuse, R112, R76 ;  /* 0x00000070644c723c */ /* 0x040ff0000000184c */
[C---:B------:R-:W-:Y:S01]  /*c240*/  HMMA.16816.F32 R80, R100.reuse, R114, R80 ;  /* 0x000000726450723c */ /* 0x040fe20000001850 */
[----:B------:R-:W4:Y:S07]  /*c250*/  LDSM.16.MT88.4 R112, [R134+UR4+0x1100] ;  /* 0x001100048670783b */ /* 0x000f2e0008004200 */
[C---:B---3--:R-:W-:Y:S08]  /*c260*/  HMMA.16816.F32 R84, R100.reuse, R104, R84 ;  /* 0x000000686454723c */ /* 0x048ff00000001854 */
[C---:B------:R-:W-:Y:S01]  /*c270*/  HMMA.16816.F32 R88, R100.reuse, R106, R88 ;  /* 0x0000006a6458723c */ /* 0x040fe20000001858 */
[----:B------:R-:W3:Y:S07]  /*c280*/  LDSM.16.MT88.4 R104, [R135+UR4+0x3100] ;  /* 0x003100048768783b */ /* 0x000eee0008004200 */
[C---:B------:R-:W-:Y:S08]  /*c290*/  HMMA.16816.F32 R92, R100.reuse, R116, R92 ;  /* 0x00000074645c723c */ /* 0x040ff0000000185c */
[----:B------:R-:W-:Y:S01]  /*c2a0*/  HMMA.16816.F32 R96, R100, R118, R96 ;  /* 0x000000766460723c */ /* 0x000fe20000001860 */
[----:B------:R-:W5:Y:S06]  /*c2b0*/  LDSM.16.MT88.4 R116, [R133+0x3100] ;  /* 0x003100008574783b */ /* 0x000f6c0000004200 */
[----:B-1----:R-:W-:Y:S02]  /*c2c0*/  F2FP.PACK_AB R100, R182, R181 ;  /* 0x000000b5b664723e */ /* 0x002fe400000000ff */
[----:B------:R-:W-:Y:S03]  /*c2d0*/  F2FP.PACK_AB R101, R190, R183 ;  /* 0x000000b7be65723e */ /* 0x000fe600000000ff */
[----:B------:R-:W-:Y:S02]  /*c2e0*/  F2FP.PACK_AB R102, R224, R223 ;  /* 0x000000dfe066723e */ /* 0x000fe400000000ff */
[----:B------:R-:W-:Y:S07]  /*c2f0*/  F2FP.PACK_AB R103, R226, R225 ;  /* 0x000000e1e267723e */ /* 0x000fee00000000ff */
[C---:B--2---:R-:W-:Y:S08]  /*c300*/  HMMA.16816.F32 R4, R100.reuse, R108, R4 ;  /* 0x0000006c6404723c */ /* 0x044ff00000001804 */
[C---:B------:R-:W-:Y:S01]  /*c310*/  HMMA.16816.F32 R8, R100.reuse, R110, R8 ;  /* 0x0000006e6408723c */ /* 0x040fe20000001808 */
[----:B------:R-:W1:Y:S07]  /*c320*/  LDSM.16.MT88.4 R108, [R134+UR4+0x3100] ;  /* 0x00310004866c783b */ /* 0x000e6e0008004200 */
[C---:B------:R-:W-:Y:S08]  /*c330*/  HMMA.16816.F32 R12, R100.reuse, R120, R12 ;  /* 0x00000078640c723c */ /* 0x040ff0000000180c */
[C---:B------:R-:W-:Y:S08]  /*c340*/  HMMA.16816.F32 R16, R100.reuse, R122, R16 ;  /* 0x0000007a6410723c */ /* 0x040ff00000001810 */
[C---:B----4-:R-:W-:Y:S08]  /*c350*/  HMMA.16816.F32 R20, R100.reuse, R112, R20 ;  /* 0x000000706414723c */ /* 0x050ff00000001814 */
        /* <DEDUP_REMOVED lines=8> */
[C---:B-----5:R-:W-:Y:S08]  /*c3e0*/  HMMA.16816.F32 R44, R100.reuse, R116, R44 ;  /* 0x00000074642c723c */ /* 0x060ff0000000182c */
        /* <DEDUP_REMOVED lines=19> */
[C---:B------:R-:W-:Y:S01]  /*c520*/  HMMA.16816.F32 R124, R136.reuse, R126, R8 ;  /* 0x0000007e887c723c */ /* 0x040fe20000001808 */
[----:B------:R-:W1:Y:S07]  /*c530*/  LDSM.16.MT88.4 R8, [R133+0x5900] ;  /* 0x005900008508783b */ /* 0x000e6e0000004200 */
[C---:B---3--:R-:W-:Y:S01]  /*c540*/  HMMA.16816.F32 R120, R136.reuse, R116, R12 ;  /* 0x000000748878723c */ /* 0x048fe2000000180c */
[----:B------:R-:W2:Y:S07]  /*c550*/  LDSM.16.MT88.4 R12, [R134+UR4+0x5900] ;  /* 0x00590004860c783b */ /* 0x000eae0008004200 */
[C---:B------:R-:W-:Y:S01]  /*c560*/  HMMA.16816.F32 R116, R136.reuse, R118, R16 ;  /* 0x000000768874723c */ /* 0x040fe20000001810 */
[----:B------:R-:W3:Y:S07]  /*c570*/  LDSM.16.MT88.4 R16, [R164+0x5900] ;  /* 0x00590000a410783b */ /* 0x000eee0000004200 */
[C---:B------:R-:W-:Y:S07]  /*c580*/  HMMA.16816.F32 R112, R136.reuse, R104, R20 ;  /* 0x000000688870723c */ /* 0x040fee0000001814 */
[----:B------:R-:W-:Y:S01]  /*c590*/  FADD.FTZ R20, R166, R167 ;  /* 0x000000a7a6147221 */ /* 0x000fe20000010000 */
[C---:B------:R-:W-:Y:S04]  /*c5a0*/  HMMA.16816.F32 R108, R136.reuse, R106, R24 ;  /* 0x0000006a886c723c */ /* 0x040fe80000001818 */
[----:B------:R-:W-:Y:S04]  /*c5b0*/  FADD.FTZ R20, R165, R20 ;  /* 0x00000014a5147221 */ /* 0x000fe80000010000 */
        /* <DEDUP_REMOVED lines=24> */
[C---:B-1----:R-:W-:Y:S07]  /*c740*/  HMMA.16816.F32 R76, R136.reuse, R8, R76 ;  /* 0x00000008884c723c */ /* 0x042fee000000184c */
[----:B------:R-:W-:Y:S01]  /*c750*/  FADD.FTZ R8, R170, R171 ;  /* 0x000000abaa087221 */ /* 0x000fe20000010000 */
[C---:B------:R-:W-:Y:S04]  /*c760*/  HMMA.16816.F32 R80, R136.reuse, R10, R80 ;  /* 0x0000000a8850723c */ /* 0x040fe80000001850 */
[----:B------:R-:W-:Y:S04]  /*c770*/  FADD.FTZ R8, R169, R8 ;  /* 0x00000008a9087221 */ /* 0x000fe80000010000 */
[C---:B--2---:R-:W-:Y:S04]  /*c780*/  HMMA.16816.F32 R84, R136.reuse, R12, R84 ;  /* 0x0000000c8854723c */ /* 0x044fe80000001854 */
[----:B------:R-:W-:Y:S04]  /*c790*/  FADD.FTZ R173, R173, R8 ;  /* 0x00000008adad7221 */ /* 0x000fe80000010000 */
[C---:B------:R-:W-:Y:S04]  /*c7a0*/  HMMA.16816.F32 R88, R136.reuse, R14, R88 ;  /* 0x0000000e8858723c */ /* 0x040fe80000001858 */
[----:B------:R-:W-:Y:S04]  /*c7b0*/  FADD.FTZ R174, R174, R173 ;  /* 0x000000adaeae7221 */ /* 0x000fe80000010000 */
[----:B------:R-:W-:Y:S01]  /*c7c0*/  FADD.FTZ R177, R177, R174 ;  /* 0x000000aeb1b17221 */ /* 0x000fe20000010000 */
[C---:B---3--:R-:W-:Y:S03]  /*c7d0*/  HMMA.16816.F32 R92, R136.reuse, R16, R92 ;  /* 0x00000010885c723c */ /* 0x048fe6000000185c */
        /* <DEDUP_REMOVED lines=10> */
[----:B------:R-:W-:-:S05]  /*c880*/  @!P0 BRA `(.L_x_1023) ;  /* 0x000003f000008947 */ /* 0x000fca0003800000 */
        /* <DEDUP_REMOVED lines=63> */
.L_x_1023:
        /* <DEDUP_REMOVED lines=9> */
.L_x_1021:
[----:B------:R-:W-:-:S13]  /*cd10*/  ISETP.GE.AND P0, PT, R213, R194, PT ;  /* 0x000000c2d500720c */ /* 0x000fda0003f06270 */
[----:B------:R-:W-:Y:S05]  /*cd20*/  @!P0 BRA `(.L_x_1025) ;  /* 0x000039e000008947 */ /* 0x000fea0003800000 */
[----:B------:R-:W-:Y:S01]  /*cd30*/  SHF.R.S32.HI R193, RZ, 0x1f, R210 ;  /* 0x0000001fffc17819 */ /* 0x000fe200000114d2 */
[----:B------:R-:W-:Y:S01]  /*cd40*/  IMAD.MOV.U32 R3, RZ, RZ, R0 ;  /* 0x000000ffff037224 */ /* 0x000fe200078e0000 */
[----:B------:R-:W-:Y:S01]  /*cd50*/  SHF.R.S32.HI R0, RZ, 0x1f, R209 ;  /* 0x0000001fff007819 */ /* 0x000fe200000114d1 */
[----:B------:R-:W-:Y:S01]  /*cd60*/  IMAD.MOV.U32 R190, RZ, RZ, 0x40 ;  /* 0x00000040ffbe7424 */ /* 0x000fe200078e00ff */
[----:B------:R-:W-:Y:S01]  /*cd70*/  LOP3.LUT P0, RZ, R212, 0x4, RZ, 0xc0, !PT ;  /* 0x00000004d4ff7812 */ /* 0x000fe2000780c0ff */
[C---:B------:R-:W-:Y:S01]  /*cd80*/  IMAD.SHL.U32 R211, R210.reuse, 0x2, RZ ;  /* 0x00000002d2d37824 */ /* 0x040fe200078e00ff */
[----:B------:R-:W-:Y:S01]  /*cd90*/  SHF.R.S32.HI R5, RZ, 0x1f, R192 ;  /* 0x0000001fff057819 */ /* 0x000fe200000114c0 */
[C---:B------:R-:W-:Y:S01]  /*cda0*/  IMAD.SHL.U32 R212, R209.reuse, 0x2, RZ ;  /* 0x00000002d1d47824 */ /* 0x040fe200078e00ff */
[----:B------:R-:W-:Y:S01]  /*cdb0*/  SHF.L.U64.HI R193, R210, 0x1, R193 ;  /* 0x00000001d2c17819 */ /* 0x000fe200000102c1 */
[----:B------:R-:W-:Y:S01]  /*cdc0*/  IMAD.MOV.U32 R132, RZ, RZ, R2 ;  /* 0x000000ffff847224 */ /* 0x000fe200078e0002 */
[----:B------:R-:W-:Y:S01]  /*cdd0*/  SHF.L.U64.HI R210, R209, 0x1, R0 ;  /* 0x00000001d1d27819 */ /* 0x000fe20000010200 */
[C---:B------:R-:W-:Y:S01]  /*cde0*/  IMAD.SHL.U32 R214, R192.reuse, 0x2, RZ ;  /* 0x00000002c0d67824 */ /* 0x040fe200078e00ff */
[----:B------:R-:W-:-:S02]  /*cdf0*/  SHF.L.U64.HI R209, R192, 0x1, R5 ;  /* 0x00000001c0d17819 */ /* 0x000fc40000010205 */
[----:B------:R-:W-:Y:S02]  /*ce00*/  SEL R190, R190, 0xffffffc0, !P0 ;  /* 0xffffffc0bebe7807 */ /* 0x000fe40004000000 */
.L_x_1036:
        /* <DEDUP_REMOVED lines=23> */
[----:B------:R-:W-:Y:S02]  /*cf80*/  IMAD R2, R199, c[0x0][0x21c], R2 ;  /* 0x00008700c7027a24 */ /* 0x000fe400078e0202 */
[----:B------:R-:W-:Y:S02]  /*cf90*/  IMAD.IADD R9, R9, 0x1, R5 ;  /* 0x0000000109097824 */ /* 0x000fe400078e0205 */
[----:B------:R-:W-:Y:S02]  /*cfa0*/  IMAD.U32 R5, RZ, RZ, UR20 ;  /* 0x00000014ff057e24 */ /* 0x000fe4000f8e00ff */
[----:B------:R-:W-:Y:S05]  /*cfb0*/  IMAD.WIDE.U32 R8, R199, c[0x0][0x218], R8 ;  /* 0x00008600c7087a25 */ /* 0x000fea00078e0008 */
[----:B------:R-:W-:Y:S04]  /*cfc0*/  IADD3 R0, P0, R8, UR16, RZ ;  /* 0x0000001008007c10 */ /* 0x000fe8000ff1e0ff */
[----:B------:R-:W-:Y:S02]  /*cfd0*/  IADD3.X R9, R9, UR9, R2, P0, !PT ;  /* 0x0000000909097c10 */ /* 0x000fe400087fe402 */
[C---:B------:R-:W-:Y:S04]  /*cfe0*/  LEA R4, P0, R0.reuse, c[0x0][0x1f8], 0x1 ;  /* 0x00007e0000047a11 */ /* 0x040fe800078008ff */
[----:B------:R-:W-:Y:S01]  /*cff0*/  LEA.HI.X R6, R0, c[0x0][0x1fc], R9, 0x1, P0 ;  /* 0x00007f0000067a11 */ /* 0x000fe200000f0c09 */
[----:B------:R-:W5:Y:S04]  /*d000*/  SHFL.IDX PT, R11, R4, RZ, 0x181f ;  /* 0x00181fff040b7589 */ /* 0x000f6800000e0000 */
[----:B------:R-:W2:Y:S04]  /*d010*/  SHFL.IDX PT, R2, R6, RZ, 0x181f ;  /* 0x00181fff06027589 */ /* 0x000ea800000e0000 */
[----:B------:R-:W4:Y:S04]  /*d020*/  SHFL.IDX PT, R7, R4, 0x1, 0x181f ;  /* 0x00381f0004077f89 */ /* 0x000f2800000e0000 */
[----:B------:R-:W3:Y:S01]  /*d030*/  SHFL.IDX PT, R0, R6, 0x1, 0x181f ;  /* 0x00381f0006007f89 */ /* 0x000ee200000e0000 */
[CC--:B-----5:R-:W-:Y:S05]  /*d040*/  IADD3 R14, P0, R11.reuse, R211.reuse, RZ ;  /* 0x000000d30b0e7210 */ /* 0x0e0fea0007f1e0ff */
[C---:B--2---:R-:W-:Y:S01]  /*d050*/  IMAD.X R15, R2.reuse, 0x1, R193, P0 ;  /* 0x00000001020f7824 */ /* 0x044fe200000e06c1 */
[C---:B------:R-:W-:Y:S04]  /*d060*/  IADD3 R12, P0, R11.reuse, R212, RZ ;  /* 0x000000d40b0c7210 */ /* 0x040fe80007f1e0ff */
[C---:B------:R-:W-:Y:S02]  /*d070*/  IADD3.X R13, R2.reuse, R210, RZ, P0, !PT ;  /* 0x000000d2020d7210 */ /* 0x040fe400007fe4ff */
[----:B------:R-:W-:Y:S05]  /*d080*/  IADD3 R10, P0, R11, R214, RZ ;  /* 0x000000d60b0a7210 */ /* 0x000fea0007f1e0ff */
[----:B------:R-:W-:Y:S01]  /*d090*/  IMAD.X R11, R2, 0x1, R209, P0 ;  /* 0x00000001020b7824 */ /* 0x000fe200000e06d1 */
[----:B----4-:R-:W-:Y:S01]  /*d0a0*/  IADD3 R8, P0, R7, R211, RZ ;  /* 0x000000d307087210 */ /* 0x010fe20007f1e0ff */
[----:B------:R-:W-:Y:S03]  /*d0b0*/  IMAD R2, R5, 0x6000, R198 ;  /* 0x0000600005027824 */ /* 0x000fe600078e02c6 */
[C---:B---3--:R-:W-:Y:S02]  /*d0c0*/  IADD3.X R9, R0.reuse, R193, RZ, P0, !PT ;  /* 0x000000c100097210 */ /* 0x048fe400007fe4ff */
[----:B------:R2:W-:Y:S01]  /*d0d0*/  LDGSTS.E.BYPASS.LTC128B.128 [R2], [R14.64], !P5 ;  /* 0x000000000e027fae */ /* 0x0005e2000e901d4e */
[C---:B------:R-:W-:Y:S03]  /*d0e0*/  IADD3 R4, P0, R7.reuse, R212, RZ ;  /* 0x000000d407047210 */ /* 0x040fe60007f1e0ff */
[----:B------:R2:W-:Y:S02]  /*d0f0*/  LDGSTS.E.BYPASS.LTC128B.128 [R2+0x2000], [R12.64], !P4 ;  /* 0x020000000c027fae */ /* 0x0005e4000e101d4e */
[C---:B------:R-:W-:Y:S01]  /*d100*/  IMAD.X R5, R0.reuse, 0x1, R210, P0 ;  /* 0x0000000100057824 */ /* 0x040fe200000e06d2 */
[----:B------:R-:W-:Y:S01]  /*d110*/  IADD3 R6, P0, R7, R214, RZ ;  /* 0x000000d607067210 */ /* 0x000fe20007f1e0ff */
[----:B------:R2:W-:Y:S03]  /*d120*/  LDGSTS.E.BYPASS.LTC128B.128 [R2+0x4000], [R10.64], !P6 ;  /* 0x040000000a027fae */ /* 0x0005e6000f101d4e */
[----:B------:R-:W-:Y:S01]  /*d130*/  IADD3.X R7, R0, R209, RZ, P0, !PT ;  /* 0x000000d100077210 */ /* 0x000fe200007fe4ff */
[----:B------:R2:W-:Y:S04]  /*d140*/  LDGSTS.E.BYPASS.LTC128B.128 [R2+0x1000], [R8.64], !P5 ;  /* 0x0100000008027fae */ /* 0x0005e8000e901d4e */
[----:B------:R2:W-:Y:S04]  /*d150*/  LDGSTS.E.BYPASS.LTC128B.128 [R2+0x3000], [R4.64], !P4 ;  /* 0x0300000004027fae */ /* 0x0005e8000e101d4e */
[----:B------:R2:W-:Y:S02]  /*d160*/  LDGSTS.E.BYPASS.LTC128B.128 [R2+0x5000], [R6.64], !P6 ;  /* 0x0500000006027fae */ /* 0x0005e4000f101d4e */
.L_x_1026:
[C---:B--234-:R-:W-:Y:S01]  /*d170*/  HMMA.16816.F32 R4, R136.reuse, R140, RZ ;  /* 0x0000008c8804723c */ /* 0x05cfe200000018ff */
[----:B------:R-:W-:Y:S01]  /*d180*/  LDSM.16.M88.4 R172, [R133+0xf900] ;  /* 0x00f9000085ac783b */ /* 0x000fe20000000200 */
[----:B------:R-:W-:Y:S01]  /*d190*/  PLOP3.LUT P0, PT, PT, PT, UP1, 0x80, 0x0 ;  /* 0x000000000000781c */ /* 0x000fe20003f0f018 */
[----:B------:R-:W-:Y:S01]  /*d1a0*/  UIADD3 UR6, UR20, 0x1, URZ ;  /* 0x0000000114067890 */ /* 0x000fe2000fffe03f */
[C---:B------:R-:W-:Y:S01]  /*d1b0*/  IADD3 R0, R190.reuse, R165, RZ ;  /* 0x000000a5be007210 */ /* 0x040fe20007ffe0ff */
[----:B------:R-:W-:Y:S01]  /*d1c0*/  UISETP.GE.AND UP0, UPT, UR20, 0x1, UPT ;  /* 0x000000011400788c */ /* 0x000fe2000bf06270 */
[C---:B------:R-:W-:Y:S02]  /*d1d0*/  IADD3 R2, R190.reuse, R133, RZ ;  /* 0x00000085be027210 */ /* 0x040fe40007ffe0ff */
[C---:B------:R-:W-:Y:S01]  /*d1e0*/  HMMA.16816.F32 R8, R136.reuse, R142, RZ ;  /* 0x0000008e8808723c */ /* 0x040fe200000018ff */
[----:B------:R-:W-:Y:S01]  /*d1f0*/  LDSM.16.M88.4 R140, [R0+0xc100] ;  /* 0x00c10000008c783b */ /* 0x000fe20000000200 */
[----:B------:R-:W-:Y:S01]  /*d200*/  ISETP.GE.AND P3, PT, R197, 0x1, PT ;  /* 0x00000001c500780c */ /* 0x000fe20003f66270 */
[----:B------:R-:W-:Y:S05]  /*d210*/  USEL UR20, UR6, URZ, !UP0 ;  /* 0x0000003f06147287 */ /* 0x000fea000c000000 */
[C---:B-1----:R-:W-:Y:S01]  /*d220*/  HMMA.16816.F32 R12, R136.reuse, R16, RZ ;  /* 0x00000010880c723c */ /* 0x042fe200000018ff */
[----:B------:R-:W-:Y:S07]  /*d230*/  LDSM.16.M88.4 R164, [R0+0xc900] ;  /* 0x00c9000000a4783b */ /* 0x000fee0000000200 */
        /* <DEDUP_REMOVED lines=123> */
[C---:B------:R-:W-:Y:S07]  /*d9f0*/  HMMA.16816.F32 R28, R152.reuse, R164, R28 ;  /* 0x000000a4981c723c */ /* 0x040fee000000181c */
[----:B------:R-:W-:Y:S01]  /*da00*/  SHF.L.U32 R165, R213, 0x6, RZ ;  /* 0x00000006d5a57819 */ /* 0x000fe200000006ff */
        /* <DEDUP_REMOVED lines=44> */
[----:B------:R1:W1:Y:S01]  /*dcd0*/  MUFU.TANH R161, R20 ;  /* 0x0000001400a17308 */ /* 0x0002620000002400 */
[----:B----4-:R-:W4:Y:S09]  /*dce0*/  LDSM.16.M88.4 R8, [R192+0x11900] ;  /* 0x01190000c008783b */ /* 0x010f320000000200 */
[----:B------:R2:W2:Y:S01]  /*dcf0*/  MUFU.TANH R159, R21 ;  /* 0x00000015009f7308 */ /* 0x0004a20000002400 */
[----:B-----5:R-:W-:Y:S09]  /*dd00*/  FMUL.FTZ R13, R19, c[0x0][0x320] ;  /* 0x0000c800130d7a20 */ /* 0x020ff20000410000 */
[----:B------:R-:W3:Y:S01]  /*dd10*/  MUFU.TANH R160, R22 ;  /* 0x0000001600a07308 */ /* 0x000ee20000002400 */
[----:B-1----:R-:W-:Y:S04]  /*dd20*/  IADD3 R20, -R206, 0x1, -R165 ;  /* 0x00000001ce147810 */ /* 0x002fe80007ffe9a5 */
[----:B------:R-:W-:Y:S05]  /*dd30*/  IADD3 R20, -R204, R20, R195 ;  /* 0x00000014cc147210 */ /* 0x000fea0007ffe1c3 */
[----:B------:R1:W1:Y:S01]  /*dd40*/  MUFU.TANH R158, R23 ;  /* 0x00000017009e7308 */ /* 0x0002620000002400 */
[C---:B--2---:R-:W-:Y:S02]  /*dd50*/  IADD3 R21, R20.reuse, c[0x0][0x328], RZ ;  /* 0x0000ca0014157a10 */ /* 0x044fe40007ffe0ff */
[----:B------:R-:W-:Y:S07]  /*dd60*/  IADD3 R20, R20, UR19, RZ ;  /* 0x0000001314147c10 */ /* 0x000fee000fffe0ff */
[----:B------:R-:W2:Y:S01]  /*dd70*/  MUFU.TANH R146, R146 ;  /* 0x0000009200927308 */ /* 0x000ea20000002400 */
[C---:B----4-:R-:W-:Y:S09]  /*dd80*/  HMMA.16816.F32 R28, R176.reuse, R8, R28 ;  /* 0x00000008b01c723c */ /* 0x050ff2000000181c */
[----:B------:R-:W4:Y:S03]  /*dd90*/  MUFU.TANH R0, R0 ;  /* 0x0000000000007308 */ /* 0x000f260000002400 */
[----:B------:R-:W-:Y:S01]  /*dda0*/  @P0 IMAD.HI.U32 R9, R205, c[0x0][0x2c8], RZ ;  /* 0x0000b200cd090a27 */ /* 0x000fe200078e00ff */
[----:B------:R-:W-:Y:S01]  /*ddb0*/  HMMA.16816.F32 R32, R176, R10, R32 ;  /* 0x0000000ab020723c */ /* 0x000fe20000001820 */
[----:B------:R-:W-:Y:S06]  /*ddc0*/  PLOP3.LUT P0, PT, PT, PT, UP1, 0x80, 0x0 ;  /* 0x000000000000781c */ /* 0x000fec0003f0f018 */
[----:B------:R-:W-:Y:S01]  /*ddd0*/  MOV R10, R205 ;  /* 0x000000cd000a7202 */ /* 0x000fe20000000f00 */
[----:B------:R-:W1:Y:S06]  /*dde0*/  MUFU.TANH R2, R2 ;  /* 0x0000000200027308 */ /* 0x000e6c0000002400 */
[----:B------:R-:W-:Y:S01]  /*ddf0*/  @P0 SHF.R.U32.HI R10, RZ, c[0x0][0x2cc], R9 ;  /* 0x0000b300ff0a0a19 */ /* 0x000fe20000011609 */
[----:B------:R-:W-:Y:S03]  /*de00*/  FMUL.FTZ R8, R31, c[0x0][0x320] ;  /* 0x0000c8001f087a20 */ /* 0x000fe60000410000 */
[----:B------:R-:W1:Y:S01]  /*de10*/  MUFU.TANH R147, R147 ;  /* 0x0000009300937308 */ /* 0x000e620000002400 */
[----:B------:R-:W1:Y:S01]  /*de20*/  SHFL.IDX PT, R9, R10, RZ, 0x1c1f ;  /* 0x001c1fff0a097589 */ /* 0x000e6200000e0000 */
[----:B------:R-:W-:Y:S02]  /*de30*/  FMUL.FTZ R28, R28, c[0x0][0x320] ;  /* 0x0000c8001c1c7a20 */ /* 0x000fe40000410000 */
[----:B------:R-:W-:Y:S02]  /*de40*/  FMUL.FTZ R29, R29, c[0x0][0x320] ;  /* 0x0000c8001d1d7a20 */ /* 0x000fe40000410000 */
[----:B------:R-:W-:Y:S02]  /*de50*/  FMUL.FTZ R19, R33, c[0x0][0x320] ;  /* 0x0000c80021137a20 */ /* 0x000fe40000410000 */
[----:B------:R-:W-:Y:S02]  /*de60*/  FMUL.FTZ R18, R34, c[0x0][0x320] ;  /* 0x0000c80022127a20 */ /* 0x000fe40000410000 */
[----:B------:R-:W2:Y:S01]  /*de70*/  MUFU.TANH R175, R175 ;  /* 0x000000af00af7308 */ /* 0x000ea20000002400 */
[----:B------:R-:W-:Y:S02]  /*de80*/  FMUL.FTZ R17, R35, c[0x0][0x320] ;  /* 0x0000c80023117a20 */ /* 0x000fe40000410000 */
[----:B------:R-:W-:Y:S02]  /*de90*/  FMUL.FTZ R30, R30, c[0x0][0x320] ;  /* 0x0000c8001e1e7a20 */ /* 0x000fe40000410000 */
[----:B------:R-:W-:Y:S05]  /*dea0*/  FMUL.FTZ R32, R32, c[0x0][0x320] ;  /* 0x0000c80020207a20 */ /* 0x000fea0000410000 */
[----:B------:R-:W2:Y:S01]  /*deb0*/  MUFU.TANH R12, R12 ;  /* 0x0000000c000c7308 */ /* 0x000ea20000002400 */
[-C--:B-1----:R-:W-:Y:S02]  /*dec0*/  IADD3 R23, R21, R9.reuse, RZ ;  /* 0x0000000915177210 */ /* 0x082fe40007ffe0ff */
[----:B------:R-:W-:Y:S07]  /*ded0*/  IADD3 R22, R20, R9, RZ ;  /* 0x0000000914167210 */ /* 0x000fee0007ffe0ff */
[----:B------:R-:W1:Y:S10]  /*dee0*/  MUFU.TANH R162, R162 ;  /* 0x000000a200a27308 */ /* 0x000e740000002400 */
[----:B------:R-:W1:Y:S10]  /*def0*/  MUFU.TANH R15, R15 ;  /* 0x0000000f000f7308 */ /* 0x000e740000002400 */
[----:B------:R-:W1:Y:S10]  /*df00*/  MUFU.TANH R16, R16 ;  /* 0x0000001000107308 */ /* 0x000e740000002400 */
[----:B------:R-:W1:Y:S10]  /*df10*/  MUFU.TANH R14, R14 ;  /* 0x0000000e000e7308 */ /* 0x000e740000002400 */
[----:B------:R-:W1:Y:S10]  /*df20*/  MUFU.TANH R13, R13 ;  /* 0x0000000d000d7308 */ /* 0x000e740000002400 */
[----:B------:R1:W1:Y:S10]  /*df30*/  MUFU.TANH R157, R24 ;  /* 0x00000018009d7308 */ /* 0x0002740000002400 */
[----:B------:R1:W1:Y:S10]  /*df40*/  MUFU.TANH R155, R25 ;  /* 0x00000019009b7308 */ /* 0x0002740000002400 */
[----:B------:R1:W1:Y:S10]  /*df50*/  MUFU.TANH R156, R26 ;  /* 0x0000001a009c7308 */ /* 0x0002740000002400 */
[----:B------:R1:W1:Y:S10]  /*df60*/  MUFU.TANH R154, R27 ;  /* 0x0000001b009a7308 */ /* 0x0002740000002400 */
[----:B------:R1:W1:Y:S10]  /*df70*/  MUFU.TANH R153, R28 ;  /* 0x0000001c00997308 */ /* 0x0002740000002400 */
[----:B------:R1:W1:Y:S10]  /*df80*/  MUFU.TANH R151, R29 ;  /* 0x0000001d00977308 */ /* 0x0002740000002400 */
[----:B------:R1:W1:Y:S10]  /*df90*/  MUFU.TANH R150, R30 ;  /* 0x0000001e00967308 */ /* 0x0002740000002400 */
[----:B------:R-:W1:Y:S10]  /*dfa0*/  MUFU.TANH R8, R8 ;  /* 0x0000000800087308 */ /* 0x000e740000002400 */
[----:B------:R1:W1:Y:S10]  /*dfb0*/  MUFU.TANH R149, R32 ;  /* 0x0000002000957308 */ /* 0x0002740000002400 */
        /* <DEDUP_REMOVED lines=17> */
.L_x_1029:
[----:B------:R-:W-:Y:S04]  /*e0d0*/  MOV R4, 0x1 ;  /* 0x0000000100047802 */ /* 0x000fe80000000f00 */
[----:B------:R-:W-:Y:S11]  /*e0e0*/  ISETP.NE.AND P0, PT, R4, c[0x0][0x32c], PT ;  /* 0x0000cb0004007a0c */ /* 0x000ff60003f05270 */
[----:B------:R-:W-:Y:S02]  /*e0f0*/  @!UPT UIADD3 URZ, URZ, URZ, URZ ;  /* 0x0000003f3f3ff290 */ /* 0x000fe4000fffe03f */
[----:B------:R-:W-:Y:S05]  /*e100*/  @P0 IMAD.HI.U32 R4, R6, c[0x0][0x330], RZ ;  /* 0x0000cc0006040a27 */ /* 0x000fea00078e00ff */
[----:B------:R-:W-:Y:S02]  /*e110*/  @P0 SHF.R.U32.HI R6, RZ, c[0x0][0x334], R4 ;  /* 0x0000cd00ff060a19 */ /* 0x000fe40000011604 */
.L_x_1030:
[----:B------:R-:W-:Y:S05]  /*e120*/  BSYNC B0 ;  /* 0x0000000000007941 */ /* 0x000fea0003800000 */
.L_x_1028:
[----:B------:R-:W-:Y:S04]  /*e130*/  IMAD R5, R6, c[0x0][0x32c], -R165 ;  /* 0x0000cb0006057a24 */ /* 0x000fe800078e0aa5 */
[----:B------:R-:W-:Y:S05]  /*e140*/  IMAD.IADD R5, R5, 0x1, -R206 ;  /* 0x0000000105057824 */ /* 0x000fea00078e0ace */
[----:B------:R-:W-:Y:S02]  /*e150*/  IADD3 R4, R5, c[0x0][0x32c], RZ ;  /* 0x0000cb0005047a10 */ /* 0x000fe40007ffe0ff */
[----:B------:R-:W-:Y:S02]  /*e160*/  IMNMX R22, R22, R5, !PT ;  /* 0x0000000516167217 */ /* 0x000fe40007800200 */
[----:B------:R-:W-:Y:S02]  /*e170*/  IMNMX R23, R23, R4, PT ;  /* 0x0000000417177217 */ /* 0x000fe40003800200 */
.L_x_1027:
        /* <DEDUP_REMOVED lines=66> */
.L_x_1033:
[----:B------:R-:W-:Y:S04]  /*e5a0*/  MOV R6, 0x1 ;  /* 0x0000000100067802 */ /* 0x000fe80000000f00 */
[----:B------:R-:W-:Y:S11]  /*e5b0*/  ISETP.NE.AND P0, PT, R6, c[0x0][0x32c], PT ;  /* 0x0000cb0006007a0c */ /* 0x000ff60003f05270 */
[----:B------:R-:W-:Y:S02]  /*e5c0*/  @!UPT UIADD3 URZ, URZ, URZ, URZ ;  /* 0x0000003f3f3ff290 */ /* 0x000fe4000fffe03f */
[----:B------:R-:W-:Y:S05]  /*e5d0*/  @P0 IMAD.HI.U32 R6, R10, c[0x0][0x330], RZ ;  /* 0x0000cc000a060a27 */ /* 0x000fea00078e00ff */
[----:B------:R-:W-:Y:S02]  /*e5e0*/  @P0 SHF.R.U32.HI R10, RZ, c[0x0][0x334], R6 ;  /* 0x0000cd00ff0a0a19 */ /* 0x000fe40000011606 */
.L_x_1034:
[----:B------:R-:W-:Y:S05]  /*e5f0*/  BSYNC B0 ;  /* 0x0000000000007941 */ /* 0x000fea0003800000 */
.L_x_1032:
[----:B------:R-:W-:Y:S04]  /*e600*/  IMAD R15, R10, c[0x0][0x32c], -R165 ;  /* 0x0000cb000a0f7a24 */ /* 0x000fe800078e0aa5 */
[----:B------:R-:W-:Y:S05]  /*e610*/  IMAD.IADD R15, R15, 0x1, -R206 ;  /* 0x000000010f0f7824 */ /* 0x000fea00078e0ace */
[----:B------:R-:W-:Y:S02]  /*e620*/  IADD3 R6, R15, c[0x0][0x32c], RZ ;  /* 0x0000cb000f067a10 */ /* 0x000fe40007ffe0ff */
[----:B------:R-:W-:Y:S02]  /*e630*/  IMNMX R4, R4, R15, !PT ;  /* 0x0000000f04047217 */ /* 0x000fe40007800200 */
[----:B------:R-:W-:Y:S02]  /*e640*/  IMNMX R21, R21, R6, PT ;  /* 0x0000000615157217 */ /* 0x000fe40003800200 */
.L_x_1031:
[----:B------:R-:W-:Y:S01]  /*e650*/  ISETP.GT.AND P0, PT, R4, RZ, P1 ;  /* 0x000000ff0400720c */ /* 0x000fe20000f04270 */
[----:B------:R-:W-:Y:S04]  /*e660*/  DEPBAR.LE SB0, 0x2 ;  /* 0x000080800000791a */ /* 0x000fe80000000000 */
[----:B------:R-:W-:Y:S01]  /*e670*/  BAR.SYNC.DEFER_BLOCKING 0x0 ;  /* 0x0000000000007b1d */ /* 0x000fe20000010000 */
[----:B------:R-:W-:Y:S04]  /*e680*/  ISETP.LT.OR P0, PT, R21, 0x1, P0 ;  /* 0x000000011500780c */ /* 0x000fe80000701670 */
[----:B------:R-:W-:Y:S02]  /*e690*/  FSEL R20, R0, -INF , !P0 ;  /* 0xff80000000147808 */ /* 0x000fe40004000000 */
[----:B------:R-:W-:Y:S02]  /*e6a0*/  ISETP.GT.AND P0, PT, R4, 0x1, P1 ;  /* 0x000000010400780c */ /* 0x000fe40000f04270 */
[----:B------:R-:W-:Y:S02]  /*e6b0*/  FMNMX.FTZ R0, R11, R132, !PT ;  /* 0x000000840b007209 */ /* 0x000fe40007810000 */
[----:B------:R-:W-:Y:S02]  /*e6c0*/  ISETP.LT.OR P0, PT, R21, 0x2, P0 ;  /* 0x000000021500780c */ /* 0x000fe40000701670 */
[----:B------:R-:W-:Y:S02]  /*e6d0*/  FMNMX.FTZ R0, R9, R0, !PT ;  /* 0x0000000009007209 */ /* 0x000fe40007810000 */
[----:B------:R-:W-:Y:S02]  /*e6e0*/  FSEL R16, R2, -INF , !P0 ;  /* 0xff80000002107808 */ /* 0x000fe40004000000 */
[C---:B------:R-:W-:Y:S02]  /*e6f0*/  ISETP.GT.AND P0, PT, R4.reuse, 0x8, P1 ;  /* 0x000000080400780c */ /* 0x040fe40000f04270 */
[----:B------:R-:W-:Y:S02]  /*e700*/  FMNMX.FTZ R0, R5, R0, !PT ;  /* 0x0000000005007209 */ /* 0x000fe40007810000 */
[----:B------:R-:W-:Y:S02]  /*e710*/  ISETP.LT.OR P0, PT, R21, 0x9, P0 ;  /* 0x000000091500780c */ /* 0x000fe40000701670 */
[----:B------:R-:W-:Y:S01]  /*e720*/  FMNMX.FTZ R0, R7, R0, !PT ;  /* 0x0000000007007209 */ /* 0x000fe20007810000 */
[----:B------:R-:W-:Y:S01]  /*e730*/  LDSM.16.MT88.4 R28, [R134+UR4+0x100] ;  /* 0x00010004861c783b */ /* 0x000fe20008004200 */
[----:B------:R-:W-:Y:S02]  /*e740*/  FSEL R10, R133, -INF , !P0 ;  /* 0xff800000850a7808 */ /* 0x000fe40004000000 */
        /* <DEDUP_REMOVED lines=53> */
[----:B------:R-:W-:Y:S01]  /*eaa0*/  FMNMX.FTZ R19, R158, R19, !PT ;  /* 0x000000139e137209 */ /* 0x000fe20007810000 */
[----:B------:R-:W1:Y:S01]  /*eab0*/  SHFL.BFLY PT, R0, R13, 0x2, 0x1f ;  /* 0x0c401f000d007f89 */ /* 0x000e6200000e0000 */
[----:B------:R-:W-:Y:S02]  /*eac0*/  FSEL R148, R8, -INF , !P0 ;  /* 0xff80000008947808 */ /* 0x000fe40004000000 */
[----:B------:R-:W-:Y:S02]  /*ead0*/  FMNMX.FTZ R19, R156, R19, !PT ;  /* 0x000000139c137209 */ /* 0x000fe40007810000 */
        /* <DEDUP_REMOVED lines=14> */
[----:B-1----:R-:W-:Y:S02]  /*ebc0*/  FMNMX.FTZ R2, R4, R17, !PT ;  /* 0x0000001104027209 */ /* 0x002fe40007810000 */
[----:B------:R-:W-:Y:S02]  /*ebd0*/  IADD3 R17, R134, UR4, RZ ;  /* 0x0000000486117c10 */ /* 0x000fe4000fffe0ff */
[C---:B------:R-:W-:Y:S01]  /*ebe0*/  FSETP.NEU.FTZ.AND P0, PT, R2.reuse, -INF , PT ;  /* 0xff8000000200780b */ /* 0x040fe20003f1d000 */
[----:B------:R-:W-:Y:S01]  /*ebf0*/  FMUL.FTZ R152, R2, c[0x0][0x2d0] ;  /* 0x0000b40002987a20 */ /* 0x000fe20000410000 */
[----:B------:R-:W-:Y:S02]  /*ec00*/  IADD3 R164, R188, R17, RZ ;  /* 0x00000011bca47210 */ /* 0x000fe40007ffe0ff */
[----:B--2---:R-:W-:Y:S02]  /*ec10*/  FMNMX.FTZ R13, R15, R0, !PT ;  /* 0x000000000f0d7209 */ /* 0x004fe40007810000 */
[----:B------:R-:W-:Y:S03]  /*ec20*/  FSEL R152, R152, RZ, P0 ;  /* 0x000000ff98987208 */ /* 0x000fe60000000000 */
[----:B------:R-:W1:Y:S02]  /*ec30*/  SHFL.BFLY PT, R0, R13, 0x1, 0x1f ;  /* 0x0c201f000d007f89 */ /* 0x000e6400000e0000 */
[--C-:B------:R-:W-:Y:S01]  /*ec40*/  FFMA.FTZ R166, R5, c[0x0][0x2d0], -R152.reuse ;  /* 0x0000b40005a67a23 */ /* 0x100fe20000010898 */
[----:B------:R-:W-:Y:S01]  /*ec50*/  FSEL R5, R2, RZ, P0 ;  /* 0x000000ff02057208 */ /* 0x000fe20000000000 */
[--C-:B------:R-:W-:Y:S02]  /*ec60*/  FFMA.FTZ R168, R11, c[0x0][0x2d0], -R152.reuse ;  /* 0x0000b4000ba87a23 */ /* 0x100fe40000010898 */
[----:B------:R-:W-:Y:S02]  /*ec70*/  FFMA.FTZ R167, R9, c[0x0][0x2d0], -R152 ;  /* 0x0000b40009a77a23 */ /* 0x000fe40000010898 */
[----:B------:R-:W-:Y:S01]  /*ec80*/  FADD.FTZ R4, -R5, R132 ;  /* 0x0000008405047221 */ /* 0x000fe20000010100 */
[----:B------:R-:W-:Y:S01]  /*ec90*/  MUFU.EX2 R166, R166 ;  /* 0x000000a600a67308 */ /* 0x000fe20000000800 */
[--C-:B------:R-:W-:Y:S01]  /*eca0*/  FFMA.FTZ R169, R7, c[0x0][0x2d0], -R152.reuse ;  /* 0x0000b40007a97a23 */ /* 0x100fe20000010898 */
[----:B------:R-:W-:Y:S01]  /*ecb0*/  IADD3 R5, R135, UR4, RZ ;  /* 0x0000000487057c10 */ /* 0x000fe2000fffe0ff */
[----:B------:R-:W-:Y:S02]  /*ecc0*/  FMUL.FTZ R132, R4, c[0x0][0x2d0] ;  /* 0x0000b40004847a20 */ /* 0x000fe40000410000 */
[--C-:B------:R-:W-:Y:S01]  /*ecd0*/  FFMA.FTZ R176, R143, c[0x0][0x2d0], -R152.reuse ;  /* 0x0000b4008fb07a23 */ /* 0x100fe20000010898 */
[----:B------:R-:W-:Y:S01]  /*ece0*/  IADD3 R133, R188, R5, RZ ;  /* 0x00000005bc857210 */ /* 0x000fe20007ffe0ff */
[--C-:B------:R-:W-:Y:S02]  /*ecf0*/  FFMA.FTZ R177, R141, c[0x0][0x2d0], -R152.reuse ;  /* 0x0000b4008db17a23 */ /* 0x100fe40000010898 */
[--C-:B------:R-:W-:Y:S01]  /*ed00*/  FFMA.FTZ R182, R161, c[0x0][0x2d0], -R152.reuse ;  /* 0x0000b400a1b67a23 */ /* 0x100fe20000010898 */
[----:B------:R-:W2:Y:S01]  /*ed10*/  MUFU.EX2 R132, R132 ;  /* 0x0000008400847308 */ /* 0x000ea20000000800 */
[--C-:B------:R-:W-:Y:S02]  /*ed20*/  FFMA.FTZ R183, R159, c[0x0][0x2d0], -R152.reuse ;  /* 0x0000b4009fb77a23 */ /* 0x100fe40000010898 */
[--C-:B------:R-:W-:Y:S01]  /*ed30*/  FFMA.FTZ R192, R157, c[0x0][0x2d0], -R152.reuse ;  /* 0x0000b4009dc07a23 */ /* 0x100fe20000010898 */
[----:B-1----:R-:W-:Y:S01]  /*ed40*/  FMNMX.FTZ R0, R13, R0, !PT ;  /* 0x000000000d007209 */ /* 0x002fe20007810000 */
[--C-:B------:R-:W-:Y:S01]  /*ed50*/  FFMA.FTZ R215, R155, c[0x0][0x2d0], -R152.reuse ;  /* 0x0000b4009bd77a23 */ /* 0x100fe20000010898 */
[----:B------:R-:W1:Y:S01]  /*ed60*/  LDSM.16.MT88.4 R12, [R135+UR4+0x100] ;  /* 0x00010004870c783b */ /* 0x000e620008004200 */
[--C-:B------:R-:W-:Y:S01]  /*ed70*/  FFMA.FTZ R220, R153, c[0x0][0x2d0], -R152.reuse ;  /* 0x0000b40099dc7a23 */ /* 0x100fe20000010898 */
[C---:B------:R-:W-:Y:S01]  /*ed80*/  FSETP.NEU.FTZ.AND P0, PT, R0.reuse, -INF , PT ;  /* 0xff8000000000780b */ /* 0x040fe20003f1d000 */
[C---:B------:R-:W-:Y:S01]  /*ed90*/  FMUL.FTZ R145, R0.reuse, c[0x0][0x2d0] ;  /* 0x0000b40000917a20 */ /* 0x040fe20000410000 */
[----:B------:R-:W-:Y:S01]  /*eda0*/  MUFU.EX2 R168, R168 ;  /* 0x000000a800a87308 */ /* 0x000fe20000000800 */
[--C-:B------:R-:W-:Y:S01]  /*edb0*/  FFMA.FTZ R221, R151, c[0x0][0x2d0], -R152.reuse ;  /* 0x0000b40097dd7a23 */ /* 0x100fe20000010898 */
[----:B------:R-:W-:Y:S01]  /*edc0*/  FSEL R4, R0, RZ, P0 ;  /* 0x000000ff00047208 */ /* 0x000fe20000000000 */
[--C-:B------:R-:W-:Y:S01]  /*edd0*/  FFMA.FTZ R222, R149, c[0x0][0x2d0], -R152.reuse ;  /* 0x0000b40095de7a23 */ /* 0x100fe20000010898 */
[----:B------:R-:W-:Y:S01]  /*ede0*/  FSEL R145, R145, RZ, P0 ;  /* 0x000000ff91917208 */ /* 0x000fe20000000000 */
[--C-:B------:R-:W-:Y:S02]  /*edf0*/  FFMA.FTZ R174, R175, c[0x0][0x2d0], -R152.reuse ;  /* 0x0000b400afae7a23 */ /* 0x100fe40000010898 */
[----:B------:R-:W-:Y:S02]  /*ee00*/  FADD.FTZ R4, -R4, R3 ;  /* 0x0000000304047221 */ /* 0x000fe40000010100 */
[--C-:B------:R-:W-:Y:S01]  /*ee10*/  FFMA.FTZ R172, R20, c[0x0][0x2d0], -R145.reuse ;  /* 0x0000b40014ac7a23 */ /* 0x100fe20000010891 */
[----:B------:R-:W3:Y:S01]  /*ee20*/  MUFU.EX2 R167, R167 ;  /* 0x000000a700a77308 */ /* 0x000ee20000000800 */
[--C-:B------:R-:W-:Y:S01]  /*ee30*/  FFMA.FTZ R171, R16, c[0x0][0x2d0], -R145.reuse ;  /* 0x0000b40010ab7a23 */ /* 0x100fe20000010891 */
[----:B------:R-:W4:Y:S01]  /*ee40*/  LDSM.16.MT88.4 R20, [R133+0x100] ;  /* 0x000100008514783b */ /* 0x000f220000004200 */
[--C-:B------:R-:W-:Y:S02]  /*ee50*/  FFMA.FTZ R170, R10, c[0x0][0x2d0], -R145.reuse ;  /* 0x0000b4000aaa7a23 */ /* 0x100fe40000010891 */
[--C-:B------:R-:W-:Y:S02]  /*ee60*/  FFMA.FTZ R173, R6, c[0x0][0x2d0], -R145.reuse ;  /* 0x0000b40006ad7a23 */ /* 0x100fe40000010891 */
[----:B------:R-:W-:Y:S02]  /*ee70*/  FMUL.FTZ R3, R4, c[0x0][0x2d0] ;  /* 0x0000b40004037a20 */ /* 0x000fe40000410000 */
[C---:B--2---:R-:W-:Y:S01]  /*ee80*/  FMUL.FTZ R4, R132.reuse, R128 ;  /* 0x0000008084047220 */ /* 0x044fe20000410000 */
[----:B------:R-:W2:Y:S01]  /*ee90*/  MUFU.EX2 R169, R169 ;  /* 0x000000a900a97308 */ /* 0x000ea20000000800 */
[C---:B------:R-:W-:Y:S02]  /*eea0*/  FMUL.FTZ R5, R132.reuse, R129 ;  /* 0x0000008184057220 */ /* 0x040fe40000410000 */
[C---:B------:R-:W-:Y:S02]  /*eeb0*/  FMUL.FTZ R8, R132.reuse, R124 ;  /* 0x0000007c84087220 */ /* 0x040fe40000410000 */
[C---:B------:R-:W-:Y:S02]  /*eec0*/  FMUL.FTZ R9, R132.reuse, R125 ;  /* 0x0000007d84097220 */ /* 0x040fe40000410000 */
[C---:B------:R-:W-:Y:S02]  /*eed0*/  FMUL.FTZ R16, R132.reuse, R116 ;  /* 0x0000007484107220 */ /* 0x040fe40000410000 */
[C---:B------:R-:W-:Y:S01]  /*eee0*/  FMUL.FTZ R17, R132.reuse, R117 ;  /* 0x0000007584117220 */ /* 0x040fe20000410000 */
[----:B------:R-:W5:Y:S01]  /*eef0*/  MUFU.EX2 R3, R3 ;  /* 0x0000000300037308 */ /* 0x000f620000000800 */
[C---:B------:R-:W-:Y:S02]  /*ef00*/  FMUL.FTZ R24, R132.reuse, R108 ;  /* 0x0000006c84187220 */ /* 0x040fe40000410000 */
[C---:B------:R-:W-:Y:S01]  /*ef10*/  FMUL.FTZ R25, R132.reuse, R109 ;  /* 0x0000006d84197220 */ /* 0x040fe20000410000 */
[----:B---3--:R-:W-:Y:S01]  /*ef20*/  F2FP.PACK_AB R136, R167, R168 ;  /* 0x000000a8a788723e */ /* 0x008fe200000000ff */
[C---:B------:R-:W-:Y:S02]  /*ef30*/  FMUL.FTZ R32, R132.reuse, R100 ;  /* 0x0000006484207220 */ /* 0x040fe40000410000 */
[----:B------:R-:W-:Y:S02]  /*ef40*/  FMUL.FTZ R33, R132, R101 ;  /* 0x0000006584217220 */ /* 0x000fe40000410000 */
[--C-:B------:R-:W-:Y:S01]  /*ef50*/  FFMA.FTZ R175, R163, c[0x0][0x2d0], -R152.reuse ;  /* 0x0000b400a3af7a23 */ /* 0x100fe20000010898 */
[----:B------:R-:W-:Y:S01]  /*ef60*/  MUFU.EX2 R172, R172 ;  /* 0x000000ac00ac7308 */ /* 0x000fe20000000800 */
[--C-:B------:R-:W-:Y:S02]  /*ef70*/  FFMA.FTZ R180, R142, c[0x0][0x2d0], -R145.reuse ;  /* 0x0000b4008eb47a23 */ /* 0x100fe40000010891 */
[--C-:B------:R-:W-:Y:S01]  /*ef80*/  FFMA.FTZ R181, R140, c[0x0][0x2d0], -R145.reuse ;  /* 0x0000b4008cb57a23 */ /* 0x100fe20000010891 */
[----:B--2---:R-:W-:Y:S01]  /*ef90*/  F2FP.PACK_AB R138, R169, R166 ;  /* 0x000000a6a98a723e */ /* 0x004fe200000000ff */
[----:B------:R-:W-:Y:S01]  /*efa0*/  LDSM.16.MT88.4 R140, [R134+UR4+0x2900] ;  /* 0x00290004868c783b */ /* 0x000fe20008004200 */
[--C-:B------:R-:W-:Y:S02]  /*efb0*/  FFMA.FTZ R216, R160, c[0x0][0x2d0], -R145.reuse ;  /* 0x0000b400a0d87a23 */ /* 0x100fe40000010891 */
[--C-:B------:R-:W-:Y:S02]  /*efc0*/  FFMA.FTZ R217, R158, c[0x0][0x2d0], -R145.reuse ;  /* 0x0000b4009ed97a23 */ /* 0x100fe40000010891 */
[----:B------:R-:W2:Y:S01]  /*efd0*/  MUFU.EX2 R171, R171 ;  /* 0x000000ab00ab7308 */ /* 0x000ea20000000800 */
[--C-:B------:R-:W-:Y:S02]  /*efe0*/  FFMA.FTZ R218, R156, c[0x0][0x2d0], -R145.reuse ;  /* 0x0000b4009cda7a23 */ /* 0x100fe40000010891 */
[----:B------:R-:W-:Y:S01]  /*eff0*/  LDSM.16.MT88.4 R156, [R164+0x3900] ;  /* 0x00390000a49c783b */ /* 0x000fe20000004200 */
[C---:B-----5:R-:W-:Y:S02]  /*f000*/  FMUL.FTZ R6, R3.reuse, R130 ;  /* 0x0000008203067220 */ /* 0x060fe40000410000 */
[C---:B------:R-:W-:Y:S02]  /*f010*/  FMUL.FTZ R7, R3.reuse, R131 ;  /* 0x0000008303077220 */ /* 0x040fe40000410000 */
[C---:B------:R-:W-:Y:S02]  /*f020*/  FMUL.FTZ R10, R3.reuse, R126 ;  /* 0x0000007e030a7220 */ /* 0x040fe40000410000 */
[----:B------:R-:W-:Y:S01]  /*f030*/  MUFU.EX2 R170, R170 ;  /* 0x000000aa00aa7308 */ /* 0x000fe20000000800 */
[C---:B------:R-:W-:Y:S01]  /*f040*/  FMUL.FTZ R11, R3.reuse, R127 ;  /* 0x0000007f030b7220 */ /* 0x040fe20000410000 */
[----:B------:R-:W-:Y:S01]  /*f050*/  LDSM.16.MT88.4 R128, [R133+0x2900] ;  /* 0x002900008580783b */ /* 0x000fe20000004200 */
[C---:B------:R-:W-:Y:S02]  /*f060*/  FMUL.FTZ R18, R3.reuse, R118 ;  /* 0x0000007603127220 */ /* 0x040fe40000410000 */
[C---:B------:R-:W-:Y:S02]  /*f070*/  FMUL.FTZ R19, R3.reuse, R119 ;  /* 0x0000007703137220 */ /* 0x040fe40000410000 */
[C---:B------:R-:W-:Y:S02]  /*f080*/  FMUL.FTZ R26, R3.reuse, R110 ;  /* 0x0000006e031a7220 */ /* 0x040fe40000410000 */
[C---:B------:R-:W-:Y:S01]  /*f090*/  FMUL.FTZ R27, R3.reuse, R111 ;  /* 0x0000006f031b7220 */ /* 0x040fe20000410000 */
[----:B------:R-:W3:Y:S01]  /*f0a0*/  MUFU.EX2 R173, R173 ;  /* 0x000000ad00ad7308 */ /* 0x000ee20000000800 */
[----:B------:R-:W-:Y:S01]  /*f0b0*/  LDSM.16.MT88.4 R108, [R164+0x2100] ;  /* 0x00210000a46c783b */ /* 0x000fe20000004200 */
[----:B------:R-:W-:Y:S01]  /*f0c0*/  FMUL.FTZ R34, R3, R102 ;  /* 0x0000006603227220 */ /* 0x000fe20000410000 */
[----:B--2---:R-:W-:Y:S01]  /*f0d0*/  F2FP.PACK_AB R137, R171, R172 ;  /* 0x000000acab89723e */ /* 0x004fe200000000ff */
[----:B------:R-:W-:Y:S02]  /*f0e0*/  FMUL.FTZ R35, R3, R103 ;  /* 0x0000006703237220 */ /* 0x000fe40000410000 */
[--C-:B------:R-:W-:Y:S03]  /*f0f0*/  FFMA.FTZ R219, R154, c[0x0][0x2d0], -R145.reuse ;  /* 0x0000b4009adb7a23 */ /* 0x100fe60000010891 */
[----:B------:R-:W-:Y:S01]  /*f100*/  LDSM.16.MT88.4 R100, [R134+UR4+0x2100] ;  /* 0x002100048664783b */ /* 0x000fe20008004200 */
[--C-:B------:R-:W-:Y:S01]  /*f110*/  FFMA.FTZ R224, R150, c[0x0][0x2d0], -R145.reuse ;  /* 0x0000b40096e07a23 */ /* 0x100fe20000010891 */
[----:B------:R-:W-:Y:S01]  /*f120*/  MUFU.EX2 R174, R174 ;  /* 0x000000ae00ae7308 */ /* 0x000fe20000000800 */
[--C-:B------:R-:W-:Y:S02]  /*f130*/  FFMA.FTZ R225, R148, c[0x0][0x2d0], -R145.reuse ;  /* 0x0000b40094e17a23 */ /* 0x100fe40000010891 */
[--C-:B------:R-:W-:Y:S02]  /*f140*/  FFMA.FTZ R226, R146, c[0x0][0x2d0], -R145.reuse ;  /* 0x0000b40092e27a23 */ /* 0x100fe40000010891 */
[----:B------:R-:W-:Y:S01]  /*f150*/  FFMA.FTZ R152, R147, c[0x0][0x2d0], -R152 ;  /* 0x0000b40093987a23 */ /* 0x000fe20000010898 */
[----:B------:R-:W-:Y:S01]  /*f160*/  LDSM.16.MT88.4 R116, [R134+UR4+0x900] ;  /* 0x000900048674783b */ /* 0x000fe20008004200 */
[C---:B------:R-:W-:Y:S02]  /*f170*/  FMUL.FTZ R36, R132.reuse, R36 ;  /* 0x0000002484247220 */ /* 0x040fe40000410000 */
[C---:B------:R-:W-:Y:S01]  /*f180*/  FMUL.FTZ R37, R132.reuse, R37 ;  /* 0x0000002584257220 */ /* 0x040fe20000410000 */
[----:B------:R2:W-:Y:S01]  /*f190*/  MUFU.EX2 R223, R152 ;  /* 0x0000009800df7308 */ /* 0x0005e20000000800 */
[----:B------:R-:W-:Y:S01]  /*f1a0*/  FMUL.FTZ R38, R3, R38 ;  /* 0x0000002603267220 */ /* 0x000fe20000410000 */
[----:B---3--:R-:W-:Y:S02]  /*f1b0*/  F2FP.PACK_AB R139, R173, R170 ;  /* 0x000000aaad8b723e */ /* 0x008fe400000000ff */
[----:B------:R-:W-:Y:S01]  /*f1c0*/  LDSM.16.MT88.4 R124, [R135+UR4+0x2900] ;  /* 0x00290004877c783b */ /* 0x000fe20008004200 */
[C---:B------:R-:W-:Y:S02]  /*f1d0*/  FMUL.FTZ R39, R3.reuse, R39 ;  /* 0x0000002703277220 */ /* 0x040fe40000410000 */
[C---:B------:R-:W-:Y:S02]  /*f1e0*/  FMUL.FTZ R40, R132.reuse, R40 ;  /* 0x0000002884287220 */ /* 0x040fe40000410000 */
[C---:B------:R-:W-:Y:S01]  /*f1f0*/  FMUL.FTZ R41, R132.reuse, R41 ;  /* 0x0000002984297220 */ /* 0x040fe20000410000 */
[C---:B-1----:R-:W-:Y:S01]  /*f200*/  HMMA.16816.F32 R4, R136.reuse, R12, R4 ;  /* 0x0000000c8804723c */ /* 0x042fe20000001804 */
[----:B------:R-:W1:Y:S01]  /*f210*/  MUFU.EX2 R175, R175 ;  /* 0x000000af00af7308 */ /* 0x000e620000000800 */
[----:B------:R-:W-:Y:S03]  /*f220*/  LDSM.16.MT88.4 R148, [R133+0x3900] ;  /* 0x003900008594783b */ /* 0x000fe60000004200 */
[C---:B------:R-:W-:Y:S02]  /*f230*/  FMUL.FTZ R42, R3.reuse, R42 ;  /* 0x0000002a032a7220 */ /* 0x040fe40000410000 */
[C---:B------:R-:W-:Y:S01]  /*f240*/  FMUL.FTZ R12, R132.reuse, R120 ;  /* 0x00000078840c7220 */ /* 0x040fe20000410000 */
[C---:B------:R-:W-:Y:S03]  /*f250*/  HMMA.16816.F32 R8, R136.reuse, R14, R8 ;  /* 0x0000000e8808723c */ /* 0x040fe60000001808 */
[----:B------:R-:W-:Y:S01]  /*f260*/  MUFU.EX2 R176, R176 ;  /* 0x000000b000b07308 */ /* 0x000fe20000000800 */
[C---:B------:R-:W-:Y:S01]  /*f270*/  FMUL.FTZ R13, R132.reuse, R121 ;  /* 0x00000079840d7220 */ /* 0x040fe20000410000 */
[----:B--2---:R-:W-:Y:S02]  /*f280*/  LDSM.16.MT88.4 R152, [R134+UR4+0x3900] ;  /* 0x003900048698783b */ /* 0x004fe40008004200 */
[C---:B------:R-:W-:Y:S02]  /*f290*/  FMUL.FTZ R14, R3.reuse, R122 ;  /* 0x0000007a030e7220 */ /* 0x040fe40000410000 */
[C---:B------:R-:W-:Y:S03]  /*f2a0*/  FMUL.FTZ R15, R3.reuse, R123 ;  /* 0x0000007b030f7220 */ /* 0x040fe60000410000 */
[C---:B------:R-:W-:Y:S01]  /*f2b0*/  FMUL.FTZ R43, R3.reuse, R43 ;  /* 0x0000002b032b7220 */ /* 0x040fe20000410000 */
[----:B------:R-:W2:Y:S01]  /*f2c0*/  MUFU.EX2 R177, R177 ;  /* 0x000000b100b17308 */ /* 0x000ea20000000800 */
[----:B------:R-:W3:Y:S01]  /*f2d0*/  LDSM.16.MT88.4 R120, [R164+0x100] ;  /* 0x00010000a478783b */ /* 0x000ee20000004200 */
[C---:B------:R-:W-:Y:S01]  /*f2e0*/  FMUL.FTZ R44, R132.reuse, R44 ;  /* 0x0000002c842c7220 */ /* 0x040fe20000410000 */
[C---:B----4-:R-:W-:Y:S03]  /*f2f0*/  HMMA.16816.F32 R12, R136.reuse, R20, R12 ;  /* 0x00000014880c723c */ /* 0x050fe6000000180c */
        /* <DEDUP_REMOVED lines=10> */
[----:B------:R-:W4:Y:S01]  /*f3a0*/  LDSM.16.MT88.4 R112, [R135+UR4+0x2100] ;  /* 0x002100048770783b */ /* 0x000f220008004200 */
        /* <DEDUP_REMOVED lines=13> */
[----:B------:R-:W5:Y:S01]  /*f480*/  LDSM.16.MT88.4 R104, [R133+0x2100] ;  /* 0x002100008568783b */ /* 0x000f620000004200 */
        /* <DEDUP_REMOVED lines=9> */
[----:B------:R-:W-:Y:S02]  /*f520*/  MUFU.EX2 R215, R215 ;  /* 0x000000d700d77308 */ /* 0x000fe40000000800 */
[C---:B------:R-:W-:Y:S02]  /*f530*/  FMUL.FTZ R58, R3.reuse, R58 ;  /* 0x0000003a033a7220 */ /* 0x040fe40000410000 */
[C---:B------:R-:W-:Y:S02]  /*f540*/  FMUL.FTZ R59, R3.reuse, R59 ;  /* 0x0000003b033b7220 */ /* 0x040fe40000410000 */
[C---:B----4-:R-:W-:Y:S04]  /*f550*/  HMMA.16816.F32 R36, R136.reuse, R112, R36 ;  /* 0x000000708824723c */ /* 0x050fe80000001824 */
[C---:B------:R-:W-:Y:S01]  /*f560*/  FMUL.FTZ R60, R132.reuse, R60 ;  /* 0x0000003c843c7220 */ /* 0x040fe20000410000 */
[----:B------:R-:W-:Y:S01]  /*f570*/  MUFU.EX2 R216, R216 ;  /* 0x000000d800d87308 */ /* 0x000fe20000000800 */
[C---:B------:R-:W-:Y:S02]  /*f580*/  FMUL.FTZ R61, R132.reuse, R61 ;  /* 0x0000003d843d7220 */ /* 0x040fe40000410000 */
[C---:B------:R-:W-:Y:S01]  /*f590*/  HMMA.16816.F32 R40, R136.reuse, R114, R40 ;  /* 0x000000728828723c */ /* 0x040fe20000001828 */
[----:B------:R-:W-:Y:S03]  /*f5a0*/  LDSM.16.MT88.4 R112, [R135+UR4+0x900] ;  /* 0x000900048770783b */ /* 0x000fe60008004200 */
[C---:B------:R-:W-:Y:S02]  /*f5b0*/  FMUL.FTZ R62, R3.reuse, R62 ;  /* 0x0000003e033e7220 */ /* 0x040fe40000410000 */
[C---:B------:R-:W-:Y:S01]  /*f5c0*/  FMUL.FTZ R63, R3.reuse, R63 ;  /* 0x0000003f033f7220 */ /* 0x040fe20000410000 */
[----:B------:R-:W-:Y:S01]  /*f5d0*/  MUFU.EX2 R217, R217 ;  /* 0x000000d900d97308 */ /* 0x000fe20000000800 */
[C---:B------:R-:W-:Y:S01]  /*f5e0*/  FMUL.FTZ R64, R132.reuse, R64 ;  /* 0x0000004084407220 */ /* 0x040fe20000410000 */
[C---:B-----5:R-:W-:Y:S03]  /*f5f0*/  HMMA.16816.F32 R44, R136.reuse, R104, R44 ;  /* 0x00000068882c723c */ /* 0x060fe6000000182c */
[C---:B------:R-:W-:Y:S02]  /*f600*/  FMUL.FTZ R65, R132.reuse, R65 ;  /* 0x0000004184417220 */ /* 0x040fe40000410000 */
[C---:B------:R-:W-:Y:S03]  /*f610*/  FMUL.FTZ R66, R3.reuse, R66 ;  /* 0x0000004203427220 */ /* 0x040fe60000410000 */
[----:B------:R-:W-:Y:S01]  /*f620*/  MUFU.EX2 R218, R218 ;  /* 0x000000da00da7308 */ /* 0x000fe20000000800 */
[C---:B------:R-:W-:Y:S01]  /*f630*/  FMUL.FTZ R67, R3.reuse, R67 ;  /* 0x0000004303437220 */ /* 0x040fe20000410000 */
[C---:B------:R-:W-:Y:S01]  /*f640*/  HMMA.16816.F32 R48, R136.reuse, R106, R48 ;  /* 0x0000006a8830723c */ /* 0x040fe20000001830 */
[----:B------:R-:W3:Y:S02]  /*f650*/  LDSM.16.MT88.4 R104, [R135+UR4+0x4100] ;  /* 0x004100048768783b */ /* 0x000ee40008004200 */
[C---:B------:R-:W-:Y:S02]  /*f660*/  FMUL.FTZ R68, R132.reuse, R68 ;  /* 0x0000004484447220 */ /* 0x040fe40000410000 */
[C---:B------:R-:W-:Y:S03]  /*f670*/  FMUL.FTZ R69, R132.reuse, R69 ;  /* 0x0000004584457220 */ /* 0x040fe60000410000 */
[C---:B------:R-:W-:Y:S01]  /*f680*/  HMMA.16816.F32 R52, R136.reuse, R100, R52 ;  /* 0x000000648834723c */ /* 0x040fe20000001834 */
[----:B------:R-:W-:Y:S03]  /*f690*/  MUFU.EX2 R219, R219 ;  /* 0x000000db00db7308 */ /* 0x000fe60000000800 */
[C---:B------:R-:W-:Y:S02]  /*f6a0*/  FMUL.FTZ R70, R3.reuse, R70 ;  /* 0x0000004603467220 */ /* 0x040fe40000410000 */
[C---:B------:R-:W-:Y:S02]  /*f6b0*/  FMUL.FTZ R71, R3.reuse, R71 ;  /* 0x0000004703477220 */ /* 0x040fe40000410000 */
[C---:B------:R-:W-:Y:S01]  /*f6c0*/  HMMA.16816.F32 R56, R136.reuse, R102, R56 ;  /* 0x000000668838723c */ /* 0x040fe20000001838 */
[----:B------:R-:W4:Y:S02]  /*f6d0*/  LDSM.16.MT88.4 R100, [R133+0x4100] ;  /* 0x004100008564783b */ /* 0x000f240000004200 */
[----:B------:R-:W-:Y:S01]  /*f6e0*/  MUFU.EX2 R220, R220 ;  /* 0x000000dc00dc7308 */ /* 0x000fe20000000800 */
[C---:B------:R-:W-:Y:S02]  /*f6f0*/  FMUL.FTZ R72, R132.reuse, R72 ;  /* 0x0000004884487220 */ /* 0x040fe40000410000 */
[C---:B------:R-:W-:Y:S02]  /*f700*/  FMUL.FTZ R73, R132.reuse, R73 ;  /* 0x0000004984497220 */ /* 0x040fe40000410000 */
[C---:B------:R-:W-:Y:S04]  /*f710*/  HMMA.16816.F32 R60, R136.reuse, R108, R60 ;  /* 0x0000006c883c723c */ /* 0x040fe8000000183c */
[C---:B------:R-:W-:Y:S01]  /*f720*/  FMUL.FTZ R74, R3.reuse, R74 ;  /* 0x0000004a034a7220 */ /* 0x040fe20000410000 */
[----:B------:R-:W-:Y:S01]  /*f730*/  MUFU.EX2 R221, R221 ;  /* 0x000000dd00dd7308 */ /* 0x000fe20000000800 */
[C---:B------:R-:W-:Y:S02]  /*f740*/  FMUL.FTZ R75, R3.reuse, R75 ;  /* 0x0000004b034b7220 */ /* 0x040fe40000410000 */
[C---:B------:R-:W-:Y:S01]  /*f750*/  HMMA.16816.F32 R64, R136.reuse, R110, R64 ;  /* 0x0000006e8840723c */ /* 0x040fe20000001840 */
[----:B------:R-:W5:Y:S03]  /*f760*/  LDSM.16.MT88.4 R108, [R134+UR4+0x4100] ;  /* 0x00410004866c783b */ /* 0x000f660008004200 */
[C---:B------:R-:W-:Y:S02]  /*f770*/  FMUL.FTZ R84, R132.reuse, R84 ;  /* 0x0000005484547220 */ /* 0x040fe40000410000 */
[----:B------:R-:W-:Y:S01]  /*f780*/  FMUL.FTZ R85, R132, R85 ;  /* 0x0000005584557220 */ /* 0x000fe20000410000 */
[----:B------:R-:W-:Y:S01]  /*f790*/  MUFU.EX2 R222, R222 ;  /* 0x000000de00de7308 */ /* 0x000fe20000000800 */
[C---:B------:R-:W-:Y:S01]  /*f7a0*/  FMUL.FTZ R86, R3.reuse, R86 ;  /* 0x0000005603567220 */ /* 0x040fe20000410000 */
[C---:B---3--:R-:W-:Y:S03]  /*f7b0*/  HMMA.16816.F32 R68, R136.reuse, R104, R68 ;  /* 0x000000688844723c */ /* 0x048fe60000001844 */
[C---:B------:R-:W-:Y:S02]  /*f7c0*/  FMUL.FTZ R87, R3.reuse, R87 ;  /* 0x0000005703577220 */ /* 0x040fe40000410000 */
[--C-:B------:R-:W-:Y:S02]  /*f7d0*/  FFMA.FTZ R179, R178, c[0x0][0x2d0], -R145.reuse ;  /* 0x0000b400b2b37a23 */ /* 0x100fe40000010891 */
[--C-:B------:R-:W-:Y:S01]  /*f7e0*/  FFMA.FTZ R178, R162, c[0x0][0x2d0], -R145.reuse ;  /* 0x0000b400a2b27a23 */ /* 0x100fe20000010891 */
[C---:B------:R-:W-:Y:S01]  /*f7f0*/  HMMA.16816.F32 R72, R136.reuse, R106, R72 ;  /* 0x0000006a8848723c */ /* 0x040fe20000001848 */
[----:B------:R-:W3:Y:S01]  /*f800*/  LDSM.16.MT88.4 R104, [R164+0x4100] ;  /* 0x00410000a468783b */ /* 0x000ee20000004200 */
[----:B------:R-:W-:Y:S02]  /*f810*/  MUFU.EX2 R224, R224 ;  /* 0x000000e000e07308 */ /* 0x000fe40000000800 */
[C---:B------:R-:W-:Y:S02]  /*f820*/  FMUL.FTZ R76, R132.reuse, R76 ;  /* 0x0000004c844c7220 */ /* 0x040fe40000410000 */
[----:B------:R-:W-:Y:S02]  /*f830*/  FMUL.FTZ R77, R132, R77 ;  /* 0x0000004d844d7220 */ /* 0x000fe40000410000 */
[C---:B------:R-:W-:Y:S01]  /*f840*/  FMUL.FTZ R78, R3.reuse, R78 ;  /* 0x0000004e034e7220 */ /* 0x040fe20000410000 */
[----:B------:R-:W-:Y:S03]  /*f850*/  LDSM.16.MT88.4 R160, [R135+UR4+0x5900] ;  /* 0x0059000487a0783b */ /* 0x000fe60008004200 */
[C---:B------:R-:W-:Y:S01]  /*f860*/  FMUL.FTZ R79, R3.reuse, R79 ;  /* 0x0000004f034f7220 */ /* 0x040fe20000410000 */
[----:B------:R-:W-:Y:S01]  /*f870*/  MUFU.EX2 R179, R179 ;  /* 0x000000b300b37308 */ /* 0x000fe20000000800 */
[----:B------:R-:W-:Y:S02]  /*f880*/  FFMA.FTZ R145, R144, c[0x0][0x2d0], -R145 ;  /* 0x0000b40090917a23 */ /* 0x000fe40000010891 */
[C---:B------:R-:W-:Y:S02]  /*f890*/  FMUL.FTZ R88, R132.reuse, R88 ;  /* 0x0000005884587220 */ /* 0x040fe40000410000 */
[C---:B------:R-:W-:Y:S01]  /*f8a0*/  FMUL.FTZ R89, R132.reuse, R89 ;  /* 0x0000005984597220 */ /* 0x040fe20000410000 */
[C---:B----4-:R-:W-:Y:S03]  /*f8b0*/  HMMA.16816.F32 R76, R136.reuse, R100, R76 ;  /* 0x00000064884c723c */ /* 0x050fe6000000184c */
[C---:B------:R-:W-:Y:S01]  /*f8c0*/  FMUL.FTZ R80, R132.reuse, R80 ;  /* 0x0000005084507220 */ /* 0x040fe20000410000 */
[----:B------:R-:W4:Y:S01]  /*f8d0*/  MUFU.EX2 R178, R178 ;  /* 0x000000b200b27308 */ /* 0x000f220000000800 */
[C---:B------:R-:W-:Y:S02]  /*f8e0*/  FMUL.FTZ R81, R132.reuse, R81 ;  /* 0x0000005184517220 */ /* 0x040fe40000410000 */
[----:B------:R-:W-:Y:S01]  /*f8f0*/  FMUL.FTZ R82, R3, R82 ;  /* 0x0000005203527220 */ /* 0x000fe20000410000 */
[----:B-1----:R-:W-:Y:S01]  /*f900*/  F2FP.PACK_AB R100, R175, R174 ;  /* 0x000000aeaf64723e */ /* 0x002fe200000000ff */
[C---:B------:R-:W-:Y:S03]  /*f910*/  FMUL.FTZ R83, R3.reuse, R83 ;  /* 0x0000005303537220 */ /* 0x040fe60000410000 */
[C---:B------:R-:W-:Y:S02]  /*f920*/  FMUL.FTZ R90, R3.reuse, R90 ;  /* 0x0000005a035a7220 */ /* 0x040fe40000410000 */
[----:B------:R1:W-:Y:S01]  /*f930*/  MUFU.EX2 R227, R145 ;  /* 0x0000009100e37308 */ /* 0x0003e20000000800 */
[C---:B------:R-:W-:Y:S01]  /*f940*/  FMUL.FTZ R91, R3.reuse, R91 ;  /* 0x0000005b035b7220 */ /* 0x040fe20000410000 */
[C---:B------:R-:W-:Y:S03]  /*f950*/  HMMA.16816.F32 R80, R136.reuse, R102, R80 ;  /* 0x000000668850723c */ /* 0x040fe60000001850 */
[C---:B------:R-:W-:Y:S02]  /*f960*/  FMUL.FTZ R92, R132.reuse, R92 ;  /* 0x0000005c845c7220 */ /* 0x040fe40000410000 */
[C---:B------:R-:W-:Y:S02]  /*f970*/  FMUL.FTZ R93, R132.reuse, R93 ;  /* 0x0000005d845d7220 */ /* 0x040fe40000410000 */
[C---:B------:R-:W-:Y:S01]  /*f980*/  FMUL.FTZ R94, R3.reuse, R94 ;  /* 0x0000005e035e7220 */ /* 0x040fe20000410000 */
[C---:B-----5:R-:W-:Y:S01]  /*f990*/  HMMA.16816.F32 R84, R136.reuse, R108, R84 ;  /* 0x0000006c8854723c */ /* 0x060fe20000001854 */
[----:B------:R-:W5:Y:S03]  /*f9a0*/  MUFU.EX2 R225, R225 ;  /* 0x000000e100e17308 */ /* 0x000f660000000800 */
[----:B------:R-:W-:Y:S01]  /*f9b0*/  FMUL.FTZ R95, R3, R95 ;  /* 0x0000005f035f7220 */ /* 0x000fe20000410000 */
[----:B--2---:R-:W-:Y:S01]  /*f9c0*/  F2FP.PACK_AB R102, R177, R176 ;  /* 0x000000b0b166723e */ /* 0x004fe200000000ff */
[----:B------:R-:W-:Y:S01]  /*f9d0*/  FMUL.FTZ R96, R132, R96 ;  /* 0x0000006084607220 */ /* 0x000fe20000410000 */
[----:B----4-:R-:W-:Y:S01]  /*f9e0*/  F2FP.PACK_AB R101, R178, R179 ;  /* 0x000000b3b265723e */ /* 0x010fe200000000ff */
[C---:B------:R-:W-:Y:S01]  /*f9f0*/  HMMA.16816.F32 R88, R136.reuse, R110, R88 ;  /* 0x0000006e8858723c */ /* 0x040fe20000001858 */
[----:B------:R-:W2:Y:S02]  /*fa00*/  LDSM.16.MT88.4 R108, [R133+0x900] ;  /* 0x00090000856c783b */ /* 0x000ea40000004200 */
[----:B------:R-:W4:Y:S01]  /*fa10*/  MUFU.EX2 R226, R226 ;  /* 0x000000e200e27308 */ /* 0x000f220000000800 */
[C---:B------:R-:W-:Y:S01]  /*fa20*/  FMUL.FTZ R97, R132.reuse, R97 ;  /* 0x0000006184617220 */ /* 0x040fe20000410000 */
[----:B------:R-:W-:Y:S01]  /*fa30*/  F2FP.PACK_AB R103, R181, R180 ;  /* 0x000000b4b567723e */ /* 0x000fe200000000ff */
[C---:B------:R-:W-:Y:S02]  /*fa40*/  FMUL.FTZ R98, R3.reuse, R98 ;  /* 0x0000006203627220 */ /* 0x040fe40000410000 */
[C---:B---3--:R-:W-:Y:S01]  /*fa50*/  HMMA.16816.F32 R92, R136.reuse, R104, R92 ;  /* 0x00000068885c723c */ /* 0x048fe2000000185c */
[----:B-1----:R-:W-:Y:S03]  /*fa60*/  LDSM.16.MT88.4 R144, [R135+UR4+0x3900] ;  /* 0x003900048790783b */ /* 0x002fe60008004200 */
[C---:B------:R-:W-:Y:S02]  /*fa70*/  FMUL.FTZ R99, R3.reuse, R99 ;  /* 0x0000006303637220 */ /* 0x040fe40000410000 */
[----:B------:R-:W-:Y:S02]  /*fa80*/  FFMA.FTZ R168, R132, R207, R168 ;  /* 0x000000cf84a87223 */ /* 0x000fe400000100a8 */
[----:B------:R-:W-:Y:S01]  /*fa90*/  FFMA.FTZ R172, R3, R208, R172 ;  /* 0x000000d003ac7223 */ /* 0x000fe200000100ac */
[----:B------:R-:W-:Y:S02]  /*faa0*/  IADD3 R3, R213, -0x2, RZ ;  /* 0xfffffffed5037810 */ /* 0x000fe40007ffe0ff */
[----:B------:R-:W-:Y:S01]  /*fab0*/  HMMA.16816.F32 R96, R136, R106, R96 ;  /* 0x0000006a8860723c */ /* 0x000fe20000001860 */
[----:B------:R-:W1:Y:S02]  /*fac0*/  LDSM.16.MT88.4 R104, [R164+0x2900] ;  /* 0x00290000a468783b */ /* 0x000e640000004200 */
[----:B------:R-:W-:Y:S01]  /*fad0*/  FADD.FTZ R167, R167, R168 ;  /* 0x000000a8a7a77221 */ /* 0x000fe20000010000 */
[----:B------:R-:W-:Y:S01]  /*fae0*/  ISETP.GE.AND P0, PT, R3, R194, PT ;  /* 0x000000c20300720c */ /* 0x000fe20003f06270 */
[----:B------:R-:W-:Y:S02]  /*faf0*/  FADD.FTZ R171, R171, R172 ;  /* 0x000000acabab7221 */ /* 0x000fe40000010000 */
[----:B------:R-:W-:Y:S01]  /*fb00*/  F2FP.PACK_AB R136, R221, R220 ;  /* 0x000000dcdd88723e */ /* 0x000fe200000000ff */
[C---:B------:R-:W-:Y:S05]  /*fb10*/  HMMA.16816.F32 R4, R100.reuse, R112, R4 ;  /* 0x000000706404723c */ /* 0x040fea0000001804 */
[----:B------:R-:W-:Y:S01]  /*fb20*/  F2FP.PACK_AB R138, R223, R222 ;  /* 0x000000dedf8a723e */ /* 0x000fe200000000ff */
[----:B------:R-:W-:Y:S01]  /*fb30*/  FADD.FTZ R166, R166, R167 ;  /* 0x000000a7a6a67221 */ /* 0x000fe20000010000 */
[----:B-----5:R-:W-:Y:S01]  /*fb40*/  F2FP.PACK_AB R137, R225, R224 ;  /* 0x000000e0e189723e */ /* 0x020fe200000000ff */
[C---:B------:R-:W-:Y:S01]  /*fb50*/  HMMA.16816.F32 R8, R100.reuse, R114, R8 ;  /* 0x000000726408723c */ /* 0x040fe20000001808 */
[----:B------:R-:W-:Y:S03]  /*fb60*/  LDSM.16.MT88.4 R112, [R133+0x4900] ;  /* 0x004900008570783b */ /* 0x000fe60000004200 */
[----:B----4-:R-:W-:Y:S01]  /*fb70*/  F2FP.PACK_AB R139, R227, R226 ;  /* 0x000000e2e38b723e */ /* 0x010fe200000000ff */
[----:B------:R-:W-:Y:S02]  /*fb80*/  FADD.FTZ R170, R170, R171 ;  /* 0x000000abaaaa7221 */ /* 0x000fe40000010000 */
[----:B------:R-:W-:Y:S01]  /*fb90*/  FADD.FTZ R169, R169, R166 ;  /* 0x000000a6a9a97221 */ /* 0x000fe20000010000 */
[C---:B--2---:R-:W-:Y:S04]  /*fba0*/  HMMA.16816.F32 R12, R100.reuse, R108, R12 ;  /* 0x0000006c640c723c */ /* 0x044fe8000000180c */
[----:B------:R-:W-:Y:S02]  /*fbb0*/  FADD.FTZ R170, R173, R170 ;  /* 0x000000aaadaa7221 */ /* 0x000fe40000010000 */
[----:B------:R-:W-:Y:S02]  /*fbc0*/  FADD.FTZ R174, R174, R169 ;  /* 0x000000a9aeae7221 */ /* 0x000fe40000010000 */
[C---:B------:R-:W-:Y:S01]  /*fbd0*/  HMMA.16816.F32 R16, R100.reuse, R110, R16 ;  /* 0x0000006e6410723c */ /* 0x040fe20000001810 */
[----:B------:R-:W2:Y:S03]  /*fbe0*/  LDSM.16.MT88.4 R108, [R135+UR4+0x4900] ;  /* 0x00490004876c783b */ /* 0x000ea60008004200 */
        /* <DEDUP_REMOVED lines=144> */
[----:B------:R-:W1:Y:S01]  /*104f0*/  SHFL.IDX PT, R11, R7, RZ, 0x181f ;  /* 0x00181fff070b7589 */ /* 0x000e6200000e0000 */
[----:B------:R-:W-:Y:S03]  /*10500*/  MOV R4, UR20 ;  /* 0x0000001400047c02 */ /* 0x000fe60008000f00 */
[----:B------:R-:W2:Y:S02]  /*10510*/  SHFL.IDX PT, R8, R5, RZ, 0x181f ;  /* 0x00181fff05087589 */ /* 0x000ea400000e0000 */
[----:B------:R-:W-:Y:S02]  /*10520*/  IMAD R4, R4, 0x3000, R201 ;  /* 0x0000300004047824 */ /* 0x000fe400078e02c9 */
[----:B------:R3:W-:Y:S04]  /*10530*/  SHFL.IDX PT, R6, R5, 0x1, 0x181f ;  /* 0x00381f0005067f89 */ /* 0x0007e800000e0000 */
[----:B------:R-:W4:Y:S01]  /*10540*/  SHFL.IDX PT, R3, R7, 0x1, 0x181f ;  /* 0x00381f0007037f89 */ /* 0x000f2200000e0000 */
[CC--:B-1----:R-:W-:Y:S05]  /*10550*/  IADD3 R14, P0, R11.reuse, R211.reuse, RZ ;  /* 0x000000d30b0e7210 */ /* 0x0c2fea0007f1e0ff */
[----:B--2---:R-:W-:Y:S01]  /*10560*/  IMAD.X R15, R8, 0x1, R193, P0 ;  /* 0x00000001080f7824 */ /* 0x004fe200000e06c1 */
[C---:B------:R-:W-:Y:S01]  /*10570*/  IADD3 R12, P0, R11.reuse, R212, RZ ;  /* 0x000000d40b0c7210 */ /* 0x040fe20007f1e0ff */
[----:B---3--:R-:W-:Y:S04]  /*10580*/  IMAD.SHL.U32 R5, R4, 0x2, RZ ;  /* 0x0000000204057824 */ /* 0x008fe800078e00ff */
[C---:B------:R-:W-:Y:S01]  /*10590*/  IMAD.X R13, R8.reuse, 0x1, R210, P0 ;  /* 0x00000001080d7824 */ /* 0x040fe200000e06d2 */
[----:B------:R1:W-:Y:S01]  /*105a0*/  LDGSTS.E.BYPASS.LTC128B.128 [R5+0xc100], [R14.64], !P5 ;  /* 0x0c1000000e057fae */ /* 0x0003e2000e901d4e */
[----:B------:R-:W-:Y:S03]  /*105b0*/  IADD3 R10, P0, R11, R214, RZ ;  /* 0x000000d60b0a7210 */ /* 0x000fe60007f1e0ff */
[----:B------:R1:W-:Y:S02]  /*105c0*/  LDGSTS.E.BYPASS.LTC128B.128 [R5+0xe100], [R12.64], !P4 ;  /* 0x0e1000000c057fae */ /* 0x0003e4000e101d4e */
[----:B------:R-:W-:Y:S01]  /*105d0*/  IMAD.X R11, R8, 0x1, R209, P0 ;  /* 0x00000001080b7824 */ /* 0x000fe200000e06d1 */
[C---:B----4-:R-:W-:Y:S04]  /*105e0*/  IADD3 R8, P0, R3.reuse, R211, RZ ;  /* 0x000000d303087210 */ /* 0x050fe80007f1e0ff */
[----:B------:R1:W-:Y:S01]  /*105f0*/  LDGSTS.E.BYPASS.LTC128B.128 [R5+0x10100], [R10.64], !P6 ;  /* 0x101000000a057fae */ /* 0x0003e2000f101d4e */
[C---:B------:R-:W-:Y:S01]  /*10600*/  IMAD.X R9, R6.reuse, 0x1, R193, P0 ;  /* 0x0000000106097824 */ /* 0x040fe200000e06c1 */
[C---:B------:R-:W-:Y:S04]  /*10610*/  IADD3 R16, P0, R3.reuse, R212, RZ ;  /* 0x000000d403107210 */ /* 0x040fe80007f1e0ff */
[----:B------:R1:W-:Y:S01]  /*10620*/  LDGSTS.E.BYPASS.LTC128B.128 [R5+0xd100], [R8.64], !P5 ;  /* 0x0d10000008057fae */ /* 0x0003e2000e901d4e */
[C---:B------:R-:W-:Y:S02]  /*10630*/  IADD3.X R17, R6.reuse, R210, RZ, P0, !PT ;  /* 0x000000d206117210 */ /* 0x040fe400007fe4ff */
[----:B------:R-:W-:Y:S03]  /*10640*/  IADD3 R18, P0, R3, R214, RZ ;  /* 0x000000d603127210 */ /* 0x000fe60007f1e0ff */
[----:B------:R1:W-:Y:S02]  /*10650*/  LDGSTS.E.BYPASS.LTC128B.128 [R5+0xf100], [R16.64], !P4 ;  /* 0x0f10000010057fae */ /* 0x0003e4000e101d4e */
[----:B------:R-:W-:Y:S05]  /*10660*/  IMAD.X R19, R6, 0x1, R209, P0 ;  /* 0x0000000106137824 */ /* 0x000fea00000e06d1 */
[----:B------:R1:W-:Y:S03]  /*10670*/  LDGSTS.E.BYPASS.LTC128B.128 [R5+0x11100], [R18.64], !P6 ;  /* 0x1110000012057fae */ /* 0x0003e6000f101d4e */
.L_x_1035:
[----:B------:R-:W-:Y:S01]  /*10680*/  UIADD3 UR4, UR5, 0x1, URZ ;  /* 0x0000000105047890 */ /* 0x000fe2000fffe03f */
[----:B------:R-:W0:Y:S01]  /*10690*/  LDGDEPBAR ;  /* 0x00000000000079af */ /* 0x000e220000000000 */
[----:B------:R-:W-:Y:S01]  /*106a0*/  UISETP.GE.AND UP0, UPT, UR5, 0x1, UPT ;  /* 0x000000010500788c */ /* 0x000fe2000bf06270 */
[----:B------:R-:W-:Y:S01]  /*106b0*/  ISETP.GE.AND P0, PT, R194, R213, PT ;  /* 0x000000d5c200720c */ /* 0x000fe20003f06270 */
[----:B------:R-:W-:Y:S01]  /*106c0*/  IMAD.MOV.U32 R3, RZ, RZ, R0 ;  /* 0x000000ffff037224 */ /* 0x000fe200078e0000 */
[----:B------:R-:W-:Y:S01]  /*106d0*/  IADD3 R213, R213, -0x1, RZ ;  /* 0xffffffffd5d57810 */ /* 0x000fe20007ffe0ff */
[----:B------:R-:W-:Y:S01]  /*106e0*/  USEL UR5, UR4, URZ, !UP0 ;  /* 0x0000003f04057287 */ /* 0x000fe2000c000000 */
[----:B------:R-:W-:Y:S09]  /*106f0*/  IMAD.MOV.U32 R132, RZ, RZ, R2 ;  /* 0x000000ffff847224 */ /* 0x000ff200078e0002 */
[----:B------:R-:W-:-:S05]  /*10700*/  @!P0 BRA `(.L_x_1036) ;  /* 0xffffc70000008947 */ /* 0x000fca000383ffff */
.L_x_1025:
[----:B------:R-:W2:Y:S01]  /*10710*/  SHFL.BFLY PT, R4, R207, 0x2, 0x1f ;  /* 0x0c401f00cf047f89 */ /* 0x000ea200000e0000 */
[----:B------:R-:W-:-:S03]  /*10720*/  PLOP3.LUT P2, PT, PT, PT, PT, 0x8, 0x0 ;  /* 0x000000000000781c */ /* 0x000fc60003f4e170 */
[----:B------:R-:W3:Y:S01]  /*10730*/  SHFL.BFLY PT, R3, R208, 0x2, 0x1f ;  /* 0x0c401f00d0037f89 */ /* 0x000ee200000e0000 */
[----:B-12---:R-:W-:Y:S02]  /*10740*/  FADD.FTZ R7, R4, R207 ;  /* 0x000000cf04077221 */ /* 0x006fe40000010000 */
[----:B------:R-:W-:Y:S01]  /*10750*/  CS2R R4, SRZ ;  /* 0x0000000000047805 */ /* 0x000fe2000001ff00 */
[----:B---3--:R-:W-:Y:S02]  /*10760*/  FADD.FTZ R8, R3, R208 ;  /* 0x000000d003087221 */ /* 0x008fe40000010000 */
        /* <DEDUP_REMOVED lines=10> */
[----:B------:R-:W-:-:S04]  /*10810*/  @P0 MOV R10, 0x3f317218 ;  /* 0x3f317218000a0802 */ /* 0x000fc80000000f00 */
[----:B------:R-:W2:Y:S08]  /*10820*/  @P1 MUFU.LG2 R6, R6 ;  /* 0x0000000600061308 */ /* 0x000eb00000000c00 */
[----:B------:R-:W-:Y:S01]  /*10830*/  @P0 MUFU.RCP R4, R3 ;  /* 0x0000000300040308 */ /* 0x000fe20000001000 */
[C---:B-1----:R-:W-:Y:S02]  /*10840*/  FMUL.FTZ R128, R5.reuse, R128 ;  /* 0x0000008005807220 */ /* 0x042fe40000410000 */
[----:B------:R-:W-:-:S02]  /*10850*/  FMUL.FTZ R129, R5, R129 ;  /* 0x0000008105817220 */ /* 0x000fc40000410000 */
[C---:B------:R-:W-:Y:S02]  /*10860*/  FMUL.FTZ R124, R5.reuse, R124 ;  /* 0x0000007c057c7220 */ /* 0x040fe40000410000 */
[C---:B------:R-:W-:Y:S01]  /*10870*/  FMUL.FTZ R125, R5.reuse, R125 ;  /* 0x0000007d057d7220 */ /* 0x040fe20000410000 */
[----:B------:R-:W1:Y:S01]  /*10880*/  @P0 MUFU.LG2 R3, R3 ;  /* 0x0000000300030308 */ /* 0x000e620000000c00 */
        /* <DEDUP_REMOVED lines=43> */
[----:B------:R-:W-:Y:S02]  /*10b40*/  FMUL.FTZ R97, R5, R97 ;  /* 0x0000006105617220 */ /* 0x000fe40000410000 */
[----:B--2---:R-:W-:Y:S02]  /*10b50*/  @P1 FMUL.FTZ R5, R6, 0.69314718246459960938 ;  /* 0x3f31721806051820 */ /* 0x004fe40000410000 */
[----:B------:R-:W-:-:S02]  /*10b60*/  @P1 FMUL.FTZ R6, R9, c[0x0][0x2d0] ;  /* 0x0000b40009061a20 */ /* 0x000fc40000410000 */
        /* <DEDUP_REMOVED lines=52> */
.L_x_985:
        /* <DEDUP_REMOVED lines=165> */
.L_x_1038:
        /* <DEDUP_REMOVED lines=9> */
[----:B------:R-:W-:Y:S01]  /*11990*/  UMOV UR13, UR17 ;  /* 0x00000011000d7c82 */ /* 0x000fe20008000000 */
        /* <DEDUP_REMOVED lines=13> */
[----:B------:R-:W-:Y:S01]  /*11a70*/  UIMAD UR17, UR16, UR5, UR17 ;  /* 0x00000005101172a4 */ /* 0x000fe2000f8e0211 */
[CC--:B------:R-:W-:Y:S01]  /*11a80*/  LEA.HI R4, R3.reuse, R0.reuse, RZ, 0x3 ;  /* 0x0000000003047211 */ /* 0x0c0fe200078f18ff */
[----:B------:R-:W-:Y:S01]  /*11a90*/  USHF.R.S32.HI UR16, URZ, 0x1f, UR11 ;  /* 0x0000001f3f107899 */ /* 0x000fe2000801140b */
[----:B------:R-:W-:Y:S01]  /*11aa0*/  LEA.HI R3, R3, R0, RZ, 0x6 ;  /* 0x0000000003037211 */ /* 0x000fe200078f30ff */
[----:B------:R-:W-:Y:S01]  /*11ab0*/  IMAD R2, R2, 0x10, R11 ;  /* 0x0000001002027824 */ /* 0x000fe200078e020b */
[----:B------:R-:W-:-:S02]  /*11ac0*/  UIMAD UR9, UR8, UR6, URZ ;  /* 0x00000006080972a4 */ /* 0x000fc4000f8e023f */
[----:B------:R-:W-:Y:S01]  /*11ad0*/  USEL UR16, UR16, URZ, !UP1 ;  /* 0x0000003f10107287 */ /* 0x000fe2000c800000 */
[----:B------:R-:W-:Y:S01]  /*11ae0*/  IMAD R6, R9, 0x8, R2 ;  /* 0x0000000809067824 */ /* 0x000fe200078e0202 */
[----:B------:R-:W-:Y:S01]  /*11af0*/  UIMAD.WIDE.U32 UR12, UR10, UR6, UR12 ;  /* 0x000000060a0c72a5 */ /* 0x000fe2000f8e000c */
[----:B------:R-:W-:Y:S01]  /*11b00*/  IMAD.SHL.U32 R3, R3, 0x8, RZ ;  /* 0x0000000803037824 */ /* 0x000fe200078e00ff */
[----:B------:R-:W-:Y:S02]  /*11b10*/  UIMAD UR9, UR10, UR7, UR9 ;  /* 0x000000070a0972a4 */ /* 0x000fe4000f8e0209 */
[----:B-1----:R-:W-:Y:S01]  /*11b20*/  LEA R6, R57, R6, 0x7 ;  /* 0x0000000639067211 */ /* 0x002fe200078e38ff */
[----:B------:R-:W-:Y:S02]  /*11b30*/  ULDC.64 UR6, c[0x0][0x498] ;  /* 0x0001260000067ab9 */ /* 0x000fe40000000a00 */
[----:B------:R-:W-:Y:S02]  /*11b40*/  USEL UR11, UR11, URZ, !UP1 ;  /* 0x0000003f0b0b7287 */ /* 0x000fe4000c800000 */
        /* <DEDUP_REMOVED lines=9> */
[----:B------:R-:W-:Y:S01]  /*11be0*/  IMAD.MOV R11, RZ, RZ, -R14 ;  /* 0x000000ffff0b7224 */ /* 0x000fe200078e0a0e */
[----:B------:R-:W-:Y:S01]  /*11bf0*/  ULDC.64 UR4, c[0x0][0x3e8] ;  /* 0x0000fa0000047ab9 */ /* 0x000fe20000000a00 */
[----:B------:R-:W-:Y:S01]  /*11c00*/  IMAD.IADD R9, R0, 0x1, -R9 ;  /* 0x0000000100097824 */ /* 0x000fe200078e0a09 */
[----:B------:R-:W-:Y:S01]  /*11c10*/  UIMAD UR8, UR8, UR4, URZ ;  /* 0x00000004080872a4 */ /* 0x000fe2000f8e023f */
[----:B------:R-:W-:Y:S01]  /*11c20*/  IMAD R6, R11, c[0x0][0x4e8], R6 ;  /* 0x00013a000b067a24 */ /* 0x000fe200078e0206 */
[----:B------:R-:W-:Y:S01]  /*11c30*/  SHF.R.S32.HI R11, RZ, 0x1f, R14 ;  /* 0x0000001fff0b7819 */ /* 0x000fe2000001140e */
[----:B------:R-:W-:Y:S01]  /*11c40*/  IMAD.U32 R0, RZ, RZ, UR7 ;  /* 0x00000007ff007e24 */ /* 0x000fe2000f8e00ff */
[----:B------:R-:W-:Y:S01]  /*11c50*/  IADD3 R14, P0, R14, UR12, RZ ;  /* 0x0000000c0e0e7c10 */ /* 0x000fe2000ff1e0ff */
[----:B------:R-:W-:Y:S01]  /*11c60*/  UIADD3 UR19, UR19, UR17, URZ ;  /* 0x0000001113137290 */ /* 0x000fe2000fffe03f */
[----:B------:R-:W-:Y:S01]  /*11c70*/  SHF.R.S32.HI R17, RZ, 0x1f, R6 ;  /* 0x0000001fff117819 */ /* 0x000fe20000011406 */
[----:B------:R-:W-:Y:S01]  /*11c80*/  UIMAD UR5, UR10, UR5, UR8 ;  /* 0x000000050a0572a4 */ /* 0x000fe2000f8e0208 */
[----:B------:R-:W-:Y:S01]  /*11c90*/  IADD3.X R15, R11, UR13, R0, P0, !PT ;  /* 0x0000000d0b0f7c10 */ /* 0x000fe200087fe400 */
[----:B------:R-:W-:Y:S01]  /*11ca0*/  IMAD.SHL.U32 R11, R4, 0x40, RZ ;  /* 0x00000040040b7824 */ /* 0x000fe200078e00ff */
        /* <DEDUP_REMOVED lines=12> */
[----:B------:R-:W-:Y:S01]  /*11d70*/  SHF.R.U32.HI R6, RZ, 0x3, R11 ;  /* 0x00000003ff067819 */ /* 0x000fe2000001160b */
[----:B------:R-:W-:Y:S01]  /*11d80*/  UIMAD UR7, UR11, UR7, UR16 ;  /* 0x000000070b0772a4 */ /* 0x000fe2000f8e0210 */
[----:B------:R-:W-:Y:S01]  /*11d90*/  SHFL.IDX PT, R50, R16, RZ, 0x1c1f ;  /* 0x001c1fff10327589 */ /* 0x000fe200000e0000 */
[----:B------:R-:W-:Y:S01]  /*11da0*/  IMAD.IADD R12, R15, 0x1, R17 ;  /* 0x000000010f0c7824 */ /* 0x000fe200078e0211 */
[----:B------:R-:W-:Y:S01]  /*11db0*/  UIMAD.WIDE.U32 UR18, UR11, UR6, UR18 ;  /* 0x000000060b1272a5 */ /* 0x000fe2000f8e0012 */
[----:B------:R-:W-:Y:S01]  /*11dc0*/  IMAD.SHL.U32 R0, R9, 0x8, RZ ;  /* 0x0000000809007824 */ /* 0x000fe200078e00ff */
[----:B------:R-:W-:Y:S01]  /*11dd0*/  SHFL.IDX PT, R48, R16, 0x1, 0x1c1f ;  /* 0x003c1f0010307f89 */ /* 0x000fe200000e0000 */
[----:B------:R-:W-:Y:S01]  /*11de0*/  IMAD.MOV.U32 R9, RZ, RZ, R13 ;  /* 0x000000ffff097224 */ /* 0x000fe200078e000d */
[----:B------:R-:W-:Y:S01]  /*11df0*/  @P1 SHF.R.U32.HI R9, RZ, c[0x0][0x4f0], R10 ;  /* 0x00013c00ff091a19 */ /* 0x000fe2000001160a */
[----:B------:R-:W-:Y:S01]  /*11e00*/  UIADD3 UR7, UR19, UR7, URZ ;  /* 0x0000000713077290 */ /* 0x000fe2000fffe03f */
[----:B------:R-:W-:Y:S01]  /*11e10*/  LEA.HI.X R12, R14, c[0x0][0x454], R12, 0x2, P0 ;  /* 0x000115000e0c7a11 */ /* 0x000fe200000f140c */
[----:B------:R-:W-:Y:S01]  /*11e20*/  IMAD.U32 R15, RZ, RZ, UR19 ;  /* 0x00000013ff0f7e24 */ /* 0x000fe2000f8e00ff */
[----:B------:R-:W-:Y:S01]  /*11e30*/  LOP3.LUT R11, R11, 0x38, R0, 0xf8, !PT ;  /* 0x000000380b0b7812 */ /* 0x000fe200078ef800 */
[----:B------:R-:W-:Y:S01]  /*11e40*/  IMAD.MOV R10, RZ, RZ, -R9 ;  /* 0x000000ffff0a7224 */ /* 0x000fe200078e0a09 */
[----:B------:R-:W-:Y:S01]  /*11e50*/  MOV R14, UR18 ;  /* 0x00000012000e7c02 */ /* 0x000fe20008000f00 */
[----:B------:R-:W1:Y:S01]  /*11e60*/  SHFL.IDX PT, R51, R12, RZ, 0x1c1f ;  /* 0x001c1fff0c337589 */ /* 0x000e6200000e0000 */
[----:B------:R-:W-:Y:S01]  /*11e70*/  LOP3.LUT R6, R11, R6, RZ, 0x3c, !PT ;  /* 0x000000060b067212 */ /* 0x000fe200078e3cff */
[----:B------:R-:W-:Y:S01]  /*11e80*/  IMAD R10, R10, c[0x0][0x4e8], R13 ;  /* 0x00013a000a0a7a24 */ /* 0x000fe200078e020d */
[----:B------:R-:W-:Y:S01]  /*11e90*/  SHF.R.S32.HI R11, RZ, 0x1f, R9 ;  /* 0x0000001fff0b7819 */ /* 0x000fe20000011409 */
[----:B------:R-:W2:Y:S01]  /*11ea0*/  SHFL.IDX PT, R49, R12, 0x1, 0x1c1f ;  /* 0x003c1f000c317f89 */ /* 0x000ea200000e0000 */
[----:B------:R-:W-:Y:S01]  /*11eb0*/  IMAD R13, R57, 0x80, R2 ;  /* 0x00000080390d7824 */ /* 0x000fe200078e0202 */
[----:B------:R-:W-:Y:S01]  /*11ec0*/  LOP3.LUT R6, R6, 0x7ffffe00, R3, 0xf8, !PT ;  /* 0x7ffffe0006067812 */ /* 0x000fe200078ef803 */
[----:B-----5:R-:W-:-:S02]  /*11ed0*/  IMAD R2, R5, c[0x0][0x4e8], RZ ;  /* 0x00013a0005027a24 */ /* 0x020fc400078e02ff */
[----:B------:R-:W-:Y:S01]  /*11ee0*/  IMAD.U32 R15, RZ, RZ, UR7 ;  /* 0x00000007ff0f7e24 */ /* 0x000fe2000f8e00ff */
[----:B------:R-:W-:Y:S01]  /*11ef0*/  IADD3 R5, R13, 0x8, RZ ;  /* 0x000000080d057810 */ /* 0x000fe20007ffe0ff */
[----:B------:R-:W-:Y:S01]  /*11f00*/  IMAD R18, R11, c[0x0][0x3e0], RZ ;  /* 0x0000f8000b127a24 */ /* 0x000fe200078e02ff */
[-C--:B------:R-:W-:Y:S01]  /*11f10*/  ISETP.GE.OR P1, PT, R13, R2.reuse, P2 ;  /* 0x000000020d00720c */ /* 0x080fe20001726670 */
[----:B------:R-:W-:Y:S01]  /*11f20*/  IMAD.WIDE.U32 R14, R9, c[0x0][0x3e0], R14 ;  /* 0x0000f800090e7a25 */ /* 0x000fe200078e000e */
[----:B------:R-:W-:-:S03]  /*11f30*/  ISETP.GE.OR P0, PT, R5, R2, P2 ;  /* 0x000000020500720c */ /* 0x000fc60001706670 */
[----:B------:R-:W-:Y:S01]  /*11f40*/  IMAD R18, R9, c[0x0][0x3e4], R18 ;  /* 0x0000f90009127a24 */ /* 0x000fe200078e0212 */
[----:B------:R-:W-:Y:S01]  /*11f50*/  SHF.R.S32.HI R9, RZ, 0x1f, R10 ;  /* 0x0000001fff097819 */ /* 0x000fe2000001140a */
[----:B------:R-:W-:Y:S02]  /*11f60*/  IMAD.SHL.U32 R58, R6, 0x2, RZ ;  /* 0x00000002063a7824 */ /* 0x000fe400078e00ff */
[----:B------:R-:W-:Y:S01]  /*11f70*/  IMAD R57, R57, 0x80, R4 ;  /* 0x0000008039397824 */ /* 0x000fe200078e0204 */
[----:B------:R-:W-:Y:S01]  /*11f80*/  IADD3 R15, R15, R18, RZ ;  /* 0x000000120f0f7210 */ /* 0x000fe20007ffe0ff */
[----:B------:R-:W-:Y:S02]  /*11f90*/  IMAD R9, R9, c[0x0][0x3d8], RZ ;  /* 0x0000f60009097a24 */ /* 0x000fe400078e02ff */
[----:B-1----:R1:W-:Y:S02]  /*11fa0*/  @!P1 ST.E [R50.64], R7 ;  /* 0x0000000732009985 */ /* 0x0023e4000c10190e */
[----:B------:R-:W-:-:S02]  /*11fb0*/  IMAD R3, R10, c[0x0][0x3dc], R9 ;  /* 0x0000f7000a037a24 */ /* 0x000fc400078e0209 */
        /* <DEDUP_REMOVED lines=38> */
.L_x_1040:
[----:B--2---:R-:W-:Y:S05]  /*12220*/  BSYNC B0 ;  /* 0x0000000000007941 */ /* 0x004fea0003800000 */
.L_x_1039:
        /* <DEDUP_REMOVED lines=23> */
.L_x_1042:
[----:B------:R-:W-:Y:S05]  /*123a0*/  BSYNC B0 ;  /* 0x0000000000007941 */ /* 0x000fea0003800000 */
.L_x_1041:
        /* <DEDUP_REMOVED lines=23> */
.L_x_1044:
[----:B------:R-:W-:Y:S05]  /*12520*/  BSYNC B0 ;  /* 0x0000000000007941 */ /* 0x000fea0003800000 */
.L_x_1043:
        /* <DEDUP_REMOVED lines=24> */
.L_x_1037:
        /* <DEDUP_REMOVED lines=31> */
.L_x_1045:
        /* <DEDUP_REMOVED lines=43> */
.L_x_1047:
[----:B------:R-:W-:Y:S05]  /*12b50*/  BSYNC B0 ;  /* 0x0000000000007941 */ /* 0x000fea0003800000 */
.L_x_1046:
        /* <DEDUP_REMOVED lines=70> */
.L_x_1049:
[----:B------:R-:W-:Y:S05]  /*12fc0*/  BSYNC B0 ;  /* 0x0000000000007941 */ /* 0x000fea0003800000 */
.L_x_1048:
        /* <DEDUP_REMOVED lines=21> */
.L_x_1051:
[----:B------:R-:W-:Y:S05]  /*13120*/  BSYNC B0 ;  /* 0x0000000000007941 */ /* 0x000fea0003800000 */
.L_x_1050:
        /* <DEDUP_REMOVED lines=21> */
.L_x_1053:
[----:B------:R-:W-:Y:S05]  /*13280*/  BSYNC B0 ;  /* 0x0000000000007941 */ /* 0x000fea0003800000 */
.L_x_1052:
        /* <DEDUP_REMOVED lines=22> */
.L_x_1054:
        /* <DEDUP_REMOVED lines=9> */
.L_x_1509:


//--------------------- .text._ZN7cutlass13device_kernelIN5flash19enable_sm80_to_sm89INS1_16FlashAttnFwdSm80INS1_25CollectiveMainloopFwdSm80ILi8ELi2ELb0EN4cute5tupleIJNS5_1CILi128EEENS7_ILi64EEENS7_ILi192EEEEEELi192ENS_6half_tEfNS_4arch4Sm80ELb0ELb1ELb1ELb1ELb1ELb1ELb1ELb0EEENS1_21CollectiveEpilogueFwdINS6_IJS8_SA_S9_EEENS6_IJNS7_ILi1EEESI_SI_EEESC_SE_Li256ELb1ELb1ELb0ELb0EEENS1_19SingleTileSchedulerILb1ELb0ELb1ELi128EEEEEEEEEvNT_6ParamsE --------------------------
	.section	.text._ZN7cutlass13device_kernelIN5flash19enable_sm80_to_sm89INS1_16FlashAttnFwdSm80INS1_25CollectiveMainloopFwdSm80ILi8ELi2ELb0EN4cute5tupleIJNS5_1CILi128EEENS7_ILi64EEENS7_ILi192EEEEEELi192ENS_6half_tEfNS_4arch4Sm80ELb0ELb1ELb1ELb1ELb1ELb1ELb1ELb0EEENS1_21CollectiveEpilogueFwdINS6_IJS8_SA_S9_EEENS6_IJNS7_ILi1EEESI_SI_EEESC_SE_Li256ELb1ELb1ELb0ELb0EEENS1_19SingleTileSchedulerILb1ELb0ELb1ELi128EEEEEEEEEvNT_6ParamsE,"ax",@progbits
	.sectioninfo	@"SHI_REGISTERS=241"
	.align	128
.text._ZN7cutlass13device_kernelIN5flash19enable_sm80_to_sm89INS1_16FlashAttnFwdSm80INS1_25CollectiveMainloopFwdSm80ILi8ELi2ELb0EN4cute5tupleIJNS5_1CILi128EEENS7_ILi64EEENS7_ILi192EEEEEELi192ENS_6half_tEfNS_4arch4Sm80ELb0ELb1ELb1ELb1ELb1ELb1ELb1ELb0EEENS1_21CollectiveEpilogueFwdINS6_IJS8_SA_S9_EEENS6_IJNS7_ILi1EEESI_SI_EEESC_SE_Li256ELb1ELb1ELb0ELb0EEENS1_19SingleTileSchedulerILb1ELb0ELb1ELi128EEEEEEEEEvNT_6ParamsE:
        .type           _ZN7cutlass13device_kernelIN5flash19enable_sm80_to_sm89INS1_16FlashAttnFwdSm80INS1_25CollectiveMainloopFwdSm80ILi8ELi2ELb0EN4cute5tupleIJNS5_1CILi128EEENS7_ILi64EEENS7_ILi192EEEEEELi192ENS_6half_tEfNS_4arch4Sm80ELb0ELb1ELb1ELb1ELb1ELb1ELb1ELb0EEENS1_21CollectiveEpilogueFwdINS6_IJS8_SA_S9_EEENS6_IJNS7_ILi1EEESI_SI_EEESC_SE_Li256ELb1ELb1ELb0ELb0EEENS1_19SingleTileSchedulerILb1ELb0ELb1ELi128EEEEEEEEEvNT_6ParamsE,@function
        .size           _ZN7cutlass13device_kernelIN5flash19enable_sm80_to_sm89INS1_16FlashAttnFwdSm80INS1_25CollectiveMainloopFwdSm80ILi8ELi2ELb0EN4cute5tupleIJNS5_1CILi128EEENS7_ILi64EEENS7_ILi192EEEEEELi192ENS_6half_tEfNS_4arch4Sm80ELb0ELb1ELb1ELb1ELb1ELb1ELb1ELb0EEENS1_21CollectiveEpilogueFwdINS6_IJS8_SA_S9_EEENS6_IJNS7_ILi1EEESI_SI_EEESC_SE_Li256ELb1ELb1ELb0ELb0EEENS1_19SingleTileSchedulerILb1ELb0ELb1ELi128EEEEEEEEEvNT_6ParamsE,(.L_x_1510 - _ZN7cutlass13device_kernelIN5flash19enable_sm80_to_sm89INS1_16FlashAttnFwdSm80INS1_25CollectiveMainloopFwdSm80ILi8ELi2ELb0EN4cute5tupleIJNS5_1CILi128EEENS7_ILi64EEENS7_ILi192EEEEEELi192ENS_6half_tEfNS_4arch4Sm80ELb0ELb1ELb1ELb1ELb1ELb1ELb1ELb0EEENS1_21CollectiveEpilogueFwdINS6_IJS8_SA_S9_EEENS6_IJNS7_ILi1EEESI_SI_EEESC_SE_Li256ELb1ELb1ELb0ELb0EEENS1_19SingleTileSchedulerILb1ELb0ELb1ELi128EEEEEEEEEvNT_6ParamsE)
        .other          _ZN7cutlass13device_kernelIN5flash19enable_sm80_to_sm89INS1_16FlashAttnFwdSm80INS1_25CollectiveMainloopFwdSm80ILi8ELi2ELb0EN4cute5tupleIJNS5_1CILi128EEENS7_ILi64EEENS7_ILi192EEEEEELi192ENS_6half_tEfNS_4arch4Sm80ELb0ELb1ELb1ELb1ELb1ELb1ELb1ELb0EEENS1_21CollectiveEpilogueFwdINS6_IJS8_SA_S9_EEENS6_IJNS7_ILi1EEESI_SI_EEESC_SE_Li256ELb1ELb1ELb0ELb0EEENS1_19SingleTileSchedulerILb1ELb0ELb1ELi128EEEEEEEEEvNT_6ParamsE,@"STO_CUDA_ENTRY STV_DEFAULT"
_ZN7cutlass13device_kernelIN5flash19enable_sm80_to_sm89INS1_16FlashAttnFwdSm80INS1_25CollectiveMainloopFwdSm80ILi8ELi2ELb0EN4cute5tupleIJNS5_1CILi128EEENS7_ILi64EEENS7_ILi192EEEEEELi192ENS_6half_tEfNS_4arch4Sm80ELb0ELb1ELb1ELb1ELb1ELb1ELb1ELb0EEENS1_21CollectiveEpilogueFwdINS6_IJS8_SA_S9_EEENS6_IJNS7_ILi1EEESI_SI_EEESC_SE_Li256ELb1ELb1ELb0ELb0EEENS1_19SingleTileSchedulerILb1ELb0ELb1ELi128EEEEEEEEEvNT_6ParamsE:
        /* <DEDUP_REMOVED lines=20> */
.L_x_1056:
        /* <DEDUP_REMOVED lines=13> */
.L_x_1058:
[----:B------:R-:W-:Y:S02]  /*0210*/  ULDC UR5, c[0x0][0x54c] ;  /* 0x0001530000057ab9 */ /* 0x000fe40000000800 */
.L_x_1057:
[----:B------:R-:W-:Y:S02]  /*0220*/  ULDC UR4, c[0x0][0x548] ;  /* 0x0001520000047ab9 */ /* 0x000fe40000000800 */
[----:B------:R-:W-:-:S02]  /*0230*/  USHF.L.U32 UR15, UR12, 0x7, URZ ;  /* 0x000000070c0f7899 */ /* 0x000fc4000800063f */
[----:B------:R-:W-:-:S04]  /*0240*/  UIMAD UR4, UR5, UR4, URZ ;  /* 0x00000004050472a4 */ /* 0x000fc8000f8e023f */
[----:B------:R-:W-:-:S04]  /*0250*/  UISETP.GE.AND UP0, UPT, UR15, UR4, UPT ;  /* 0x000000040f00728c */ /* 0x000fc8000bf06270 */
[----:B------:R-:W-:Y:S01]  /*0260*/  USEL UR9, UR9, 0xffffffff, !UP0 ;  /* 0xffffffff09097887 */ /* 0x000fe2000c000000 */
[----:B------:R-:W-:Y:S05]  /*0270*/  BRA `(.L_x_1059) ;  /* 0x000001b000007947 */ /* 0x000fea0003800000 */
.L_x_1055:
        /* <DEDUP_REMOVED lines=8> */
.L_x_1060:
        /* <DEDUP_REMOVED lines=13> */
.L_x_1062:
[----:B------:R-:W-:Y:S02]  /*03d0*/  ULDC UR5, c[0x0][0x54c] ;  /* 0x0001530000057ab9 */ /* 0x000fe40000000800 */
.L_x_1061:
[----:B------:R-:W-:Y:S02]  /*03e0*/  ULDC UR4, c[0x0][0x548] ;  /* 0x0001520000047ab9 */ /* 0x000fe40000000800 */
[----:B------:R-:W-:-:S02]  /*03f0*/  USHF.L.U32 UR15, UR12, 0x7, URZ ;  /* 0x000000070c0f7899 */ /* 0x000fc4000800063f */
[----:B------:R-:W-:-:S04]  /*0400*/  UIMAD UR4, UR5, UR4, URZ ;  /* 0x00000004050472a4 */ /* 0x000fc8000f8e023f */
[----:B------:R-:W-:-:S04]  /*0410*/  UISETP.GE.AND UP0, UPT, UR15, UR4, UPT ;  /* 0x000000040f00728c */ /* 0x000fc8000bf06270 */
[----:B------:R-:W-:-:S06]  /*0420*/  USEL UR9, UR9, 0xffffffff, !UP0 ;  /* 0xffffffff09097887 */ /* 0x000fcc000c000000 */
.L_x_1059:
        /* <DEDUP_REMOVED lines=24> */
[----:B------:R-:W-:-:S02]  /*05b0*/  PLOP3.LUT P1, PT, PT, PT, UP0, 0x80, 0x0 ;  /* 0x000000000000781c */ /* 0x000fc40003f2f008 */
[----:B------:R-:W-:Y:S01]  /*05c0*/  PLOP3.LUT P0, PT, PT, PT, UP1, 0x80, 0x0 ;  /* 0x000000000000781c */ /* 0x000fe20003f0f018 */
[----:B------:R-:W-:Y:S01]  /*05d0*/  UIMAD.WIDE UR18, UR9, UR6, UR18 ;  /* 0x00000006091272a5 */ /* 0x000fe2000f8e0212 */
[----:B------:R-:W2:Y:S01]  /*05e0*/  @P3 LDG.E R3, [R6.64] ;  /* 0x0000000a06033981 */ /* 0x000ea2000c1e1900 */
[----:B------:R-:W-:Y:S01]  /*05f0*/  @UP2 UIMAD.WIDE UR20, UR9, UR6, UR20 ;  /* 0x00000006091422a5 */ /* 0x000fe2000f8e0214 */
[----:B------:R-:W-:Y:S01]  /*0600*/  IMAD.MOV.U32 R196, RZ, RZ, RZ ;  /* 0x000000ffffc47224 */ /* 0x000fe200078e00ff */
[----:B------:R-:W-:Y:S01]  /*0610*/  @UP0 UIMAD.WIDE UR4, UR9, UR6, UR4 ;  /* 0x00000006090402a5 */ /* 0x000fe2000f8e0204 */
[----:B------:R-:W-:Y:S01]  /*0620*/  MOV R197, c[0x0][0x168] ;  /* 0x00005a0000c57a02 */ /* 0x000fe20000000f00 */
[----:B------:R-:W-:Y:S01]  /*0630*/  UIMAD.WIDE UR16, UR9, UR6, UR16 ;  /* 0x00000006091072a5 */ /* 0x000fe2000f8e0210 */
[----:B------:R-:W-:Y:S01]  /*0640*/  IMAD.MOV.U32 R95, RZ, RZ, RZ ;  /* 0x000000ffff5f7224 */ /* 0x000fe200078e00ff */
[----:B------:R-:W-:Y:S01]  /*0650*/  MOV R12, UR20 ;  /* 0x00000014000c7c02 */ /* 0x000fe20008000f00 */
[----:B------:R-:W-:Y:S01]  /*0660*/  IMAD.MOV.U32 R0, RZ, RZ, RZ ;  /* 0x000000ffff007224 */ /* 0x000fe200078e00ff */
[----:B------:R-:W-:Y:S01]  /*0670*/  MOV R11, UR5 ;  /* 0x00000005000b7c02 */ /* 0x000fe20008000f00 */
[----:B------:R-:W-:Y:S01]  /*0680*/  IMAD.U32 R13, RZ, RZ, UR21 ;  /* 0x00000015ff0d7e24 */ /* 0x000fe2000f8e00ff */
[----:B------:R-:W-:Y:S01]  /*0690*/  MOV R8, UR16 ;  /* 0x0000001000087c02 */ /* 0x000fe20008000f00 */
[----:B------:R-:W-:-:S02]  /*06a0*/  IMAD.U32 R10, RZ, RZ, UR4 ;  /* 0x00000004ff0a7e24 */ /* 0x000fc4000f8e00ff */
[----:B------:R-:W-:Y:S01]  /*06b0*/  IMAD.U32 R4, RZ, RZ, UR18 ;  /* 0x00000012ff047e24 */ /* 0x000fe2000f8e00ff */
[----:B------:R1:W5:Y:S01]  /*06c0*/  @P2 LDG.E R196, [R12.64] ;  /* 0x0000000a0cc42981 */ /* 0x000362000c1e1900 */
[----:B------:R-:W-:Y:S02]  /*06d0*/  IMAD.U32 R5, RZ, RZ, UR19 ;  /* 0x00000013ff057e24 */ /* 0x000fe4000f8e00ff */
[----:B------:R-:W-:Y:S01]  /*06e0*/  IMAD.U32 R9, RZ, RZ, UR17 ;  /* 0x00000011ff097e24 */ /* 0x000fe2000f8e00ff */
[----:B------:R1:W5:Y:S04]  /*06f0*/  @P1 LDG.E R197, [R10.64] ;  /* 0x0000000a0ac51981 */ /* 0x000368000c1e1900 */
[----:B------:R1:W5:Y:S04]  /*0700*/  @P4 LDG.E R95, [R4.64] ;  /* 0x0000000a045f4981 */ /* 0x000368000c1e1900 */
[----:B------:R1:W5:Y:S01]  /*0710*/  @P0 LDG.E R0, [R8.64] ;  /* 0x0000000a08000981 */ /* 0x000362000c1e1900 */
[----:B------:R-:W3:Y:S01]  /*0720*/  S2UR UR8, SR_CTAID.Y ;  /* 0x00000000000879c3 */ /* 0x000ee20000002600 */
[----:B------:R-:W-:-:S02]  /*0730*/  ULDC UR5, c[0x0][0x2ac] ;  /* 0x0000ab0000057ab9 */ /* 0x000fc40000000800 */
[----:B------:R-:W-:Y:S02]  /*0740*/  ULDC UR4, c[0x0][0x1d0] ;  /* 0x0000740000047ab9 */ /* 0x000fe40000000800 */
[----:B------:R-:W-:Y:S02]  /*0750*/  UIMAD UR4, UR5, UR4, URZ ;  /* 0x00000004050472a4 */ /* 0x000fe4000f8e023f */
[----:B------:R-:W-:Y:S02]  /*0760*/  UMOV UR16, URZ ;  /* 0x0000003f00107c82 */ /* 0x000fe40008000000 */
[----:B------:R-:W-:Y:S02]  /*0770*/  ULDC UR17, c[0x0][0x228] ;  /* 0x00008a0000117ab9 */ /* 0x000fe40000000800 */
[----:B------:R-:W-:Y:S01]  /*0780*/  MOV R2, UR4 ;  /* 0x0000000400027c02 */ /* 0x000fe20008000f00 */
[----:B---3--:R-:W-:Y:S01]  /*0790*/  USHF.R.S32.HI UR14, URZ, 0x1f, UR8 ;  /* 0x0000001f3f0e7899 */ /* 0x008fe20008011408 */
[----:B--2---:R1:W2:Y:S01]  /*07a0*/  @P3 R2UR UR16, R3 ;  /* 0x00000000031033c2 */ /* 0x0042a200000e0000 */
[----:B------:R-:W-:Y:S07]  /*07b0*/  @P1 BRA `(.L_x_1063) ;  /* 0x0000004000001947 */ /* 0x000fee0003800000 */
[----:B------:R-:W-:Y:S05]  /*07c0*/  @!P3 BRA `(.L_x_1063) ;  /* 0x000000300000b947 */ /* 0x000fea0003800000 */
[----:B-----5:R-:W3:Y:S04]  /*07d0*/  LDG.E R197, [R6.64] ;  /* 0x0000000a06c57981 */ /* 0x020ee8000c1e1900 */
[----:B-1----:R-:W3:Y:S02]  /*07e0*/  LDG.E R10, [R6.64+0x4] ;  /* 0x0000040a060a7981 */ /* 0x002ee4000c1e1900 */
[----:B---3--:R-:W-:-:S02]  /*07f0*/  IADD3 R197, -R197, R10, RZ ;  /* 0x0000000ac5c57210 */ /* 0x008fc40007ffe1ff */
.L_x_1063:
[----:B------:R-:W-:-:S04]  /*0800*/  ISETP.NE.U32.AND P1, PT, RZ, c[0x0][0x368], PT ;  /* 0x0000da00ff007a0c */ /* 0x000fc80003f25070 */
[----:B------:R-:W-:-:S13]  /*0810*/  ISETP.NE.AND.EX P1, PT, RZ, c[0x0][0x36c], PT, P1 ;  /* 0x0000db00ff007a0c */ /* 0x000fda0003f25310 */
[----:B------:R-:W-:Y:S05]  /*0820*/  @!P1 BRA `(.L_x_1064) ;  /* 0x0000006000009947 */ /* 0x000fea0003800000 */
[----:B------:R-:W-:Y:S02]  /*0830*/  ULDC.64 UR4, c[0x0][0x368] ;  /* 0x0000da0000047ab9 */ /* 0x000fe40000000a00 */
[----:B------:R-:W-:-:S06]  /*0840*/  UIMAD.WIDE UR4, UR9, UR6, UR4 ;  /* 0x00000006090472a5 */ /* 0x000fcc000f8e0204 */
[----:B------:R-:W-:Y:S02]  /*0850*/  MOV R2, UR4 ;  /* 0x0000000400027c02 */ /* 0x000fe40008000f00 */
[----:B-1----:R-:W-:-:S05]  /*0860*/  MOV R3, UR5 ;  /* 0x0000000500037c02 */ /* 0x002fca0008000f00 */
[----:B------:R1:W5:Y:S01]  /*0870*/  LDG.E R2, [R2.64] ;  /* 0x0000000a02027981 */ /* 0x000362000c1e1900 */
[----:B------:R-:W-:Y:S05]  /*0880*/  BRA `(.L_x_1065) ;  /* 0x0000004000007947 */ /* 0x000fea0003800000 */
.L_x_1064:
[----:B------:R-:W-:Y:S05]  /*0890*/  @!P4 BRA `(.L_x_1065) ;  /* 0x000000300000c947 */ /* 0x000fea0003800000 */
[----:B------:R-:W3:Y:S04]  /*08a0*/  LDG.E R2, [R4.64] ;  /* 0x0000000a04027981 */ /* 0x000ee8000c1e1900 */
[----:B-1----:R-:W3:Y:S02]  /*08b0*/  LDG.E R3, [R4.64+0x4] ;  /* 0x0000040a04037981 */ /* 0x002ee4000c1e1900 */
[----:B---3--:R-:W-:Y:S02]  /*08c0*/  IADD3 R2, -R2, R3, RZ ;  /* 0x0000000302027210 */ /* 0x008fe40007ffe1ff */
.L_x_1065:
[----:B-1----:R-:W3:Y:S01]  /*08d0*/  @P0 LDG.E R5, [R8.64] ;  /* 0x0000000a08050981 */ /* 0x002ee2000c1e1900 */
[----:B------:R-:W-:-:S03]  /*08e0*/  ULDC.64 UR4, c[0x0][0x378] ;  /* 0x0000de0000047ab9 */ /* 0x000fc60000000a00 */
[----:B------:R-:W4:Y:S01]  /*08f0*/  @P0 LDG.E R4, [R8.64+0x4] ;  /* 0x0000040a08040981 */ /* 0x000f22000c1e1900 */
[----:B------:R-:W-:Y:S01]  /*0900*/  UISETP.NE.U32.AND UP0, UPT, URZ, UR4, UPT ;  /* 0x000000043f00728c */ /* 0x000fe2000bf05070 */
[----:B-----5:R-:W-:-:S03]  /*0910*/  IMAD.MOV.U32 R83, RZ, RZ, R2 ;  /* 0x000000ffff537224 */ /* 0x020fc600078e0002 */
[----:B------:R-:W-:-:S03]  /*0920*/  UISETP.NE.AND.EX UP0, UPT, URZ, UR5, UPT, UP0 ;  /* 0x000000053f00728c */ /* 0x000fc6000bf05300 */
[----:B------:R-:W-:Y:S01]  /*0930*/  ULDC.64 UR4, c[0x0][0x378] ;  /* 0x0000de0000047ab9 */ /* 0x000fe20000000a00 */
[----:B------:R-:W-:Y:S02]  /*0940*/  IMAD.MOV.U32 R195, RZ, RZ, c[0x0][0x32c] ;  /* 0x0000cb00ffc37624 */ /* 0x000fe400078e00ff */
[----:B------:R-:W-:Y:S01]  /*0950*/  IMAD.IADD R3, R2, 0x1, -R196 ;  /* 0x0000000102037824 */ /* 0x000fe200078e0ac4 */
[----:B------:R-:W-:-:S04]  /*0960*/  PLOP3.LUT P1, PT, PT, PT, UP0, 0x80, 0x0 ;  /* 0x000000000000781c */ /* 0x000fc80003f2f008 */
[----:B------:R-:W-:-:S06]  /*0970*/  @UP0 UIMAD.WIDE UR4, UR9, UR6, UR4 ;  /* 0x00000006090402a5 */ /* 0x000fcc000f8e0204 */
[----:B------:R-:W-:Y:S01]  /*0980*/  IMAD.U32 R6, RZ, RZ, UR4 ;  /* 0x00000004ff067e24 */ /* 0x000fe2000f8e00ff */
[----:B------:R-:W-:Y:S01]  /*0990*/  ULDC UR4, c[0x0][0x2c4] ;  /* 0x0000b10000047ab9 */ /* 0x000fe20000000800 */
[----:B------:R-:W-:Y:S01]  /*09a0*/  IMAD.U32 R7, RZ, RZ, UR5 ;  /* 0x00000005ff077e24 */ /* 0x000fe2000f8e00ff */
[----:B------:R-:W-:Y:S01]  /*09b0*/  UISETP.NE.AND UP2, UPT, UR4, 0x1, UPT ;  /* 0x000000010400788c */ /* 0x000fe2000bf45270 */
[----:B------:R-:W-:Y:S02]  /*09c0*/  ISETP.GE.AND P2, PT, R195, 0x1, PT ;  /* 0x00000001c300780c */ /* 0x000fe40003f46270 */
[----:B------:R-:W-:Y:S01]  /*09d0*/  ULDC.64 UR4, c[0x0][0x2c8] ;  /* 0x0000b20000047ab9 */ /* 0x000fe20000000a00 */
[----:B------:R-:W-:Y:S01]  /*09e0*/  LOP3.LUT R84, R84, 0xffffff7f, RZ, 0xc0, !PT ;  /* 0xffffff7f54547812 */ /* 0x000fe200078ec0ff */
[----:B------:R1:W5:Y:S06]  /*09f0*/  @P1 LDG.E R83, [R6.64] ;  /* 0x0000000a06531981 */ /* 0x00036c000c1e1900 */
[----:B------:R-:W-:-:S03]  /*0a00*/  @UP2 UIADD3 UR13, UR15, 0x7f, URZ ;  /* 0x0000007f0f0d2890 */ /* 0x000fc6000fffe03f */
[----:B------:R-:W-:Y:S01]  /*0a10*/  @P2 LOP3.LUT R84, R84, 0x80, RZ, 0xfc, !PT ;  /* 0x0000008054542812 */ /* 0x000fe200078efcff */
[----:B---3--:R-:W3:Y:S08]  /*0a20*/  @P0 R2UR UR7, R5 ;  /* 0x00000000050703c2 */ /* 0x008ef000000e0000 */
[----:B----4-:R-:W3:Y:S02]  /*0a30*/  @P0 R2UR UR18, R4 ;  /* 0x00000000041203c2 */ /* 0x010ee400000e0000 */
[----:B---3--:R-:W-:-:S02]  /*0a40*/  @UP1 UIADD3 UR17, -UR7, UR18, URZ ;  /* 0x0000001207111290 */ /* 0x008fc4000fffe13f */
[----:B------:R-:W-:Y:S02]  /*0a50*/  UIMAD.WIDE.U32 UR18, UR13, UR4, URZ ;  /* 0x000000040d1272a5 */ /* 0x000fe4000f8e003f */
[----:B------:R-:W-:Y:S02]  /*0a60*/  UIADD3 UR4, UR15, 0x7f, URZ ;  /* 0x0000007f0f047890 */ /* 0x000fe4000fffe03f */
[----:B------:R-:W-:Y:S01]  /*0a70*/  IADD3 R194, R3, UR17, RZ ;  /* 0x0000001103c27c10 */ /* 0x000fe2000fffe0ff */
[----:B------:R-:W-:-:S03]  /*0a80*/  @UP2 USHF.R.U32.HI UR4, URZ, UR5, UR19 ;  /* 0x000000053f042299 */ /* 0x000fc60008011613 */
[----:B------:R-:W-:-:S04]  /*0a90*/  IADD3 R87, R194, 0x1, -R197 ;  /* 0x00000001c2577810 */ /* 0x000fc80007ffe8c5 */
[----:B------:R-:W-:-:S04]  /*0aa0*/  IADD3 R5, R87, UR4, RZ ;  /* 0x0000000457057c10 */ /* 0x000fc8000fffe0ff */
[----:B-1----:R-:W-:Y:S01]  /*0ab0*/  IADD3 R6, R5, c[0x0][0x328], RZ ;  /* 0x0000ca0005067a10 */ /* 0x002fe20007ffe0ff */
        /* <DEDUP_REMOVED lines=10> */
.L_x_1067:
[----:B------:R-:W-:-:S13]  /*0b60*/  ISETP.NE.AND P0, PT, R195, 0x1, PT ;  /* 0x00000001c300780c */ /* 0x000fda0003f05270 */
[----:B------:R-:W-:-:S05]  /*0b70*/  @P0 IMAD.HI.U32 R5, R4, c[0x0][0x330], RZ ;  /* 0x0000cc0004050a27 */ /* 0x000fca00078e00ff */
[----:B------:R-:W-:-:S05]  /*0b80*/  @P0 SHF.R.U32.HI R4, RZ, c[0x0][0x334], R5 ;  /* 0x0000cd00ff040a19 */ /* 0x000fca0000011605 */
.L_x_1068:
[----:B------:R-:W-:-:S05]  /*0b90*/  IMAD R5, R4, R195, c[0x0][0x32c] ;  /* 0x0000cb0004057624 */ /* 0x000fca00078e02c3 */
[----:B------:R-:W-:Y:S02]  /*0ba0*/  IMNMX R6, R6, R5, PT ;  /* 0x0000000506067217 */ /* 0x000fe40003800200 */
.L_x_1066:
[----:B------:R-:W-:Y:S01]  /*0bb0*/  ULDC.64 UR4, c[0x0][0x2c8] ;  /* 0x0000b20000047ab9 */ /* 0x000fe20000000a00 */
[C---:B------:R-:W-:Y:S01]  /*0bc0*/  IADD3 R4, R194.reuse, 0x3f, RZ ;  /* 0x0000003fc2047810 */ /* 0x040fe20007ffe0ff */
[----:B------:R-:W-:Y:S01]  /*0bd0*/  UIMAD.WIDE.U32 UR18, UR15, UR4, URZ ;  /* 0x000000040f1272a5 */ /* 0x000fe2000f8e003f */
[----:B------:R-:W-:Y:S02]  /*0be0*/  IMAD.IADD R86, R194, 0x1, -R197 ;  /* 0x00000001c2567824 */ /* 0x000fe400078e0ac5 */
[----:B------:R-:W-:Y:S01]  /*0bf0*/  UMOV UR4, UR15 ;  /* 0x0000000f00047c82 */ /* 0x000fe20008000000 */
[----:B------:R-:W-:-:S03]  /*0c00*/  SHF.R.S32.HI R85, RZ, 0x1f, R4 ;  /* 0x0000001fff557819 */ /* 0x000fc60000011404 */
[----:B------:R-:W-:Y:S01]  /*0c10*/  @UP2 UMOV UR7, UR19 ;  /* 0x0000001300072c82 */ /* 0x000fe20008000000 */
[----:B------:R-:W-:Y:S01]  /*0c20*/  LEA.HI R85, R85, R4, RZ, 0x6 ;  /* 0x0000000455557211 */ /* 0x000fe200078f30ff */
[----:B------:R-:W-:-:S03]  /*0c30*/  @UP2 USHF.R.U32.HI UR4, URZ, UR5, UR7 ;  /* 0x000000053f042299 */ /* 0x000fc60008011607 */
[----:B------:R-:W-:-:S03]  /*0c40*/  SHF.R.S32.HI R85, RZ, 0x6, R85 ;  /* 0x00000006ff557819 */ /* 0x000fc60000011455 */
[----:B------:R-:W-:-:S04]  /*0c50*/  IADD3 R5, R86, UR4, RZ ;  /* 0x0000000456057c10 */ /* 0x000fc8000fffe0ff */
        /* <DEDUP_REMOVED lines=10> */
.L_x_1070:
[----:B------:R-:W-:-:S13]  /*0d00*/  ISETP.NE.AND P0, PT, R195, 0x1, PT ;  /* 0x00000001c300780c */ /* 0x000fda0003f05270 */
[----:B------:R-:W-:-:S05]  /*0d10*/  @P0 IMAD.HI.U32 R4, R5, c[0x0][0x330], RZ ;  /* 0x0000cc0005040a27 */ /* 0x000fca00078e00ff */
[----:B------:R-:W-:-:S05]  /*0d20*/  @P0 SHF.R.U32.HI R5, RZ, c[0x0][0x334], R4 ;  /* 0x0000cd00ff050a19 */ /* 0x000fca0000011604 */
.L_x_1071:
[----:B------:R-:W-:-:S05]  /*0d30*/  IMAD R4, R5, c[0x0][0x32c], RZ ;  /* 0x0000cb0005047a24 */ /* 0x000fca00078e02ff */
[----:B------:R-:W-:Y:S02]  /*0d40*/  IMNMX R7, R7, R4, !PT ;  /* 0x0000000407077217 */ /* 0x000fe40007800200 */
.L_x_1069:
[----:B------:R-:W-:Y:S02]  /*0d50*/  IADD3 R6, R6, 0x3f, RZ ;  /* 0x0000003f06067810 */ /* 0x000fe40007ffe0ff */
[----:B------:R-:W-:Y:S02]  /*0d60*/  SHF.R.S32.HI R4, RZ, 0x1f, R7 ;  /* 0x0000001fff047819 */ /* 0x000fe40000011407 */
[----:B------:R-:W-:Y:S02]  /*0d70*/  SHF.R.S32.HI R5, RZ, 0x1f, R6 ;  /* 0x0000001fff057819 */ /* 0x000fe40000011406 */
[----:B------:R-:W-:Y:S02]  /*0d80*/  LEA.HI R4, R4, R7, RZ, 0x6 ;  /* 0x0000000704047211 */ /* 0x000fe400078f30ff */
[----:B------:R-:W-:Y:S02]  /*0d90*/  LEA.HI R5, R5, R6, RZ, 0x6 ;  /* 0x0000000605057211 */ /* 0x000fe400078f30ff */
[----:B------:R-:W-:-:S02]  /*0da0*/  SHF.R.S32.HI R4, RZ, 0x6, R4 ;  /* 0x00000006ff047819 */ /* 0x000fc40000011404 */
[----:B------:R-:W-:Y:S02]  /*0db0*/  SHF.R.S32.HI R6, RZ, 0x6, R5 ;  /* 0x00000006ff067819 */ /* 0x000fe40000011405 */
[----:B------:R-:W-:Y:S02]  /*0dc0*/  IMNMX R4, RZ, R4, !PT ;  /* 0x00000004ff047217 */ /* 0x000fe40007800200 */
[----:B------:R-:W-:-:S03]  /*0dd0*/  IMNMX R6, R6, R85, PT ;  /* 0x0000005506067217 */ /* 0x000fc60003800200 */
[--C-:B------:R-:W-:Y:S02]  /*0de0*/  IMAD R4, R4, 0x40, -R3.reuse ;  /* 0x0000004004047824 */ /* 0x100fe400078e0a03 */
[----:B------:R-:W-:-:S03]  /*0df0*/  IMAD R6, R6, 0x40, -R3 ;  /* 0x0000004006067824 */ /* 0x000fc600078e0a03 */
[----:B------:R-:W-:Y:S02]  /*0e00*/  IMNMX R11, RZ, R4, !PT ;  /* 0x00000004ff0b7217 */ /* 0x000fe40007800200 */
[----:B------:R-:W-:-:S04]  /*0e10*/  IMNMX R6, R6, UR17, PT ;  /* 0x0000001106067c17 */ /* 0x000fc8000b800200 */
        /* <DEDUP_REMOVED lines=9> */
[----:B------:R-:W-:Y:S02]  /*0eb0*/  ULDC.64 UR4, c[0x0][0x340] ;  /* 0x0000d00000047ab9 */ /* 0x000fe40000000a00 */
[----:B------:R-:W-:-:S04]  /*0ec0*/  UISETP.NE.U32.AND UP0, UPT, URZ, UR4, UPT ;  /* 0x000000043f00728c */ /* 0x000fc8000bf05070 */
[----:B------:R-:W-:-:S03]  /*0ed0*/  UISETP.NE.AND.EX UP0, UPT, URZ, UR5, UPT, UP0 ;  /* 0x000000053f00728c */ /* 0x000fc6000bf05300 */
[----:B------:R-:W-:-:S03]  /*0ee0*/  ULDC.64 UR4, c[0x0][0x340] ;  /* 0x0000d00000047ab9 */ /* 0x000fc60000000a00 */
[----:B------:R-:W-:-:S05]  /*0ef0*/  PLOP3.LUT P4, PT, PT, PT, UP0, 0x80, 0x0 ;  /* 0x000000000000781c */ /* 0x000fca0003f8f008 */
[----:B------:R-:W-:Y:S01]  /*0f00*/  @UP0 UIMAD.WIDE UR4, UR9, UR6, UR4 ;  /* 0x00000006090402a5 */ /* 0x000fe2000f8e0204 */
[----:B------:R-:W-:Y:S02]  /*0f10*/  SHF.R.S32.HI R7, RZ, 0x1f, R82 ;  /* 0x0000001fff077819 */ /* 0x000fe40000011452 */
[----:B------:R-:W-:Y:S01]  /*0f20*/  SHF.R.S32.HI R6, RZ, 0x1f, R0 ;  /* 0x0000001fff067819 */ /* 0x000fe20000011400 */
[----:B------:R-:W-:Y:S02]  /*0f30*/  USHF.R.S32.HI UR13, URZ, 0x1f, UR9 ;  /* 0x0000001f3f0d7899 */ /* 0x000fe40008011409 */
[----:B------:R-:W-:Y:S01]  /*0f40*/  IMAD.U32 R8, RZ, RZ, UR4 ;  /* 0x00000004ff087e24 */ /* 0x000fe2000f8e00ff */
[----:B------:R-:W-:Y:S01]  /*0f50*/  USEL UR19, UR9, URZ, !UP1 ;  /* 0x0000003f09137287 */ /* 0x000fe2000c800000 */
[----:B------:R-:W-:Y:S01]  /*0f60*/  IMAD.U32 R9, RZ, RZ, UR5 ;  /* 0x00000005ff097e24 */ /* 0x000fe2000f8e00ff */
[----:B------:R-:W-:Y:S01]  /*0f70*/  LEA.HI R3, R7, R82, RZ, 0x3 ;  /* 0x0000005207037211 */ /* 0x000fe200078f18ff */
[----:B------:R-:W-:Y:S01]  /*0f80*/  ULDC.64 UR4, c[0x0][0x240] ;  /* 0x0000900000047ab9 */ /* 0x000fe20000000a00 */
[----:B------:R-:W-:Y:S01]  /*0f90*/  IMAD.U32 R16, RZ, RZ, UR8 ;  /* 0x00000008ff107e24 */ /* 0x000fe2000f8e00ff */
[----:B------:R-:W-:Y:S01]  /*0fa0*/  ULDC.64 UR6, c[0x0][0x260] ;  /* 0x0000980000067ab9 */ /* 0x000fe20000000a00 */
[----:B------:R-:W-:Y:S01]  /*0fb0*/  SHF.R.S32.HI R15, RZ, 0x3, R3 ;  /* 0x00000003ff0f7819 */ /* 0x000fe20000011403 */
[----:B------:R1:W3:Y:S01]  /*0fc0*/  @P4 LDG.E R13, [R8.64] ;  /* 0x0000000a080d4981 */ /* 0x0002e2000c1e1900 */
[----:B------:R-:W-:Y:S01]  /*0fd0*/  LOP3.LUT R3, R3, 0x1ffffff8, RZ, 0xc0, !PT ;  /* 0x1ffffff803037812 */ /* 0x000fe200078ec0ff */
[----:B------:R-:W-:Y:S01]  /*0fe0*/  UIMAD UR4, UR14, UR4, URZ ;  /* 0x000000040e0472a4 */ /* 0x000fe2000f8e023f */
[C---:B------:R-:W-:Y:S01]  /*0ff0*/  IADD3 R5, P0, R15.reuse, R0, RZ ;  /* 0x000000000f057210 */ /* 0x040fe20007f1e0ff */
[----:B------:R-:W-:Y:S01]  /*1000*/  IMAD.MOV.U32 R92, RZ, RZ, c[0x0][0x238] ;  /* 0x00008e00ff5c7624 */ /* 0x000fe200078e00ff */
[----:B------:R-:W-:Y:S01]  /*1010*/  USEL UR18, UR13, URZ, !UP1 ;  /* 0x0000003f0d127287 */ /* 0x000fe2000c800000 */
[----:B------:R-:W-:Y:S01]  /*1020*/  IMAD.IADD R24, R82, 0x1, -R3 ;  /* 0x0000000152187824 */ /* 0x000fe200078e0a03 */
[----:B------:R-:W-:Y:S01]  /*1030*/  LEA.HI.X.SX32 R6, R15, R6, 0x1, P0 ;  /* 0x000000060f067211 */ /* 0x000fe200000f0eff */
[----:B------:R-:W-:Y:S01]  /*1040*/  UIMAD UR20, UR8, UR5, UR4 ;  /* 0x00000005081472a4 */ /* 0x000fe2000f8e0204 */
[----:B------:R-:W-:Y:S01]  /*1050*/  IMAD.MOV.U32 R101, RZ, RZ, 0x6 ;  /* 0x00000006ff657424 */ /* 0x000fe200078e00ff */
[----:B------:R-:W-:Y:S01]  /*1060*/  UIMAD UR6, UR14, UR6, URZ ;  /* 0x000000060e0672a4 */ /* 0x000fe2000f8e023f */
[----:B------:R-:W-:Y:S01]  /*1070*/  IMAD.SHL.U32 R24, R24, 0x8, RZ ;  /* 0x0000000818187824 */ /* 0x000fe200078e00ff */
[----:B------:R-:W-:Y:S01]  /*1080*/  ULDC.64 UR4, c[0x0][0x248] ;  /* 0x0000920000047ab9 */ /* 0x000fe20000000a00 */
[----:B------:R-:W-:Y:S01]  /*1090*/  IMAD R0, R6, c[0x0][0x238], RZ ;  /* 0x00008e0006007a24 */ /* 0x000fe200078e02ff */
[----:B------:R-:W-:Y:S01]  /*10a0*/  SHF.L.U64.HI R89, R92, R101, c[0x0][0x23c] ;  /* 0x00008f005c597619 */ /* 0x000fe20000010265 */
[----:B------:R-:W-:Y:S01]  /*10b0*/  IMAD R6, R6, c[0x0][0x258], RZ ;  /* 0x0000960006067a24 */ /* 0x000fe200078e02ff */
[----:B------:R-:W-:Y:S01]  /*10c0*/  SHF.R.S32.HI R25, RZ, 0x1f, R24 ;  /* 0x0000001fff197819 */ /* 0x000fe20000011418 */
[C---:B------:R-:W-:Y:S01]  /*10d0*/  IMAD R3, R5.reuse, c[0x0][0x23c], R0 ;  /* 0x00008f0005037a24 */ /* 0x040fe200078e0200 */
[----:B------:R-:W-:Y:S01]  /*10e0*/  UIMAD UR4, UR18, UR4, URZ ;  /* 0x00000004120472a4 */ /* 0x000fe2000f8e023f */
[----:B------:R-:W-:Y:S01]  /*10f0*/  IMAD.U32 R0, RZ, RZ, UR8 ;  /* 0x00000008ff007e24 */ /* 0x000fe2000f8e00ff */
[----:B------:R-:W-:Y:S01]  /*1100*/  UIMAD UR6, UR8, UR7, UR6 ;  /* 0x00000007080672a4 */ /* 0x000fe2000f8e0206 */
[----:B------:R-:W-:Y:S01]  /*1110*/  IMAD.WIDE.U32 R18, R5, c[0x0][0x258], R24 ;  /* 0x0000960005127a25 */ /* 0x000fe200078e0018 */
[----:B------:R-:W-:Y:S01]  /*1120*/  UIMAD UR4, UR19, UR5, UR4 ;  /* 0x00000005130472a4 */ /* 0x000fe2000f8e0204 */
[----:B------:R-:W-:-:S02]  /*1130*/  LEA.HI R10, R7, R82, RZ, 0x6 ;  /* 0x00000052070a7211 */ /* 0x000fc400078f30ff */
[----:B-1----:R-:W-:-:S04]  /*1140*/  IMAD.WIDE.U32 R8, R5, c[0x0][0x238], R24 ;  /* 0x00008e0005087a25 */ /* 0x002fc800078e0018 */
[----:B------:R-:W-:Y:S02]  /*1150*/  IMAD.IADD R9, R9, 0x1, R3 ;  /* 0x0000000109097824 */ /* 0x000fe400078e0203 */
[----:B------:R-:W-:Y:S02]  /*1160*/  IMAD R3, R5, c[0x0][0x25c], R6 ;  /* 0x0000970005037a24 */ /* 0x000fe400078e0206 */
[----:B------:R-:W-:-:S04]  /*1170*/  IMAD.WIDE.U32 R152, R0, c[0x0][0x240], R8 ;  /* 0x0000900000987a25 */ /* 0x000fc800078e0008 */
[----:B------:R-:W-:Y:S01]  /*1180*/  IMAD.IADD R19, R19, 0x1, R3 ;  /* 0x0000000113137824 */ /* 0x000fe200078e0203 */
[----:B------:R-:W-:Y:S01]  /*1190*/  IADD3 R153, R153, UR20, RZ ;  /* 0x0000001499997c10 */ /* 0x000fe2000fffe0ff */
[----:B------:R-:W-:Y:S02]  /*11a0*/  IMAD.MOV.U32 R6, RZ, RZ, c[0x0][0x258] ;  /* 0x00009600ff067624 */ /* 0x000fe400078e00ff */
[----:B------:R-:W-:Y:S01]  /*11b0*/  IMAD.WIDE.U32 R16, R16, c[0x0][0x260], R18 ;  /* 0x0000980010107a25 */ /* 0x000fe200078e0012 */
[----:B------:R-:W-:Y:S02]  /*11c0*/  IADD3 R18, R4, -0x1, RZ ;  /* 0xffffffff04127810 */ /* 0x000fe40007ffe0ff */
[----:B------:R-:W-:Y:S01]  /*11d0*/  SHF.L.U64.HI R88, R6, R101, c[0x0][0x25c] ;  /* 0x0000970006587619 */ /* 0x000fe20000010265 */
[C---:B------:R-:W-:Y:S01]  /*11e0*/  IMAD.SHL.U32 R3, R15.reuse, 0x40, RZ ;  /* 0x000000400f037824 */ /* 0x040fe200078e00ff */
[----:B------:R-:W-:Y:S01]  /*11f0*/  IADD3 R15, -R15, UR17, RZ ;  /* 0x000000110f0f7c10 */ /* 0x000fe2000fffe1ff */
[----:B------:R-:W-:Y:S01]  /*1200*/  IMAD.U32 R150, RZ, RZ, UR19 ;  /* 0x00000013ff967e24 */ /* 0x000fe2000f8e00ff */
[----:B------:R-:W-:Y:S01]  /*1210*/  SHF.R.S32.HI R5, RZ, 0x1f, R18 ;  /* 0x0000001fff057819 */ /* 0x000fe20000011412 */
[----:B------:R-:W-:Y:S01]  /*1220*/  IMAD.SHL.U32 R91, R92, 0x40, RZ ;  /* 0x000000405c5b7824 */ /* 0x000fe200078e00ff */
[----:B------:R-:W-:Y:S01]  /*1230*/  LOP3.LUT R3, R3, 0x1c0, RZ, 0xc0, !PT ;  /* 0x000001c003037812 */ /* 0x000fe200078ec0ff */
[----:B------:R-:W-:Y:S01]  /*1240*/  IMAD R8, R89, R18, RZ ;  /* 0x0000001259087224 */ /* 0x000fe200078e02ff */
[----:B------:R-:W-:Y:S01]  /*1250*/  IADD3 R17, R17, UR6, RZ ;  /* 0x0000000611117c10 */ /* 0x000fe2000fffe0ff */
[----:B------:R-:W-:-:S04]  /*1260*/  IMAD.WIDE.U32 R152, R150, c[0x0][0x248], R152 ;  /* 0x0000920096987a25 */ /* 0x000fc800078e0098 */
[----:B------:R-:W-:Y:S01]  /*1270*/  IMAD R0, R18, -0x40, R15 ;  /* 0xffffffc012007824 */ /* 0x000fe200078e020f */
[----:B------:R-:W-:Y:S01]  /*1280*/  IADD3 R157, R153, UR4, RZ ;  /* 0x00000004999d7c10 */ /* 0x000fe2000fffe0ff */
[----:B------:R-:W-:Y:S01]  /*1290*/  IMAD R15, R5, R91, R8 ;  /* 0x0000005b050f7224 */ /* 0x000fe200078e0208 */
[----:B------:R-:W-:Y:S01]  /*12a0*/  LOP3.LUT R8, R3, 0x38, R24, 0xf8, !PT ;  /* 0x0000003803087812 */ /* 0x000fe200078ef818 */
[----:B------:R-:W-:Y:S01]  /*12b0*/  IMAD.SHL.U32 R90, R6, 0x40, RZ ;  /* 0x00000040065a7824 */ /* 0x000fe200078e00ff */
[----:B------:R-:W-:Y:S01]  /*12c0*/  SHF.R.U32.HI R3, RZ, 0x3, R3 ;  /* 0x00000003ff037819 */ /* 0x000fe20000011603 */
[----:B------:R-:W-:Y:S01]  /*12d0*/  IMAD R9, R88, R18, RZ ;  /* 0x0000001258097224 */ /* 0x000fe200078e02ff */
[----:B------:R-:W-:Y:S01]  /*12e0*/  ISETP.GE.AND P1, PT, R0, 0x21, PT ;  /* 0x000000210000780c */ /* 0x000fe20003f26270 */
[----:B------:R-:W-:Y:S01]  /*12f0*/  IMAD.MOV.U32 R156, RZ, RZ, R152 ;  /* 0x000000ffff9c7224 */ /* 0x000fe200078e0098 */
[----:B------:R-:W-:Y:S01]  /*1300*/  LOP3.LUT R3, R8, R3, RZ, 0x3c, !PT ;  /* 0x0000000308037212 */ /* 0x000fe200078e3cff */
[----:B------:R-:W-:Y:S01]  /*1310*/  IMAD R5, R5, R90, R9 ;  /* 0x0000005a05057224 */ /* 0x000fe200078e0209 */
[----:B------:R-:W-:Y:S01]  /*1320*/  ISETP.GE.AND P2, PT, R0, 0x1, PT ;  /* 0x000000010000780c */ /* 0x000fe20003f46270 */
[----:B------:R-:W-:Y:S01]  /*1330*/  IMAD.WIDE.U32 R8, R18, R91, R156 ;  /* 0x0000005b12087225 */ /* 0x000fe200078e009c */
[----:B------:R-:W-:-:S02]  /*1340*/  ULDC.64 UR4, c[0x0][0x268] ;  /* 0x00009a0000047ab9 */ /* 0x000fc40000000a00 */
[----:B------:R-:W-:Y:S01]  /*1350*/  UIMAD UR4, UR18, UR4, URZ ;  /* 0x00000004120472a4 */ /* 0x000fe2000f8e023f */
[----:B------:R-:W-:Y:S02]  /*1360*/  IMAD.IADD R15, R9, 0x1, R15 ;  /* 0x00000001090f7824 */ /* 0x000fe400078e020f */
[----:B------:R-:W-:Y:S01]  /*1370*/  IMAD.SHL.U32 R93, R92, 0x20, RZ ;  /* 0x000000205c5d7824 */ /* 0x000fe200078e00ff */
[----:B------:R-:W-:Y:S01]  /*1380*/  UIMAD UR4, UR19, UR5, UR4 ;  /* 0x00000005130472a4 */ /* 0x000fe2000f8e0204 */
[----:B------:R-:W-:Y:S02]  /*1390*/  IMAD.MOV.U32 R9, RZ, RZ, 0x5 ;  /* 0x00000005ff097424 */ /* 0x000fe400078e00ff */
[----:B------:R-:W-:Y:S01]  /*13a0*/  IMAD.WIDE.U32 R150, R150, c[0x0][0x268], R16 ;  /* 0x00009a0096967a25 */ /* 0x000fe200078e0010 */
[----:B------:R-:W-:Y:S02]  /*13b0*/  @P1 IADD3 R17, P3, R93, R8, RZ ;  /* 0x000000085d111210 */ /* 0x000fe40007f7e0ff */
[----:B------:R-:W-:Y:S01]  /*13c0*/  SHF.L.U64.HI R92, R92, R9, c[0x0][0x23c] ;  /* 0x00008f005c5c7619 */ /* 0x000fe20000010209 */
[----:B------:R-:W-:Y:S01]  /*13d0*/  IMAD.SHL.U32 R10, R10, 0x8, RZ ;  /* 0x000000080a0a7824 */ /* 0x000fe200078e00ff */
[----:B------:R-:W-:Y:S01]  /*13e0*/  @P2 LEA R22, P0, R8, c[0x0][0x220], 0x1 ;  /* 0x0000880008162a11 */ /* 0x000fe200078008ff */
[----:B------:R-:W-:Y:S01]  /*13f0*/  IMAD.MOV.U32 R154, RZ, RZ, R150 ;  /* 0x000000ffff9a7224 */ /* 0x000fe200078e0096 */
[----:B------:R-:W-:Y:S01]  /*1400*/  IADD3 R155, R151, UR4, RZ ;  /* 0x00000004979b7c10 */ /* 0x000fe2000fffe0ff */
[--C-:B------:R-:W-:Y:S01]  /*1410*/  @P1 IMAD.X R0, R92, 0x1, R15.reuse, P3 ;  /* 0x000000015c001824 */ /* 0x100fe200018e060f */
[C---:B------:R-:W-:Y:S01]  /*1420*/  @P1 LEA R20, P3, R17.reuse, c[0x0][0x220], 0x1 ;  /* 0x0000880011141a11 */ /* 0x040fe200078608ff */
[----:B------:R-:W-:Y:S01]  /*1430*/  IMAD.SHL.U32 R105, R6, 0x20, RZ ;  /* 0x0000002006697824 */ /* 0x000fe200078e00ff */
[----:B------:R-:W-:Y:S01]  /*1440*/  @P2 LEA.HI.X R23, R8, c[0x0][0x224], R15, 0x1, P0 ;  /* 0x0000890008172a11 */ /* 0x000fe200000f0c0f */
[----:B------:R-:W-:Y:S01]  /*1450*/  IMAD.WIDE.U32 R14, R18, R90, R154 ;  /* 0x0000005a120e7225 */ /* 0x000fe200078e009a */
[C---:B------:R-:W-:Y:S01]  /*1460*/  IADD3 R8, R24.reuse, 0x40, RZ ;  /* 0x0000004018087810 */ /* 0x040fe20007ffe0ff */
[----:B------:R-:W-:Y:S01]  /*1470*/  ULDC.64 UR4, c[0x0][0x210] ;  /* 0x0000840000047ab9 */ /* 0x000fe20000000a00 */
[----:B------:R-:W-:Y:S01]  /*1480*/  @P1 LEA.HI.X R21, R17, c[0x0][0x224], R0, 0x1, P3 ;  /* 0x0000890011151a11 */ /* 0x000fe200018f0c00 */
[----:B------:R-:W-:Y:S01]  /*1490*/  IMAD.IADD R5, R15, 0x1, R5 ;  /* 0x000000010f057824 */ /* 0x000fe200078e0205 */
[----:B------:R-:W-:Y:S01]  /*14a0*/  IADD3 R0, R24, 0x80, RZ ;  /* 0x0000008018007810 */ /* 0x000fe20007ffe0ff */
[----:B------:R-:W-:Y:S01]  /*14b0*/  IMAD.IADD R95, R95, 0x1, R2 ;  /* 0x000000015f5f7824 */ /* 0x000fe200078e0202 */
[----:B------:R-:W-:Y:S01]  /*14c0*/  ISETP.GE.AND P6, PT, R8, c[0x0][0x1d4], PT ;  /* 0x0000750008007a0c */ /* 0x000fe20003fc6270 */
[----:B------:R-:W-:Y:S01]  /*14d0*/  UIMAD UR7, UR14, UR4, URZ ;  /* 0x000000040e0772a4 */ /* 0x000fe2000f8e023f */
[----:B------:R-:W-:Y:S01]  /*14e0*/  ISETP.GE.AND P5, PT, R0, c[0x0][0x1d4], PT ;  /* 0x0000750000007a0c */ /* 0x000fe20003fa6270 */
[----:B------:R-:W-:Y:S01]  /*14f0*/  UIMAD.WIDE.U32 UR18, UR8, UR4, URZ ;  /* 0x00000004081272a5 */ /* 0x000fe2000f8e003f */
[----:B------:R-:W-:Y:S01]  /*1500*/  LOP3.LUT R10, R3, 0xfffffe00, R10, 0xf8, !PT ;  /* 0xfffffe00030a7812 */ /* 0x000fe200078ef80a */
[----:B------:R-:W-:Y:S01]  /*1510*/  UIMAD UR7, UR8, UR5, UR7 ;  /* 0x00000005080772a4 */ /* 0x000fe2000f8e0207 */
[----:B------:R-:W-:Y:S01]  /*1520*/  ISETP.GT.AND P0, PT, R18, R11, PT ;  /* 0x0000000b1200720c */ /* 0x000fe20003f04270 */
[----:B------:R-:W-:Y:S01]  /*1530*/  IMAD.MOV.U32 R126, RZ, RZ, c[0x0][0x27c] ;  /* 0x00009f00ff7e7624 */ /* 0x000fe200078e00ff */
[----:B------:R-:W-:Y:S01]  /*1540*/  @P2 LEA R16, P3, R14, c[0x0][0x250], 0x1 ;  /* 0x000094000e102a11 */ /* 0x000fe200078608ff */
[C---:B------:R-:W-:Y:S01]  /*1550*/  @P2 IMAD.SHL.U32 R15, R10.reuse, 0x2, RZ ;  /* 0x000000020a0f2824 */ /* 0x040fe200078e00ff */
[----:B------:R-:W-:Y:S01]  /*1560*/  LEA.HI R0, R7, R82, RZ, 0x2 ;  /* 0x0000005207007211 */ /* 0x000fe200078f10ff */
[----:B------:R-:W-:Y:S01]  /*1570*/  @P1 IMAD.SHL.U32 R2, R10, 0x2, RZ ;  /* 0x000000020a021824 */ /* 0x000fe200078e00ff */
[----:B------:R-:W-:Y:S01]  /*1580*/  @P2 LEA.HI.X R17, R14, c[0x0][0x254], R5, 0x1, P3 ;  /* 0x000095000e112a11 */ /* 0x000fe200018f0c05 */
[----:B------:R-:W-:Y:S01]  /*1590*/  ULDC.64 UR4, c[0x0][0x1e8] ;  /* 0x00007a0000047ab9 */ /* 0x000fe20000000a00 */
[----:B------:R-:W-:Y:S01]  /*15a0*/  LOP3.LUT R19, R0, 0xfffffffc, RZ, 0xc0, !PT ;  /* 0xfffffffc00137812 */ /* 0x000fe200078ec0ff */
[----:B------:R-:W-:Y:S01]  /*15b0*/  UIMAD UR20, UR14, UR4, URZ ;  /* 0x000000040e1472a4 */ /* 0x000fe2000f8e023f */
[----:B------:R-:W-:Y:S01]  /*15c0*/  SHF.L.U64.HI R96, R6, R9, c[0x0][0x25c] ;  /* 0x0000970006607619 */ /* 0x000fe20000010209 */
[----:B------:R-:W-:Y:S01]  /*15d0*/  IMAD.MOV.U32 R131, RZ, RZ, 0x1 ;  /* 0x00000001ff837424 */ /* 0x000fe200078e00ff */
[--C-:B------:R-:W-:Y:S01]  /*15e0*/  SHF.R.S32.HI R123, RZ, 0x2, R0.reuse ;  /* 0x00000002ff7b7819 */ /* 0x100fe20000011400 */
[----:B------:R-:W-:Y:S01]  /*15f0*/  IMAD.IADD R116, R82, 0x1, -R19 ;  /* 0x0000000152747824 */ /* 0x000fe200078e0a13 */
[----:B------:R-:W-:Y:S01]  /*1600*/  @P0 IADD3 R8, R4, -0x2, RZ ;  /* 0xfffffffe04080810 */ /* 0x000fe20007ffe0ff */
[----:B------:R-:W-:Y:S01]  /*1610*/  UIMAD.WIDE.U32 UR22, UR8, UR4, URZ ;  /* 0x00000004081672a5 */ /* 0x000fe2000f8e003f */
[----:B------:R-:W-:Y:S01]  /*1620*/  SHF.R.S32.HI R118, RZ, 0x1f, R0 ;  /* 0x0000001fff767819 */ /* 0x000fe20000011400 */
[----:B------:R-:W-:Y:S01]  /*1630*/  @P0 IMAD.SHL.U32 R0, R10, 0x2, RZ ;  /* 0x000000020a000824 */ /* 0x000fe200078e00ff */
[----:B------:R-:W-:Y:S01]  /*1640*/  @P0 SHF.R.S32.HI R12, RZ, 0x1f, R8 ;  /* 0x0000001fff0c0819 */ /* 0x000fe20000011408 */
[----:B------:R-:W-:Y:S01]  /*1650*/  @P0 IMAD R4, R89, R8, RZ ;  /* 0x0000000859040224 */ /* 0x000fe200078e02ff */
[----:B------:R-:W-:Y:S01]  /*1660*/  LEA.HI R118, R118, R123, RZ, 0x3 ;  /* 0x0000007b76767211 */ /* 0x000fe200078f18ff */
[----:B------:R-:W-:Y:S01]  /*1670*/  @P0 IMAD.WIDE.U32 R8, R8, R91, R156 ;  /* 0x0000005b08080225 */ /* 0x000fe200078e009c */
[----:B------:R-:W-:-:S02]  /*1680*/  UIMAD UR20, UR8, UR5, UR20 ;  /* 0x00000005081472a4 */ /* 0x000fc4000f8e0214 */
[----:B------:R-:W-:Y:S01]  /*1690*/  LOP3.LUT R118, R118, 0xfffffff8, RZ, 0xc0, !PT ;  /* 0xfffffff876767812 */ /* 0x000fe200078ec0ff */
[----:B------:R-:W-:Y:S01]  /*16a0*/  @P0 IMAD R3, R12, R91, R4 ;  /* 0x0000005b0c030224 */ /* 0x000fe200078e0204 */
[----:B------:R-:W-:Y:S01]  /*16b0*/  SHF.R.S32.HI R4, RZ, 0x1f, R123 ;  /* 0x0000001fff047819 */ /* 0x000fe2000001147b */
[----:B------:R-:W-:Y:S01]  /*16c0*/  @P2 IMAD.SHL.U32 R12, R10, 0x2, RZ ;  /* 0x000000020a0c2824 */ /* 0x000fe200078e00ff */
[----:B------:R-:W-:Y:S01]  /*16d0*/  ULDC.64 UR4, c[0x0][0x2b0] ;  /* 0x0000ac0000047ab9 */ /* 0x000fe20000000a00 */
[----:B------:R-:W-:Y:S01]  /*16e0*/  @P0 IMAD.IADD R3, R9, 0x1, R3 ;  /* 0x0000000109030824 */ /* 0x000fe200078e0203 */
[----:B------:R-:W-:Y:S01]  /*16f0*/  UIADD3 UR7, UR19, UR7, URZ ;  /* 0x0000000713077290 */ /* 0x000fe2000fffe03f */
[C---:B------:R-:W-:Y:S01]  /*1700*/  IMAD R160, R4.reuse, c[0x0][0x290], RZ ;  /* 0x0000a40004a07a24 */ /* 0x040fe200078e02ff */
[----:B------:R-:W-:Y:S01]  /*1710*/  UIADD3 UR20, UR23, UR20, URZ ;  /* 0x0000001417147290 */ /* 0x000fe2000fffe03f */
[----:B------:R-:W-:Y:S02]  /*1720*/  IMAD R158, R4, c[0x0][0x280], RZ ;  /* 0x0000a000049e7a24 */ /* 0x000fe400078e02ff */
[----:B------:R-:W-:-:S02]  /*1730*/  IMAD R160, R123, c[0x0][0x294], R160 ;  /* 0x0000a5007ba07a24 */ /* 0x000fc400078e02a0 */
[C---:B------:R-:W-:Y:S02]  /*1740*/  IMAD R158, R123.reuse, c[0x0][0x284], R158 ;  /* 0x0000a1007b9e7a24 */ /* 0x040fe400078e029e */
[----:B------:R-:W-:Y:S02]  /*1750*/  IMAD.IADD R118, R123, 0x1, -R118 ;  /* 0x000000017b767824 */ /* 0x000fe400078e0a76 */
[----:B------:R-:W-:Y:S02]  /*1760*/  IMAD.MOV.U32 R104, RZ, RZ, c[0x0][0x27c] ;  /* 0x00009f00ff687624 */ /* 0x000fe400078e00ff */
[----:B------:R-:W-:Y:S02]  /*1770*/  IMAD.SHL.U32 R117, R118, 0x40, RZ ;  /* 0x0000004076757824 */ /* 0x000fe400078e00ff */
[----:B------:R-:W-:Y:S02]  /*1780*/  IMAD.MOV.U32 R53, RZ, RZ, RZ ;  /* 0x000000ffff357224 */ /* 0x000fe400078e00ff */
[----:B------:R-:W-:Y:S01]  /*1790*/  IMAD.MOV.U32 R67, RZ, RZ, 0x1 ;  /* 0x00000001ff437424 */ /* 0x000fe200078e00ff */
[----:B------:R-:W-:Y:S01]  /*17a0*/  LOP3.LUT R117, R117, 0x1c0, RZ, 0xc0, !PT ;  /* 0x000001c075757812 */ /* 0x000fe200078ec0ff */
[----:B------:R-:W-:-:S03]  /*17b0*/  IMAD.SHL.U32 R104, R104, 0x2, RZ ;  /* 0x0000000268687824 */ /* 0x000fc600078e00ff */
[----:B------:R-:W-:Y:S01]  /*17c0*/  SHF.R.U32.HI R106, RZ, 0x3, R117 ;  /* 0x00000003ff6a7819 */ /* 0x000fe20000011675 */
[----:B---3--:R-:W1:Y:S01]  /*17d0*/  @P4 R2UR UR6, R13 ;  /* 0x000000000d0643c2 */ /* 0x008e6200000e0000 */
[----:B------:R-:W-:Y:S01]  /*17e0*/  ISETP.GE.AND P4, PT, R24, c[0x0][0x1d4], PT ;  /* 0x0000750018007a0c */ /* 0x000fe20003f86270 */
[----:B------:R-:W-:-:S03]  /*17f0*/  IMAD.SHL.U32 R24, R116, 0x8, RZ ;  /* 0x0000000874187824 */ /* 0x000fc600078e00ff */
[----:B------:R-:W-:Y:S02]  /*1800*/  P2R R94, PR, RZ, 0x10 ;  /* 0x00000010ff5e7803 */ /* 0x000fe40000000000 */
[C---:B------:R-:W-:Y:S02]  /*1810*/  ISETP.GE.AND P3, PT, R24.reuse, c[0x0][0x27c], PT ;  /* 0x00009f0018007a0c */ /* 0x040fe40003f66270 */
[--C-:B------:R-:W-:Y:S02]  /*1820*/  SHF.R.S32.HI R25, RZ, 0x1f, R24.reuse ;  /* 0x0000001fff197819 */ /* 0x100fe40000011418 */
[C---:B------:R-:W-:Y:S02]  /*1830*/  IADD3 R121, R24.reuse, 0x60, RZ ;  /* 0x0000006018797810 */ /* 0x040fe40007ffe0ff */
[C---:B------:R-:W-:Y:S01]  /*1840*/  IADD3 R120, R24.reuse, 0x80, RZ ;  /* 0x0000008018787810 */ /* 0x040fe20007ffe0ff */
[----:B------:R-:W-:Y:S01]  /*1850*/  @!PT LDS RZ, [RZ] ;  /* 0x00000000fffff984 */ /* 0x000fe20000000800 */
[----:B------:R-:W-:Y:S01]  /*1860*/  @!PT LDS RZ, [RZ] ;  /* 0x00000000fffff984 */ /* 0x000fe20000000800 */
[----:B------:R-:W-:Y:S01]  /*1870*/  @!PT LDS RZ, [RZ] ;  /* 0x00000000fffff984 */ /* 0x000fe20000000800 */
[----:B------:R3:W-:Y:S01]  /*1880*/  @P2 LDGSTS.E.BYPASS.LTC128B.128 [R15+0xc100], [R22.64], !P4 ;  /* 0x0c100000160f2fae */ /* 0x0007e2000e101d4a */
[----:B------:R-:W-:Y:S01]  /*1890*/  IMAD.WIDE.U32 R162, R123, c[0x0][0x280], R24 ;  /* 0x0000a0007ba27a25 */ /* 0x000fe200078e0018 */
[----:B------:R-:W-:-:S02]  /*18a0*/  IADD3 R119, R24, 0xa0, RZ ;  /* 0x000000a018777810 */ /* 0x000fc40007ffe0ff */
[----:B------:R3:W-:Y:S01]  /*18b0*/  @P2 LDGSTS.E.BYPASS.LTC128B.128 [R15+0xe100], [R22.64+0x80], !P6 ;  /* 0x0e100080160f2fae */ /* 0x0007e2000f101d4a */
[----:B------:R-:W-:Y:S01]  /*18c0*/  IMAD.IADD R163, R163, 0x1, R158 ;  /* 0x00000001a3a37824 */ /* 0x000fe200078e029e */
[----:B------:R-:W-:Y:S01]  /*18d0*/  SHF.R.S32.HI R109, RZ, 0x1f, R120 ;  /* 0x0000001fff6d7819 */ /* 0x000fe20000011478 */
[----:B------:R-:W-:Y:S01]  /*18e0*/  IMAD.WIDE.U32 R164, R123, c[0x0][0x290], R24 ;  /* 0x0000a4007ba47a25 */ /* 0x000fe200078e0018 */
[----:B------:R3:W-:Y:S01]  /*18f0*/  @P2 LDGSTS.E.BYPASS.LTC128B.128 [R15+0x10100], [R22.64+0x100], !P5 ;  /* 0x10100100160f2fae */ /* 0x0007e2000e901d4a */
[----:B------:R-:W-:Y:S01]  /*1900*/  P2R R125, PR, RZ, 0x8 ;  /* 0x00000008ff7d7803 */ /* 0x000fe20000000000 */
[----:B-1----:R-:W-:Y:S01]  /*1910*/  @UP0 USHF.R.S32.HI UR25, URZ, 0x1f, UR6 ;  /* 0x0000001f3f190899 */ /* 0x002fe20008011406 */
[----:B------:R-:W-:Y:S01]  /*1920*/  @P1 IMAD.SHL.U32 R13, R10, 0x2, RZ ;  /* 0x000000020a0d1824 */ /* 0x000fe200078e00ff */
[----:B------:R-:W-:Y:S01]  /*1930*/  LEA.HI R109, R109, R120, RZ, 0x3 ;  /* 0x000000786d6d7211 */ /* 0x000fe200078f18ff */
[----:B------:R-:W-:Y:S01]  /*1940*/  IMAD.IADD R165, R165, 0x1, R160 ;  /* 0x00000001a5a57824 */ /* 0x000fe200078e02a0 */
[----:B------:R-:W-:Y:S01]  /*1950*/  @UP0 UMOV UR24, UR6 ;  /* 0x0000000600180c82 */ /* 0x000fe20008000000 */
[----:B-----5:R-:W-:Y:S01]  /*1960*/  IMAD.WIDE.U32 R162, R83, c[0x0][0x280], R162 ;  /* 0x0000a00053a27a25 */ /* 0x020fe200078e00a2 */
[----:B------:R1:W-:Y:S01]  /*1970*/  @P1 LDGSTS.E.BYPASS.LTC128B.128 [R13+0xd100], [R20.64], !P4 ;  /* 0x0d100000140d1fae */ /* 0x0003e2000e101d4a */
[----:B------:R-:W-:Y:S01]  /*1980*/  @!UP0 UMOV UR25, UR13 ;  /* 0x0000000d00198c82 */ /* 0x000fe20008000000 */
[----:B------:R-:W-:Y:S01]  /*1990*/  LOP3.LUT R109, R109, 0xfffffff8, RZ, 0xc0, !PT ;  /* 0xfffffff86d6d7812 */ /* 0x000fe200078ec0ff */
[----:B------:R-:W-:Y:S01]  /*19a0*/  UIMAD UR6, UR25, UR4, URZ ;  /* 0x00000004190672a4 */ /* 0x000fe2000f8e023f */
[----:B------:R1:W-:Y:S01]  /*19b0*/  @P1 LDGSTS.E.BYPASS.LTC128B.128 [R13+0xf100], [R20.64+0x80], !P6 ;  /* 0x0f100080140d1fae */ /* 0x0003e2000f101d4a */
[----:B------:R-:W-:Y:S01]  /*19c0*/  IMAD.WIDE.U32 R164, R83, c[0x0][0x290], R164 ;  /* 0x0000a40053a47a25 */ /* 0x000fe200078e00a4 */
[----:B------:R-:W-:Y:S01]  /*19d0*/  @!UP0 UMOV UR24, UR9 ;  /* 0x0000000900188c82 */ /* 0x000fe20008000000 */
[----:B------:R-:W-:Y:S01]  /*19e0*/  SHF.R.S32.HI R100, RZ, 0x1f, R109 ;  /* 0x0000001fff647819 */ /* 0x000fe2000001146d */
[----:B------:R1:W-:Y:S01]  /*19f0*/  @P1 LDGSTS.E.BYPASS.LTC128B.128 [R13+0x11100], [R20.64+0x100], !P5 ;  /* 0x11100100140d1fae */ /* 0x0003e2000e901d4a */
[----:B------:R-:W-:-:S02]  /*1a00*/  UIMAD.WIDE.U32 UR26, UR24, UR4, URZ ;  /* 0x00000004181a72a5 */ /* 0x000fc4000f8e003f */
[----:B------:R-:W-:Y:S01]  /*1a10*/  UIMAD UR5, UR24, UR5, UR6 ;  /* 0x00000005180572a4 */ /* 0x000fe2000f8e0206 */
[----:B------:R-:W0:Y:S01]  /*1a20*/  LDGDEPBAR ;  /* 0x00000000000079af */ /* 0x000e220000000000 */
[----:B------:R-:W-:Y:S02]  /*1a30*/  ULDC.U8 UR4, c[0x0][0x298] ;  /* 0x0000a60000047ab9 */ /* 0x000fe40000000000 */
[----:B------:R-:W-:Y:S01]  /*1a40*/  UIADD3 UR5, UR27, UR5, URZ ;  /* 0x000000051b057290 */ /* 0x000fe2000fffe03f */
[----:B------:R-:W-:Y:S01]  /*1a50*/  BAR.SYNC.DEFER_BLOCKING 0x0 ;  /* 0x0000000000007b1d */ /* 0x000fe20000010000 */
[C---:B---3--:R-:W-:Y:S02]  /*1a60*/  IMAD.SHL.U32 R22, R116.reuse, 0x4, RZ ;  /* 0x0000000474167824 */ /* 0x048fe400078e00ff */
[----:B------:R-:W-:-:S03]  /*1a70*/  IMAD R116, R116, 0x40, R123 ;  /* 0x0000004074747824 */ /* 0x000fc600078e027b */
[C---:B------:R-:W-:Y:S02]  /*1a80*/  IADD3 R19, R22.reuse, 0x40, RZ ;  /* 0x0000004016137810 */ /* 0x040fe40007ffe0ff */
[--C-:B------:R-:W-:Y:S02]  /*1a90*/  SHF.R.S32.HI R23, RZ, 0x1f, R22.reuse ;  /* 0x0000001fff177819 */ /* 0x100fe40000011416 */
[----:B-1----:R-:W-:Y:S01]  /*1aa0*/  IADD3 R20, R22, 0x20, RZ ;  /* 0x0000002016147810 */ /* 0x002fe20007ffe0ff */
[----:B------:R-:W-:Y:S01]  /*1ab0*/  @!PT LDS RZ, [RZ] ;  /* 0x00000000fffff984 */ /* 0x000fe20000000800 */
[----:B------:R-:W-:Y:S01]  /*1ac0*/  @!PT LDS RZ, [RZ] ;  /* 0x00000000fffff984 */ /* 0x000fe20000000800 */
[----:B------:R-:W-:Y:S01]  /*1ad0*/  @!PT LDS RZ, [RZ] ;  /* 0x00000000fffff984 */ /* 0x000fe20000000800 */
[----:B------:R1:W-:Y:S04]  /*1ae0*/  @P2 LDGSTS.E.BYPASS.LTC128B.128 [R12+0x100], [R16.64], !P4 ;  /* 0x00100000100c2fae */ /* 0x0003e8000e101d4a */
[----:B------:R1:W-:Y:S04]  /*1af0*/  @P2 LDGSTS.E.BYPASS.LTC128B.128 [R12+0x2100], [R16.64+0x80], !P6 ;  /* 0x02100080100c2fae */ /* 0x0003e8000f101d4a */
[----:B------:R1:W-:Y:S01]  /*1b00*/  @P2 LDGSTS.E.BYPASS.LTC128B.128 [R12+0x4100], [R16.64+0x100], !P5 ;  /* 0x04100100100c2fae */ /* 0x0003e2000e901d4a */
[----:B------:R-:W-:Y:S01]  /*1b10*/  @P1 IADD3 R6, P2, R105, R14, RZ ;  /* 0x0000000e69061210 */ /* 0x000fe20007f5e0ff */
[----:B------:R-:W-:-:S04]  /*1b20*/  IMAD.WIDE.U32 R14, R123, c[0x0][0x290], R22 ;  /* 0x0000a4007b0e7a25 */ /* 0x000fc800078e0016 */
[----:B------:R-:W-:Y:S01]  /*1b30*/  @P1 IMAD.X R5, R96, 0x1, R5, P2 ;  /* 0x0000000160051824 */ /* 0x000fe200010e0605 */
[----:B------:R-:W-:Y:S01]  /*1b40*/  @P1 LEA R26, P2, R6, c[0x0][0x250], 0x1 ;  /* 0x00009400061a1a11 */ /* 0x000fe200078408ff */
[----:B------:R-:W-:Y:S01]  /*1b50*/  IMAD.IADD R161, R160, 0x1, R15 ;  /* 0x00000001a0a17824 */ /* 0x000fe200078e020f */
[----:B------:R-:W-:Y:S01]  /*1b60*/  LEA.HI R15, R7, R82, RZ, 0x5 ;  /* 0x00000052070f7211 */ /* 0x000fe200078f28ff */
[----:B------:R-:W-:Y:S01]  /*1b70*/  IMAD.MOV.U32 R160, RZ, RZ, R14 ;  /* 0x000000ffffa07224 */ /* 0x000fe200078e000e */
[----:B------:R-:W-:Y:S01]  /*1b80*/  @P1 LEA.HI.X R27, R6, c[0x0][0x254], R5, 0x1, P2 ;  /* 0x00009500061b1a11 */ /* 0x000fe200010f0c05 */
[----:B------:R-:W-:Y:S01]  /*1b90*/  IMAD.WIDE.U32 R4, R123, c[0x0][0x280], R22 ;  /* 0x0000a0007b047a25 */ /* 0x000fe200078e0016 */
[----:B------:R-:W-:-:S03]  /*1ba0*/  IADD3 R14, R22, 0x50, RZ ;  /* 0x00000050160e7810 */ /* 0x000fc60007ffe0ff */
[----:B------:R3:W-:Y:S01]  /*1bb0*/  @P1 LDGSTS.E.BYPASS.LTC128B.128 [R2+0x1100], [R26.64], !P4 ;  /* 0x011000001a021fae */ /* 0x0007e2000e101d4a */
[----:B------:R-:W-:Y:S02]  /*1bc0*/  IMAD.IADD R159, R158, 0x1, R5 ;  /* 0x000000019e9f7824 */ /* 0x000fe400078e0205 */
[----:B------:R-:W-:Y:S01]  /*1bd0*/  IMAD.MOV.U32 R158, RZ, RZ, R4 ;  /* 0x000000ffff9e7224 */ /* 0x000fe200078e0004 */
[----:B------:R3:W-:Y:S01]  /*1be0*/  @P1 LDGSTS.E.BYPASS.LTC128B.128 [R2+0x3100], [R26.64+0x80], !P6 ;  /* 0x031000801a021fae */ /* 0x0007e2000f101d4a */
[----:B------:R-:W-:Y:S02]  /*1bf0*/  IMAD.SHL.U32 R15, R15, 0x10, RZ ;  /* 0x000000100f0f7824 */ /* 0x000fe400078e00ff */
[----:B------:R-:W-:Y:S01]  /*1c00*/  IMAD.WIDE.U32 R160, R83, c[0x0][0x290], R160 ;  /* 0x0000a40053a07a25 */ /* 0x000fe200078e00a0 */
[----:B------:R3:W-:Y:S02]  /*1c10*/  @P1 LDGSTS.E.BYPASS.LTC128B.128 [R2+0x5100], [R26.64+0x100], !P5 ;  /* 0x051001001a021fae */ /* 0x0007e4000e901d4a */
[----:B------:R-:W-:Y:S01]  /*1c20*/  LOP3.LUT R15, R15, 0xfffffe00, RZ, 0xc0, !PT ;  /* 0xfffffe000f0f7812 */ /* 0x000fe200078ec0ff */
[----:B-1----:R-:W-:Y:S01]  /*1c30*/  IMAD.IADD R16, R22, 0x1, R19 ;  /* 0x0000000116107824 */ /* 0x002fe200078e0213 */
[----:B------:R-:W-:Y:S01]  /*1c40*/  @P0 LEA R12, P2, R8, c[0x0][0x220], 0x1 ;  /* 0x00008800080c0a11 */ /* 0x000fe200078408ff */
[----:B------:R-:W0:Y:S01]  /*1c50*/  LDGDEPBAR ;  /* 0x00000000000079af */ /* 0x000e220000000000 */
[----:B------:R-:W-:-:S02]  /*1c60*/  IMAD.IADD R17, R22, 0x1, R20 ;  /* 0x0000000116117824 */ /* 0x000fc400078e0214 */
[----:B------:R-:W-:Y:S01]  /*1c70*/  @P0 LEA.HI.X R13, R8, c[0x0][0x224], R3, 0x1, P2 ;  /* 0x00008900080d0a11 */ /* 0x000fe200010f0c03 */
[----:B------:R-:W-:Y:S01]  /*1c80*/  IMAD.WIDE.U32 R158, R83, c[0x0][0x280], R158 ;  /* 0x0000a000539e7a25 */ /* 0x000fe200078e009e */
[C---:B------:R-:W-:Y:S02]  /*1c90*/  @P0 LEA R8, P1, R93.reuse, R12, 0x1 ;  /* 0x0000000c5d080211 */ /* 0x040fe400078208ff */
[----:B------:R-:W-:Y:S01]  /*1ca0*/  SEL R3, RZ, c[0x0][0x27c], !P3 ;  /* 0x00009f00ff037a07 */ /* 0x000fe20005800000 */
[----:B------:R1:W-:Y:S01]  /*1cb0*/  @P0 LDGSTS.E.BYPASS.LTC128B.128 [R0+0x12100], [R12.64], !P4 ;  /* 0x121000000c000fae */ /* 0x0003e2000e101d4a */
[----:B------:R-:W-:Y:S02]  /*1cc0*/  @P0 LEA.HI.X R9, R93, R13, R92, 0x1, P1 ;  /* 0x0000000d5d090211 */ /* 0x000fe400008f0c5c */
[----:B------:R-:W-:Y:S01]  /*1cd0*/  ISETP.GE.AND P1, PT, R16, c[0x0][0x27c], PT ;  /* 0x00009f0010007a0c */ /* 0x000fe20003f26270 */
[----:B------:R1:W-:Y:S01]  /*1ce0*/  @P0 LDGSTS.E.BYPASS.LTC128B.128 [R0+0x14100], [R12.64+0x80], !P6 ;  /* 0x141000800c000fae */ /* 0x0003e2000f101d4a */
[----:B------:R-:W-:-:S02]  /*1cf0*/  ISETP.GE.AND P2, PT, R17, c[0x0][0x27c], PT ;  /* 0x00009f0011007a0c */ /* 0x000fc40003f46270 */
[----:B------:R-:W-:Y:S01]  /*1d00*/  SEL R7, RZ, c[0x0][0x27c], !P1 ;  /* 0x00009f00ff077a07 */ /* 0x000fe20004800000 */
[----:B------:R1:W-:Y:S01]  /*1d10*/  @P0 LDGSTS.E.BYPASS.LTC128B.128 [R0+0x16100], [R12.64+0x100], !P5 ;  /* 0x161001000c000fae */ /* 0x0003e2000e901d4a */
[----:B------:R-:W-:Y:S02]  /*1d20*/  SEL R6, RZ, c[0x0][0x27c], !P2 ;  /* 0x00009f00ff067a07 */ /* 0x000fe40005000000 */
[----:B------:R-:W-:Y:S01]  /*1d30*/  P2R R122, PR, RZ, 0x2 ;  /* 0x00000002ff7a7803 */ /* 0x000fe20000000000 */
[----:B------:R-:W-:Y:S01]  /*1d40*/  IMAD.IADD R7, R7, 0x1, R16 ;  /* 0x0000000107077824 */ /* 0x000fe200078e0210 */
[----:B------:R4:W-:Y:S01]  /*1d50*/  @P0 LDGSTS.E.BYPASS.LTC128B.128 [R0+0x13100], [R8.64], !P4 ;  /* 0x1310000008000fae */ /* 0x0009e2000e101d4a */
[----:B---3--:R-:W-:Y:S01]  /*1d60*/  IMAD.IADD R2, R24, 0x1, R3 ;  /* 0x0000000118027824 */ /* 0x008fe200078e0203 */
[----:B------:R-:W-:Y:S01]  /*1d70*/  ISETP.NE.AND P1, PT, R131, c[0x0][0x2b8], PT ;  /* 0x0000ae0083007a0c */ /* 0x000fe20003f25270 */
[----:B------:R-:W-:Y:S01]  /*1d80*/  IMAD.IADD R6, R6, 0x1, R17 ;  /* 0x0000000106067824 */ /* 0x000fe200078e0211 */
[----:B------:R4:W-:Y:S01]  /*1d90*/  @P0 LDGSTS.E.BYPASS.LTC128B.128 [R0+0x15100], [R8.64+0x80], !P6 ;  /* 0x1510008008000fae */ /* 0x0009e2000f101d4a */
[----:B------:R-:W-:-:S02]  /*1da0*/  P2R R124, PR, RZ, 0x4 ;  /* 0x00000004ff7c7803 */ /* 0x000fc40000000000 */
[----:B------:R-:W-:Y:S01]  /*1db0*/  SHF.R.S32.HI R5, RZ, 0x1f, R2 ;  /* 0x0000001fff057819 */ /* 0x000fe20000011402 */
[----:B------:R4:W-:Y:S01]  /*1dc0*/  @P0 LDGSTS.E.BYPASS.LTC128B.128 [R0+0x17100], [R8.64+0x100], !P5 ;  /* 0x1710010008000fae */ /* 0x0009e2000e901d4a */
[----:B------:R-:W-:Y:S02]  /*1dd0*/  SHF.R.S32.HI R3, RZ, 0x1f, R6 ;  /* 0x0000001fff037819 */ /* 0x000fe40000011406 */
[CC--:B------:R-:W-:Y:S01]  /*1de0*/  LEA.HI R4, R5.reuse, R2.reuse, RZ, 0x3 ;  /* 0x0000000205047211 */ /* 0x0c0fe200078f18ff */
[----:B------:R-:W0:Y:S01]  /*1df0*/  LDGDEPBAR ;  /* 0x00000000000079af */ /* 0x000e220000000000 */
[----:B------:R-:W-:Y:S02]  /*1e00*/  LEA.HI R5, R5, R2, RZ, 0x6 ;  /* 0x0000000205057211 */ /* 0x000fe400078f30ff */
[CC--:B------:R-:W-:Y:S02]  /*1e10*/  LEA.HI R2, R3.reuse, R6.reuse, RZ, 0x3 ;  /* 0x0000000603027211 */ /* 0x0c0fe400078f18ff */
[----:B------:R-:W-:Y:S01]  /*1e20*/  LEA.HI R3, R3, R6, RZ, 0x6 ;  /* 0x0000000603037211 */ /* 0x000fe200078f30ff */
[----:B------:R-:W-:Y:S01]  /*1e30*/  IMAD.SHL.U32 R5, R5, 0x40, RZ ;  /* 0x0000004005057824 */ /* 0x000fe200078e00ff */
[----:B------:R-:W-:-:S02]  /*1e40*/  LOP3.LUT P0, RZ, R118, 0x4, RZ, 0xc0, !PT ;  /* 0x0000000476ff7812 */ /* 0x000fc4000780c0ff */
[----:B------:R-:W-:Y:S01]  /*1e50*/  LOP3.LUT R133, R4, 0xfffffff8, RZ, 0xc0, !PT ;  /* 0xfffffff804857812 */ /* 0x000fe200078ec0ff */
[----:B------:R-:W-:Y:S01]  /*1e60*/  IMAD.SHL.U32 R3, R3, 0x40, RZ ;  /* 0x0000004003037824 */ /* 0x000fe200078e00ff */
[----:B------:R-:W-:Y:S01]  /*1e70*/  LOP3.LUT R5, R5, 0xfffff000, RZ, 0xc0, !PT ;  /* 0xfffff00005057812 */ /* 0x000fe200078ec0ff */
[----:B-1----:R-:W-:Y:S01]  /*1e80*/  IMAD.MOV.U32 R12, RZ, RZ, c[0x0][0x290] ;  /* 0x0000a400ff0c7624 */ /* 0x002fe200078e00ff */
[----:B------:R-:W-:Y:S02]  /*1e90*/  LOP3.LUT R135, R2, 0xfffffff8, RZ, 0xc0, !PT ;  /* 0xfffffff802877812 */ /* 0x000fe400078ec0ff */
[----:B------:R-:W-:Y:S01]  /*1ea0*/  LOP3.LUT R3, R3, 0xfffff000, RZ, 0xc0, !PT ;  /* 0xfffff00003037812 */ /* 0x000fe200078ec0ff */
[----:B------:R-:W-:Y:S01]  /*1eb0*/  IMAD.SHL.U32 R99, R12, 0x40, RZ ;  /* 0x000000400c637824 */ /* 0x000fe200078e00ff */
[----:B------:R-:W-:Y:S02]  /*1ec0*/  SHF.R.S32.HI R141, RZ, 0x3, R2 ;  /* 0x00000003ff8d7819 */ /* 0x000fe40000011402 */
[----:B------:R-:W-:-:S02]  /*1ed0*/  SHF.R.S32.HI R132, RZ, 0x1f, R133 ;  /* 0x0000001fff847819 */ /* 0x000fc40000011485 */
[----:B------:R-:W-:Y:S02]  /*1ee0*/  SHF.R.S32.HI R134, RZ, 0x1f, R135 ;  /* 0x0000001fff867819 */ /* 0x000fe40000011487 */
[----:B----4-:R-:W-:Y:S01]  /*1ef0*/  SHF.R.S32.HI R0, RZ, 0x1f, R7 ;  /* 0x0000001fff007819 */ /* 0x010fe20000011407 */
[----:B------:R-:W-:Y:S01]  /*1f00*/  IMAD.MOV.U32 R8, RZ, RZ, c[0x0][0x280] ;  /* 0x0000a000ff087624 */ /* 0x000fe200078e00ff */
[----:B------:R-:W-:Y:S02]  /*1f10*/  LOP3.LUT R9, R117, 0x38, R4, 0xf8, !PT ;  /* 0x0000003875097812 */ /* 0x000fe400078ef804 */
[-C--:B------:R-:W-:Y:S01]  /*1f20*/  LEA.HI R140, R0, R7.reuse, RZ, 0x3 ;  /* 0x00000007008c7211 */ /* 0x080fe200078f18ff */
[----:B------:R-:W-:Y:S01]  /*1f30*/  IMAD.SHL.U32 R103, R8, 0x40, RZ ;  /* 0x0000004008677824 */ /* 0x000fe200078e00ff */
[----:B------:R-:W-:Y:S02]  /*1f40*/  LEA.HI R0, R0, R7, RZ, 0x6 ;  /* 0x0000000700007211 */ /* 0x000fe400078f30ff */
[----:B------:R-:W-:-:S02]  /*1f50*/  LOP3.LUT R112, R9, R106, RZ, 0x3c, !PT ;  /* 0x0000006a09707212 */ /* 0x000fc400078e3cff */
[C---:B------:R-:W-:Y:S01]  /*1f60*/  LOP3.LUT R7, R117.reuse, 0x38, R2, 0xf8, !PT ;  /* 0x0000003875077812 */ /* 0x040fe200078ef802 */
[----:B------:R-:W-:Y:S01]  /*1f70*/  IMAD.SHL.U32 R0, R0, 0x40, RZ ;  /* 0x0000004000007824 */ /* 0x000fe200078e00ff */
[----:B------:R-:W-:Y:S02]  /*1f80*/  IADD3 R112, R112, R5, R15 ;  /* 0x0000000570707210 */ /* 0x000fe40007ffe00f */
[----:B------:R-:W-:Y:S02]  /*1f90*/  LOP3.LUT R5, R117, 0x38, R140, 0xf8, !PT ;  /* 0x0000003875057812 */ /* 0x000fe400078ef88c */
[----:B------:R-:W-:Y:S02]  /*1fa0*/  LOP3.LUT R0, R0, 0xfffff000, RZ, 0xc0, !PT ;  /* 0xfffff00000007812 */ /* 0x000fe400078ec0ff */
[-C--:B------:R-:W-:Y:S02]  /*1fb0*/  LOP3.LUT R108, R5, R106.reuse, RZ, 0x3c, !PT ;  /* 0x0000006a056c7212 */ /* 0x080fe400078e3cff */
[----:B------:R-:W-:-:S02]  /*1fc0*/  LOP3.LUT R110, R7, R106, RZ, 0x3c, !PT ;  /* 0x0000006a076e7212 */ /* 0x000fc400078e3cff */
[----:B------:R-:W-:Y:S02]  /*1fd0*/  IADD3 R108, R108, R0, R15 ;  /* 0x000000006c6c7210 */ /* 0x000fe40007ffe00f */
[----:B------:R-:W-:Y:S02]  /*1fe0*/  SHF.R.S32.HI R0, RZ, 0x1f, R83 ;  /* 0x0000001fff007819 */ /* 0x000fe40000011453 */
[----:B------:R-:W-:Y:S02]  /*1ff0*/  IADD3 R110, R110, R3, R15 ;  /* 0x000000036e6e7210 */ /* 0x000fe40007ffe00f */
[----:B------:R-:W-:Y:S01]  /*2000*/  SHF.R.S32.HI R5, RZ, 0x1f, R16 ;  /* 0x0000001fff057819 */ /* 0x000fe20000011410 */
[----:B------:R-:W-:Y:S01]  /*2010*/  IMAD R6, R0, c[0x0][0x290], RZ ;  /* 0x0000a40000067a24 */ /* 0x000fe200078e02ff */
[----:B------:R-:W-:Y:S01]  /*2020*/  LOP3.LUT R137, R140, 0xfffffff8, RZ, 0xc0, !PT ;  /* 0xfffffff88c897812 */ /* 0x000fe200078ec0ff */
[----:B------:R-:W-:Y:S01]  /*2030*/  IMAD R0, R0, c[0x0][0x280], RZ ;  /* 0x0000a00000007a24 */ /* 0x000fe200078e02ff */
[----:B------:R-:W-:Y:S01]  /*2040*/  LEA.HI R114, R5, R16, RZ, 0x3 ;  /* 0x0000001005727211 */ /* 0x000fe200078f18ff */
[C---:B------:R-:W-:Y:S01]  /*2050*/  IMAD R3, R83.reuse, c[0x0][0x294], R6 ;  /* 0x0000a50053037a24 */ /* 0x040fe200078e0206 */
[----:B------:R-:W-:Y:S01]  /*2060*/  SHF.R.S32.HI R6, RZ, 0x1f, R119 ;  /* 0x0000001fff067819 */ /* 0x000fe20000011477 */
[----:B------:R-:W-:Y:S01]  /*2070*/  IMAD R127, R83, c[0x0][0x284], R0 ;  /* 0x0000a100537f7a24 */ /* 0x000fe200078e0200 */
[----:B------:R-:W-:Y:S01]  /*2080*/  SHF.R.S32.HI R0, RZ, 0x1f, R121 ;  /* 0x0000001fff007819 */ /* 0x000fe20000011479 */
[----:B------:R-:W-:Y:S01]  /*2090*/  IMAD.IADD R130, R165, 0x1, R3 ;  /* 0x00000001a5827824 */ /* 0x000fe200078e0203 */
[----:B------:R-:W-:Y:S01]  /*20a0*/  LOP3.LUT R5, R117, 0x18, R24, 0xf8, !PT ;  /* 0x0000001875057812 */ /* 0x000fe200078ef818 */
[----:B------:R-:W-:Y:S01]  /*20b0*/  IMAD.IADD R129, R163, 0x1, R127 ;  /* 0x00000001a3817824 */ /* 0x000fe200078e027f */
[----:B------:R-:W-:Y:S01]  /*20c0*/  LEA.HI R111, R0, R121, RZ, 0x3 ;  /* 0x00000079006f7211 */ /* 0x000fe200078f18ff */
[----:B------:R-:W-:Y:S01]  /*20d0*/  IMAD.IADD R128, R3, 0x1, R161 ;  /* 0x0000000103807824 */ /* 0x000fe200078e02a1 */
[----:B------:R-:W-:Y:S01]  /*20e0*/  SHF.R.S32.HI R0, RZ, 0x1f, R17 ;  /* 0x0000001fff007819 */ /* 0x000fe20000011411 */
[----:B------:R-:W-:Y:S01]  /*20f0*/  IMAD.IADD R127, R127, 0x1, R159 ;  /* 0x000000017f7f7824 */ /* 0x000fe200078e029f */
[----:B------:R-:W-:-:S02]  /*2100*/  LEA.HI R107, R6, R119, RZ, 0x3 ;  /* 0x00000077066b7211 */ /* 0x000fc400078f18ff */
[----:B------:R-:W-:Y:S02]  /*2110*/  LEA.HI R115, R0, R17, RZ, 0x3 ;  /* 0x0000001100737211 */ /* 0x000fe400078f18ff */
[----:B------:R-:W-:Y:S02]  /*2120*/  P2R R2, PR, RZ, 0x1 ;  /* 0x00000001ff027803 */ /* 0x000fe40000000000 */
[----:B------:R-:W-:Y:S02]  /*2130*/  LOP3.LUT R0, R5, R106, RZ, 0x3c, !PT ;  /* 0x0000006a05007212 */ /* 0x000fe400078e3cff */
[----:B------:R-:W-:Y:S02]  /*2140*/  SHF.R.S32.HI R136, RZ, 0x1f, R137 ;  /* 0x0000001fff887819 */ /* 0x000fe40000011489 */
[----:B------:R-:W-:Y:S01]  /*2150*/  ISETP.GE.AND P0, PT, R126, 0x1, PT ;  /* 0x000000017e00780c */ /* 0x000fe20003f06270 */
[----:B------:R-:W-:Y:S01]  /*2160*/  IMAD.IADD R0, R0, 0x1, R15 ;  /* 0x0000000100007824 */ /* 0x000fe200078e020f */
[----:B------:R-:W-:-:S02]  /*2170*/  LOP3.LUT R111, R111, 0xfffffff8, RZ, 0xc0, !PT ;  /* 0xfffffff86f6f7812 */ /* 0x000fc400078ec0ff */
[----:B------:R-:W-:Y:S02]  /*2180*/  LOP3.LUT R107, R107, 0xfffffff8, RZ, 0xc0, !PT ;  /* 0xfffffff86b6b7812 */ /* 0x000fe400078ec0ff */
[----:B------:R-:W-:Y:S02]  /*2190*/  LOP3.LUT R115, R115, 0xfffffff8, RZ, 0xc0, !PT ;  /* 0xfffffff873737812 */ /* 0x000fe400078ec0ff */
[----:B------:R-:W-:Y:S02]  /*21a0*/  LOP3.LUT R114, R114, 0xfffffff8, RZ, 0xc0, !PT ;  /* 0xfffffff872727812 */ /* 0x000fe400078ec0ff */
[----:B------:R-:W-:Y:S02]  /*21b0*/  SHF.L.U64.HI R97, R12, R101, c[0x0][0x294] ;  /* 0x0000a5000c617619 */ /* 0x000fe40000010265 */
[C---:B------:R-:W-:Y:S01]  /*21c0*/  SHF.L.U64.HI R132, R133.reuse, 0x1, R132 ;  /* 0x0000000185847819 */ /* 0x040fe20000010284 */
[----:B------:R-:W-:Y:S01]  /*21d0*/  IMAD.SHL.U32 R133, R133, 0x2, RZ ;  /* 0x0000000285857824 */ /* 0x000fe200078e00ff */
[C---:B------:R-:W-:Y:S01]  /*21e0*/  SHF.L.U64.HI R134, R135.reuse, 0x1, R134 ;  /* 0x0000000187867819 */ /* 0x040fe20000010286 */
[----:B------:R-:W-:Y:S01]  /*21f0*/  IMAD.SHL.U32 R135, R135, 0x2, RZ ;  /* 0x0000000287877824 */ /* 0x000fe200078e00ff */
[C---:B------:R-:W-:Y:S01]  /*2200*/  SHF.L.U64.HI R136, R137.reuse, 0x1, R136 ;  /* 0x0000000189887819 */ /* 0x040fe20000010288 */
[----:B------:R-:W-:Y:S01]  /*2210*/  IMAD.SHL.U32 R137, R137, 0x2, RZ ;  /* 0x0000000289897824 */ /* 0x000fe200078e00ff */
[----:B------:R-:W-:-:S02]  /*2220*/  P2R R2, PR, RZ, 0x1 ;  /* 0x00000001ff027803 */ /* 0x000fc40000000000 */
[----:B------:R-:W-:Y:S02]  /*2230*/  SHF.L.U64.HI R101, R8, R101, c[0x0][0x284] ;  /* 0x0000a10008657619 */ /* 0x000fe40000010265 */
[C---:B------:R-:W-:Y:S02]  /*2240*/  IADD3 R13, R22.reuse, 0x10, RZ ;  /* 0x00000010160d7810 */ /* 0x040fe40007ffe0ff */
[----:B------:R-:W-:Y:S02]  /*2250*/  IADD3 R12, R22, 0x30, RZ ;  /* 0x00000030160c7810 */ /* 0x000fe40007ffe0ff */
[----:B------:R-:W-:Y:S02]  /*2260*/  SHF.R.S32.HI R102, RZ, 0x1f, R111 ;  /* 0x0000001fff667819 */ /* 0x000fe4000001146f */
[----:B------:R-:W-:Y:S02]  /*2270*/  SHF.R.S32.HI R98, RZ, 0x1f, R107 ;  /* 0x0000001fff627819 */ /* 0x000fe4000001146b */
[----:B------:R-:W-:-:S02]  /*2280*/  SHF.R.S32.HI R113, RZ, 0x3, R4 ;  /* 0x00000003ff717819 */ /* 0x000fc40000011404 */
[----:B------:R-:W-:Y:S02]  /*2290*/  SHF.R.S32.HI R138, RZ, 0x1f, R115 ;  /* 0x0000001fff8a7819 */ /* 0x000fe40000011473 */
[----:B------:R-:W-:Y:S02]  /*22a0*/  SHF.R.S32.HI R139, RZ, 0x1f, R114 ;  /* 0x0000001fff8b7819 */ /* 0x000fe40000011472 */
[----:B------:R-:W-:Y:S02]  /*22b0*/  SHF.R.S32.HI R140, RZ, 0x3, R140 ;  /* 0x00000003ff8c7819 */ /* 0x000fe4000001148c */
[----:B------:R-:W-:Y:S02]  /*22c0*/  P2R R2, PR, RZ, 0x2 ;  /* 0x00000002ff027803 */ /* 0x000fe40000000000 */
.L_x_1097:
[----:B------:R-:W-:Y:S01]  /*22d0*/  ISETP.NE.AND P1, PT, R131, c[0x0][0x2b8], PT ;  /* 0x0000ae0083007a0c */ /* 0x000fe20003f25270 */
[----:B-1----:R-:W-:Y:S01]  /*22e0*/  IMAD.SHL.U32 R7, R18, 0x40, RZ ;  /* 0x0000004012077824 */ /* 0x002fe200078e00ff */
[----:B------:R-:W-:Y:S01]  /*22f0*/  LOP3.LUT P2, RZ, R118, 0x4, RZ, 0xc0, !PT ;  /* 0x0000000476ff7812 */ /* 0x000fe2000784c0ff */
[----:B------:R-:W-:Y:S01]  /*2300*/  IMAD.MOV.U32 R143, RZ, RZ, RZ ;  /* 0x000000ffff8f7224 */ /* 0x000fe200078e00ff */
[----:B------:R-:W-:Y:S04]  /*2310*/  DEPBAR.LE SB0, 0x2 ;  /* 0x000080800000791a */ /* 0x000fe80000000000 */
[----:B------:R-:W-:Y:S01]  /*2320*/  IMAD.IADD R4, R116, 0x1, R7 ;  /* 0x0000000174047824 */ /* 0x000fe200078e0207 */
[----:B------:R-:W-:Y:S01]  /*2330*/  BSSY B1, `(.L_x_1073) ;  /* 0x00003f5000017945 */ /* 0x000fe20003800000 */
[----:B------:R-:W-:Y:S02]  /*2340*/  IMAD R2, R53, 0x3000, R0 ;  /* 0x0000300035027824 */ /* 0x000fe400078e0200 */
[----:B------:R-:W-:Y:S01]  /*2350*/  IMAD.IADD R142, R95, 0x1, R4 ;  /* 0x000000015f8e7824 */ /* 0x000fe200078e0204 */
[----:B------:R-:W-:Y:S02]  /*2360*/  ISETP.GE.AND P0, PT, R4, UR17, PT ;  /* 0x0000001104007c0c */ /* 0x000fe4000bf06270 */
[----:B------:R-:W-:Y:S01]  /*2370*/  IADD3 R145, R2, 0x20, RZ ;  /* 0x0000002002917810 */ /* 0x000fe20007ffe0ff */
[----:B------:R-:W-:Y:S01]  /*2380*/  @P1 IMAD.HI.U32 R4, R142, c[0x0][0x2bc], RZ ;  /* 0x0000af008e041a27 */ /* 0x000fe200078e00ff */
[----:B------:R-:W-:Y:S02]  /*2390*/  ISETP.GT.OR P0, PT, R116, 0x3f, P0 ;  /* 0x0000003f7400780c */ /* 0x000fe40000704670 */
[----:B------:R-:W-:Y:S01]  /*23a0*/  @P2 IADD3 R145, R2, -0x20, RZ ;  /* 0xffffffe002912810 */ /* 0x000fe20007ffe0ff */
[----:B------:R-:W-:Y:S01]  /*23b0*/  IMAD.MOV.U32 R3, RZ, RZ, R142 ;  /* 0x000000ffff037224 */ /* 0x000fe200078e008e */
[----:B------:R-:W-:Y:S02]  /*23c0*/  @P1 SHF.R.U32.HI R3, RZ, c[0x0][0x2c0], R4 ;  /* 0x0000b000ff031a19 */ /* 0x000fe40000011604 */
[----:B------:R-:W-:Y:S02]  /*23d0*/  ISETP.GE.AND P2, PT, R126, 0x1, PT ;  /* 0x000000017e00780c */ /* 0x000fe40003f46270 */
[----:B------:R-:W-:Y:S02]  /*23e0*/  LEA R146, R2, 0x100, 0x1 ;  /* 0x0000010002927811 */ /* 0x000fe400078e08ff */
[----:B------:R-:W-:Y:S03]  /*23f0*/  LEA R145, R145, 0x100, 0x1 ;  /* 0x0000010091917811 */ /* 0x000fe600078e08ff */
[C---:B------:R-:W-:Y:S04]  /*2400*/  @!P0 IADD3 R5, P1, R3.reuse, UR26, RZ ;  /* 0x0000001a03058c10 */ /* 0x040fe8000ff3e0ff */
[----:B------:R-:W-:Y:S01]  /*2410*/  @!P0 LEA.HI.X.SX32 R4, R3, UR5, 0x1, P1 ;  /* 0x0000000503048c11 */ /* 0x000fe200088f0eff */
[----:B------:R-:W-:Y:S01]  /*2420*/  IMAD.MOV R3, RZ, RZ, -R3 ;  /* 0x000000ffff037224 */ /* 0x000fe200078e0a03 */
[----:B------:R-:W-:Y:S03]  /*2430*/  @!P0 LEA R8, P1, R5, c[0x0][0x2a0], 0x2 ;  /* 0x0000a80005088a11 */ /* 0x000fe600078210ff */
[----:B------:R-:W-:Y:S01]  /*2440*/  IMAD R142, R3, c[0x0][0x2b8], R142 ;  /* 0x0000ae00038e7a24 */ /* 0x000fe200078e028e */
[----:B------:R-:W-:Y:S05]  /*2450*/  @!P0 LEA.HI.X R9, R5, c[0x0][0x2a4], R4, 0x2, P1 ;  /* 0x0000a90005098a11 */ /* 0x000fea00008f1404 */
[----:B------:R1:W5:Y:S04]  /*2460*/  @!P0 LDG.E R143, [R8.64] ;  /* 0x0000000a088f8981 */ /* 0x000368000c1e1900 */
[----:B------:R-:W-:Y:S06]  /*2470*/  BAR.SYNC.DEFER_BLOCKING 0x0 ;  /* 0x0000000000007b1d */ /* 0x000fec0000010000 */
[----:B------:R-:W-:-:S05]  /*2480*/  @!P2 BRA `(.L_x_1074) ;  /* 0x00003ad00000a947 */ /* 0x000fca0003800000 */
[----:B-1----:R-:W-:Y:S01]  /*2490*/  IMAD.WIDE.U32 R8, R142, c[0x0][0x1e0], RZ ;  /* 0x000078008e087a25 */ /* 0x002fe200078e00ff */
[----:B------:R-:W-:Y:S02]  /*24a0*/  SHF.R.S32.HI R148, RZ, 0x1f, R142 ;  /* 0x0000001fff947819 */ /* 0x000fe4000001148e */
[----:B-----5:R-:W-:Y:S01]  /*24b0*/  SHF.R.S32.HI R147, RZ, 0x1f, R143 ;  /* 0x0000001fff937819 */ /* 0x020fe2000001148f */
[-C--:B------:R-:W-:Y:S01]  /*24c0*/  IMAD R5, R101, R18.reuse, RZ ;  /* 0x0000001265057224 */ /* 0x080fe200078e02ff */
[----:B------:R-:W-:Y:S01]  /*24d0*/  IADD3 R144, -R7, UR17, RZ ;  /* 0x0000001107907c10 */ /* 0x000fe2000fffe1ff */
[----:B------:R-:W-:Y:S02]  /*24e0*/  IMAD R2, R148, c[0x0][0x1e0], RZ ;  /* 0x0000780094027a24 */ /* 0x000fe400078e02ff */
[----:B------:R-:W-:Y:S01]  /*24f0*/  IMAD R4, R147, c[0x0][0x1f0], RZ ;  /* 0x00007c0093047a24 */ /* 0x000fe200078e02ff */
[----:B------:R-:W-:Y:S01]  /*2500*/  IMNMX R144, R144, 0x40, PT ;  /* 0x0000004090907817 */ /* 0x000fe20003800200 */
[----:B------:R-:W-:Y:S02]  /*2510*/  IMAD R2, R142, c[0x0][0x1e4], R2 ;  /* 0x000079008e027a24 */ /* 0x000fe400078e0202 */
[----:B------:R-:W-:Y:S02]  /*2520*/  IMAD R4, R143, c[0x0][0x1f4], R4 ;  /* 0x00007d008f047a24 */ /* 0x000fe400078e0204 */
[----:B------:R-:W-:Y:S01]  /*2530*/  IMAD.WIDE.U32 R6, R99, R18, RZ ;  /* 0x0000001263067225 */ /* 0x000fe200078e00ff */
[----:B------:R-:W-:Y:S02]  /*2540*/  IADD3 R9, R9, R2, RZ ;  /* 0x0000000209097210 */ /* 0x000fe40007ffe0ff */
[----:B------:R-:W-:Y:S03]  /*2550*/  SHF.R.S32.HI R2, RZ, 0x1f, R18 ;  /* 0x0000001fff027819 */ /* 0x000fe60000011412 */
[----:B------:R-:W-:Y:S04]  /*2560*/  IMAD.WIDE.U32 R8, R143, c[0x0][0x1f0], R8 ;  /* 0x00007c008f087a25 */ /* 0x000fe800078e0008 */
[----:B------:R-:W-:Y:S01]  /*2570*/  IMAD R5, R2, R103, R5 ;  /* 0x0000006702057224 */ /* 0x000fe200078e0205 */
[----:B------:R-:W-:Y:S04]  /*2580*/  IADD3 R3, P0, R8, UR22, RZ ;  /* 0x0000001608037c10 */ /* 0x000fe8000ff1e0ff */
[----:B------:R-:W-:Y:S01]  /*2590*/  IADD3.X R4, R9, UR20, R4, P0, !PT ;  /* 0x0000001409047c10 */ /* 0x000fe200087fe404 */
[-C--:B------:R-:W-:Y:S01]  /*25a0*/  IMAD.WIDE.U32 R8, R103, R18.reuse, RZ ;  /* 0x0000001267087225 */ /* 0x080fe200078e00ff */
[C---:B------:R-:W-:Y:S04]  /*25b0*/  LEA R66, P0, R3.reuse, c[0x0][0x1c8], 0x1 ;  /* 0x0000720003427a11 */ /* 0x040fe800078008ff */
[----:B------:R-:W-:Y:S01]  /*25c0*/  LEA.HI.X R4, R3, c[0x0][0x1cc], R4, 0x1, P0 ;  /* 0x0000730003047a11 */ /* 0x000fe200000f0c04 */
[----:B------:R-:W-:Y:S01]  /*25d0*/  IMAD R3, R97, R18, RZ ;  /* 0x0000001261037224 */ /* 0x000fe200078e02ff */
[----:B------:R-:W-:Y:S03]  /*25e0*/  ISETP.NE.AND P0, PT, RZ, UR4, PT ;  /* 0x00000004ff007c0c */ /* 0x000fe6000bf05270 */
[----:B------:R-:W-:Y:S01]  /*25f0*/  IMAD R3, R2, R99, R3 ;  /* 0x0000006302037224 */ /* 0x000fe200078e0203 */
[----:B------:R-:W-:Y:S04]  /*2600*/  IADD3 R2, R9, R5, RZ ;  /* 0x0000000509027210 */ /* 0x000fe80007ffe0ff */
        /* <DEDUP_REMOVED lines=61> */
.L_x_1077:
[----:B------:R-:W-:Y:S05]  /*29e0*/  BSYNC B0 ;  /* 0x0000000000007941 */ /* 0x000fea0003800000 */
.L_x_1076:
[----:B------:R3:W4:Y:S04]  /*29f0*/  SHFL.IDX PT, R73, R4, RZ, 0x1c1f ;  /* 0x001c1fff04497589 */ /* 0x00072800000e0000 */
[----:B------:R-:W1:Y:S01]  /*2a00*/  SHFL.IDX PT, R66, R66, RZ, 0x1c1f ;  /* 0x001c1fff42427589 */ /* 0x000e6200000e0000 */
[----:B------:R-:W-:-:S05]  /*2a10*/  @P1 BRA `(.L_x_1078) ;  /* 0x0000386000001947 */ /* 0x000fca0003800000 */
[----:B------:R-:W-:Y:S01]  /*2a20*/  ISETP.GE.AND P0, PT, R24, c[0x0][0x1d4], PT ;  /* 0x0000750018007a0c */ /* 0x000fe20003f06270 */
[----:B-----5:R-:W-:Y:S01]  /*2a30*/  IMAD.MOV.U32 R29, RZ, RZ, R58 ;  /* 0x000000ffff1d7224 */ /* 0x020fe200078e003a */
[----:B------:R-:W-:Y:S01]  /*2a40*/  MOV R28, R59 ;  /* 0x0000003b001c7202 */ /* 0x000fe20000000f00 */
[----:B-1----:R-:W-:Y:S01]  /*2a50*/  IMAD.MOV.U32 R3, RZ, RZ, R26 ;  /* 0x000000ffff037224 */ /* 0x002fe200078e001a */
        /* <DEDUP_REMOVED lines=9> */
[----:B---3--:R-:W-:Y:S01]  /*2af0*/  IMAD.MOV.U32 R4, RZ, RZ, R33 ;  /* 0x000000ffff047224 */ /* 0x008fe200078e0021 */
        /* <DEDUP_REMOVED lines=20> */
[----:B------:R-:W1:Y:S01]  /*2c40*/  LDS.128 R28, [R146+0xc000] ;  /* 0x00c00000921c7984 */ /* 0x000e620000000c00 */
[----:B------:R-:W-:Y:S01]  /*2c50*/  MOV R40, R38 ;  /* 0x0000002600287202 */ /* 0x000fe20000000f00 */
[----:B------:R-:W-:Y:S01]  /*2c60*/  IMAD.MOV.U32 R46, RZ, RZ, R48 ;  /* 0x000000ffff2e7224 */ /* 0x000fe200078e0030 */
[----:B----4-:R-:W-:Y:S02]  /*2c70*/  LEA.HI.X R77, R24, R73, R25, 0x1, P0 ;  /* 0x00000049184d7211 */ /* 0x010fe400000f0c19 */
        /* <DEDUP_REMOVED lines=52> */
.L_x_1080:
[----:B------:R-:W-:Y:S05]  /*2fc0*/  BSYNC B0 ;  /* 0x0000000000007941 */ /* 0x000fea0003800000 */
.L_x_1079:
[----:B------:R-:W-:Y:S01]  /*2fd0*/  ISETP.GE.AND P0, PT, R17, c[0x0][0x1d4], PT ;  /* 0x0000750011007a0c */ /* 0x000fe20003f06270 */
[----:B------:R-:W-:Y:S01]  /*2fe0*/  @!UPT UIADD3 URZ, URZ, URZ, URZ ;  /* 0x0000003f3f3ff290 */ /* 0x000fe2000fffe03f */
[----:B------:R-:W-:Y:S11]  /*2ff0*/  BSSY B0, `(.L_x_1081) ;  /* 0x0000038000007945 */ /* 0x000ff60003800000 */
[----:B------:R-:W-:-:S05]  /*3000*/  @P0 BRA `(.L_x_1082) ;  /* 0x0000036000000947 */ /* 0x000fca0003800000 */
[C---:B------:R-:W-:Y:S01]  /*3010*/  LEA R74, P0, R115.reuse, R66, 0x1 ;  /* 0x00000042734a7211 */ /* 0x040fe200078008ff */
[----:B-1----:R-:W1:Y:S03]  /*3020*/  LDS.128 R28, [R145+0xc000] ;  /* 0x00c00000911c7984 */ /* 0x002e660000000c00 */
        /* <DEDUP_REMOVED lines=52> */
.L_x_1082:
[----:B------:R-:W-:Y:S05]  /*3370*/  BSYNC B0 ;  /* 0x0000000000007941 */ /* 0x000fea0003800000 */
.L_x_1081:
        /* <DEDUP_REMOVED lines=58> */
.L_x_1084:
[----:B------:R-:W-:Y:S05]  /*3720*/  BSYNC B0 ;  /* 0x0000000000007941 */ /* 0x000fea0003800000 */
.L_x_1083:
        /* <DEDUP_REMOVED lines=58> */
.L_x_1086:
[----:B------:R-:W-:Y:S05]  /*3ad0*/  BSYNC B0 ;  /* 0x0000000000007941 */ /* 0x000fea0003800000 */
.L_x_1085:
        /* <DEDUP_REMOVED lines=58> */
.L_x_1088:
[----:B------:R-:W-:Y:S05]  /*3e80*/  BSYNC B0 ;  /* 0x0000000000007941 */ /* 0x000fea0003800000 */
.L_x_1087:
[----:B------:R-:W-:Y:S11]  /*3e90*/  ISETP.GE.AND P0, PT, R119, c[0x0][0x1d4], PT ;  /* 0x0000750077007a0c */ /* 0x000ff60003f06270 */
[----:B------:R-:W-:Y:S02]  /*3ea0*/  @!UPT UIADD3 URZ, URZ, URZ, URZ ;  /* 0x0000003f3f3ff290 */ /* 0x000fe4000fffe03f */
[----:B------:R-:W-:-:S05]  /*3eb0*/  @P0 BRA `(.L_x_1078) ;  /* 0x000023c000000947 */ /* 0x000fca0003800000 */
[C---:B------:R-:W-:Y:S01]  /*3ec0*/  LEA R40, P0, R107.reuse, R66, 0x1 ;  /* 0x000000426b287211 */ /* 0x040fe200078008ff */
[----:B-1----:R-:W1:Y:S03]  /*3ed0*/  LDS.128 R28, [R145+0x10000] ;  /* 0x01000000911c7984 */ /* 0x002e660000000c00 */
[----:B----4-:R-:W-:Y:S02]  /*3ee0*/  LEA.HI.X R41, R107, R73, R98, 0x1, P0 ;  /* 0x000000496b297211 */ /* 0x010fe400000f0c62 */
        /* <DEDUP_REMOVED lines=52> */
.L_x_1075:
        /* <DEDUP_REMOVED lines=47> */
.L_x_1090:
[----:B------:R-:W-:Y:S05]  /*4520*/  BSYNC B0 ;  /* 0x0000000000007941 */ /* 0x000fea0003800000 */
.L_x_1089:
[----:B------:R3:W4:Y:S04]  /*4530*/  SHFL.IDX PT, R167, R4, RZ, 0x1c1f ;  /* 0x001c1fff04a77589 */ /* 0x00072800000e0000 */
[----:B------:R3:W1:Y:S01]  /*4540*/  SHFL.IDX PT, R166, R66, RZ, 0x1c1f ;  /* 0x001c1fff42a67589 */ /* 0x00066200000e0000 */
[----:B------:R-:W-:-:S05]  /*4550*/  @P1 BRA `(.L_x_1078) ;  /* 0x00001d2000001947 */ /* 0x000fca0003800000 */
[----:B------:R-:W-:Y:S01]  /*4560*/  ISETP.GE.AND P0, PT, R24, c[0x0][0x1d4], PT ;  /* 0x0000750018007a0c */ /* 0x000fe20003f06270 */
[----:B-1---5:R-:W-:Y:S01]  /*4570*/  IMAD.MOV.U32 R9, RZ, RZ, R70 ;  /* 0x000000ffff097224 */ /* 0x022fe200078e0046 */
[----:B------:R-:W-:Y:S01]  /*4580*/  MOV R6, R69 ;  /* 0x0000004500067202 */ /* 0x000fe20000000f00 */
[----:B------:R-:W-:Y:S01]  /*4590*/  IMAD.MOV.U32 R8, RZ, RZ, R71 ;  /* 0x000000ffff087224 */ /* 0x000fe200078e0047 */
[----:B---3--:R-:W-:Y:S01]  /*45a0*/  MOV R4, R31 ;  /* 0x0000001f00047202 */ /* 0x008fe20000000f00 */
        /* <DEDUP_REMOVED lines=25> */
[----:B------:R-:W-:Y:S01]  /*4740*/  ISETP.NE.AND P2, PT, R125, RZ, PT ;  /* 0x000000ff7d00720c */ /* 0x000fe20003f45270 */
        /* <DEDUP_REMOVED lines=24> */
[----:B------:R-:W-:Y:S02]  /*48d0*/  @!P0 SHF.R.U64 R60, R58, 0x10, R59 ;  /* 0x000000103a3c8819 */ /* 0x000fe4000000123b */
        /* <DEDUP_REMOVED lines=97> */
[----:B------:R-:W-:Y:S04]  /*4ef0*/  IADD3 R170, P0, R166, R133, RZ ;  /* 0x00000085a6aa7210 */ /* 0x000fe80007f1e0ff */
[----:B----4-:R-:W-:Y:S02]  /*4f00*/  IADD3.X R171, R167, R132, RZ, P0, !PT ;  /* 0x00000084a7ab7210 */ /* 0x010fe400007fe4ff */
[C---:B------:R-:W-:Y:S03]  /*4f10*/  ISETP.GE.AND P0, PT, R168.reuse, c[0x0][0x1d4], PT ;  /* 0x00007500a8007a0c */ /* 0x040fe60003f06270 */
[----:B------:R1:W-:Y:S10]  /*4f20*/  ST.E.128 [R170.64], R32 ;  /* 0x00000020aa007985 */ /* 0x0003f4000c101d0a */
[----:B------:R-:W-:Y:S05]  /*4f30*/  @!P0 IMAD.WIDE R172, R168, 0x2, R166 ;  /* 0x00000002a8ac8825 */ /* 0x000fea00078e02a6 */
[----:B------:R1:W-:Y:S02]  /*4f40*/  @!P0 ST.E.128 [R172.64], R76 ;  /* 0x0000004cac008985 */ /* 0x0003e4000c101d0a */
.L_x_1092:
[----:B------:R-:W-:Y:S05]  /*4f50*/  BSYNC B0 ;  /* 0x0000000000007941 */ /* 0x000fea0003800000 */
.L_x_1091:
[----:B------:R-:W-:Y:S01]  /*4f60*/  ISETP.GE.AND P0, PT, R17, c[0x0][0x1d4], PT ;  /* 0x0000750011007a0c */ /* 0x000fe20003f06270 */
[----:B------:R-:W-:Y:S01]  /*4f70*/  @!UPT UIADD3 URZ, URZ, URZ, URZ ;  /* 0x0000003f3f3ff290 */ /* 0x000fe2000fffe03f */
[----:B------:R-:W-:Y:S11]  /*4f80*/  BSSY B0, `(.L_x_1093) ;  /* 0x000007c000007945 */ /* 0x000ff60003800000 */
[----:B------:R-:W-:-:S05]  /*4f90*/  @P0 BRA `(.L_x_1094) ;  /* 0x000007a000000947 */ /* 0x000fca0003800000 */
[----:B------:R-:W-:Y:S02]  /*4fa0*/  ISETP.NE.AND P1, PT, R124, RZ, PT ;  /* 0x000000ff7c00720c */ /* 0x000fe40003f25270 */
[----:B------:R-:W-:Y:S02]  /*4fb0*/  ISETP.GE.AND P0, PT, R17, c[0x0][0x27c], PT ;  /* 0x00009f0011007a0c */ /* 0x000fe40003f06270 */
[----:B------:R-:W-:Y:S04]  /*4fc0*/  SEL R59, R104, R169, !P1 ;  /* 0x000000a9683b7207 */ /* 0x000fe80004800000 */
[----:B------:R-:W-:Y:S04]  /*4fd0*/  SHF.R.S32.HI R58, RZ, 0x1f, R59 ;  /* 0x0000001fff3a7819 */ /* 0x000fe8000001143b */
[----:B------:R-:W-:Y:S03]  /*4fe0*/  LEA.HI R58, R58, R59, RZ, 0x4 ;  /* 0x0000003b3a3a7211 */ /* 0x000fe600078f20ff */
[----:B------:R-:W-:Y:S01]  /*4ff0*/  @!P0 SHF.R.U64 R40, R36, 0x10, R37 ;  /* 0x0000001024288819 */ /* 0x000fe20000001225 */
[----:B------:R-:W-:Y:S01]  /*5000*/  @!P0 HADD2.F32 R42, -RZ, R44.H1_H1 ;  /* 0x3000002cff2a8230 */ /* 0x000fe20000004100 */
[----:B-1----:R-:W-:Y:S01]  /*5010*/  LEA.HI.SX32 R76, R58, R141, 0x1c ;  /* 0x0000008d3a4c7211 */ /* 0x002fe200078fe2ff */
        /* <DEDUP_REMOVED lines=114> */
.L_x_1094:
[----:B------:R-:W-:Y:S05]  /*5740*/  BSYNC B0 ;  /* 0x0000000000007941 */ /* 0x000fea0003800000 */
.L_x_1093:
[----:B------:R-:W-:Y:S11]  /*5750*/  ISETP.GE.AND P0, PT, R16, c[0x0][0x1d4], PT ;  /* 0x0000750010007a0c */ /* 0x000ff60003f06270 */
[----:B------:R-:W-:Y:S02]  /*5760*/  @!UPT UIADD3 URZ, URZ, URZ, URZ ;  /* 0x0000003f3f3ff290 */ /* 0x000fe4000fffe03f */
[----:B------:R-:W-:-:S05]  /*5770*/  @P0 BRA `(.L_x_1078) ;  /* 0x00000b0000000947 */ /* 0x000fca0003800000 */
[----:B------:R-:W-:Y:S02]  /*5780*/  ISETP.NE.AND P1, PT, R122, RZ, PT ;  /* 0x000000ff7a00720c */ /* 0x000fe40003f25270 */
[----:B------:R-:W-:Y:S02]  /*5790*/  IADD3 R54, P0, R166, R137, RZ ;  /* 0x00000089a6367210 */ /* 0x000fe40007f1e0ff */
[----:B------:R-:W-:Y:S02]  /*57a0*/  SEL R52, R104, R169, !P1 ;  /* 0x000000a968347207 */ /* 0x000fe40004800000 */
[----:B----4-:R-:W-:Y:S02]  /*57b0*/  IADD3.X R55, R167, R136, RZ, P0, !PT ;  /* 0x00000088a7377210 */ /* 0x010fe400007fe4ff */
[----:B------:R-:W-:Y:S02]  /*57c0*/  SHF.R.S32.HI R51, RZ, 0x1f, R52 ;  /* 0x0000001fff337819 */ /* 0x000fe40000011434 */
[----:B------:R-:W-:Y:S02]  /*57d0*/  ISETP.GE.AND P0, PT, R16, c[0x0][0x27c], PT ;  /* 0x00009f0010007a0c */ /* 0x000fe40003f06270 */
[----:B------:R-:W-:Y:S04]  /*57e0*/  LEA.HI R51, R51, R52, RZ, 0x4 ;  /* 0x0000003433337211 */ /* 0x000fe800078f20ff */
[----:B------:R-:W-:Y:S04]  /*57f0*/  LEA.HI.SX32 R52, R51, R140, 0x1c ;  /* 0x0000008c33347211 */ /* 0x000fe800078fe2ff */
[----:B-1----:R-:W-:Y:S01]  /*5800*/  SHF.R.S32.HI R61, RZ, 0x1f, R52 ;  /* 0x0000001fff3d7819 */ /* 0x002fe20000011434 */
        /* <DEDUP_REMOVED lines=26> */
[----:B------:R-:W3:Y:S01]  /*59b0*/  LDS.128 R56, [R52+0xc100] ;  /* 0x00c1000034387984 */ /* 0x000ee20000000c00 */
[----:B------:R-:W-:Y:S02]  /*59c0*/  @!P0 SHF.R.U64 R46, R70, 0x10, R71 ;  /* 0x00000010462e8819 */ /* 0x000fe40000001247 */
[----:B------:R-:W-:Y:S03]  /*59d0*/  @!P0 HADD2.F32 R49, -RZ, R49.H0_H0 ;  /* 0x20000031ff318230 */ /* 0x000fe60000004100 */
[----:B------:R-:W-:Y:S01]  /*59e0*/  @!P0 HADD2.F32 R46, -RZ, R46.H0_H0 ;  /* 0x2000002eff2e8230 */ /* 0x000fe20000004100 */
[----:B-1----:R-:W-:Y:S05]  /*59f0*/  @!P0 IMAD.MOV.U32 R38, RZ, RZ, R32 ;  /* 0x000000ffff268224 */ /* 0x002fea00078e0020 */
[--C-:B------:R-:W-:Y:S02]  /*5a00*/  @!P0 HADD2.F32 R30, -RZ, R38.reuse.H0_H0 ;  /* 0x20000026ff1e8230 */ /* 0x100fe40000004100 */
[----:B------:R-:W-:Y:S01]  /*5a10*/  @!P0 HADD2.F32 R36, -RZ, R38.H1_H1 ;  /* 0x30000026ff248230 */ /* 0x000fe20000004100 */
[----:B---3--:R-:W-:Y:S01]  /*5a20*/  @!P0 IMAD.MOV.U32 R45, RZ, RZ, R58 ;  /* 0x000000ffff2d8224 */ /* 0x008fe200078e003a */
        /* <DEDUP_REMOVED lines=83> */
.L_x_1074:
[----:B-1----:R-:W-:Y:S01]  /*5f60*/  IMAD.WIDE.U32 R8, R142, c[0x0][0x1e0], RZ ;  /* 0x000078008e087a25 */ /* 0x002fe200078e00ff */
[----:B------:R-:W-:Y:S02]  /*5f70*/  SHF.R.S32.HI R148, RZ, 0x1f, R142 ;  /* 0x0000001fff947819 */ /* 0x000fe4000001148e */
[----:B-----5:R-:W-:Y:S02]  /*5f80*/  SHF.R.S32.HI R147, RZ, 0x1f, R143 ;  /* 0x0000001fff937819 */ /* 0x020fe4000001148f */
[----:B------:R-:W-:Y:S01]  /*5f90*/  IADD3 R7, -R7, UR17, RZ ;  /* 0x0000001107077c10 */ /* 0x000fe2000fffe1ff */
[----:B------:R-:W-:Y:S02]  /*5fa0*/  IMAD R2, R148, c[0x0][0x1e0], RZ ;  /* 0x0000780094027a24 */ /* 0x000fe400078e02ff */
[----:B------:R-:W-:Y:S01]  /*5fb0*/  IMAD R4, R147, c[0x0][0x1f0], RZ ;  /* 0x00007c0093047a24 */ /* 0x000fe200078e02ff */
[----:B------:R-:W-:Y:S01]  /*5fc0*/  IMNMX R144, R7, 0x40, PT ;  /* 0x0000004007907817 */ /* 0x000fe20003800200 */
[----:B------:R-:W-:Y:S02]  /*5fd0*/  IMAD R2, R142, c[0x0][0x1e4], R2 ;  /* 0x000079008e027a24 */ /* 0x000fe400078e0202 */
[----:B------:R-:W-:Y:S02]  /*5fe0*/  IMAD R4, R143, c[0x0][0x1f4], R4 ;  /* 0x00007d008f047a24 */ /* 0x000fe400078e0204 */
[----:B------:R-:W-:Y:S04]  /*5ff0*/  IMAD.IADD R9, R9, 0x1, R2 ;  /* 0x0000000109097824 */ /* 0x000fe800078e0202 */
[----:B------:R-:W-:Y:S05]  /*6000*/  IMAD.WIDE.U32 R8, R143, c[0x0][0x1f0], R8 ;  /* 0x00007c008f087a25 */ /* 0x000fea00078e0008 */
[----:B------:R-:W-:Y:S04]  /*6010*/  IADD3 R5, P0, R8, UR22, RZ ;  /* 0x0000001608057c10 */ /* 0x000fe8000ff1e0ff */
[----:B------:R-:W-:Y:S02]  /*6020*/  IADD3.X R4, R9, UR20, R4, P0, !PT ;  /* 0x0000001409047c10 */ /* 0x000fe400087fe404 */
[C---:B------:R-:W-:Y:S04]  /*6030*/  LEA R2, P0, R5.reuse, c[0x0][0x1c8], 0x1 ;  /* 0x0000720005027a11 */ /* 0x040fe800078008ff */
[----:B------:R-:W-:Y:S02]  /*6040*/  LEA.HI.X R3, R5, c[0x0][0x1cc], R4, 0x1, P0 ;  /* 0x0000730005037a11 */ /* 0x000fe400000f0c04 */
[----:B------:R-:W1:Y:S01]  /*6050*/  SHFL.IDX PT, R2, R2, RZ, 0x1c1f ;  /* 0x001c1fff02027589 */ /* 0x000e6200000e0000 */
[----:B------:R-:W-:Y:S07]  /*6060*/  ISETP.GT.AND P0, PT, R144, R123, PT ;  /* 0x0000007b9000720c */ /* 0x000fee0003f04270 */
[----:B------:R-:W3:Y:S06]  /*6070*/  SHFL.IDX PT, R3, R3, RZ, 0x1c1f ;  /* 0x001c1fff03037589 */ /* 0x000eec00000e0000 */
[----:B------:R-:W-:-:S05]  /*6080*/  @!P0 BRA `(.L_x_1078) ;  /* 0x000001f000008947 */ /* 0x000fca0003800000 */
[----:B------:R-:W-:Y:S02]  /*6090*/  ISETP.GE.AND P2, PT, R24, c[0x0][0x1d4], PT ;  /* 0x0000750018007a0c */ /* 0x000fe40003f46270 */
[----:B------:R-:W-:Y:S02]  /*60a0*/  ISETP.GE.AND P1, PT, R17, c[0x0][0x1d4], PT ;  /* 0x0000750011007a0c */ /* 0x000fe40003f26270 */
[----:B------:R-:W-:Y:S02]  /*60b0*/  ISETP.GE.AND P4, PT, R16, c[0x0][0x1d4], PT ;  /* 0x0000750010007a0c */ /* 0x000fe40003f86270 */
[----:B------:R-:W-:Y:S07]  /*60c0*/  ISETP.GE.AND P3, PT, R121, c[0x0][0x1d4], PT ;  /* 0x0000750079007a0c */ /* 0x000fee0003f66270 */
[----:B------:R-:W4:Y:S01]  /*60d0*/  @!P2 LDS.128 R28, [R146+0xc000] ;  /* 0x00c00000921ca984 */ /* 0x000f220000000c00 */
[CC--:B-1----:R-:W-:Y:S04]  /*60e0*/  @!P2 LEA R32, P0, R24.reuse, R2.reuse, 0x1 ;  /* 0x000000021820a211 */ /* 0x0c2fe800078008ff */
[-C--:B---3--:R-:W-:Y:S02]  /*60f0*/  @!P2 LEA.HI.X R33, R24, R3.reuse, R25, 0x1, P0 ;  /* 0x000000031821a211 */ /* 0x088fe400000f0c19 */
[CC--:B------:R-:W-:Y:S04]  /*6100*/  @!P1 LEA R42, P0, R115.reuse, R2.reuse, 0x1 ;  /* 0x00000002732a9211 */ /* 0x0c0fe800078008ff */
[-C--:B------:R-:W-:Y:S02]  /*6110*/  @!P1 LEA.HI.X R43, R115, R3.reuse, R138, 0x1, P0 ;  /* 0x00000003732b9211 */ /* 0x080fe400000f0c8a */
[CC--:B------:R-:W-:Y:S04]  /*6120*/  @!P4 LEA R40, P0, R114.reuse, R2.reuse, 0x1 ;  /* 0x000000027228c211 */ /* 0x0c0fe800078008ff */
[-C--:B------:R-:W-:Y:S02]  /*6130*/  @!P4 LEA.HI.X R41, R114, R3.reuse, R139, 0x1, P0 ;  /* 0x000000037229c211 */ /* 0x080fe400000f0c8b */
[CC--:B------:R-:W-:Y:S04]  /*6140*/  @!P3 LEA R26, P0, R111.reuse, R2.reuse, 0x1 ;  /* 0x000000026f1ab211 */ /* 0x0c0fe800078008ff */
[-C--:B------:R-:W-:Y:S01]  /*6150*/  @!P3 LEA.HI.X R27, R111, R3.reuse, R102, 0x1, P0 ;  /* 0x000000036f1bb211 */ /* 0x080fe200000f0c66 */
[----:B----4-:R-:W-:Y:S04]  /*6160*/  @!P2 ST.E.128 [R32.64], R28 ;  /* 0x0000001c2000a985 */ /* 0x010fe8000c101d0a */
        /* <DEDUP_REMOVED lines=17> */
.L_x_1078:
[----:B------:R-:W-:Y:S05]  /*6280*/  BSYNC B1 ;  /* 0x0000000000017941 */ /* 0x000fea0003800000 */
.L_x_1073:
[----:B------:R-:W-:Y:S01]  /*6290*/  ISETP.GT.AND P0, PT, R18, R11, PT ;  /* 0x0000000b1200720c */ /* 0x000fe20003f04270 */
[----:B------:R-:W-:Y:S01]  /*62a0*/  BSSY B0, `(.L_x_1095) ;  /* 0x000004d000007945 */ /* 0x000fe20003800000 */
[C---:B------:R-:W-:Y:S02]  /*62b0*/  ISETP.GE.AND P1, PT, R67.reuse, 0x1, PT ;  /* 0x000000014300780c */ /* 0x040fe40003f26270 */
[C---:B-1-3--:R-:W-:Y:S02]  /*62c0*/  IADD3 R3, R67.reuse, 0x1, RZ ;  /* 0x0000000143037810 */ /* 0x04afe40007ffe0ff */
[----:B------:R-:W-:Y:S07]  /*62d0*/  ISETP.NE.AND P2, PT, R94, RZ, PT ;  /* 0x000000ff5e00720c */ /* 0x000fee0003f45270 */
        /* <DEDUP_REMOVED lines=10> */
[----:B------:R-:W-:Y:S01]  /*6380*/  @P0 LEA R6, P1, R8, c[0x0][0x250], 0x1 ;  /* 0x0000940008060a11 */ /* 0x000fe200078208ff */
[----:B------:R-:W-:Y:S03]  /*6390*/  @P0 IMAD.SHL.U32 R5, R2, 0x2, RZ ;  /* 0x0000000202050824 */ /* 0x000fe600078e00ff */
[----:B------:R-:W-:Y:S01]  /*63a0*/  @P0 LEA.HI.X R7, R8, c[0x0][0x254], R3, 0x1, P1 ;  /* 0x0000950008070a11 */ /* 0x000fe200008f0c03 */
[----:B------:R-:W-:Y:S02]  /*63b0*/  IMAD R3, R148, c[0x0][0x208], RZ ;  /* 0x0000820094037a24 */ /* 0x000fe400078e02ff */
[C---:B------:R-:W-:Y:S02]  /*63c0*/  IMAD.WIDE.U32 R8, R142.reuse, c[0x0][0x208], RZ ;  /* 0x000082008e087a25 */ /* 0x040fe400078e00ff */
[----:B------:R-:W-:Y:S01]  /*63d0*/  @!PT LDS RZ, [RZ] ;  /* 0x00000000fffff984 */ /* 0x000fe20000000800 */
[----:B------:R-:W-:Y:S01]  /*63e0*/  @!PT LDS RZ, [RZ] ;  /* 0x00000000fffff984 */ /* 0x000fe20000000800 */
[----:B------:R-:W-:Y:S01]  /*63f0*/  @!PT LDS RZ, [RZ] ;  /* 0x00000000fffff984 */ /* 0x000fe20000000800 */
[----:B------:R1:W-:Y:S02]  /*6400*/  @P0 LDGSTS.E.BYPASS.LTC128B.128 [R5+0x100], [R6.64], !P2 ;  /* 0x0010000006050fae */ /* 0x0003e4000d101d4a */
[----:B------:R-:W-:Y:S02]  /*6410*/  IMAD R3, R142, c[0x0][0x20c], R3 ;  /* 0x000083008e037a24 */ /* 0x000fe400078e0203 */
[----:B------:R1:W-:Y:S02]  /*6420*/  @P0 LDGSTS.E.BYPASS.LTC128B.128 [R5+0x2100], [R6.64+0x80], !P6 ;  /* 0x0210008006050fae */ /* 0x0003e4000f101d4a */
[----:B------:R-:W-:Y:S02]  /*6430*/  IMAD.IADD R9, R9, 0x1, R3 ;  /* 0x0000000109097824 */ /* 0x000fe400078e0203 */
[----:B------:R1:W-:Y:S01]  /*6440*/  @P0 LDGSTS.E.BYPASS.LTC128B.128 [R5+0x4100], [R6.64+0x100], !P5 ;  /* 0x0410010006050fae */ /* 0x0003e2000e901d4a */
[----:B------:R-:W-:Y:S02]  /*6450*/  IMAD R3, R147, c[0x0][0x218], RZ ;  /* 0x0000860093037a24 */ /* 0x000fe400078e02ff */
[C---:B------:R-:W-:Y:S04]  /*6460*/  IMAD.WIDE.U32 R8, R143.reuse, c[0x0][0x218], R8 ;  /* 0x000086008f087a25 */ /* 0x040fe800078e0008 */
[----:B------:R-:W-:Y:S01]  /*6470*/  IMAD R3, R143, c[0x0][0x21c], R3 ;  /* 0x000087008f037a24 */ /* 0x000fe200078e0203 */
[----:B------:R-:W-:Y:S04]  /*6480*/  IADD3 R4, P1, R8, UR18, RZ ;  /* 0x0000001208047c10 */ /* 0x000fe8000ff3e0ff */
[----:B------:R-:W-:Y:S02]  /*6490*/  IADD3.X R3, R9, UR7, R3, P1, !PT ;  /* 0x0000000709037c10 */ /* 0x000fe40008ffe403 */
[C---:B-----5:R-:W-:Y:S04]  /*64a0*/  @P0 LEA R26, P1, R105.reuse, R6, 0x1 ;  /* 0x00000006691a0211 */ /* 0x060fe800078208ff */
        /* <DEDUP_REMOVED lines=8> */
[----:B------:R-:W3:Y:S04]  /*6530*/  SHFL.IDX PT, R8, R8, RZ, 0x1c1f ;  /* 0x001c1fff08087589 */ /* 0x000ee800000e0000 */
        /* <DEDUP_REMOVED lines=35> */
.L_x_1096:
[----:B-1-34-:R-:W-:Y:S05]  /*6770*/  BSYNC B0 ;  /* 0x0000000000007941 */ /* 0x01afea0003800000 */
.L_x_1095:
[C---:B------:R-:W-:Y:S02]  /*6780*/  ISETP.GE.AND P0, PT, R53.reuse, 0x1, PT ;  /* 0x000000013500780c */ /* 0x040fe40003f06270 */
[----:B------:R-:W-:Y:S02]  /*6790*/  IADD3 R2, R18, -0x2, RZ ;  /* 0xfffffffe12027810 */ /* 0x000fe40007ffe0ff */
[----:B------:R-:W-:Y:S02]  /*67a0*/  IADD3 R4, R53, 0x1, RZ ;  /* 0x0000000135047810 */ /* 0x000fe40007ffe0ff */
[----:B------:R-:W-:Y:S02]  /*67b0*/  ISETP.NE.AND P2, PT, R94, RZ, PT ;  /* 0x000000ff5e00720c */ /* 0x000fe40003f45270 */
        /* <DEDUP_REMOVED lines=30> */
.L_x_1072:
[----:B------:R-:W-:Y:S01]  /*69a0*/  UIADD3 UR6, UR15, 0x7f, URZ ;  /* 0x0000007f0f067890 */ /* 0x000fe2000fffe03f */
[----:B------:R-:W-:Y:S01]  /*69b0*/  ISETP.GE.AND P1, PT, R195, 0x1, PT ;  /* 0x00000001c300780c */ /* 0x000fe20003f26270 */
[----:B------:R-:W-:-:S02]  /*69c0*/  ULDC.64 UR4, c[0x0][0x2c8] ;  /* 0x0000b20000047ab9 */ /* 0x000fc40000000a00 */
[----:B------:R-:W-:-:S04]  /*69d0*/  UIMAD.WIDE.U32 UR18, UR6, UR4, URZ ;  /* 0x00000004061272a5 */ /* 0x000fc8000f8e003f */
        /* <DEDUP_REMOVED lines=14> */
.L_x_1099:
[----:B------:R-:W-:-:S04]  /*6ac0*/  MOV R0, 0x1 ;  /* 0x0000000100007802 */ /* 0x000fc80000000f00 */
[----:B------:R-:W-:-:S13]  /*6ad0*/  ISETP.NE.AND P0, PT, R0, c[0x0][0x32c], PT ;  /* 0x0000cb0000007a0c */ /* 0x000fda0003f05270 */
[----:B------:R-:W-:-:S05]  /*6ae0*/  @P0 IMAD.HI.U32 R0, R3, c[0x0][0x330], RZ ;  /* 0x0000cc0003000a27 */ /* 0x000fca00078e00ff */
[----:B------:R-:W-:Y:S02]  /*6af0*/  @P0 SHF.R.U32.HI R3, RZ, c[0x0][0x334], R0 ;  /* 0x0000cd00ff030a19 */ /* 0x000fe40000011600 */
.L_x_1100:
[----:B------:R-:W-:-:S05]  /*6b00*/  MOV R0, c[0x0][0x32c] ;  /* 0x0000cb0000007a02 */ /* 0x000fca0000000f00 */
[----:B------:R-:W-:-:S05]  /*6b10*/  IMAD R3, R3, R0, c[0x0][0x32c] ;  /* 0x0000cb0003037624 */ /* 0x000fca00078e0200 */
[----:B------:R-:W-:-:S03]  /*6b20*/  IMNMX R2, R2, R3, PT ;  /* 0x0000000302027217 */ /* 0x000fc60003800200 */
.L_x_1098:
[----:B------:R-:W-:Y:S01]  /*6b30*/  ULDC.64 UR4, c[0x0][0x2c8] ;  /* 0x0000b20000047ab9 */ /* 0x000fe20000000a00 */
[----:B------:R-:W-:Y:S01]  /*6b40*/  IADD3 R3, R2, 0x3f, RZ ;  /* 0x0000003f02037810 */ /* 0x000fe20007ffe0ff */
[----:B------:R-:W-:-:S03]  /*6b50*/  UIMAD.WIDE.U32 UR6, UR15, UR4, URZ ;  /* 0x000000040f0672a5 */ /* 0x000fc6000f8e003f */
        /* <DEDUP_REMOVED lines=18> */
.L_x_1102:
[----:B------:R-:W-:-:S04]  /*6c80*/  MOV R0, c[0x0][0x32c] ;  /* 0x0000cb0000007a02 */ /* 0x000fc80000000f00 */
[----:B------:R-:W-:-:S13]  /*6c90*/  ISETP.NE.AND P0, PT, R0, 0x1, PT ;  /* 0x000000010000780c */ /* 0x000fda0003f05270 */
[----:B------:R-:W-:-:S05]  /*6ca0*/  @P0 IMAD.HI.U32 R0, R2, c[0x0][0x330], RZ ;  /* 0x0000cc0002000a27 */ /* 0x000fca00078e00ff */
[----:B------:R-:W-:-:S05]  /*6cb0*/  @P0 SHF.R.U32.HI R2, RZ, c[0x0][0x334], R0 ;  /* 0x0000cd00ff020a19 */ /* 0x000fca0000011600 */
.L_x_1103:
[----:B------:R-:W-:-:S05]  /*6cc0*/  IMAD R3, R2, c[0x0][0x32c], RZ ;  /* 0x0000cb0002037a24 */ /* 0x000fca00078e02ff */
[----:B------:R-:W-:-:S04]  /*6cd0*/  IMNMX R198, R198, R3, !PT ;  /* 0x00000003c6c67217 */ /* 0x000fc80007800200 */
.L_x_1101:
[----:B------:R-:W-:Y:S01]  /*6ce0*/  SHF.R.S32.HI R3, RZ, 0x1f, R198 ;  /* 0x0000001fff037819 */ /* 0x000fe200000114c6 */
[----:B------:R-:W-:Y:S01]  /*6cf0*/  CS2R R98, SRZ ;  /* 0x0000000000627805 */ /* 0x000fe2000001ff00 */
[----:B------:R-:W-:Y:S01]  /*6d00*/  PLOP3.LUT P2, PT, PT, PT, PT, 0x80, 0x0 ;  /* 0x000000000000781c */ /* 0x000fe20003f4f070 */
[----:B-1----:R-:W-:Y:S01]  /*6d10*/  IMAD.MOV.U32 R5, RZ, RZ, RZ ;  /* 0x000000ffff057224 */ /* 0x002fe200078e00ff */
[----:B------:R-:W-:Y:S01]  /*6d20*/  LEA.HI R198, R3, R198, RZ, 0x6 ;  /* 0x000000c603c67211 */ /* 0x000fe200078f30ff */
[----:B------:R-:W-:Y:S01]  /*6d30*/  IMAD.MOV.U32 R96, RZ, RZ, RZ ;  /* 0x000000ffff607224 */ /* 0x000fe200078e00ff */
        /* <DEDUP_REMOVED lines=8> */
[----:B------:R-:W-:Y:S01]  /*6dc0*/  IMAD.MOV.U32 R7, RZ, RZ, RZ ;  /* 0x000000ffff077224 */ /* 0x000fe200078e00ff */
        /* <DEDUP_REMOVED lines=53> */
[----:B--2---:R-:W-:Y:S02]  /*7120*/  USHF.R.S32.HI UR6, URZ, 0x1f, UR16 ;  /* 0x0000001f3f067899 */ /* 0x004fe40008011410 */
[----:B------:R-:W-:Y:S01]  /*7130*/  ULDC.64 UR4, c[0x0][0x178] ;  /* 0x00005e0000047ab9 */ /* 0x000fe20000000a00 */
[----:B------:R1:W2:Y:S01]  /*7140*/  @P2 LDG.E R0, [R2.64] ;  /* 0x0000000a02002981 */ /* 0x0002a2000c1e1900 */
[CC--:B------:R-:W-:Y:S01]  /*7150*/  LEA.HI R8, R45.reuse, R82.reuse, RZ, 0x3 ;  /* 0x000000522d087211 */ /* 0x0c0fe200078f18ff */
[----:B------:R-:W-:Y:S01]  /*7160*/  UIMAD UR6, UR6, UR4, URZ ;  /* 0x00000004060672a4 */ /* 0x000fe2000f8e023f */
[----:B------:R-:W-:Y:S01]  /*7170*/  PLOP3.LUT P1, PT, PT, PT, UP2, 0x80, 0x0 ;  /* 0x000000000000781c */ /* 0x000fe20003f2f028 */
[----:B------:R-:W-:Y:S01]  /*7180*/  UIMAD.WIDE.U32 UR18, UR16, UR4, URZ ;  /* 0x00000004101272a5 */ /* 0x000fe2000f8e003f */
[----:B------:R-:W-:Y:S01]  /*7190*/  SHF.R.S32.HI R11, RZ, 0x3, R8 ;  /* 0x00000003ff0b7819 */ /* 0x000fe20000011408 */
[----:B------:R-:W-:Y:S01]  /*71a0*/  UIMAD UR16, UR16, UR5, UR6 ;  /* 0x00000005101072a4 */ /* 0x000fe2000f8e0206 */
[----:B------:R-:W-:Y:S01]  /*71b0*/  PLOP3.LUT P0, PT, PT, PT, UP2, 0x80, 0x0 ;  /* 0x000000000000781c */ /* 0x000fe20003f0f028 */
[----:B------:R-:W-:Y:S01]  /*71c0*/  BSSY B0, `(.L_x_1105) ;  /* 0x0000077000007945 */ /* 0x000fe20003800000 */
[----:B------:R-:W-:Y:S01]  /*71d0*/  ULDC.64 UR6, c[0x0][0x348] ;  /* 0x0000d20000067ab9 */ /* 0x000fe20000000a00 */
[-C--:B------:R-:W-:Y:S01]  /*71e0*/  LEA.HI R14, R45, R82.reuse, RZ, 0x4 ;  /* 0x000000522d0e7211 */ /* 0x080fe200078f20ff */
[----:B------:R-:W-:Y:S01]  /*71f0*/  UISETP.NE.U32.AND UP0, UPT, URZ, UR6, UPT ;  /* 0x000000063f00728c */ /* 0x000fe2000bf05070 */
[----:B------:R-:W-:Y:S01]  /*7200*/  LOP3.LUT R84, R84, 0xfffffffb, RZ, 0xc0, !PT ;  /* 0xfffffffb54547812 */ /* 0x000fe200078ec0ff */
[----:B------:R-:W-:Y:S01]  /*7210*/  ULDC.64 UR4, c[0x0][0x1b8] ;  /* 0x00006e0000047ab9 */ /* 0x000fe20000000a00 */
[----:B------:R-:W-:Y:S01]  /*7220*/  LOP3.LUT R5, R14, 0xfffffff0, RZ, 0xc0, !PT ;  /* 0xfffffff00e057812 */ /* 0x000fe200078ec0ff */
[----:B------:R-:W-:Y:S01]  /*7230*/  UISETP.NE.AND.EX UP0, UPT, URZ, UR7, UPT, UP0 ;  /* 0x000000073f00728c */ /* 0x000fe2000bf05300 */
[----:B------:R-:W-:Y:S01]  /*7240*/  SHF.R.S32.HI R7, RZ, 0x4, R14 ;  /* 0x00000004ff077819 */ /* 0x000fe2000001140e */
[----:B------:R-:W-:Y:S01]  /*7250*/  UIADD3 UR17, UR19, UR16, URZ ;  /* 0x0000001013117290 */ /* 0x000fe2000fffe03f */
[----:B------:R-:W-:Y:S01]  /*7260*/  IMAD.SHL.U32 R13, R11, 0x40, RZ ;  /* 0x000000400b0d7824 */ /* 0x000fe200078e00ff */
[----:B------:R-:W-:Y:S01]  /*7270*/  UIMAD UR6, UR14, UR4, URZ ;  /* 0x000000040e0672a4 */ /* 0x000fe2000f8e023f */
[----:B------:R-:W-:Y:S01]  /*7280*/  IMAD.IADD R5, R82, 0x1, -R5 ;  /* 0x0000000152057824 */ /* 0x000fe200078e0a05 */
[----:B------:R-:W-:Y:S01]  /*7290*/  USHF.R.S32.HI UR7, URZ, 0x1f, UR9 ;  /* 0x0000001f3f077899 */ /* 0x000fe20008011409 */
[----:B------:R-:W-:Y:S01]  /*72a0*/  LEA.HI R14, R14, R7, RZ, 0x1 ;  /* 0x000000070e0e7211 */ /* 0x000fe200078f08ff */
[----:B------:R-:W-:Y:S01]  /*72b0*/  UMOV UR16, UR18 ;  /* 0x0000001200107c82 */ /* 0x000fe20008000000 */
[----:B------:R-:W-:Y:S01]  /*72c0*/  LOP3.LUT R13, R13, 0x1c0, RZ, 0xc0, !PT ;  /* 0x000001c00d0d7812 */ /* 0x000fe200078ec0ff */
[----:B------:R-:W-:Y:S01]  /*72d0*/  UIMAD UR6, UR8, UR5, UR6 ;  /* 0x00000005080672a4 */ /* 0x000fe2000f8e0206 */
[----:B-1----:R-:W-:Y:S01]  /*72e0*/  LOP3.LUT R3, R8, 0xfffffff8, RZ, 0xc0, !PT ;  /* 0xfffffff808037812 */ /* 0x002fe200078ec0ff */
[----:B------:R-:W-:Y:S01]  /*72f0*/  UIMAD.WIDE.U32 UR16, UR8, UR4, UR16 ;  /* 0x00000004081072a5 */ /* 0x000fe2000f8e0010 */
[----:B------:R-:W-:Y:S01]  /*7300*/  SHF.R.S32.HI R12, RZ, 0x1f, R5 ;  /* 0x0000001fff0c7819 */ /* 0x000fe20000011405 */
[----:B------:R-:W-:Y:S01]  /*7310*/  USEL UR7, UR7, URZ, !UP0 ;  /* 0x0000003f07077287 */ /* 0x000fe2000c000000 */
[----:B------:R-:W-:Y:S01]  /*7320*/  LOP3.LUT R14, R14, 0xfffffffe, RZ, 0xc0, !PT ;  /* 0xfffffffe0e0e7812 */ /* 0x000fe200078ec0ff */
[----:B------:R-:W-:Y:S01]  /*7330*/  IMAD.IADD R132, R82, 0x1, -R3 ;  /* 0x0000000152847824 */ /* 0x000fe200078e0a03 */
[----:B------:R-:W-:Y:S01]  /*7340*/  ULDC.64 UR4, c[0x0][0x1c0] ;  /* 0x0000700000047ab9 */ /* 0x000fe20000000a00 */
[----:B------:R-:W-:Y:S01]  /*7350*/  LEA.HI R12, R12, R5, RZ, 0x3 ;  /* 0x000000050c0c7211 */ /* 0x000fe200078f18ff */
[----:B------:R-:W-:Y:S01]  /*7360*/  USEL UR13, UR9, URZ, !UP0 ;  /* 0x0000003f090d7287 */ /* 0x000fe2000c000000 */
[C---:B------:R-:W-:Y:S01]  /*7370*/  IMAD R205, R132.reuse, 0x20, R11 ;  /* 0x0000002084cd7824 */ /* 0x040fe200078e020b */
[----:B------:R-:W-:Y:S01]  /*7380*/  UIMAD UR7, UR7, UR4, URZ ;  /* 0x00000004070772a4 */ /* 0x000fe2000f8e023f */
[----:B------:R-:W-:Y:S01]  /*7390*/  IMAD.IADD R14, R7, 0x1, -R14 ;  /* 0x00000001070e7824 */ /* 0x000fe200078e0a0e */
[----:B------:R-:W-:Y:S01]  /*73a0*/  UIADD3 UR17, UR17, UR6, URZ ;  /* 0x0000000611117290 */ /* 0x000fe2000fffe03f */
[----:B------:R-:W-:Y:S01]  /*73b0*/  IMAD.SHL.U32 R214, R132, 0x8, RZ ;  /* 0x0000000884d67824 */ /* 0x000fe200078e00ff */
[----:B------:R-:W-:Y:S01]  /*73c0*/  IADD3 R2, R205, UR15, RZ ;  /* 0x0000000fcd027c10 */ /* 0x000fe2000fffe0ff */
[----:B------:R-:W-:Y:S01]  /*73d0*/  UIMAD UR5, UR13, UR5, UR7 ;  /* 0x000000050d0572a4 */ /* 0x000fe2000f8e0207 */
[----:B------:R-:W-:Y:S01]  /*73e0*/  IMAD.SHL.U32 R6, R14, 0x8, RZ ;  /* 0x000000080e067824 */ /* 0x000fe200078e00ff */
[----:B------:R-:W-:Y:S01]  /*73f0*/  UIMAD.WIDE.U32 UR16, UR13, UR4, UR16 ;  /* 0x000000040d1072a5 */ /* 0x000fe2000f8e0010 */
[----:B------:R-:W-:Y:S01]  /*7400*/  LEA.HI R203, R45, R82, RZ, 0x6 ;  /* 0x000000522dcb7211 */ /* 0x000fe200078f30ff */
[----:B------:R-:W-:Y:S01]  /*7410*/  @P1 IMAD.HI.U32 R4, R2, c[0x0][0x2c8], RZ ;  /* 0x0000b20002041a27 */ /* 0x000fe200078e00ff */
[----:B------:R-:W-:Y:S01]  /*7420*/  SHF.R.U32.HI R16, RZ, 0x3, R13 ;  /* 0x00000003ff107819 */ /* 0x000fe2000001160d */
[----:B------:R-:W-:Y:S01]  /*7430*/  UIADD3 UR5, UR17, UR5, URZ ;  /* 0x0000000511057290 */ /* 0x000fe2000fffe03f */
[----:B------:R-:W-:Y:S01]  /*7440*/  LOP3.LUT R13, R13, 0x38, R214, 0xf8, !PT ;  /* 0x000000380d0d7812 */ /* 0x000fe200078ef8d6 */
[----:B------:R-:W-:Y:S01]  /*7450*/  IMAD.MOV.U32 R3, RZ, RZ, R2 ;  /* 0x000000ffff037224 */ /* 0x000fe200078e0002 */
[----:B------:R-:W-:Y:S01]  /*7460*/  @P0 SHF.R.U32.HI R3, RZ, c[0x0][0x2cc], R4 ;  /* 0x0000b300ff030a19 */ /* 0x000fe20000011604 */
[----:B------:R-:W-:Y:S01]  /*7470*/  IMAD.U32 R19, RZ, RZ, UR17 ;  /* 0x00000011ff137e24 */ /* 0x000fe2000f8e00ff */
[----:B------:R-:W-:Y:S01]  /*7480*/  LOP3.LUT P0, RZ, R132, 0x2, RZ, 0xc0, !PT ;  /* 0x0000000284ff7812 */ /* 0x000fe2000780c0ff */
[----:B------:R-:W-:Y:S01]  /*7490*/  IMAD.U32 R18, RZ, RZ, UR16 ;  /* 0x00000010ff127e24 */ /* 0x000fe2000f8e00ff */
[----:B------:R-:W-:Y:S01]  /*74a0*/  SHF.R.S32.HI R4, RZ, 0x1f, R3 ;  /* 0x0000001fff047819 */ /* 0x000fe20000011403 */
[----:B------:R-:W-:Y:S01]  /*74b0*/  IMAD.U32 R19, RZ, RZ, UR5 ;  /* 0x00000005ff137e24 */ /* 0x000fe2000f8e00ff */
[----:B------:R-:W-:Y:S01]  /*74c0*/  LOP3.LUT R16, R13, R16, RZ, 0x3c, !PT ;  /* 0x000000100d107212 */ /* 0x000fe200078e3cff */
[----:B------:R-:W-:Y:S01]  /*74d0*/  IMAD.SHL.U32 R203, R203, 0x8, RZ ;  /* 0x00000008cbcb7824 */ /* 0x000fe200078e00ff */
[----:B------:R-:W-:Y:S01]  /*74e0*/  IADD3 R17, R214, 0x40, RZ ;  /* 0x00000040d6117810 */ /* 0x000fe20007ffe0ff */
[----:B------:R-:W-:Y:S01]  /*74f0*/  IMAD R4, R4, c[0x0][0x1b0], RZ ;  /* 0x00006c0004047a24 */ /* 0x000fe200078e02ff */
[----:B------:R-:W-:Y:S01]  /*7500*/  IADD3 R204, R214, 0x80, RZ ;  /* 0x00000080d6cc7810 */ /* 0x000fe20007ffe0ff */
[----:B------:R-:W-:Y:S01]  /*7510*/  IMAD.WIDE.U32 R18, R3, c[0x0][0x1b0], R18 ;  /* 0x00006c0003127a25 */ /* 0x000fe200078e0012 */
[----:B------:R-:W-:-:S02]  /*7520*/  LOP3.LUT P1, RZ, R132, 0x4, RZ, 0xc0, !PT ;  /* 0x0000000484ff7812 */ /* 0x000fc4000782c0ff */
[----:B------:R-:W-:Y:S01]  /*7530*/  ISETP.GE.AND P3, PT, R214, c[0x0][0x198], PT ;  /* 0x00006600d6007a0c */ /* 0x000fe20003f66270 */
[----:B------:R-:W-:Y:S01]  /*7540*/  IMAD R9, R3, c[0x0][0x1b4], R4 ;  /* 0x00006d0003097a24 */ /* 0x000fe200078e0204 */
[----:B------:R-:W-:Y:S01]  /*7550*/  LOP3.LUT R4, R12, 0xfffffff8, RZ, 0xc0, !PT ;  /* 0xfffffff80c047812 */ /* 0x000fe200078ec0ff */
[----:B------:R-:W-:Y:S01]  /*7560*/  IMAD.MOV R3, RZ, RZ, -R3 ;  /* 0x000000ffff037224 */ /* 0x000fe200078e0a03 */
[----:B------:R-:W-:Y:S01]  /*7570*/  @P0 LOP3.LUT R84, R84, 0x4, RZ, 0xfc, !PT ;  /* 0x0000000454540812 */ /* 0x000fe200078efcff */
[----:B------:R-:W-:Y:S01]  /*7580*/  IMAD.IADD R19, R19, 0x1, R9 ;  /* 0x0000000113137824 */ /* 0x000fe200078e0209 */
[----:B------:R-:W-:Y:S01]  /*7590*/  LOP3.LUT R203, R16, 0xfffffe00, R203, 0xf8, !PT ;  /* 0xfffffe0010cb7812 */ /* 0x000fe200078ef8cb */
[----:B------:R-:W-:Y:S02]  /*75a0*/  IMAD R2, R3, c[0x0][0x2c4], R2 ;  /* 0x0000b10003027a24 */ /* 0x000fe400078e0202 */
[----:B------:R-:W-:Y:S02]  /*75b0*/  IMAD.IADD R4, R5, 0x1, -R4 ;  /* 0x0000000105047824 */ /* 0x000fe400078e0a04 */
[----:B------:R-:W-:Y:S01]  /*75c0*/  IMAD.SHL.U32 R5, R132, 0x40, RZ ;  /* 0x0000004084057824 */ /* 0x000fe200078e00ff */
[----:B------:R-:W-:Y:S01]  /*75d0*/  SHF.R.S32.HI R7, RZ, 0x1f, R2 ;  /* 0x0000001fff077819 */ /* 0x000fe20000011402 */
[C---:B------:R-:W-:Y:S01]  /*75e0*/  IMAD.SHL.U32 R9, R4.reuse, 0x40, RZ ;  /* 0x0000004004097824 */ /* 0x040fe200078e00ff */
[----:B------:R-:W-:Y:S01]  /*75f0*/  LOP3.LUT P5, RZ, R4, 0x4, RZ, 0xc0, !PT ;  /* 0x0000000404ff7812 */ /* 0x000fe200078ac0ff */
[----:B------:R-:W-:Y:S01]  /*7600*/  IMAD.SHL.U32 R12, R12, 0x40, RZ ;  /* 0x000000400c0c7824 */ /* 0x000fe200078e00ff */
[----:B------:R-:W-:Y:S01]  /*7610*/  LOP3.LUT R5, R5, 0x1c0, RZ, 0xc0, !PT ;  /* 0x000001c005057812 */ /* 0x000fe200078ec0ff */
[----:B------:R-:W-:Y:S01]  /*7620*/  IMAD R7, R7, c[0x0][0x1a8], RZ ;  /* 0x00006a0007077a24 */ /* 0x000fe200078e02ff */
[----:B------:R-:W-:-:S02]  /*7630*/  LOP3.LUT R9, R9, 0x1c0, RZ, 0xc0, !PT ;  /* 0x000001c009097812 */ /* 0x000fc400078ec0ff */
[----:B------:R-:W-:Y:S01]  /*7640*/  LOP3.LUT R8, R5, 0x8, R8, 0xf8, !PT ;  /* 0x0000000805087812 */ /* 0x000fe200078ef808 */
[C---:B------:R-:W-:Y:S01]  /*7650*/  IMAD R7, R2.reuse, c[0x0][0x1ac], R7 ;  /* 0x00006b0002077a24 */ /* 0x040fe200078e0207 */
[----:B------:R-:W-:Y:S01]  /*7660*/  SHF.R.U32.HI R5, RZ, 0x3, R5 ;  /* 0x00000003ff057819 */ /* 0x000fe20000011605 */
[----:B------:R-:W-:Y:S01]  /*7670*/  IMAD.WIDE.U32 R2, R2, c[0x0][0x1a8], R18 ;  /* 0x00006a0002027a25 */ /* 0x000fe200078e0012 */
[----:B------:R-:W-:Y:S02]  /*7680*/  LOP3.LUT R6, R9, 0x8, R6, 0xf8, !PT ;  /* 0x0000000809067812 */ /* 0x000fe400078ef806 */
[----:B------:R-:W-:Y:S01]  /*7690*/  SHF.R.U32.HI R9, RZ, 0x3, R9 ;  /* 0x00000003ff097819 */ /* 0x000fe20000011609 */
[----:B------:R-:W-:Y:S01]  /*76a0*/  IMAD.IADD R7, R3, 0x1, R7 ;  /* 0x0000000103077824 */ /* 0x000fe200078e0207 */
[----:B------:R-:W-:Y:S01]  /*76b0*/  LOP3.LUT R5, R8, R5, RZ, 0x3c, !PT ;  /* 0x0000000508057212 */ /* 0x000fe200078e3cff */
[----:B------:R-:W-:Y:S01]  /*76c0*/  IMAD R8, R197, c[0x0][0x2c4], RZ ;  /* 0x0000b100c5087a24 */ /* 0x000fe200078e02ff */
[----:B------:R-:W-:-:S02]  /*76d0*/  LOP3.LUT R3, R6, R9, RZ, 0x3c, !PT ;  /* 0x0000000906037212 */ /* 0x000fc400078e3cff */
[----:B------:R-:W-:Y:S01]  /*76e0*/  LEA R15, P0, R2, c[0x0][0x160], 0x1 ;  /* 0x00005800020f7a11 */ /* 0x000fe200078008ff */
[----:B------:R-:W-:Y:S01]  /*76f0*/  IMAD R5, R14, 0x200, R5 ;  /* 0x000002000e057824 */ /* 0x000fe200078e0205 */
[----:B------:R-:W-:Y:S02]  /*7700*/  IADD3 R9, R11, UR15, RZ ;  /* 0x0000000f0b097c10 */ /* 0x000fe4000fffe0ff */
[----:B------:R-:W-:Y:S01]  /*7710*/  LEA.HI.X R10, R2, c[0x0][0x164], R7, 0x1, P0 ;  /* 0x00005900020a7a11 */ /* 0x000fe200000f0c07 */
[----:B------:R-:W-:Y:S01]  /*7720*/  IMAD.MOV.U32 R2, RZ, RZ, 0x10 ;  /* 0x00000010ff027424 */ /* 0x000fe200078e00ff */
[----:B------:R-:W-:Y:S01]  /*7730*/  LEA.HI R7, R45, R82, RZ, 0x5 ;  /* 0x000000522d077211 */ /* 0x000fe200078f28ff */
[----:B------:R1:W3:Y:S01]  /*7740*/  SHFL.IDX PT, R18, R15, RZ, 0x181f ;  /* 0x00181fff0f127589 */ /* 0x0002e200000e0000 */
[----:B------:R-:W-:Y:S02]  /*7750*/  LOP3.LUT R12, R12, 0xfffffe00, RZ, 0xc0, !PT ;  /* 0xfffffe000c0c7812 */ /* 0x000fe400078ec0ff */
[----:B------:R-:W-:Y:S01]  /*7760*/  SHF.R.S32.HI R6, RZ, 0x5, R7 ;  /* 0x00000005ff067819 */ /* 0x000fe20000011407 */
[----:B------:R1:W4:Y:S01]  /*7770*/  SHFL.IDX PT, R19, R10, RZ, 0x181f ;  /* 0x00181fff0a137589 */ /* 0x00032200000e0000 */
[----:B------:R-:W-:Y:S01]  /*7780*/  LOP3.LUT P4, RZ, R4, 0x2, RZ, 0xc0, !PT ;  /* 0x0000000204ff7812 */ /* 0x000fe2000788c0ff */
[----:B------:R-:W-:Y:S01]  /*7790*/  IMAD.MOV.U32 R4, RZ, RZ, 0x20 ;  /* 0x00000020ff047424 */ /* 0x000fe200078e00ff */
[----:B------:R-:W-:-:S02]  /*77a0*/  ISETP.GE.AND P0, PT, R17, c[0x0][0x198], PT ;  /* 0x0000660011007a0c */ /* 0x000fc40003f06270 */
[----:B------:R-:W-:Y:S02]  /*77b0*/  SEL R2, R2, 0xfffffff0, !P4 ;  /* 0xfffffff002027807 */ /* 0x000fe40006000000 */
[----:B------:R-:W-:Y:S02]  /*77c0*/  SEL R4, R4, 0xffffffe0, !P5 ;  /* 0xffffffe004047807 */ /* 0x000fe40006800000 */
[----:B------:R-:W-:Y:S01]  /*77d0*/  ISETP.GE.AND P4, PT, R204, c[0x0][0x198], PT ;  /* 0x00006600cc007a0c */ /* 0x000fe20003f86270 */
[----:B--2---:R2:W1:Y:S01]  /*77e0*/  @P2 R2UR UR7, R0 ;  /* 0x00000000000723c2 */ /* 0x00446200000e0000 */
[----:B------:R-:W-:Y:S01]  /*77f0*/  ISETP.GE.AND P2, PT, R9, R8, PT ;  /* 0x000000080900720c */ /* 0x000fe20003f46270 */
[----:B-1----:R-:W-:Y:S01]  /*7800*/  @!UP1 UMOV UR7, UR9 ;  /* 0x0000000900079c82 */ /* 0x002fe20008000000 */
[----:B--2---:R-:W-:-:S04]  /*7810*/  IMAD R0, R6, 0x400, R12 ;  /* 0x0000040006007824 */ /* 0x004fc800078e020c */
[----:B------:R-:W-:Y:S01]  /*7820*/  IMAD.IADD R0, R0, 0x1, R3 ;  /* 0x0000000100007824 */ /* 0x000fe200078e0203 */
[----:B------:R-:W-:-:S06]  /*7830*/  LOP3.LUT R3, R3, R12, RZ, 0xfc, !PT ;  /* 0x0000000c03037212 */ /* 0x000fcc00078efcff */
[----:B------:R-:W-:Y:S05]  /*7840*/  @P2 BRA `(.L_x_1106) ;  /* 0x000000e000002947 */ /* 0x000fea0003800000 */
[----:B---34-:R-:W-:Y:S01]  /*7850*/  SHF.R.S32.HI R12, RZ, 0x1f, R17 ;  /* 0x0000001fff0c7819 */ /* 0x018fe20000011411 */
        /* <DEDUP_REMOVED lines=13> */
.L_x_1106:
[----:B---34-:R-:W-:Y:S05]  /*7930*/  BSYNC B0 ;  /* 0x0000000000007941 */ /* 0x018fea0003800000 */
.L_x_1105:
[----:B-1----:R-:W-:Y:S01]  /*7940*/  IADD3 R13, R9, 0x20, RZ ;  /* 0x00000020090d7810 */ /* 0x002fe20007ffe0ff */
[----:B------:R1:W2:Y:S01]  /*7950*/  SHFL.IDX PT, R19, R10, 0x1, 0x181f ;  /* 0x00381f000a137f89 */ /* 0x0002a200000e0000 */
[----:B------:R-:W-:Y:S02]  /*7960*/  BSSY B0, `(.L_x_1107) ;  /* 0x0000012000007945 */ /* 0x000fe40003800000 */
[----:B------:R-:W-:Y:S01]  /*7970*/  ISETP.GE.AND P2, PT, R13, R8, PT ;  /* 0x000000080d00720c */ /* 0x000fe20003f46270 */
        /* <DEDUP_REMOVED lines=16> */
.L_x_1108:
[----:B------:R-:W-:Y:S05]  /*7a80*/  BSYNC B0 ;  /* 0x0000000000007941 */ /* 0x000fea0003800000 */
.L_x_1107:
        /* <DEDUP_REMOVED lines=20> */
.L_x_1110:
[----:B------:R-:W-:Y:S05]  /*7bd0*/  BSYNC B0 ;  /* 0x0000000000007941 */ /* 0x000fea0003800000 */
.L_x_1109:
[----:B---3--:R-:W-:Y:S01]  /*7be0*/  SHFL.IDX PT, R18, R15, 0x3, 0x181f ;  /* 0x00781f000f127f89 */ /* 0x008fe200000e0000 */
[----:B------:R-:W-:Y:S01]  /*7bf0*/  IADD3 R9, R9, 0x60, RZ ;  /* 0x0000006009097810 */ /* 0x000fe20007ffe0ff */
[----:B------:R-:W-:Y:S01]  /*7c00*/  IMAD.MOV.U32 R199, RZ, RZ, c[0x0][0x2b8] ;  /* 0x0000ae00ffc77624 */ /* 0x000fe200078e00ff */
[----:B------:R-:W-:Y:S01]  /*7c10*/  SHF.R.S32.HI R210, RZ, 0x1f, R17 ;  /* 0x0000001fffd27819 */ /* 0x000fe20000011411 */
[----:B----4-:R-:W3:Y:S01]  /*7c20*/  SHFL.IDX PT, R19, R10, 0x3, 0x181f ;  /* 0x00781f000a137f89 */ /* 0x010ee200000e0000 */
[----:B------:R-:W-:Y:S01]  /*7c30*/  ISETP.GE.AND P2, PT, R9, R8, PT ;  /* 0x000000080900720c */ /* 0x000fe20003f46270 */
[----:B------:R-:W-:Y:S01]  /*7c40*/  IMAD.SHL.U32 R133, R203, 0x2, RZ ;  /* 0x00000002cb857824 */ /* 0x000fe200078e00ff */
[----:B------:R-:W-:Y:S01]  /*7c50*/  LEA.HI R210, R210, R17, RZ, 0x3 ;  /* 0x00000011d2d27211 */ /* 0x000fe200078f18ff */
[----:B------:R-:W-:Y:S01]  /*7c60*/  USHF.R.S32.HI UR6, URZ, 0x1f, UR7 ;  /* 0x0000001f3f067899 */ /* 0x000fe20008011407 */
[----:B------:R-:W-:Y:S01]  /*7c70*/  IADD3 R9, R147, -0x1, RZ ;  /* 0xffffffff93097810 */ /* 0x000fe20007ffe0ff */
[----:B------:R-:W-:Y:S01]  /*7c80*/  ULDC.64 UR4, c[0x0][0x2b0] ;  /* 0x0000ac0000047ab9 */ /* 0x000fe20000000a00 */
[----:B------:R-:W-:Y:S01]  /*7c90*/  LOP3.LUT R210, R210, 0xfffffff8, RZ, 0xc0, !PT ;  /* 0xfffffff8d2d27812 */ /* 0x000fe200078ec0ff */
[----:B------:R-:W-:Y:S01]  /*7ca0*/  UIMAD UR6, UR6, UR4, URZ ;  /* 0x00000004060672a4 */ /* 0x000fe2000f8e023f */
[----:B------:R-:W-:Y:S01]  /*7cb0*/  ISETP.NE.AND P5, PT, R199, 0x1, PT ;  /* 0x00000001c700780c */ /* 0x000fe20003fa5270 */
[----:B------:R-:W-:Y:S01]  /*7cc0*/  IMAD.SHL.U32 R145, R9, 0x40, RZ ;  /* 0x0000004009917824 */ /* 0x000fe200078e00ff */
[----:B------:R-:W-:Y:S01]  /*7cd0*/  UIMAD.WIDE.U32 UR16, UR7, UR4, URZ ;  /* 0x00000004071072a5 */ /* 0x000fe2000f8e003f */
[----:B------:R-:W-:Y:S01]  /*7ce0*/  IMAD.MOV.U32 R201, RZ, RZ, RZ ;  /* 0x000000ffffc97224 */ /* 0x000fe200078e00ff */
[----:B------:R-:W-:Y:S01]  /*7cf0*/  UIMAD UR6, UR7, UR5, UR6 ;  /* 0x00000005070672a4 */ /* 0x000fe2000f8e0206 */
[----:B------:R-:W-:Y:S01]  /*7d00*/  IMAD.IADD R13, R205, 0x1, R145 ;  /* 0x00000001cd0d7824 */ /* 0x000fe200078e0291 */
[----:B------:R-:W-:Y:S01]  /*7d10*/  LOP3.LUT R84, R84, 0xfffffffd, RZ, 0xc0, !PT ;  /* 0xfffffffd54547812 */ /* 0x000fe200078ec0ff */
[----:B------:R-:W-:-:S02]  /*7d20*/  ULDC.64 UR4, c[0x0][0x210] ;  /* 0x0000840000047ab9 */ /* 0x000fc40000000a00 */
[----:B------:R-:W-:Y:S01]  /*7d30*/  IMAD.IADD R202, R13, 0x1, R196 ;  /* 0x000000010dca7824 */ /* 0x000fe200078e02c4 */
[----:B------:R-:W-:-:S03]  /*7d40*/  UIADD3 UR6, UR17, UR6, URZ ;  /* 0x0000000611067290 */ /* 0x000fc6000fffe03f */
[----:B------:R-:W-:-:S04]  /*7d50*/  @P5 IMAD.HI.U32 R12, R202, c[0x0][0x2bc], RZ ;  /* 0x0000af00ca0c5a27 */ /* 0x000fc800078e00ff */
[----:B---3--:R-:W-:-:S04]  /*7d60*/  @!P2 IMAD.WIDE R20, R214, 0x2, R18 ;  /* 0x00000002d614a825 */ /* 0x008fc800078e0212 */
[----:B-12---:R-:W-:Y:S01]  /*7d70*/  @!P2 IMAD.WIDE R14, R210, 0x2, R18 ;  /* 0x00000002d20ea825 */ /* 0x006fe200078e0212 */
[----:B------:R-:W-:Y:S01]  /*7d80*/  @!PT LDS RZ, [RZ] ;  /* 0x00000000fffff984 */ /* 0x000fe20000000800 */
[----:B------:R1:W-:Y:S03]  /*7d90*/  @!P2 LDGSTS.E.BYPASS.LTC128B.128 [R133+0x1b100], [R20.64], !P3 ;  /* 0x1b1000001485afae */ /* 0x0003e6000d901d4a */
[----:B------:R-:W-:Y:S01]  /*7da0*/  IMAD.WIDE R26, R214, 0x2, RZ ;  /* 0x00000002d61a7825 */ /* 0x000fe200078e02ff */
[----:B------:R2:W-:Y:S01]  /*7db0*/  @!P2 LDGSTS.E.BYPASS.LTC128B.128 [R133+0x1f100], [R14.64], !P0 ;  /* 0x1f1000000e85afae */ /* 0x0005e2000c101d4a */
[-C--:B------:R-:W-:Y:S02]  /*7dc0*/  ISETP.GE.AND P0, PT, R13, R194.reuse, PT ;  /* 0x000000c20d00720c */ /* 0x080fe40003f06270 */
[----:B------:R-:W-:Y:S01]  /*7dd0*/  IMAD.MOV.U32 R10, RZ, RZ, R202 ;  /* 0x000000ffff0a7224 */ /* 0x000fe200078e00ca */
[----:B------:R-:W-:Y:S02]  /*7de0*/  @P5 SHF.R.U32.HI R10, RZ, c[0x0][0x2c0], R12 ;  /* 0x0000b000ff0a5a19 */ /* 0x000fe4000001160c */
[----:B------:R-:W-:Y:S01]  /*7df0*/  ISETP.GT.OR P0, PT, R205, 0x3f, P0 ;  /* 0x0000003fcd00780c */ /* 0x000fe20000704670 */
[----:B------:R-:W-:Y:S01]  /*7e00*/  IMAD.WIDE R24, R210, 0x2, RZ ;  /* 0x00000002d2187825 */ /* 0x000fe200078e02ff */
[----:B------:R-:W-:-:S02]  /*7e10*/  IADD3 R11, -R11, R194, -R145 ;  /* 0x000000c20b0b7210 */ /* 0x000fc40007ffe991 */
[----:B------:R-:W-:-:S09]  /*7e20*/  @P5 LOP3.LUT R84, R84, 0x2, RZ, 0xfc, !PT ;  /* 0x0000000254545812 */ /* 0x000fd200078efcff */
[----:B------:R-:W-:-:S04]  /*7e30*/  @!P0 IADD3 R13, P3, R10, UR16, RZ ;  /* 0x000000100a0d8c10 */ /* 0x000fc8000ff7e0ff */
[----:B------:R-:W-:Y:S02]  /*7e40*/  @!P0 LEA.HI.X.SX32 R12, R10, UR6, 0x1, P3 ;  /* 0x000000060a0c8c11 */ /* 0x000fe400098f0eff */
[----:B--2---:R-:W-:-:S04]  /*7e50*/  @!P0 LEA R14, P3, R13, c[0x0][0x2a0], 0x2 ;  /* 0x0000a8000d0e8a11 */ /* 0x004fc800078610ff */
[----:B------:R-:W-:Y:S02]  /*7e60*/  @!P0 LEA.HI.X R15, R13, c[0x0][0x2a4], R12, 0x2, P3 ;  /* 0x0000a9000d0f8a11 */ /* 0x000fe400018f140c */
[----:B------:R-:W-:-:S04]  /*7e70*/  SHF.R.S32.HI R13, RZ, 0x1f, R204 ;  /* 0x0000001fff0d7819 */ /* 0x000fc800000114cc */
[----:B------:R-:W-:-:S04]  /*7e80*/  LEA.HI R192, R13, R204, RZ, 0x3 ;  /* 0x000000cc0dc07211 */ /* 0x000fc800078f18ff */
[----:B------:R-:W-:-:S05]  /*7e90*/  LOP3.LUT R192, R192, 0xfffffff8, RZ, 0xc0, !PT ;  /* 0xfffffff8c0c07812 */ /* 0x000fca00078ec0ff */
[----:B-1----:R-:W-:-:S05]  /*7ea0*/  @!P2 IMAD.WIDE R20, R192, 0x2, R18 ;  /* 0x00000002c014a825 */ /* 0x002fca00078e0212 */
[----:B------:R1:W-:Y:S04]  /*7eb0*/  @!P2 LDGSTS.E.BYPASS.LTC128B.128 [R133+0x23100], [R20.64], !P4 ;  /* 0x231000001485afae */ /* 0x0003e8000e101d4a */
[----:B------:R-:W0:Y:S04]  /*7ec0*/  LDGDEPBAR ;  /* 0x00000000000079af */ /* 0x000e280000000000 */
        /* <DEDUP_REMOVED lines=8> */
[----:B------:R-:W-:-:S02]  /*7f50*/  ISETP.GE.AND P4, PT, R17, c[0x0][0x1d4], PT ;  /* 0x0000750011007a0c */ /* 0x000fc40003f86270 */
[----:B------:R-:W-:Y:S01]  /*7f60*/  IMAD.WIDE.U32 R18, R202, c[0x0][0x208], RZ ;  /* 0x00008200ca127a25 */ /* 0x000fe200078e00ff */
[----:B------:R-:W-:Y:S01]  /*7f70*/  SHF.R.S32.HI R10, RZ, 0x1f, R202 ;  /* 0x0000001fff0a7819 */ /* 0x000fe200000114ca */
[----:B------:R-:W-:Y:S01]  /*7f80*/  UIADD3 UR7, UR19, UR7, URZ ;  /* 0x0000000713077290 */ /* 0x000fe2000fffe03f */
[----:B------:R-:W-:Y:S01]  /*7f90*/  ISETP.GE.AND P6, PT, R204, c[0x0][0x1d4], PT ;  /* 0x00007500cc007a0c */ /* 0x000fe20003fc6270 */
[----:B------:R-:W-:Y:S01]  /*7fa0*/  ULDC.64 UR4, c[0x0][0x1e8] ;  /* 0x00007a0000047ab9 */ /* 0x000fe20000000a00 */
[----:B------:R-:W-:Y:S01]  /*7fb0*/  LOP3.LUT R84, R84, 0xfffffffe, RZ, 0xc0, !PT ;  /* 0xfffffffe54547812 */ /* 0x000fe200078ec0ff */
[----:B------:R-:W-:Y:S01]  /*7fc0*/  IMAD R13, R10, c[0x0][0x208], RZ ;  /* 0x000082000a0d7a24 */ /* 0x000fe200078e02ff */
[----:B------:R-:W-:Y:S01]  /*7fd0*/  UIMAD UR14, UR14, UR4, URZ ;  /* 0x000000040e0e72a4 */ /* 0x000fe2000f8e023f */
[----:B------:R-:W-:Y:S01]  /*7fe0*/  SHF.R.S32.HI R211, RZ, 0x1f, R214 ;  /* 0x0000001fffd37819 */ /* 0x000fe200000114d6 */
[----:B------:R-:W-:Y:S01]  /*7ff0*/  UIMAD.WIDE.U32 UR20, UR8, UR4, URZ ;  /* 0x00000004081472a5 */ /* 0x000fe2000f8e003f */
[----:B------:R-:W-:Y:S01]  /*8000*/  IMAD R22, R202, c[0x0][0x20c], R13 ;  /* 0x00008300ca167a24 */ /* 0x000fe200078e020d */
[----:B------:R-:W-:Y:S01]  /*8010*/  UIMAD UR14, UR8, UR5, UR14 ;  /* 0x00000005080e72a4 */ /* 0x000fe2000f8e020e */
[----:B------:R-:W-:-:S02]  /*8020*/  IADD3 R200, R133, 0x100, RZ ;  /* 0x0000010085c87810 */ /* 0x000fc40007ffe0ff */
[----:B------:R-:W-:Y:S01]  /*8030*/  IMAD.IADD R23, R19, 0x1, R22 ;  /* 0x0000000113177824 */ /* 0x000fe200078e0216 */
[----:B------:R-:W-:Y:S01]  /*8040*/  UIADD3 UR14, UR21, UR14, URZ ;  /* 0x0000000e150e7290 */ /* 0x000fe2000fffe03f */
[----:B------:R-:W-:Y:S01]  /*8050*/  IMAD.MOV.U32 R22, RZ, RZ, R18 ;  /* 0x000000ffff167224 */ /* 0x000fe200078e0012 */
[----:B------:R-:W-:Y:S01]  /*8060*/  @P6 LOP3.LUT R84, R84, 0x1, RZ, 0xfc, !PT ;  /* 0x0000000154546812 */ /* 0x000fe200078efcff */
[----:B--2---:R-:W-:Y:S01]  /*8070*/  IMAD R15, R10, c[0x0][0x1e0], RZ ;  /* 0x000078000a0f7a24 */ /* 0x004fe200078e02ff */
[----:B------:R-:W-:Y:S01]  /*8080*/  SHF.R.S32.HI R215, RZ, 0x1f, R210 ;  /* 0x0000001fffd77819 */ /* 0x000fe200000114d2 */
[----:B------:R-:W-:Y:S01]  /*8090*/  IMAD.WIDE.U32 R18, R202, c[0x0][0x1e0], RZ ;  /* 0x00007800ca127a25 */ /* 0x000fe200078e00ff */
[----:B------:R-:W-:-:S03]  /*80a0*/  SHF.R.S32.HI R213, RZ, 0x1f, R192 ;  /* 0x0000001fffd57819 */ /* 0x000fc600000114c0 */
[----:B------:R-:W-:-:S04]  /*80b0*/  IMAD R15, R202, c[0x0][0x1e4], R15 ;  /* 0x00007900ca0f7a24 */ /* 0x000fc800078e020f */
[----:B------:R-:W-:Y:S01]  /*80c0*/  IMAD.IADD R19, R19, 0x1, R15 ;  /* 0x0000000113137824 */ /* 0x000fe200078e020f */
[----:B---3--:R-:W-:Y:S01]  /*80d0*/  SHF.R.S32.HI R12, RZ, 0x1f, R201 ;  /* 0x0000001fff0c7819 */ /* 0x008fe200000114c9 */
[----:B------:R-:W-:-:S04]  /*80e0*/  IMAD.WIDE.U32 R22, R201, c[0x0][0x218], R22 ;  /* 0x00008600c9167a25 */ /* 0x000fc800078e0016 */
[----:B-1----:R-:W-:Y:S01]  /*80f0*/  IMAD R20, R12, c[0x0][0x218], RZ ;  /* 0x000086000c147a24 */ /* 0x002fe200078e02ff */
        /* <DEDUP_REMOVED lines=14> */
[----:B------:R-:W2:Y:S03]  /*81e0*/  SHFL.IDX PT, R16, R20, RZ, 0x181f ;  /* 0x00181fff14107589 */ /* 0x000ea600000e0000 */
[----:B------:R-:W-:Y:S01]  /*81f0*/  LEA.HI.X R10, R10, c[0x0][0x1cc], R19, 0x1, P0 ;  /* 0x000073000a0a7a11 */ /* 0x000fe200000f0c13 */
[----:B------:R3:W4:Y:S04]  /*8200*/  SHFL.IDX PT, R14, R20, 0x1, 0x181f ;  /* 0x00381f00140e7f89 */ /* 0x00072800000e0000 */
[----:B------:R-:W-:Y:S04]  /*8210*/  SHFL.IDX PT, R18, R12, RZ, 0x181f ;  /* 0x00181fff0c127589 */ /* 0x000fe800000e0000 */
[----:B------:R-:W4:Y:S01]  /*8220*/  SHFL.IDX PT, R19, R10, RZ, 0x181f ;  /* 0x00181fff0a137589 */ /* 0x000f2200000e0000 */
[----:B-1----:R-:W-:-:S03]  /*8230*/  IADD3 R28, P3, R15, R24, RZ ;  /* 0x000000180f1c7210 */ /* 0x002fc60007f7e0ff */
[----:B------:R-:W-:Y:S04]  /*8240*/  SHFL.IDX PT, R34, R12, 0x1, 0x181f ;  /* 0x00381f000c227f89 */ /* 0x000fe800000e0000 */
[----:B------:R-:W1:Y:S01]  /*8250*/  SHFL.IDX PT, R35, R10, 0x1, 0x181f ;  /* 0x00381f000a237f89 */ /* 0x000e6200000e0000 */
        /* <DEDUP_REMOVED lines=12> */
[----:B------:R-:W-:Y:S01]  /*8320*/  IMAD.X R23, R23, 0x1, R14, P2 ;  /* 0x0000000117177824 */ /* 0x000fe200010e060e */
[----:B------:R-:W-:-:S03]  /*8330*/  ISETP.GE.AND P2, PT, R17, c[0x0][0x1d4], PT ;  /* 0x0000750011007a0c */ /* 0x000fc60003f46270 */
[----:B------:R-:W-:-:S04]  /*8340*/  @P0 IMAD.WIDE R32, R214, 0x2, R18 ;  /* 0x00000002d6200825 */ /* 0x000fc800078e0212 */
[--C-:B------:R-:W-:Y:S01]  /*8350*/  @P0 IMAD.WIDE R14, R210, 0x2, R18.reuse ;  /* 0x00000002d20e0825 */ /* 0x100fe200078e0212 */
[----:B------:R2:W-:Y:S03]  /*8360*/  @P0 LDGSTS.E.BYPASS.LTC128B.128 [R133+0xc100], [R32.64], !P5 ;  /* 0x0c10000020850fae */ /* 0x0005e6000e901d4a */
[----:B------:R-:W-:Y:S01]  /*8370*/  @P0 IMAD.WIDE R18, R192, 0x2, R18 ;  /* 0x00000002c0120825 */ /* 0x000fe200078e0212 */
[----:B------:R2:W-:Y:S04]  /*8380*/  @P0 LDGSTS.E.BYPASS.LTC128B.128 [R133+0xe100], [R14.64], !P4 ;  /* 0x0e1000000e850fae */ /* 0x0005e8000e101d4a */
[----:B------:R2:W-:Y:S01]  /*8390*/  @P0 LDGSTS.E.BYPASS.LTC128B.128 [R133+0x10100], [R18.64], !P6 ;  /* 0x1010000012850fae */ /* 0x0005e2000f101d4a */
[----:B------:R-:W-:-:S13]  /*83a0*/  ISETP.GT.AND P0, PT, R11, 0x20, PT ;  /* 0x000000200b00780c */ /* 0x000fda0003f04270 */
[----:B-1----:R-:W-:-:S04]  /*83b0*/  @P0 IMAD.WIDE R38, R214, 0x2, R34 ;  /* 0x00000002d6260825 */ /* 0x002fc800078e0222 */
[--C-:B------:R-:W-:Y:S01]  /*83c0*/  @P0 IMAD.WIDE R36, R210, 0x2, R34.reuse ;  /* 0x00000002d2240825 */ /* 0x100fe200078e0222 */
[----:B------:R2:W-:Y:S03]  /*83d0*/  @P0 LDGSTS.E.BYPASS.LTC128B.128 [R133+0xd100], [R38.64], !P5 ;  /* 0x0d10000026850fae */ /* 0x0005e6000e901d4a */
[----:B------:R-:W-:Y:S01]  /*83e0*/  @P0 IMAD.WIDE R34, R192, 0x2, R34 ;  /* 0x00000002c0220825 */ /* 0x000fe200078e0222 */
[----:B------:R2:W-:Y:S04]  /*83f0*/  @P0 LDGSTS.E.BYPASS.LTC128B.128 [R133+0xf100], [R36.64], !P4 ;  /* 0x0f10000024850fae */ /* 0x0005e8000e101d4a */
[----:B------:R2:W-:Y:S01]  /*8400*/  @P0 LDGSTS.E.BYPASS.LTC128B.128 [R133+0x11100], [R34.64], !P6 ;  /* 0x1110000022850fae */ /* 0x0005e2000f101d4a */
[----:B------:R-:W-:-:S02]  /*8410*/  ISETP.LT.OR P0, PT, R11, 0x1, P3 ;  /* 0x000000010b00780c */ /* 0x000fc40001f01670 */
[C---:B------:R-:W-:Y:S01]  /*8420*/  ISETP.LT.OR P3, PT, R11.reuse, 0x21, P3 ;  /* 0x000000210b00780c */ /* 0x040fe20001f61670 */
[----:B------:R-:W0:Y:S10]  /*8430*/  LDGDEPBAR ;  /* 0x00000000000079af */ /* 0x000e340000000000 */
[----:B------:R2:W-:Y:S01]  /*8440*/  LDGSTS.E.BYPASS.LTC128B.128 [R133+0x100], [R20.64], !P0 ;  /* 0x0010000014857fae */ /* 0x0005e2000c101d4a */
[----:B------:R-:W-:-:S02]  /*8450*/  ISETP.LT.OR P0, PT, R11, 0x1, P2 ;  /* 0x000000010b00780c */ /* 0x000fc40001701670 */
[----:B------:R-:W-:-:S11]  /*8460*/  ISETP.LT.OR P2, PT, R11, 0x21, P2 ;  /* 0x000000210b00780c */ /* 0x000fd60001741670 */
[----:B------:R2:W-:Y:S01]  /*8470*/  LDGSTS.E.BYPASS.LTC128B.128 [R133+0x2100], [R28.64], !P0 ;  /* 0x021000001c857fae */ /* 0x0005e2000c101d4a */
[----:B------:R-:W-:-:S04]  /*8480*/  ISETP.GE.AND P0, PT, R204, c[0x0][0x1d4], PT ;  /* 0x00007500cc007a0c */ /* 0x000fc80003f06270 */
[C---:B------:R-:W-:Y:S02]  /*8490*/  ISETP.LT.OR P6, PT, R11.reuse, 0x1, P0 ;  /* 0x000000010b00780c */ /* 0x040fe400007c1670 */
[----:B------:R-:W-:-:S11]  /*84a0*/  ISETP.LT.OR P0, PT, R11, 0x21, P0 ;  /* 0x000000210b00780c */ /* 0x000fd60000701670 */
[----:B------:R2:W-:Y:S01]  /*84b0*/  LDGSTS.E.BYPASS.LTC128B.128 [R133+0x4100], [R30.64], !P6 ;  /* 0x041000001e857fae */ /* 0x0005e2000f101d4a */
[----:B------:R-:W-:-:S03]  /*84c0*/  ISETP.GE.AND P6, PT, R204, c[0x0][0x1d4], PT ;  /* 0x00007500cc007a0c */ /* 0x000fc60003fc6270 */
[----:B------:R2:W-:Y:S01]  /*84d0*/  LDGSTS.E.BYPASS.LTC128B.128 [R133+0x1100], [R26.64], !P3 ;  /* 0x011000001a857fae */ /* 0x0005e2000d901d4a */
[----:B------:R-:W-:Y:S02]  /*84e0*/  SEL R212, RZ, 0x10, P6 ;  /* 0x00000010ffd47807 */ /* 0x000fe40003000000 */
[----:B------:R-:W-:Y:S01]  /*84f0*/  ISETP.GT.AND P6, PT, R9, R198, PT ;  /* 0x000000c60900720c */ /* 0x000fe20003fc4270 */
[----:B------:R2:W-:Y:S01]  /*8500*/  LDGSTS.E.BYPASS.LTC128B.128 [R133+0x3100], [R24.64], !P2 ;  /* 0x0310000018857fae */ /* 0x0005e2000d101d4a */
[----:B------:R-:W-:-:S03]  /*8510*/  ISETP.GT.AND P3, PT, R205, 0x3f, PT ;  /* 0x0000003fcd00780c */ /* 0x000fc60003f64270 */
[----:B------:R2:W-:Y:S04]  /*8520*/  LDGSTS.E.BYPASS.LTC128B.128 [R133+0x5100], [R22.64], !P0 ;  /* 0x0510000016857fae */ /* 0x0005e8000c101d4a */
[----:B------:R-:W0:Y:S04]  /*8530*/  LDGDEPBAR ;  /* 0x00000000000079af */ /* 0x000e280000000000 */
        /* <DEDUP_REMOVED lines=12> */
[----:B------:R-:W3:Y:S01]  /*8600*/  @!P3 LDG.E R201, [R10.64] ;  /* 0x0000000a0ac9b981 */ /* 0x000ee2000c1e1900 */
[----:B------:R-:W-:Y:S01]  /*8610*/  IMAD.MOV R9, RZ, RZ, -R9 ;  /* 0x000000ffff097224 */ /* 0x000fe200078e0a09 */
[----:B------:R-:W-:Y:S02]  /*8620*/  SHF.L.U64.HI R16, R214, 0x1, R211 ;  /* 0x00000001d6107819 */ /* 0x000fe400000102d3 */
[----:B--2---:R-:W-:Y:S01]  /*8630*/  IADD3 R20, -R212, 0x10, RZ ;  /* 0x00000010d4147810 */ /* 0x004fe20007ffe1ff */
        /* <DEDUP_REMOVED lines=8> */
[----:B---3--:R-:W-:-:S03]  /*86c0*/  SHF.R.S32.HI R12, RZ, 0x1f, R201 ;  /* 0x0000001fff0c7819 */ /* 0x008fc600000114c9 */
        /* <DEDUP_REMOVED lines=27> */
[----:B---3--:R-:W-:Y:S02]  /*8880*/  IADD3 R26, P0, R18, R15, RZ ;  /* 0x0000000f121a7210 */ /* 0x008fe40007f1e0ff */
[----:B------:R-:W-:-:S03]  /*8890*/  ISETP.GE.AND P2, PT, R204, c[0x0][0x1d4], PT ;  /* 0x00007500cc007a0c */ /* 0x000fc60003f46270 */
        /* <DEDUP_REMOVED lines=14> */
.L_x_1111:
[----:B------:R-:W-:Y:S01]  /*8980*/  ISETP.LT.AND P0, PT, RZ, c[0x0][0x27c], PT ;  /* 0x00009f00ff007a0c */ /* 0x000fe20003f01270 */
[----:B------:R-:W0:-:S12]  /*8990*/  LDGDEPBAR ;  /* 0x00000000000079af */ /* 0x000e180000000000 */
[----:B------:R-:W-:Y:S05]  /*89a0*/  @P0 BRA `(.L_x_1112) ;  /* 0x0000002000000947 */ /* 0x000fea0003800000 */
[----:B------:R-:W-:-:S04]  /*89b0*/  DEPBAR.LE SB0, 0x3 ;  /* 0x000080c00000791a */ /* 0x000fc80000000000 */
[----:B------:R-:W-:Y:S05]  /*89c0*/  BRA `(.L_x_1113) ;  /* 0x00006e6000007947 */ /* 0x000fea0003800000 */
.L_x_1112:
[----:B------:R-:W-:Y:S01]  /*89d0*/  ULDC.U8 UR4, c[0x0][0x298] ;  /* 0x0000a60000047ab9 */ /* 0x000fe20000000000 */
[----:B-----5:R-:W-:Y:S01]  /*89e0*/  SHF.R.S32.HI R10, RZ, 0x1f, R83 ;  /* 0x0000001fff0a7819 */ /* 0x020fe20000011453 */
[----:B------:R-:W-:Y:S01]  /*89f0*/  IMAD.WIDE.U32 R16, R83, c[0x0][0x280], RZ ;  /* 0x0000a00053107a25 */ /* 0x000fe200078e00ff */
[----:B------:R-:W-:Y:S01]  /*8a00*/  ISETP.NE.AND P0, PT, RZ, UR4, PT ;  /* 0x00000004ff007c0c */ /* 0x000fe2000bf05270 */
[----:B------:R-:W-:Y:S01]  /*8a10*/  BSSY B2, `(.L_x_1113) ;  /* 0x00006e1000027945 */ /* 0x000fe20003800000 */
[-C--:B------:R-:W-:Y:S01]  /*8a20*/  LEA.HI R78, R45, R82.reuse, RZ, 0x2 ;  /* 0x000000522d4e7211 */ /* 0x080fe200078f10ff */
[C---:B-1----:R-:W-:Y:S02]  /*8a30*/  IMAD R12, R10.reuse, c[0x0][0x280], RZ ;  /* 0x0000a0000a0c7a24 */ /* 0x042fe400078e02ff */
[----:B------:R-:W-:Y:S01]  /*8a40*/  IMAD R10, R10, c[0x0][0x290], RZ ;  /* 0x0000a4000a0a7a24 */ /* 0x000fe200078e02ff */
[----:B------:R-:W-:Y:S01]  /*8a50*/  LOP3.LUT R9, R78, 0xfffffffc, RZ, 0xc0, !PT ;  /* 0xfffffffc4e097812 */ /* 0x000fe200078ec0ff */
[C---:B--2---:R-:W-:Y:S01]  /*8a60*/  IMAD R19, R83.reuse, c[0x0][0x284], R12 ;  /* 0x0000a10053137a24 */ /* 0x044fe200078e020c */
        /* <DEDUP_REMOVED lines=12> */
[----:B------:R-:W-:Y:S01]  /*8b30*/  BSSY B0, `(.L_x_1115) ;  /* 0x0000067000007945 */ /* 0x000fe20003800000 */
[----:B------:R-:W-:Y:S01]  /*8b40*/  IMAD.MOV.U32 R14, RZ, RZ, R12 ;  /* 0x000000ffff0e7224 */ /* 0x000fe200078e000c */
        /* <DEDUP_REMOVED lines=10> */
[----:B------:R-:W-:Y:S01]  /*8bf0*/  PLOP3.LUT P0, PT, PT, PT, UP2, 0x80, 0x0 ;  /* 0x000000000000781c */ /* 0x000fe20003f0f028 */
[----:B------:R-:W-:Y:S01]  /*8c00*/  CS2R R86, SRZ ;  /* 0x0000000000567805 */ /* 0x000fe2000001ff00 */
[----:B------:R-:W-:Y:S01]  /*8c10*/  CS2R R96, SRZ ;  /* 0x0000000000607805 */ /* 0x000fe2000001ff00 */
[----:B------:R-:W-:-:S10]  /*8c20*/  CS2R R80, SRZ ;  /* 0x0000000000507805 */ /* 0x000fd4000001ff00 */
[----:B------:R-:W-:-:S04]  /*8c30*/  @P0 SHF.R.U32.HI R10, RZ, c[0x0][0x2cc], R11 ;  /* 0x0000b300ff0a0a19 */ /* 0x000fc8000001160b */
[----:B------:R-:W-:Y:S01]  /*8c40*/  SHF.R.S32.HI R11, RZ, 0x1f, R10 ;  /* 0x0000001fff0b7819 */ /* 0x000fe2000001140a */
[----:B------:R-:W-:-:S04]  /*8c50*/  IMAD.WIDE.U32 R18, R10, c[0x0][0x280], R18 ;  /* 0x0000a0000a127a25 */ /* 0x000fc800078e0012 */
[C---:B------:R-:W-:Y:S01]  /*8c60*/  IMAD R13, R11.reuse, c[0x0][0x280], RZ ;  /* 0x0000a0000b0d7a24 */ /* 0x040fe200078e02ff */
[----:B------:R-:W-:Y:S01]  /*8c70*/  LEA R20, P0, R18, c[0x0][0x270], 0x1 ;  /* 0x00009c0012147a11 */ /* 0x000fe200078008ff */
[----:B------:R-:W-:Y:S02]  /*8c80*/  IMAD R11, R11, c[0x0][0x290], RZ ;  /* 0x0000a4000b0b7a24 */ /* 0x000fe400078e02ff */
[C---:B------:R-:W-:Y:S02]  /*8c90*/  IMAD R13, R10.reuse, c[0x0][0x284], R13 ;  /* 0x0000a1000a0d7a24 */ /* 0x040fe400078e020d */
[----:B------:R-:W-:Y:S01]  /*8ca0*/  IMAD.WIDE.U32 R14, R10, c[0x0][0x290], R14 ;  /* 0x0000a4000a0e7a25 */ /* 0x000fe200078e000e */
[----:B------:R1:W2:Y:S03]  /*8cb0*/  SHFL.IDX PT, R26, R20, RZ, 0x1c1f ;  /* 0x001c1fff141a7589 */ /* 0x0002a600000e0000 */
[----:B------:R-:W-:-:S02]  /*8cc0*/  IMAD.IADD R22, R19, 0x1, R13 ;  /* 0x0000000113167824 */ /* 0x000fc400078e020d */
[----:B------:R-:W-:-:S03]  /*8cd0*/  IMAD R11, R10, c[0x0][0x294], R11 ;  /* 0x0000a5000a0b7a24 */ /* 0x000fc600078e020b */
[----:B------:R-:W-:Y:S02]  /*8ce0*/  LEA.HI.X R22, R18, c[0x0][0x274], R22, 0x1, P0 ;  /* 0x00009d0012167a11 */ /* 0x000fe400000f0c16 */
[----:B------:R-:W-:Y:S01]  /*8cf0*/  IADD3 R17, R15, R11, RZ ;  /* 0x0000000b0f117210 */ /* 0x000fe20007ffe0ff */
[----:B------:R-:W-:Y:S01]  /*8d00*/  CS2R R18, SRZ ;  /* 0x0000000000127805 */ /* 0x000fe2000001ff00 */
[C---:B------:R-:W-:Y:S01]  /*8d10*/  LEA R12, P0, R14.reuse, c[0x0][0x288], 0x1 ;  /* 0x0000a2000e0c7a11 */ /* 0x040fe200078008ff */
[----:B------:R1:W3:Y:S01]  /*8d20*/  SHFL.IDX PT, R27, R22, RZ, 0x1c1f ;  /* 0x001c1fff161b7589 */ /* 0x0002e200000e0000 */
[----:B------:R-:W-:Y:S02]  /*8d30*/  LEA.HI R15, R45, R82, RZ, 0x2 ;  /* 0x000000522d0f7211 */ /* 0x000fe400078f10ff */
[----:B------:R-:W-:Y:S01]  /*8d40*/  LEA.HI.X R17, R14, c[0x0][0x28c], R17, 0x1, P0 ;  /* 0x0000a3000e117a11 */ /* 0x000fe200000f0c11 */
[----:B------:R1:W4:Y:S01]  /*8d50*/  SHFL.IDX PT, R24, R12, RZ, 0x1c1f ;  /* 0x001c1fff0c187589 */ /* 0x00032200000e0000 */
[----:B------:R-:W-:-:S02]  /*8d60*/  ISETP.GE.AND P0, PT, R9, R8, PT ;  /* 0x000000080900720c */ /* 0x000fc40003f06270 */
[----:B------:R-:W-:Y:S01]  /*8d70*/  LOP3.LUT R15, R15, 0xfffffffc, RZ, 0xc0, !PT ;  /* 0xfffffffc0f0f7812 */ /* 0x000fe200078ec0ff */
[----:B------:R1:W1:Y:S04]  /*8d80*/  SHFL.IDX PT, R25, R17, RZ, 0x1c1f ;  /* 0x001c1fff11197589 */ /* 0x00026800000e0000 */
[----:B------:R-:W-:-:S05]  /*8d90*/  IMAD.IADD R15, R82, 0x1, -R15 ;  /* 0x00000001520f7824 */ /* 0x000fca00078e0a0f */
[----:B------:R-:W-:Y:S01]  /*8da0*/  SHF.L.U32 R15, R15, 0x2, RZ ;  /* 0x000000020f0f7819 */ /* 0x000fe200000006ff */
[----:B------:R-:W-:Y:S05]  /*8db0*/  @P0 BRA `(.L_x_1116) ;  /* 0x000003e000000947 */ /* 0x000fea0003800000 */
[C---:B--2---:R-:W-:Y:S01]  /*8dc0*/  ISETP.GE.AND P0, PT, R15.reuse, c[0x0][0x27c], PT ;  /* 0x00009f000f007a0c */ /* 0x044fe20003f06270 */
[----:B------:R-:W-:Y:S01]  /*8dd0*/  CS2R R84, SRZ ;  /* 0x0000000000547805 */ /* 0x000fe2000001ff00 */
[----:B------:R-:W-:Y:S01]  /*8de0*/  CS2R R80, SRZ ;  /* 0x0000000000507805 */ /* 0x000fe2000001ff00 */
[----:B------:R-:W-:-:S10]  /*8df0*/  IADD3 R10, R15, 0x10, RZ ;  /* 0x000000100f0a7810 */ /* 0x000fd40007ffe0ff */
[----:B---3--:R-:W-:-:S04]  /*8e00*/  @!P0 IMAD.WIDE R30, R15, 0x2, R26 ;  /* 0x000000020f1e8825 */ /* 0x008fc800078e021a */
[----:B-1--4-:R-:W-:Y:S01]  /*8e10*/  @!P0 IMAD.WIDE R28, R15, 0x2, R24 ;  /* 0x000000020f1c8825 */ /* 0x012fe200078e0218 */
        /* <DEDUP_REMOVED lines=20> */
[----:B--2---:R-:W-:-:S04]  /*8f60*/  @!P0 IMAD.WIDE R28, R11, 0x2, R26 ;  /* 0x000000020b1c8825 */ /* 0x004fc800078e021a */
[----:B-1----:R-:W-:Y:S01]  /*8f70*/  @!P0 IMAD.WIDE R30, R11, 0x2, R24 ;  /* 0x000000020b1e8825 */ /* 0x002fe200078e0218 */
        /* <DEDUP_REMOVED lines=9> */
[----:B---3--:R-:W-:-:S04]  /*9010*/  @!P0 IMAD.WIDE R32, R11, 0x2, R26 ;  /* 0x000000020b208825 */ /* 0x008fc800078e021a */
[----:B----4-:R-:W-:Y:S01]  /*9020*/  @!P0 IMAD.WIDE R34, R11, 0x2, R24 ;  /* 0x000000020b228825 */ /* 0x010fe200078e0218 */
[----:B------:R3:W5:Y:S04]  /*9030*/  @!P0 LD.E.64 R74, [R32.64] ;  /* 0x0000000a204a8980 */ /* 0x000768000c101b00 */
[----:B------:R3:W5:Y:S01]  /*9040*/  @!P0 LD.E.64 R72, [R34.64] ;  /* 0x0000000a22488980 */ /* 0x000762000c101b00 */
[----:B------:R-:W-:Y:S01]  /*9050*/  ISETP.GE.AND P0, PT, R10, c[0x0][0x27c], PT ;  /* 0x00009f000a007a0c */ /* 0x000fe20003f06270 */
[----:B------:R-:W-:Y:S01]  /*9060*/  CS2R R68, SRZ ;  /* 0x0000000000447805 */ /* 0x000fe2000001ff00 */
[----:B------:R-:W-:-:S11]  /*9070*/  CS2R R64, SRZ ;  /* 0x0000000000407805 */ /* 0x000fd6000001ff00 */
[----:B------:R-:W-:-:S04]  /*9080*/  @!P0 SHF.R.S32.HI R11, RZ, 0x1f, R10 ;  /* 0x0000001fff0b8819 */ /* 0x000fc8000001140a */
[----:B------:R-:W-:-:S04]  /*9090*/  @!P0 LEA.HI R10, R11, R10, RZ, 0x2 ;  /* 0x0000000a0b0a8211 */ /* 0x000fc800078f10ff */
[----:B------:R-:W-:-:S05]  /*90a0*/  @!P0 LOP3.LUT R10, R10, 0xfffffffc, RZ, 0xc0, !PT ;  /* 0xfffffffc0a0a8812 */ /* 0x000fca00078ec0ff */
[----:B-1----:R-:W-:-:S04]  /*90b0*/  @!P0 IMAD.WIDE R28, R10, 0x2, R26 ;  /* 0x000000020a1c8825 */ /* 0x002fc800078e021a */
[----:B--2---:R-:W-:Y:S01]  /*90c0*/  @!P0 IMAD.WIDE R30, R10, 0x2, R24 ;  /* 0x000000020a1e8825 */ /* 0x004fe200078e0218 */
[----:B------:R-:W-:Y:S01]  /*90d0*/  IADD3 R10, R15, 0x50, RZ ;  /* 0x000000500f0a7810 */ /* 0x000fe20007ffe0ff */
        /* <DEDUP_REMOVED lines=12> */
.L_x_1116:
[----:B--2---:R-:W-:Y:S05]  /*91a0*/  BSYNC B0 ;  /* 0x0000000000007941 */ /* 0x004fea0003800000 */
.L_x_1115:
[----:B---3-5:R-:W-:Y:S01]  /*91b0*/  IMAD.MOV.U32 R11, RZ, RZ, R60 ;  /* 0x000000ffff0b7224 */ /* 0x028fe200078e003c */
[----:B------:R-:W-:Y:S01]  /*91c0*/  IADD3 R9, R9, 0x40, RZ ;  /* 0x0000004009097810 */ /* 0x000fe20007ffe0ff */
[----:B------:R-:W-:Y:S01]  /*91d0*/  IMAD.MOV.U32 R10, RZ, RZ, R61 ;  /* 0x000000ffff0a7224 */ /* 0x000fe200078e003d */
[----:B------:R-:W2:Y:S01]  /*91e0*/  SHFL.IDX PT, R21, R22, 0x1, 0x1c1f ;  /* 0x003c1f0016157f89 */ /* 0x000ea200000e0000 */
[----:B------:R-:W-:Y:S01]  /*91f0*/  IMAD.MOV.U32 R14, RZ, RZ, R68 ;  /* 0x000000ffff0e7224 */ /* 0x000fe200078e0044 */
[----:B------:R-:W-:Y:S01]  /*9200*/  ISETP.GE.AND P0, PT, R9, R8, PT ;  /* 0x000000080900720c */ /* 0x000fe20003f06270 */
        /* <DEDUP_REMOVED lines=9> */
[----:B------:R-:W-:Y:S01]  /*92a0*/  MOV R11, R100 ;  /* 0x00000064000b7202 */ /* 0x000fe20000000f00 */
[----:B------:R-:W-:Y:S01]  /*92b0*/  IMAD.MOV.U32 R13, RZ, RZ, R89 ;  /* 0x000000ffff0d7224 */ /* 0x000fe200078e0059 */
[----:B-1----:R-:W1:Y:S01]  /*92c0*/  SHFL.IDX PT, R20, R20, 0x1, 0x1c1f ;  /* 0x003c1f0014147f89 */ /* 0x002e6200000e0000 */
[----:B------:R-:W-:Y:S01]  /*92d0*/  BSSY B0, `(.L_x_1117) ;  /* 0x0000063000007945 */ /* 0x000fe20003800000 */
[----:B------:R-:W-:Y:S01]  /*92e0*/  PRMT R71, R10, 0x5410, R11 ;  /* 0x000054100a477816 */ /* 0x000fe2000000000b */
[----:B------:R-:W-:Y:S01]  /*92f0*/  IMAD.MOV.U32 R10, RZ, RZ, R59 ;  /* 0x000000ffff0a7224 */ /* 0x000fe200078e003b */
[----:B------:R-:W-:Y:S01]  /*9300*/  MOV R11, R58 ;  /* 0x0000003a000b7202 */ /* 0x000fe20000000f00 */
[----:B------:R-:W3:Y:S01]  /*9310*/  SHFL.IDX PT, R12, R12, 0x1, 0x1c1f ;  /* 0x003c1f000c0c7f89 */ /* 0x000ee200000e0000 */
[----:B------:R-:W-:Y:S01]  /*9320*/  PRMT R67, R13, 0x5410, R14 ;  /* 0x000054100d437816 */ /* 0x000fe2000000000e */
[----:B------:R-:W-:Y:S01]  /*9330*/  IMAD.MOV.U32 R14, RZ, RZ, R84 ;  /* 0x000000ffff0e7224 */ /* 0x000fe200078e0054 */
[----:B------:R-:W-:Y:S01]  /*9340*/  PRMT R48, R10, 0x5410, R11 ;  /* 0x000054100a307816 */ /* 0x000fe2000000000b */
[----:B------:R-:W-:Y:S01]  /*9350*/  IMAD.MOV.U32 R13, RZ, RZ, R85 ;  /* 0x000000ffff0d7224 */ /* 0x000fe200078e0055 */
[----:B------:R-:W-:Y:S01]  /*9360*/  MOV R11, R72 ;  /* 0x00000048000b7202 */ /* 0x000fe20000000f00 */
        /* <DEDUP_REMOVED lines=16> */
[----:B------:R4:W1:Y:S01]  /*9470*/  SHFL.IDX PT, R13, R17, 0x1, 0x1c1f ;  /* 0x003c1f00110d7f89 */ /* 0x00086200000e0000 */
[----:B------:R-:W-:Y:S01]  /*9480*/  PRMT R70, R14, 0x5410, R16 ;  /* 0x000054100e467816 */ /* 0x000fe20000000010 */
[----:B------:R-:W-:Y:S01]  /*9490*/  CS2R R56, SRZ ;  /* 0x0000000000387805 */ /* 0x000fe2000001ff00 */
[----:B------:R-:W-:Y:S01]  /*94a0*/  PRMT R76, R10, 0x5410, R11 ;  /* 0x000054100a4c7816 */ /* 0x000fe2000000000b */
[----:B----4-:R-:W-:Y:S01]  /*94b0*/  CS2R R24, SRZ ;  /* 0x0000000000187805 */ /* 0x010fe2000001ff00 */
[----:B------:R-:W-:Y:S01]  /*94c0*/  CS2R R30, SRZ ;  /* 0x00000000001e7805 */ /* 0x000fe2000001ff00 */
[----:B------:R-:W-:Y:S01]  /*94d0*/  CS2R R36, SRZ ;  /* 0x0000000000247805 */ /* 0x000fe2000001ff00 */
[----:B------:R-:W-:Y:S01]  /*94e0*/  CS2R R42, SRZ ;  /* 0x00000000002a7805 */ /* 0x000fe2000001ff00 */
[----:B------:R-:W-:Y:S01]  /*94f0*/  CS2R R54, SRZ ;  /* 0x0000000000367805 */ /* 0x000fe2000001ff00 */
[----:B------:R-:W-:Y:S01]  /*9500*/  CS2R R16, SRZ ;  /* 0x0000000000107805 */ /* 0x000fe2000001ff00 */
[----:B------:R-:W-:Y:S05]  /*9510*/  @P0 BRA `(.L_x_1118) ;  /* 0x000003e000000947 */ /* 0x000fea0003800000 */
[C---:B-123--:R-:W-:Y:S01]  /*9520*/  ISETP.GE.AND P0, PT, R15.reuse, c[0x0][0x27c], PT ;  /* 0x00009f000f007a0c */ /* 0x04efe20003f06270 */
        /* <DEDUP_REMOVED lines=52> */
[----:B----4-:R-:W-:Y:S01]  /*9870*/  CS2R R18, SRZ ;  /* 0x0000000000127805 */ /* 0x010fe2000001ff00 */
[----:B---3--:R-:W-:-:S11]  /*9880*/  CS2R R16, SRZ ;  /* 0x0000000000107805 */ /* 0x008fd6000001ff00 */
[----:B------:R-:W-:-:S04]  /*9890*/  @!P0 SHF.R.S32.HI R9, RZ, 0x1f, R10 ;  /* 0x0000001fff098819 */ /* 0x000fc8000001140a */
[----:B------:R-:W-:-:S04]  /*98a0*/  @!P0 LEA.HI R9, R9, R10, RZ, 0x2 ;  /* 0x0000000a09098211 */ /* 0x000fc800078f10ff */
[----:B------:R-:W-:-:S05]  /*98b0*/  @!P0 LOP3.LUT R9, R9, 0xfffffffc, RZ, 0xc0, !PT ;  /* 0xfffffffc09098812 */ /* 0x000fca00078ec0ff */
[----:B------:R-:W-:-:S04]  /*98c0*/  @!P0 IMAD.WIDE R20, R9, 0x2, R20 ;  /* 0x0000000209148825 */ /* 0x000fc800078e0214 */
[----:B------:R-:W-:Y:S01]  /*98d0*/  @!P0 IMAD.WIDE R12, R9, 0x2, R12 ;  /* 0x00000002090c8825 */ /* 0x000fe200078e020c */
[----:B------:R1:W5:Y:S04]  /*98e0*/  @!P0 LD.E.64 R18, [R20.64] ;  /* 0x0000000a14128980 */ /* 0x000368000c101b00 */
[----:B------:R1:W5:Y:S02]  /*98f0*/  @!P0 LD.E.64 R16, [R12.64] ;  /* 0x0000000a0c108980 */ /* 0x000364000c101b00 */
.L_x_1118:
[----:B-123--:R-:W-:Y:S05]  /*9900*/  BSYNC B0 ;  /* 0x0000000000007941 */ /* 0x00efea0003800000 */
.L_x_1117:
[----:B------:R-:W-:Y:S01]  /*9910*/  SHF.R.S32.HI R9, RZ, 0x1f, R78 ;  /* 0x0000001fff097819 */ /* 0x000fe2000001144e */
[----:B-----5:R-:W-:Y:S01]  /*9920*/  IMAD.MOV.U32 R13, RZ, RZ, R19 ;  /* 0x000000ffff0d7224 */ /* 0x020fe200078e0013 */
[----:B------:R-:W-:Y:S01]  /*9930*/  IADD3 R49, R8, -UR15, RZ ;  /* 0x8000000f08317c10 */ /* 0x000fe2000fffe0ff */
[----:B------:R-:W-:Y:S01]  /*9940*/  IMAD.MOV.U32 R11, RZ, RZ, R26 ;  /* 0x000000ffff0b7224 */ /* 0x000fe200078e001a */
[----:B------:R-:W-:Y:S01]  /*9950*/  LEA.HI R9, R9, R78, RZ, 0x3 ;  /* 0x0000004e09097211 */ /* 0x000fe200078f18ff */
[----:B------:R-:W-:Y:S01]  /*9960*/  IMAD.MOV.U32 R21, RZ, RZ, R17 ;  /* 0x000000ffff157224 */ /* 0x000fe200078e0011 */
[----:B------:R-:W-:Y:S01]  /*9970*/  IMNMX R49, R49, 0x80, PT ;  /* 0x0000008031317817 */ /* 0x000fe20003800200 */
[----:B------:R-:W-:Y:S01]  /*9980*/  IMAD.MOV.U32 R29, RZ, RZ, R31 ;  /* 0x000000ffff1d7224 */ /* 0x000fe200078e001f */
[----:B------:R-:W-:Y:S01]  /*9990*/  LOP3.LUT R9, R9, 0xfffffff8, RZ, 0xc0, !PT ;  /* 0xfffffff809097812 */ /* 0x000fe200078ec0ff */
[----:B------:R-:W-:Y:S01]  /*99a0*/  IMAD.MOV.U32 R8, RZ, RZ, R55 ;  /* 0x000000ffff087224 */ /* 0x000fe200078e0037 */
[----:B------:R-:W-:-:S04]  /*99b0*/  DEPBAR.LE SB0, 0x3 ;  /* 0x000080c00000791a */ /* 0x000fc80000000000 */
[----:B------:R-:W-:Y:S01]  /*99c0*/  IMAD.IADD R9, R78, 0x1, -R9 ;  /* 0x000000014e097824 */ /* 0x000fe200078e0a09 */
[----:B------:R-:W-:Y:S03]  /*99d0*/  BSSY B1, `(.L_x_1119) ;  /* 0x000014a000017945 */ /* 0x000fe60003800000 */
[C---:B------:R-:W-:Y:S01]  /*99e0*/  IMAD.SHL.U32 R10, R9.reuse, 0x40, RZ ;  /* 0x00000040090a7824 */ /* 0x040fe200078e00ff */
[----:B------:R-:W-:Y:S01]  /*99f0*/  BAR.SYNC.DEFER_BLOCKING 0x0 ;  /* 0x0000000000007b1d */ /* 0x000fe20000010000 */
[----:B------:R-:W-:Y:S01]  /*9a00*/  LOP3.LUT P0, RZ, R9, 0x4, RZ, 0xc0, !PT ;  /* 0x0000000409ff7812 */ /* 0x000fe2000780c0ff */
[----:B------:R-:W-:Y:S02]  /*9a10*/  IMAD.MOV.U32 R9, RZ, RZ, R18 ;  /* 0x000000ffff097224 */ /* 0x000fe400078e0012 */
[----:B------:R-:W-:-:S03]  /*9a20*/  LOP3.LUT R10, R10, 0x1c0, RZ, 0xc0, !PT ;  /* 0x000001c00a0a7812 */ /* 0x000fc600078ec0ff */
[----:B------:R-:W-:Y:S01]  /*9a30*/  PRMT R14, R13, 0x5410, R9 ;  /* 0x000054100d0e7816 */ /* 0x000fe20000000009 */
[----:B------:R-:W-:Y:S01]  /*9a40*/  IMAD.MOV.U32 R9, RZ, RZ, R32 ;  /* 0x000000ffff097224 */ /* 0x000fe200078e0020 */
[----:B------:R-:W-:Y:S01]  /*9a50*/  LOP3.LUT R53, R10, 0x18, R53, 0xf8, !PT ;  /* 0x000000180a357812 */ /* 0x000fe200078ef835 */
[----:B------:R-:W-:Y:S01]  /*9a60*/  IMAD.MOV.U32 R13, RZ, RZ, R33 ;  /* 0x000000ffff0d7224 */ /* 0x000fe200078e0021 */
[----:B------:R-:W-:Y:S02]  /*9a70*/  SHF.R.U32.HI R10, RZ, 0x3, R10 ;  /* 0x00000003ff0a7819 */ /* 0x000fe4000001160a */
[----:B------:R-:W-:Y:S01]  /*9a80*/  PRMT R28, R28, 0x5410, R9 ;  /* 0x000054101c1c7816 */ /* 0x000fe20000000009 */
[----:B------:R-:W-:Y:S01]  /*9a90*/  IMAD.MOV.U32 R9, RZ, RZ, R46 ;  /* 0x000000ffff097224 */ /* 0x000fe200078e002e */
[----:B------:R-:W-:Y:S01]  /*9aa0*/  LOP3.LUT R53, R53, R10, RZ, 0x3c, !PT ;  /* 0x0000000a35357212 */ /* 0x000fe200078e3cff */
        /* <DEDUP_REMOVED lines=10> */
[----:B------:R-:W-:-:S02]  /*9b50*/  IMAD R20, R6, 0x200, R53 ;  /* 0x0000020006147824 */ /* 0x000fc400078e0235 */
[----:B------:R-:W-:Y:S01]  /*9b60*/  IMAD.MOV.U32 R9, RZ, RZ, R30 ;  /* 0x000000ffff097224 */ /* 0x000fe200078e001e */
[----:B------:R-:W-:Y:S01]  /*9b70*/  PRMT R34, R10, 0x5410, R11 ;  /* 0x000054100a227816 */ /* 0x000fe2000000000b */
[----:B------:R-:W-:Y:S01]  /*9b80*/  IMAD.MOV.U32 R11, RZ, RZ, R56 ;  /* 0x000000ffff0b7224 */ /* 0x000fe200078e0038 */
[C---:B------:R-:W-:Y:S01]  /*9b90*/  IADD3 R12, R20.reuse, 0x20, RZ ;  /* 0x00000020140c7810 */ /* 0x040fe20007ffe0ff */
[----:B------:R-:W-:Y:S01]  /*9ba0*/  IMAD.MOV.U32 R10, RZ, RZ, R57 ;  /* 0x000000ffff0a7224 */ /* 0x000fe200078e0039 */
[----:B------:R-:W-:Y:S02]  /*9bb0*/  @P0 IADD3 R12, R20, -0x20, RZ ;  /* 0xffffffe0140c0810 */ /* 0x000fe40007ffe0ff */
[----:B------:R-:W-:Y:S02]  /*9bc0*/  ISETP.GE.AND P0, PT, R78, R49, PT ;  /* 0x000000314e00720c */ /* 0x000fe40003f06270 */
[----:B------:R-:W-:Y:S01]  /*9bd0*/  PRMT R41, R10, 0x5410, R11 ;  /* 0x000054100a297816 */ /* 0x000fe2000000000b */
[----:B------:R-:W-:Y:S01]  /*9be0*/  IMAD.MOV.U32 R11, RZ, RZ, R24 ;  /* 0x000000ffff0b7224 */ /* 0x000fe200078e0018 */
[----:B------:R-:W-:Y:S01]  /*9bf0*/  PRMT R13, R21, 0x7610, R13 ;  /* 0x00007610150d7816 */ /* 0x000fe2000000000d */
[----:B------:R-:W-:Y:S01]  /*9c00*/  IMAD.MOV.U32 R10, RZ, RZ, R25 ;  /* 0x000000ffff0a7224 */ /* 0x000fe200078e0019 */
[----:B------:R-:W-:Y:S01]  /*9c10*/  PRMT R23, R23, 0x5410, R9 ;  /* 0x0000541017177816 */ /* 0x000fe20000000009 */
[----:B------:R-:W-:Y:S01]  /*9c20*/  IMAD.MOV.U32 R9, RZ, RZ, R42 ;  /* 0x000000ffff097224 */ /* 0x000fe200078e002a */
[----:B------:R-:W-:-:S02]  /*9c30*/  LEA R20, R20, 0x18100, 0x1 ;  /* 0x0001810014147811 */ /* 0x000fc400078e08ff */
[----:B------:R-:W-:Y:S01]  /*9c40*/  PRMT R21, R10, 0x5410, R11 ;  /* 0x000054100a157816 */ /* 0x000fe2000000000b */
[----:B------:R-:W-:Y:S01]  /*9c50*/  IMAD.MOV.U32 R11, RZ, RZ, R36 ;  /* 0x000000ffff0b7224 */ /* 0x000fe200078e0024 */
[----:B------:R-:W-:Y:S01]  /*9c60*/  PRMT R23, R29, 0x7610, R23 ;  /* 0x000076101d177816 */ /* 0x000fe20000000017 */
[----:B------:R-:W-:Y:S01]  /*9c70*/  IMAD.MOV.U32 R10, RZ, RZ, R37 ;  /* 0x000000ffff0a7224 */ /* 0x000fe200078e0025 */
[----:B------:R-:W-:Y:S01]  /*9c80*/  PRMT R35, R9, 0x7610, R35 ;  /* 0x0000761009237816 */ /* 0x000fe20000000023 */
[----:B------:R-:W-:Y:S01]  /*9c90*/  IMAD.MOV.U32 R9, RZ, RZ, R54 ;  /* 0x000000ffff097224 */ /* 0x000fe200078e0036 */
[----:B------:R-:W-:Y:S02]  /*9ca0*/  LEA R12, R12, 0x18100, 0x1 ;  /* 0x000181000c0c7811 */ /* 0x000fe400078e08ff */
[----:B------:R-:W-:Y:S01]  /*9cb0*/  PRMT R29, R10, 0x5410, R11 ;  /* 0x000054100a1d7816 */ /* 0x000fe2000000000b */
[----:B------:R-:W-:Y:S01]  /*9cc0*/  IMAD.MOV.U32 R10, RZ, RZ, R43 ;  /* 0x000000ffff0a7224 */ /* 0x000fe200078e002b */
[----:B------:R-:W-:-:S04]  /*9cd0*/  PRMT R44, R8, 0x5410, R9 ;  /* 0x00005410082c7816 */ /* 0x000fc80000000009 */
[----:B------:R-:W-:Y:S01]  /*9ce0*/  PRMT R40, R40, 0x5410, R10 ;  /* 0x0000541028287816 */ /* 0x000fe2000000000a */
[----:B------:R-:W-:Y:S05]  /*9cf0*/  @P0 BRA `(.L_x_1120) ;  /* 0x0000117000000947 */ /* 0x000fea0003800000 */
[----:B------:R-:W-:Y:S01]  /*9d00*/  ISETP.GE.AND P0, PT, R15, c[0x0][0x27c], PT ;  /* 0x00009f000f007a0c */ /* 0x000fe20003f06270 */
[----:B------:R-:W-:-:S12]  /*9d10*/  BSSY B0, `(.L_x_1121) ;  /* 0x000002c000007945 */ /* 0x000fd80003800000 */
[----:B------:R-:W-:Y:S05]  /*9d20*/  @P0 BRA `(.L_x_1122) ;  /* 0x000002a000000947 */ /* 0x000fea0003800000 */
[----:B------:R-:W1:Y:S01]  /*9d30*/  LDS.128 R8, [R20] ;  /* 0x0000000014087984 */ /* 0x000e620000000c00 */
[--C-:B------:R-:W-:Y:S01]  /*9d40*/  SHF.R.U64 R80, R80, 0x10, R81.reuse ;  /* 0x0000001050507819 */ /* 0x100fe20000001251 */
[----:B------:R-:W-:Y:S01]  /*9d50*/  HADD2.F32 R91, -RZ, R76.H1_H1 ;  /* 0x3000004cff5b7230 */ /* 0x000fe20000004100 */
[----:B------:R-:W-:Y:S02]  /*9d60*/  SHF.R.U32.HI R81, RZ, 0x10, R81 ;  /* 0x00000010ff517819 */ /* 0x000fe40000011651 */
[--C-:B------:R-:W-:Y:S01]  /*9d70*/  SHF.R.U32.HI R79, RZ, 0x10, R85.reuse ;  /* 0x00000010ff4f7819 */ /* 0x100fe20000011655 */
[----:B------:R-:W-:Y:S01]  /*9d80*/  HADD2.F32 R80, -RZ, R80.H0_H0 ;  /* 0x20000050ff507230 */ /* 0x000fe20000004100 */
[----:B------:R-:W-:Y:S01]  /*9d90*/  SHF.R.U64 R53, R84, 0x10, R85 ;  /* 0x0000001054357819 */ /* 0x000fe20000001255 */
[----:B------:R-:W-:Y:S02]  /*9da0*/  HADD2.F32 R90, -RZ, R81.H0_H0 ;  /* 0x20000051ff5a7230 */ /* 0x000fe40000004100 */
[----:B------:R-:W-:-:S02]  /*9db0*/  HADD2.F32 R94, -RZ, R79.H0_H0 ;  /* 0x2000004fff5e7230 */ /* 0x000fc40000004100 */
[--C-:B------:R-:W-:Y:S02]  /*9dc0*/  HADD2.F32 R79, -RZ, R77.reuse.H1_H1 ;  /* 0x3000004dff4f7230 */ /* 0x100fe40000004100 */
        /* <DEDUP_REMOVED lines=9> */
[----:B------:R-:W-:Y:S01]  /*9e60*/  FFMA.FTZ R92, R83, R94, -R92 ;  /* 0x0000005e535c7223 */ /* 0x000fe2000001085c */
[----:B------:R-:W-:Y:S01]  /*9e70*/  HADD2.F32 R10, -RZ, R10.H1_H1 ;  /* 0x3000000aff0a7230 */ /* 0x000fe20000004100 */
[CC--:B------:R-:W-:Y:S01]  /*9e80*/  FMUL.FTZ R93, R85.reuse, R91.reuse ;  /* 0x0000005b555d7220 */ /* 0x0c0fe20000410000 */
[----:B------:R-:W-:Y:S01]  /*9e90*/  HADD2.F32 R9, -RZ, R9.H1_H1 ;  /* 0x30000009ff097230 */ /* 0x000fe20000004100 */
[C---:B------:R-:W-:Y:S01]  /*9ea0*/  FMUL.FTZ R98, R84.reuse, R91 ;  /* 0x0000005b54627220 */ /* 0x040fe20000410000 */
        /* <DEDUP_REMOVED lines=8> */
[----:B------:R-:W-:Y:S02]  /*9f30*/  FFMA.FTZ R11, R11, R94, R90 ;  /* 0x0000005e0b0b7223 */ /* 0x000fe4000001005a */
[----:B------:R-:W-:Y:S01]  /*9f40*/  FFMA.FTZ R53, R8, R77, -R53 ;  /* 0x0000004d08357223 */ /* 0x000fe20000010835 */
[----:B------:R-:W-:Y:S01]  /*9f50*/  F2FP.PACK_AB R8, R98, R93 ;  /* 0x0000005d6208723e */ /* 0x000fe200000000ff */
[----:B------:R-:W-:Y:S01]  /*9f60*/  FFMA.FTZ R10, R10, R77, R83 ;  /* 0x0000004d0a0a7223 */ /* 0x000fe20000010053 */
[----:B------:R-:W-:Y:S01]  /*9f70*/  F2FP.PACK_AB R11, R11, R92 ;  /* 0x0000005c0b0b723e */ /* 0x000fe200000000ff */
[----:B------:R-:W-:-:S02]  /*9f80*/  FFMA.FTZ R79, R81, R76, -R79 ;  /* 0x0000004c514f7223 */ /* 0x000fc4000001084f */
[----:B------:R-:W-:Y:S01]  /*9f90*/  FFMA.FTZ R80, R9, R76, R80 ;  /* 0x0000004c09507223 */ /* 0x000fe20000010050 */
[----:B------:R-:W-:-:S04]  /*9fa0*/  F2FP.PACK_AB R10, R10, R53 ;  /* 0x000000350a0a723e */ /* 0x000fc800000000ff */
[----:B------:R-:W-:-:S05]  /*9fb0*/  F2FP.PACK_AB R9, R80, R79 ;  /* 0x0000004f5009723e */ /* 0x000fca00000000ff */
[----:B------:R1:W-:Y:S02]  /*9fc0*/  STS.128 [R20], R8 ;  /* 0x0000000814007388 */ /* 0x0003e40000000c00 */
.L_x_1122:
[----:B------:R-:W-:Y:S05]  /*9fd0*/  BSYNC B0 ;  /* 0x0000000000007941 */ /* 0x000fea0003800000 */
.L_x_1121:
[----:B-1----:R-:W-:Y:S01]  /*9fe0*/  IADD3 R8, R15, 0x10, RZ ;  /* 0x000000100f087810 */ /* 0x002fe20007ffe0ff */
[----:B------:R-:W-:Y:S03]  /*9ff0*/  BSSY B0, `(.L_x_1123) ;  /* 0x000002d000007945 */ /* 0x000fe60003800000 */
[----:B------:R-:W-:-:S13]  /*a000*/  ISETP.GE.AND P0, PT, R8, c[0x0][0x27c], PT ;  /* 0x00009f0008007a0c */ /* 0x000fda0003f06270 */
[----:B------:R-:W-:Y:S05]  /*a010*/  @P0 BRA `(.L_x_1124) ;  /* 0x000002a000000947 */ /* 0x000fea0003800000 */
[----:B------:R-:W1:Y:S01]  /*a020*/  LDS.128 R8, [R12] ;  /* 0x000000000c087984 */ /* 0x000e620000000c00 */
[--C-:B------:R-:W-:Y:S01]  /*a030*/  SHF.R.U64 R76, R96, 0x10, R97.reuse ;  /* 0x00000010604c7819 */ /* 0x100fe20000001261 */
[----:B------:R-:W-:Y:S01]  /*a040*/  HADD2.F32 R83, -RZ, R70.H1_H1 ;  /* 0x30000046ff537230 */ /* 0x000fe20000004100 */
[----:B------:R-:W-:Y:S01]  /*a050*/  SHF.R.U32.HI R96, RZ, 0x10, R97 ;  /* 0x00000010ff607819 */ /* 0x000fe20000011661 */
[--C-:B------:R-:W-:Y:S01]  /*a060*/  HADD2.F32 R85, -RZ, R71.reuse.H1_H1 ;  /* 0x30000047ff557230 */ /* 0x100fe20000004100 */
        /* <DEDUP_REMOVED lines=13> */
[--C-:B------:R-:W-:Y:S01]  /*a140*/  HADD2.F32 R81, -RZ, R9.reuse.H0_H0 ;  /* 0x20000009ff517230 */ /* 0x100fe20000004100 */
[----:B------:R-:W-:Y:S01]  /*a150*/  FFMA.FTZ R84, R77, R100, -R84 ;  /* 0x000000644d547223 */ /* 0x000fe20000010854 */
[----:B------:R-:W-:Y:S01]  /*a160*/  HADD2.F32 R10, -RZ, R10.H1_H1 ;  /* 0x3000000aff0a7230 */ /* 0x000fe20000004100 */
        /* <DEDUP_REMOVED lines=8> */
[----:B------:R-:W-:Y:S02]  /*a1f0*/  FMUL.FTZ R77, R8, R77 ;  /* 0x0000004d084d7220 */ /* 0x000fe40000410000 */
        /* <DEDUP_REMOVED lines=12> */
.L_x_1124:
[----:B------:R-:W-:Y:S05]  /*a2c0*/  BSYNC B0 ;  /* 0x0000000000007941 */ /* 0x000fea0003800000 */
.L_x_1123:
        /* <DEDUP_REMOVED lines=45> */
[----:B------:R1:W-:Y:S02]  /*a5a0*/  STS.128 [R20+0x4000], R8 ;  /* 0x0040000814007388 */ /* 0x0003e40000000c00 */
.L_x_1126:
[----:B------:R-:W-:Y:S05]  /*a5b0*/  BSYNC B0 ;  /* 0x0000000000007941 */ /* 0x000fea0003800000 */
.L_x_1125:
        /* <DEDUP_REMOVED lines=10> */
[----:B------:R-:W-:Y:S01]  /*a660*/  HADD2.F32 R66, -RZ, R66.H0_H0 ;  /* 0x20000042ff427230 */ /* 0x000fe20000004100 */
[----:B------:R-:W-:Y:S01]  /*a670*/  SHF.R.U32.HI R74, RZ, 0x10, R75 ;  /* 0x00000010ff4a7819 */ /* 0x000fe2000001164b */
[----:B------:R-:W-:Y:S02]  /*a680*/  HADD2.F32 R72, -RZ, R72.H0_H0 ;  /* 0x20000048ff487230 */ /* 0x000fe40000004100 */
[----:B------:R-:W-:-:S02]  /*a690*/  HADD2.F32 R75, -RZ, R62.H1_H1 ;  /* 0x3000003eff4b7230 */ /* 0x000fc40000004100 */
        /* <DEDUP_REMOVED lines=32> */
.L_x_1128:
[----:B------:R-:W-:Y:S05]  /*a8a0*/  BSYNC B0 ;  /* 0x0000000000007941 */ /* 0x000fea0003800000 */
.L_x_1127:
[----:B-1----:R-:W-:Y:S01]  /*a8b0*/  IADD3 R8, R15, 0x40, RZ ;  /* 0x000000400f087810 */ /* 0x002fe20007ffe0ff */
[----:B------:R-:W-:Y:S03]  /*a8c0*/  BSSY B0, `(.L_x_1129) ;  /* 0x000002d000007945 */ /* 0x000fe60003800000 */
[----:B------:R-:W-:-:S13]  /*a8d0*/  ISETP.GE.AND P0, PT, R8, c[0x0][0x27c], PT ;  /* 0x00009f0008007a0c */ /* 0x000fda0003f06270 */
[----:B------:R-:W-:Y:S05]  /*a8e0*/  @P0 BRA `(.L_x_1130) ;  /* 0x000002a000000947 */ /* 0x000fea0003800000 */
[----:B------:R-:W1:Y:S01]  /*a8f0*/  LDS.128 R8, [R20+0x8000] ;  /* 0x0080000014087984 */ /* 0x000e620000000c00 */
[--C-:B------:R-:W-:Y:S01]  /*a900*/  SHF.R.U64 R62, R64, 0x10, R65.reuse ;  /* 0x00000010403e7819 */ /* 0x100fe20000001241 */
[----:B------:R-:W-:Y:S01]  /*a910*/  HADD2.F32 R71, -RZ, R52.H1_H1 ;  /* 0x30000034ff477230 */ /* 0x000fe20000004100 */
[----:B------:R-:W-:Y:S02]  /*a920*/  SHF.R.U32.HI R64, RZ, 0x10, R65 ;  /* 0x00000010ff407819 */ /* 0x000fe40000011641 */
[--C-:B------:R-:W-:Y:S01]  /*a930*/  SHF.R.U64 R53, R68, 0x10, R69.reuse ;  /* 0x0000001044357819 */ /* 0x100fe20000001245 */
[----:B------:R-:W-:Y:S01]  /*a940*/  HADD2.F32 R62, -RZ, R62.H0_H0 ;  /* 0x2000003eff3e7230 */ /* 0x000fe20000004100 */
[----:B------:R-:W-:Y:S01]  /*a950*/  SHF.R.U32.HI R68, RZ, 0x10, R69 ;  /* 0x00000010ff447819 */ /* 0x000fe20000011645 */
[----:B------:R-:W-:Y:S02]  /*a960*/  HADD2.F32 R64, -RZ, R64.H0_H0 ;  /* 0x20000040ff407230 */ /* 0x000fe40000004100 */
[----:B------:R-:W-:-:S02]  /*a970*/  HADD2.F32 R69, -RZ, R51.H1_H1 ;  /* 0x30000033ff457230 */ /* 0x000fc40000004100 */
[----:B------:R-:W-:Y:S02]  /*a980*/  HADD2.F32 R70, -RZ, R68.H0_H0 ;  /* 0x20000044ff467230 */ /* 0x000fe40000004100 */
        /* <DEDUP_REMOVED lines=13> */
[----:B------:R-:W-:Y:S01]  /*aa60*/  FMUL.FTZ R72, R66, R69 ;  /* 0x0000004542487220 */ /* 0x000fe20000410000 */
        /* <DEDUP_REMOVED lines=18> */
.L_x_1130:
[----:B------:R-:W-:Y:S05]  /*ab90*/  BSYNC B0 ;  /* 0x0000000000007941 */ /* 0x000fea0003800000 */
.L_x_1129:
[----:B-1----:R-:W-:-:S04]  /*aba0*/  IADD3 R8, R15, 0x50, RZ ;  /* 0x000000500f087810 */ /* 0x002fc80007ffe0ff */
        /* <DEDUP_REMOVED lines=44> */
.L_x_1120:
[----:B------:R-:W-:Y:S05]  /*ae70*/  BSYNC B1 ;  /* 0x0000000000017941 */ /* 0x000fea0003800000 */
.L_x_1119:
        /* <DEDUP_REMOVED lines=37> */
[C---:B------:R-:W-:Y:S02]  /*b0d0*/  FMUL.FTZ R44, R53.reuse, R44 ;  /* 0x0000002c352c7220 */ /* 0x040fe40000410000 */
        /* <DEDUP_REMOVED lines=10> */
.L_x_1133:
[----:B------:R-:W-:Y:S05]  /*b180*/  BSYNC B0 ;  /* 0x0000000000007941 */ /* 0x000fea0003800000 */
.L_x_1132:
        /* <DEDUP_REMOVED lines=28> */
[----:B------:R-:W-:Y:S01]  /*b350*/  HADD2.F32 R11, -RZ, R40.H1_H1 ;  /* 0x30000028ff0b7230 */ /* 0x000fe20000004100 */
[----:B------:R-:W-:Y:S01]  /*b360*/  FMUL.FTZ R55, R47, R50 ;  /* 0x000000322f377220 */ /* 0x000fe20000410000 */
[----:B------:R-:W-:Y:S01]  /*b370*/  HADD2.F32 R44, -RZ, R41.H0_H0 ;  /* 0x20000029ff2c7230 */ /* 0x000fe20000004100 */
[----:B------:R-:W-:-:S02]  /*b380*/  FMUL.FTZ R41, R9, R42 ;  /* 0x0000002a09297220 */ /* 0x000fc40000410000 */
[-C--:B------:R-:W-:Y:S02]  /*b390*/  FMUL.FTZ R40, R10, R11.reuse ;  /* 0x0000000b0a287220 */ /* 0x080fe40000410000 */
[C---:B------:R-:W-:Y:S02]  /*b3a0*/  FMUL.FTZ R11, R8.reuse, R11 ;  /* 0x0000000b080b7220 */ /* 0x040fe40000410000 */
[----:B------:R-:W-:Y:S02]  /*b3b0*/  FMUL.FTZ R42, R49, R42 ;  /* 0x0000002a312a7220 */ /* 0x000fe40000410000 */
[----:B------:R-:W-:Y:S02]  /*b3c0*/  FFMA.FTZ R40, R8, R35, -R40 ;  /* 0x0000002308287223 */ /* 0x000fe40000010828 */
[-C--:B------:R-:W-:Y:S02]  /*b3d0*/  FFMA.FTZ R53, R47, R52.reuse, -R53 ;  /* 0x000000342f357223 */ /* 0x080fe40000010835 */
[----:B------:R-:W-:-:S02]  /*b3e0*/  FFMA.FTZ R48, R48, R52, R55 ;  /* 0x0000003430307223 */ /* 0x000fc40000010037 */
        /* <DEDUP_REMOVED lines=8> */
.L_x_1135:
[----:B------:R-:W-:Y:S05]  /*b470*/  BSYNC B0 ;  /* 0x0000000000007941 */ /* 0x000fea0003800000 */
.L_x_1134:
        /* <DEDUP_REMOVED lines=46> */
.L_x_1137:
[----:B------:R-:W-:Y:S05]  /*b760*/  BSYNC B0 ;  /* 0x0000000000007941 */ /* 0x000fea0003800000 */
.L_x_1136:
        /* <DEDUP_REMOVED lines=46> */
.L_x_1139:
[----:B------:R-:W-:Y:S05]  /*ba50*/  BSYNC B0 ;  /* 0x0000000000007941 */ /* 0x000fea0003800000 */
.L_x_1138:
        /* <DEDUP_REMOVED lines=46> */
.L_x_1141:
[----:B------:R-:W-:Y:S05]  /*bd40*/  BSYNC B0 ;  /* 0x0000000000007941 */ /* 0x000fea0003800000 */
.L_x_1140:
        /* <DEDUP_REMOVED lines=46> */
.L_x_1114:
[----:B------:R-:W-:Y:S01]  /*c030*/  PLOP3.LUT P0, PT, PT, PT, UP2, 0x80, 0x0 ;  /* 0x000000000000781c */ /* 0x000fe20003f0f028 */
        /* <DEDUP_REMOVED lines=24> */
[----:B------:R-:W-:Y:S01]  /*c1c0*/  IMAD R11, R10, c[0x0][0x294], R11 ;  /* 0x0000a5000a0b7a24 */ /* 0x000fe200078e020b */
[----:B------:R1:W2:Y:S02]  /*c1d0*/  SHFL.IDX PT, R20, R14, RZ, 0x1c1f ;  /* 0x001c1fff0e147589 */ /* 0x0002a400000e0000 */
[----:B------:R-:W-:Y:S02]  /*c1e0*/  IADD3 R19, R17, R13, RZ ;  /* 0x0000000d11137210 */ /* 0x000fe40007ffe0ff */
[----:B------:R-:W-:-:S02]  /*c1f0*/  MOV R17, R15 ;  /* 0x0000000f00117202 */ /* 0x000fc40000000f00 */
[----:B------:R-:W-:Y:S01]  /*c200*/  LEA.HI.X R19, R16, c[0x0][0x274], R19, 0x1, P0 ;  /* 0x00009d0010137a11 */ /* 0x000fe200000f0c13 */
[----:B------:R-:W-:-:S04]  /*c210*/  IMAD.MOV.U32 R16, RZ, RZ, R12 ;  /* 0x000000ffff107224 */ /* 0x000fc800078e000c */
[----:B------:R-:W-:Y:S01]  /*c220*/  IMAD.WIDE.U32 R16, R10, c[0x0][0x290], R16 ;  /* 0x0000a4000a107a25 */ /* 0x000fe200078e0010 */
[----:B------:R1:W3:Y:S03]  /*c230*/  SHFL.IDX PT, R21, R19, RZ, 0x1c1f ;  /* 0x001c1fff13157589 */ /* 0x0002e600000e0000 */
[----:B------:R-:W-:Y:S01]  /*c240*/  IMAD.IADD R11, R17, 0x1, R11 ;  /* 0x00000001110b7824 */ /* 0x000fe200078e020b */
[----:B------:R-:W-:-:S04]  /*c250*/  LEA R12, P0, R16, c[0x0][0x288], 0x1 ;  /* 0x0000a200100c7a11 */ /* 0x000fc800078008ff */
[----:B------:R-:W-:Y:S02]  /*c260*/  LEA.HI.X R18, R16, c[0x0][0x28c], R11, 0x1, P0 ;  /* 0x0000a30010127a11 */ /* 0x000fe400000f0c0b */
[----:B------:R-:W-:Y:S01]  /*c270*/  ISETP.GE.AND P0, PT, R9, R8, PT ;  /* 0x000000080900720c */ /* 0x000fe20003f06270 */
[----:B------:R1:W4:Y:S04]  /*c280*/  SHFL.IDX PT, R16, R12, RZ, 0x1c1f ;  /* 0x001c1fff0c107589 */ /* 0x00032800000e0000 */
[----:B------:R1:W1:Y:S08]  /*c290*/  SHFL.IDX PT, R17, R18, RZ, 0x1c1f ;  /* 0x001c1fff12117589 */ /* 0x00027000000e0000 */
[----:B------:R-:W-:Y:S05]  /*c2a0*/  @P0 BRA `(.L_x_1143) ;  /* 0x0000023000000947 */ /* 0x000fea0003800000 */
[C---:B--2---:R-:W-:Y:S01]  /*c2b0*/  ISETP.GE.AND P0, PT, R53.reuse, c[0x0][0x27c], PT ;  /* 0x00009f0035007a0c */ /* 0x044fe20003f06270 */
[----:B------:R-:W-:Y:S01]  /*c2c0*/  CS2R R74, SRZ ;  /* 0x00000000004a7805 */ /* 0x000fe2000001ff00 */
[----:B------:R-:W-:Y:S01]  /*c2d0*/  CS2R R72, SRZ ;  /* 0x0000000000487805 */ /* 0x000fe2000001ff00 */
[----:B------:R-:W-:Y:S01]  /*c2e0*/  CS2R R70, SRZ ;  /* 0x0000000000467805 */ /* 0x000fe2000001ff00 */
[----:B------:R-:W-:Y:S01]  /*c2f0*/  CS2R R68, SRZ ;  /* 0x0000000000447805 */ /* 0x000fe2000001ff00 */
[----:B------:R-:W-:-:S08]  /*c300*/  IADD3 R11, R53, 0x20, RZ ;  /* 0x00000020350b7810 */ /* 0x000fd00007ffe0ff */
[----:B---3--:R-:W-:-:S04]  /*c310*/  @!P0 IMAD.WIDE R22, R53, 0x2, R20 ;  /* 0x0000000235168825 */ /* 0x008fc800078e0214 */
[----:B-1--4-:R-:W-:Y:S01]  /*c320*/  @!P0 IMAD.WIDE R24, R53, 0x2, R16 ;  /* 0x0000000235188825 */ /* 0x012fe200078e0210 */
[----:B------:R1:W5:Y:S04]  /*c330*/  @!P0 LD.E.128 R72, [R22.64] ;  /* 0x0000000a16488980 */ /* 0x000368000c101d00 */
[----:B------:R2:W5:Y:S01]  /*c340*/  @!P0 LD.E.128 R68, [R24.64] ;  /* 0x0000000a18448980 */ /* 0x000562000c101d00 */
[----:B------:R-:W-:Y:S01]  /*c350*/  ISETP.GE.AND P0, PT, R11, c[0x0][0x27c], PT ;  /* 0x00009f000b007a0c */ /* 0x000fe20003f06270 */
[----:B------:R-:W-:Y:S01]  /*c360*/  CS2R R62, SRZ ;  /* 0x00000000003e7805 */ /* 0x000fe2000001ff00 */
[----:B------:R-:W-:Y:S01]  /*c370*/  CS2R R60, SRZ ;  /* 0x00000000003c7805 */ /* 0x000fe2000001ff00 */
[----:B------:R-:W-:Y:S01]  /*c380*/  CS2R R58, SRZ ;  /* 0x00000000003a7805 */ /* 0x000fe2000001ff00 */
[----:B------:R-:W-:-:S09]  /*c390*/  CS2R R56, SRZ ;  /* 0x0000000000387805 */ /* 0x000fd2000001ff00 */
[----:B------:R-:W-:-:S04]  /*c3a0*/  @!P0 SHF.R.S32.HI R10, RZ, 0x1f, R11 ;  /* 0x0000001fff0a8819 */ /* 0x000fc8000001140b */
[----:B------:R-:W-:-:S04]  /*c3b0*/  @!P0 LEA.HI R10, R10, R11, RZ, 0x3 ;  /* 0x0000000b0a0a8211 */ /* 0x000fc800078f18ff */
[----:B------:R-:W-:Y:S02]  /*c3c0*/  @!P0 LOP3.LUT R10, R10, 0xfffffff8, RZ, 0xc0, !PT ;  /* 0xfffffff80a0a8812 */ /* 0x000fe400078ec0ff */
[----:B------:R-:W-:-:S03]  /*c3d0*/  IADD3 R11, R53, 0x40, RZ ;  /* 0x00000040350b7810 */ /* 0x000fc60007ffe0ff */
[----:B-1----:R-:W-:-:S04]  /*c3e0*/  @!P0 IMAD.WIDE R22, R10, 0x2, R20 ;  /* 0x000000020a168825 */ /* 0x002fc800078e0214 */
[----:B--2---:R-:W-:Y:S01]  /*c3f0*/  @!P0 IMAD.WIDE R24, R10, 0x2, R16 ;  /* 0x000000020a188825 */ /* 0x004fe200078e0210 */
        /* <DEDUP_REMOVED lines=9> */
[----:B------:R-:W-:-:S05]  /*c490*/  @!P0 LOP3.LUT R10, R10, 0xfffffff8, RZ, 0xc0, !PT ;  /* 0xfffffff80a0a8812 */ /* 0x000fca00078ec0ff */
[----:B------:R-:W-:-:S04]  /*c4a0*/  @!P0 IMAD.WIDE R20, R10, 0x2, R20 ;  /* 0x000000020a148825 */ /* 0x000fc800078e0214 */
[----:B------:R-:W-:Y:S01]  /*c4b0*/  @!P0 IMAD.WIDE R10, R10, 0x2, R16 ;  /* 0x000000020a0a8825 */ /* 0x000fe200078e0210 */
[----:B------:R1:W5:Y:S04]  /*c4c0*/  @!P0 LD.E.128 R48, [R20.64] ;  /* 0x0000000a14308980 */ /* 0x000368000c101d00 */
[----:B------:R1:W5:Y:S02]  /*c4d0*/  @!P0 LD.E.128 R40, [R10.64] ;  /* 0x0000000a0a288980 */ /* 0x000364000c101d00 */
.L_x_1143:
[----:B--2---:R-:W-:Y:S05]  /*c4e0*/  BSYNC B0 ;  /* 0x0000000000007941 */ /* 0x004fea0003800000 */
.L_x_1142:
[----:B-1---5:R-:W-:Y:S01]  /*c4f0*/  IMAD.MOV.U32 R11, RZ, RZ, R50 ;  /* 0x000000ffff0b7224 */ /* 0x022fe200078e0032 */
[----:B------:R-:W-:Y:S01]  /*c500*/  IADD3 R9, R9, 0x40, RZ ;  /* 0x0000004009097810 */ /* 0x000fe20007ffe0ff */
[----:B------:R-:W-:Y:S01]  /*c510*/  IMAD.MOV.U32 R10, RZ, RZ, R51 ;  /* 0x000000ffff0a7224 */ /* 0x000fe200078e0033 */
[----:B------:R-:W1:Y:S01]  /*c520*/  SHFL.IDX PT, R14, R14, 0x1, 0x1c1f ;  /* 0x003c1f000e0e7f89 */ /* 0x000e6200000e0000 */
        /* <DEDUP_REMOVED lines=13> */
[----:B------:R-:W2:Y:S01]  /*c600*/  SHFL.IDX PT, R12, R12, 0x1, 0x1c1f ;  /* 0x003c1f000c0c7f89 */ /* 0x000ea200000e0000 */
[----:B----4-:R-:W-:Y:S01]  /*c610*/  IMAD.MOV.U32 R16, RZ, RZ, R71 ;  /* 0x000000ffff107224 */ /* 0x010fe200078e0047 */
        /* <DEDUP_REMOVED lines=8> */
[----:B------:R-:W-:Y:S01]  /*c6a0*/  MOV R11, R58 ;  /* 0x0000003a000b7202 */ /* 0x000fe20000000f00 */
[----:B------:R-:W-:Y:S01]  /*c6b0*/  IMAD.MOV.U32 R13, RZ, RZ, R73 ;  /* 0x000000ffff0d7224 */ /* 0x000fe200078e0049 */
[----:B------:R-:W-:Y:S01]  /*c6c0*/  PRMT R93, R16, 0x5410, R17 ;  /* 0x00005410105d7816 */ /* 0x000fe20000000011 */
        /* <DEDUP_REMOVED lines=12> */
[----:B------:R-:W-:Y:S01]  /*c790*/  CS2R R38, SRZ ;  /* 0x0000000000267805 */ /* 0x000fe2000001ff00 */
[----:B------:R-:W-:Y:S01]  /*c7a0*/  MOV R11, R68 ;  /* 0x00000044000b7202 */ /* 0x000fe20000000f00 */
[----:B------:R-:W4:Y:S01]  /*c7b0*/  SHFL.IDX PT, R15, R19, 0x1, 0x1c1f ;  /* 0x003c1f00130f7f89 */ /* 0x000f2200000e0000 */
[----:B------:R-:W-:Y:S01]  /*c7c0*/  CS2R R36, SRZ ;  /* 0x0000000000247805 */ /* 0x000fe2000001ff00 */
[----:B------:R-:W-:Y:S01]  /*c7d0*/  CS2R R22, SRZ ;  /* 0x0000000000167805 */ /* 0x000fe2000001ff00 */
[----:B------:R-:W-:Y:S01]  /*c7e0*/  PRMT R92, R10, 0x5410, R11 ;  /* 0x000054100a5c7816 */ /* 0x000fe2000000000b */
[----:B------:R3:W1:Y:S02]  /*c7f0*/  SHFL.IDX PT, R13, R18, 0x1, 0x1c1f ;  /* 0x003c1f00120d7f89 */ /* 0x00066400000e0000 */
[----:B---3--:R-:W-:Y:S01]  /*c800*/  CS2R R20, SRZ ;  /* 0x0000000000147805 */ /* 0x008fe2000001ff00 */
[----:B------:R-:W-:Y:S01]  /*c810*/  CS2R R16, SRZ ;  /* 0x0000000000107805 */ /* 0x000fe2000001ff00 */
[----:B------:R-:W-:Y:S01]  /*c820*/  CS2R R34, SRZ ;  /* 0x0000000000227805 */ /* 0x000fe2000001ff00 */
[----:B------:R-:W-:Y:S01]  /*c830*/  CS2R R32, SRZ ;  /* 0x0000000000207805 */ /* 0x000fe2000001ff00 */
[----:B------:R-:W-:Y:S01]  /*c840*/  CS2R R18, SRZ ;  /* 0x0000000000127805 */ /* 0x000fe2000001ff00 */
[----:B------:R-:W-:Y:S05]  /*c850*/  @P0 BRA `(.L_x_1145) ;  /* 0x0000023000000947 */ /* 0x000fea0003800000 */
[C---:B-12-4-:R-:W-:Y:S01]  /*c860*/  ISETP.GE.AND P0, PT, R53.reuse, c[0x0][0x27c], PT ;  /* 0x00009f0035007a0c */ /* 0x056fe20003f06270 */
        /* <DEDUP_REMOVED lines=19> */
[----:B------:R-:W-:Y:S01]  /*c9a0*/  @!P0 IMAD.WIDE R46, R9, 0x2, R12 ;  /* 0x00000002092e8825 */ /* 0x000fe200078e020c */
[----:B------:R1:W5:Y:S04]  /*c9b0*/  @!P0 LD.E.128 R24, [R20.64] ;  /* 0x0000000a14188980 */ /* 0x000368000c101d00 */
[----:B------:R3:W5:Y:S01]  /*c9c0*/  @!P0 LD.E.128 R16, [R46.64] ;  /* 0x0000000a2e108980 */ /* 0x000762000c101d00 */
[----:B------:R-:W-:Y:S01]  /*c9d0*/  ISETP.GE.AND P0, PT, R10, c[0x0][0x27c], PT ;  /* 0x00009f000a007a0c */ /* 0x000fe20003f06270 */
[----:B------:R-:W-:Y:S01]  /*c9e0*/  CS2R R30, SRZ ;  /* 0x00000000001e7805 */ /* 0x000fe2000001ff00 */
[----:B------:R-:W-:Y:S01]  /*c9f0*/  CS2R R28, SRZ ;  /* 0x00000000001c7805 */ /* 0x000fe2000001ff00 */
[----:B--2---:R-:W-:-:S10]  /*ca00*/  CS2R R22, SRZ ;  /* 0x0000000000167805 */ /* 0x004fd4000001ff00 */
[----:B------:R-:W-:-:S04]  /*ca10*/  @!P0 SHF.R.S32.HI R9, RZ, 0x1f, R10 ;  /* 0x0000001fff098819 */ /* 0x000fc8000001140a */
[----:B------:R-:W-:Y:S01]  /*ca20*/  @!P0 LEA.HI R9, R9, R10, RZ, 0x3 ;  /* 0x0000000a09098211 */ /* 0x000fe200078f18ff */
[----:B-1----:R-:W-:-:S03]  /*ca30*/  CS2R R20, SRZ ;  /* 0x0000000000147805 */ /* 0x002fc6000001ff00 */
[----:B------:R-:W-:-:S05]  /*ca40*/  @!P0 LOP3.LUT R9, R9, 0xfffffff8, RZ, 0xc0, !PT ;  /* 0xfffffff809098812 */ /* 0x000fca00078ec0ff */
[----:B------:R-:W-:-:S04]  /*ca50*/  @!P0 IMAD.WIDE R14, R9, 0x2, R14 ;  /* 0x00000002090e8825 */ /* 0x000fc800078e020e */
[----:B------:R-:W-:Y:S01]  /*ca60*/  @!P0 IMAD.WIDE R12, R9, 0x2, R12 ;  /* 0x00000002090c8825 */ /* 0x000fe200078e020c */
[----:B------:R3:W5:Y:S04]  /*ca70*/  @!P0 LD.E.128 R28, [R14.64] ;  /* 0x0000000a0e1c8980 */ /* 0x000768000c101d00 */
[----:B------:R3:W5:Y:S02]  /*ca80*/  @!P0 LD.E.128 R20, [R12.64] ;  /* 0x0000000a0c148980 */ /* 0x000764000c101d00 */
.L_x_1145:
[----:B-12-4-:R-:W-:Y:S05]  /*ca90*/  BSYNC B0 ;  /* 0x0000000000007941 */ /* 0x016fea0003800000 */
.L_x_1144:
[----:B-----5:R-:W-:Y:S01]  /*caa0*/  IMAD.MOV.U32 R11, RZ, RZ, R30 ;  /* 0x000000ffff0b7224 */ /* 0x020fe200078e001e */
[----:B------:R-:W-:Y:S01]  /*cab0*/  IADD3 R79, R8, -UR15, RZ ;  /* 0x8000000f084f7c10 */ /* 0x000fe2000fffe0ff */
[----:B------:R-:W-:Y:S01]  /*cac0*/  IMAD.MOV.U32 R10, RZ, RZ, R31 ;  /* 0x000000ffff0a7224 */ /* 0x000fe200078e001f */
[----:B------:R-:W-:-:S04]  /*cad0*/  DEPBAR.LE SB0, 0x3 ;  /* 0x000080c00000791a */ /* 0x000fc80000000000 */
[----:B------:R-:W-:Y:S01]  /*cae0*/  IMAD.MOV.U32 R9, RZ, RZ, R28 ;  /* 0x000000ffff097224 */ /* 0x000fe200078e001c */
[----:B------:R-:W-:Y:S01]  /*caf0*/  PRMT R52, R10, 0x5410, R11 ;  /* 0x000054100a347816 */ /* 0x000fe2000000000b */
[----:B------:R-:W-:Y:S01]  /*cb00*/  IMAD.MOV.U32 R11, RZ, RZ, R26 ;  /* 0x000000ffff0b7224 */ /* 0x000fe200078e001a */
[----:B------:R-:W-:Y:S01]  /*cb10*/  IMNMX R79, R79, 0x80, PT ;  /* 0x000000804f4f7817 */ /* 0x000fe20003800200 */
[----:B------:R-:W-:Y:S01]  /*cb20*/  IMAD.MOV.U32 R10, RZ, RZ, R27 ;  /* 0x000000ffff0a7224 */ /* 0x000fe200078e001b */
[----:B---3--:R-:W-:Y:S01]  /*cb30*/  PRMT R47, R47, 0x5410, R9 ;  /* 0x000054102f2f7816 */ /* 0x008fe20000000009 */
        /* <DEDUP_REMOVED lines=17> */
[----:B------:R-:W-:-:S02]  /*cc50*/  ISETP.GE.AND P0, PT, R78, R79, PT ;  /* 0x0000004f4e00720c */ /* 0x000fc40003f06270 */
[----:B------:R-:W-:Y:S01]  /*cc60*/  PRMT R46, R10, 0x5410, R11 ;  /* 0x000054100a2e7816 */ /* 0x000fe2000000000b */
[----:B------:R-:W-:Y:S01]  /*cc70*/  IMAD.MOV.U32 R11, RZ, RZ, R18 ;  /* 0x000000ffff0b7224 */ /* 0x000fe200078e0012 */
[----:B------:R-:W-:Y:S01]  /*cc80*/  PRMT R44, R44, 0x5410, R9 ;  /* 0x000054102c2c7816 */ /* 0x000fe20000000009 */
[----:B------:R-:W-:Y:S01]  /*cc90*/  IMAD.MOV.U32 R10, RZ, RZ, R19 ;  /* 0x000000ffff0a7224 */ /* 0x000fe200078e0013 */
[----:B------:R-:W-:Y:S01]  /*cca0*/  PRMT R64, R12, 0x7610, R64 ;  /* 0x000076100c407816 */ /* 0x000fe20000000040 */
[----:B------:R-:W-:Y:S02]  /*ccb0*/  IMAD.MOV.U32 R9, RZ, RZ, R16 ;  /* 0x000000ffff097224 */ /* 0x000fe400078e0010 */
[----:B------:R-:W-:Y:S01]  /*ccc0*/  IMAD.MOV.U32 R12, RZ, RZ, R37 ;  /* 0x000000ffff0c7224 */ /* 0x000fe200078e0025 */
[----:B------:R-:W-:Y:S01]  /*ccd0*/  PRMT R55, R10, 0x5410, R11 ;  /* 0x000054100a377816 */ /* 0x000fe2000000000b */
[----:B------:R-:W-:Y:S01]  /*cce0*/  IMAD.MOV.U32 R10, RZ, RZ, R17 ;  /* 0x000000ffff0a7224 */ /* 0x000fe200078e0011 */
[----:B------:R-:W-:-:S02]  /*ccf0*/  PRMT R54, R54, 0x5410, R9 ;  /* 0x0000541036367816 */ /* 0x000fc40000000009 */
[----:B------:R-:W-:Y:S02]  /*cd00*/  MOV R9, R34 ;  /* 0x0000002200097202 */ /* 0x000fe40000000f00 */
[----:B------:R-:W-:Y:S01]  /*cd10*/  PRMT R76, R12, 0x7610, R76 ;  /* 0x000076100c4c7816 */ /* 0x000fe2000000004c */
[----:B------:R-:W-:Y:S01]  /*cd20*/  IMAD.MOV.U32 R12, RZ, RZ, R21 ;  /* 0x000000ffff0c7224 */ /* 0x000fe200078e0015 */
[----:B------:R-:W-:Y:S01]  /*cd30*/  PRMT R54, R10, 0x7610, R54 ;  /* 0x000076100a367816 */ /* 0x000fe20000000036 */
[----:B------:R-:W-:Y:S01]  /*cd40*/  IMAD.MOV.U32 R10, RZ, RZ, R35 ;  /* 0x000000ffff0a7224 */ /* 0x000fe200078e0023 */
[----:B------:R-:W-:Y:S01]  /*cd50*/  PRMT R67, R67, 0x5410, R9 ;  /* 0x0000541043437816 */ /* 0x000fe20000000009 */
[----:B------:R-:W-:Y:S01]  /*cd60*/  IMAD.MOV.U32 R9, RZ, RZ, R32 ;  /* 0x000000ffff097224 */ /* 0x000fe200078e0020 */
[----:B------:R-:W-:Y:S02]  /*cd70*/  PRMT R44, R12, 0x7610, R44 ;  /* 0x000076100c2c7816 */ /* 0x000fe4000000002c */
[----:B------:R-:W-:-:S02]  /*cd80*/  PRMT R67, R10, 0x7610, R67 ;  /* 0x000076100a437816 */ /* 0x000fc40000000043 */
        /* <DEDUP_REMOVED lines=107> */
.L_x_1149:
[----:B------:R-:W-:Y:S05]  /*d440*/  BSYNC B0 ;  /* 0x0000000000007941 */ /* 0x000fea0003800000 */
.L_x_1148:
        /* <DEDUP_REMOVED lines=114> */
.L_x_1151:
[----:B------:R-:W-:Y:S05]  /*db70*/  BSYNC B0 ;  /* 0x0000000000007941 */ /* 0x000fea0003800000 */
.L_x_1150:
        /* <DEDUP_REMOVED lines=33> */
[----:B------:R-:W-:Y:S01]  /*dd90*/  SHF.R.U64 R40, R40, 0x10, R41 ;  /* 0x0000001028287819 */ /* 0x000fe20000001229 */
[----:B------:R-:W-:Y:S01]  /*dda0*/  IMAD.IADD R12, R12, 0x1, R15 ;  /* 0x000000010c0c7824 */ /* 0x000fe200078e020f */
[----:B------:R-:W-:Y:S02]  /*ddb0*/  SHF.R.U32.HI R58, RZ, 0x10, R41 ;  /* 0x00000010ff3a7819 */ /* 0x000fe40000011629 */
[----:B------:R-:W-:-:S02]  /*ddc0*/  IADD3 R8, R9, R8, RZ ;  /* 0x0000000809087210 */ /* 0x000fc40007ffe0ff */
[----:B------:R-:W-:Y:S01]  /*ddd0*/  SHF.L.U32 R57, R12, 0x1, RZ ;  /* 0x000000010c397819 */ /* 0x000fe200000006ff */
[----:B------:R-:W-:Y:S01]  /*dde0*/  HADD2.F32 R58, -RZ, R58.H0_H0 ;  /* 0x2000003aff3a7230 */ /* 0x000fe20000004100 */
[--C-:B------:R-:W-:Y:S01]  /*ddf0*/  SHF.R.U64 R41, R50, 0x10, R51.reuse ;  /* 0x0000001032297819 */ /* 0x100fe20000001233 */
[----:B------:R-:W-:Y:S01]  /*de00*/  IMAD.SHL.U32 R56, R8, 0x2, RZ ;  /* 0x0000000208387824 */ /* 0x000fe200078e00ff */
[----:B------:R-:W-:Y:S01]  /*de10*/  SHF.R.U32.HI R50, RZ, 0x10, R51 ;  /* 0x00000010ff327819 */ /* 0x000fe20000011633 */
[----:B------:R-:W1:Y:S01]  /*de20*/  LDS.128 R12, [R57+0x18100] ;  /* 0x01810000390c7984 */ /* 0x000e620000000c00 */
[--C-:B------:R-:W-:Y:S02]  /*de30*/  SHF.R.U64 R48, R48, 0x10, R49.reuse ;  /* 0x0000001030307819 */ /* 0x100fe40000001231 */
[----:B------:R-:W-:Y:S01]  /*de40*/  SHF.R.U32.HI R49, RZ, 0x10, R49 ;  /* 0x00000010ff317819 */ /* 0x000fe20000011631 */
[----:B------:R-:W2:Y:S01]  /*de50*/  LDS.128 R8, [R56+0x18100] ;  /* 0x0181000038087984 */ /* 0x000ea20000000c00 */
[--C-:B------:R-:W-:Y:S01]  /*de60*/  SHF.R.U64 R42, R42, 0x10, R43.reuse ;  /* 0x000000102a2a7819 */ /* 0x100fe2000000122b */
[----:B------:R-:W-:Y:S01]  /*de70*/  HADD2.F32 R94, -RZ, R50.H0_H0 ;  /* 0x20000032ff5e7230 */ /* 0x000fe20000004100 */
[----:B------:R-:W-:Y:S01]  /*de80*/  SHF.R.U32.HI R43, RZ, 0x10, R43 ;  /* 0x00000010ff2b7819 */ /* 0x000fe2000001162b */
[----:B------:R-:W-:-:S02]  /*de90*/  HADD2.F32 R88, -RZ, R49.H0_H0 ;  /* 0x20000031ff587230 */ /* 0x000fc40000004100 */
        /* <DEDUP_REMOVED lines=21> */
[----:B------:R-:W-:Y:S01]  /*dff0*/  HADD2.F32 R8, -RZ, R10.H0_H0 ;  /* 0x2000000aff087230 */ /* 0x000fe20000004100 */
[----:B------:R-:W-:Y:S01]  /*e000*/  FFMA.FTZ R49, R68, R88, R49 ;  /* 0x0000005844317223 */ /* 0x000fe20000010031 */
[----:B------:R-:W-:Y:S01]  /*e010*/  HADD2.F32 R68, -RZ, R43.H0_H0 ;  /* 0x2000002bff447230 */ /* 0x000fe20000004100 */
[----:B------:R-:W-:Y:S01]  /*e020*/  FFMA.FTZ R69, R69, R84, R9 ;  /* 0x0000005445457223 */ /* 0x000fe20000010009 */
[----:B------:R-:W-:Y:S01]  /*e030*/  HADD2.F32 R15, -RZ, R15.H1_H1 ;  /* 0x3000000fff0f7230 */ /* 0x000fe20000004100 */
[----:B------:R-:W-:Y:S01]  /*e040*/  FFMA.FTZ R72, R63, R74, R72 ;  /* 0x0000004a3f487223 */ /* 0x000fe20000010048 */
[----:B------:R-:W-:Y:S01]  /*e050*/  HADD2.F32 R14, -RZ, R14.H1_H1 ;  /* 0x3000000eff0e7230 */ /* 0x000fe20000004100 */
[----:B------:R-:W-:Y:S01]  /*e060*/  FMUL.FTZ R9, R12, R83 ;  /* 0x000000530c097220 */ /* 0x000fe20000410000 */
[----:B------:R-:W-:Y:S01]  /*e070*/  HADD2.F32 R43, -RZ, R40.H0_H0 ;  /* 0x20000028ff2b7230 */ /* 0x000fe20000004100 */
[----:B------:R-:W-:Y:S01]  /*e080*/  FMUL.FTZ R50, R15, R68 ;  /* 0x000000440f327220 */ /* 0x000fe20000410000 */
[----:B------:R-:W-:Y:S01]  /*e090*/  HADD2.F32 R63, -RZ, R42.H0_H0 ;  /* 0x2000002aff3f7230 */ /* 0x000fe20000004100 */
[C---:B------:R-:W-:Y:S01]  /*e0a0*/  FFMA.FTZ R40, R8.reuse, R85, R9 ;  /* 0x0000005508287223 */ /* 0x040fe20000010009 */
[----:B------:R-:W-:Y:S01]  /*e0b0*/  HADD2.F32 R11, -RZ, R11.H1_H1 ;  /* 0x3000000bff0b7230 */ /* 0x000fe20000004100 */
[----:B------:R-:W-:Y:S01]  /*e0c0*/  FMUL.FTZ R83, R8, R83 ;  /* 0x0000005308537220 */ /* 0x000fe20000410000 */
[----:B------:R-:W-:Y:S01]  /*e0d0*/  HADD2.F32 R10, -RZ, R10.H1_H1 ;  /* 0x3000000aff0a7230 */ /* 0x000fe20000004100 */
        /* <DEDUP_REMOVED lines=19> */
[----:B------:R-:W-:Y:S01]  /*e210*/  F2FP.PACK_AB R14, R14, R83 ;  /* 0x000000530e0e723e */ /* 0x000fe200000000ff */
[----:B------:R-:W-:Y:S01]  /*e220*/  FFMA.FTZ R41, R10, R9, R41 ;  /* 0x000000090a297223 */ /* 0x000fe20000010029 */
[----:B------:R-:W-:-:S02]  /*e230*/  F2FP.PACK_AB R11, R11, R90 ;  /* 0x0000005a0b0b723e */ /* 0x000fc400000000ff */
[----:B------:R-:W-:Y:S01]  /*e240*/  F2FP.PACK_AB R9, R49, R72 ;  /* 0x000000483109723e */ /* 0x000fe200000000ff */
[----:B------:R1:W-:Y:S01]  /*e250*/  STS.128 [R57+0x18100], R12 ;  /* 0x0181000c39007388 */ /* 0x0003e20000000c00 */
[----:B------:R-:W-:Y:S02]  /*e260*/  F2FP.PACK_AB R8, R8, R69 ;  /* 0x000000450808723e */ /* 0x000fe400000000ff */
[----:B------:R-:W-:-:S05]  /*e270*/  F2FP.PACK_AB R10, R41, R40 ;  /* 0x00000028290a723e */ /* 0x000fca00000000ff */
[----:B------:R1:W-:Y:S02]  /*e280*/  STS.128 [R56+0x18100], R8 ;  /* 0x0181000838007388 */ /* 0x0003e40000000c00 */
.L_x_1147:
[----:B------:R-:W-:Y:S05]  /*e290*/  BSYNC B1 ;  /* 0x0000000000017941 */ /* 0x000fea0003800000 */
.L_x_1146:
        /* <DEDUP_REMOVED lines=111> */
.L_x_1153:
[----:B------:R-:W-:Y:S05]  /*e990*/  BSYNC B0 ;  /* 0x0000000000007941 */ /* 0x000fea0003800000 */
.L_x_1152:
        /* <DEDUP_REMOVED lines=116> */
.L_x_1155:
[----:B------:R-:W-:Y:S05]  /*f0e0*/  BSYNC B0 ;  /* 0x0000000000007941 */ /* 0x000fea0003800000 */
.L_x_1154:
        /* <DEDUP_REMOVED lines=12> */
[--C-:B------:R-:W-:Y:S01]  /*f1b0*/  HADD2.F32 R42, -RZ, R47.reuse.H0_H0 ;  /* 0x2000002fff2a7230 */ /* 0x100fe20000004100 */
        /* <DEDUP_REMOVED lines=102> */
.L_x_1131:
[----:B------:R-:W-:Y:S05]  /*f820*/  BSYNC B2 ;  /* 0x0000000000027941 */ /* 0x000fea0003800000 */
.L_x_1113:
[----:B------:R-:W-:-:S04]  /*f830*/  DEPBAR.LE SB0, 0x2 ;  /* 0x000080800000791a */ /* 0x000fc80000000000 */
[----:B------:R-:W-:Y:S01]  /*f840*/  IMAD.MOV.U32 R186, RZ, RZ, 0x20 ;  /* 0x00000020ffba7424 */ /* 0x000fe200078e00ff */
[----:B------:R-:W-:Y:S01]  /*f850*/  BAR.SYNC.DEFER_BLOCKING 0x0 ;  /* 0x0000000000007b1d */ /* 0x000fe20000010000 */
[----:B------:R-:W-:Y:S01]  /*f860*/  LOP3.LUT P0, RZ, R132, 0x2, RZ, 0xc0, !PT ;  /* 0x0000000284ff7812 */ /* 0x000fe2000780c0ff */
[----:B------:R-:W-:Y:S01]  /*f870*/  IMAD.SHL.U32 R189, R5, 0x2, RZ ;  /* 0x0000000205bd7824 */ /* 0x000fe200078e00ff */
[----:B------:R-:W-:Y:S01]  /*f880*/  SHF.L.U32 R188, R2, 0x1, RZ ;  /* 0x0000000102bc7819 */ /* 0x000fe200000006ff */
[----:B-12---:R-:W-:Y:S01]  /*f890*/  IMAD.SHL.U32 R28, R0, 0x2, RZ ;  /* 0x00000002001c7824 */ /* 0x006fe200078e00ff */
[----:B------:R-:W-:Y:S02]  /*f8a0*/  SEL R186, R186, 0xffffffe0, !P0 ;  /* 0xffffffe0baba7807 */ /* 0x000fe40004000000 */
[----:B------:R-:W-:-:S03]  /*f8b0*/  LEA R191, R0, 0x18100, 0x1 ;  /* 0x0001810000bf7811 */ /* 0x000fc600078e08ff */
[----:B------:R-:W-:Y:S01]  /*f8c0*/  IMAD.IADD R88, R189, 0x1, R186 ;  /* 0x00000001bd587824 */ /* 0x000fe200078e02ba */
[----:B------:R-:W-:Y:S01]  /*f8d0*/  IADD3 R187, R191, R188, RZ ;  /* 0x000000bcbfbb7210 */ /* 0x000fe20007ffe0ff */
[----:B------:R-:W1:Y:S04]  /*f8e0*/  LDSM.16.M88.4 R28, [R28+0x18100] ;  /* 0x018100001c1c783b */ /* 0x000e680000000200 */
[----:B------:R2:W3:Y:S04]  /*f8f0*/  LDSM.16.M88.4 R48, [R189+0xc100] ;  /* 0x00c10000bd30783b */ /* 0x0004e80000000200 */
        /* <DEDUP_REMOVED lines=18> */
[----:B------:R-:W-:Y:S01]  /*fa20*/  SEL R5, RZ, 0x10, P4 ;  /* 0x00000010ff057807 */ /* 0x000fe20002000000 */
[----:B------:R-:W-:Y:S01]  /*fa30*/  IMAD R0, R201, c[0x0][0x21c], R0 ;  /* 0x00008700c9007a24 */ /* 0x000fe200078e0200 */
[----:B------:R-:W-:Y:S01]  /*fa40*/  LOP3.LUT R36, R36, 0xf, RZ, 0xc0, !PT ;  /* 0x0000000f24247812 */ /* 0x000fe200078ec0ff */
[----:B------:R-:W-:Y:S01]  /*fa50*/  IMAD.IADD R9, R9, 0x1, R2 ;  /* 0x0000000109097824 */ /* 0x000fe200078e0202 */
[----:B------:R-:W-:Y:S01]  /*fa60*/  IADD3 R19, -R5, 0x10, RZ ;  /* 0x0000001005137810 */ /* 0x000fe20007ffe1ff */
[----:B------:R-:W-:Y:S01]  /*fa70*/  IMAD.SHL.U32 R11, R214, 0x2, RZ ;  /* 0x00000002d60b7824 */ /* 0x000fe200078e00ff */
[----:B------:R-:W-:Y:S01]  /*fa80*/  IADD3 R15, -R212, 0x10, RZ ;  /* 0x00000010d40f7810 */ /* 0x000fe20007ffe1ff */
[----:B------:R-:W-:Y:S01]  /*fa90*/  IMAD.WIDE.U32 R8, R201, c[0x0][0x218], R8 ;  /* 0x00008600c9087a25 */ /* 0x000fe200078e0008 */
[----:B------:R-:W-:-:S02]  /*faa0*/  LOP3.LUT R19, R19, 0xf, RZ, 0xc0, !PT ;  /* 0x0000000f13137812 */ /* 0x000fc400078ec0ff */
[----:B------:R-:W-:Y:S02]  /*fab0*/  LOP3.LUT R15, R15, 0xf, RZ, 0xc0, !PT ;  /* 0x0000000f0f0f7812 */ /* 0x000fe400078ec0ff */
[----:B------:R-:W-:Y:S01]  /*fac0*/  IADD3 R13, P0, R8, UR18, RZ ;  /* 0x00000012080d7c10 */ /* 0x000fe2000ff1e0ff */
[----:B------:R-:W-:Y:S01]  /*fad0*/  IMAD.SHL.U32 R8, R210, 0x2, RZ ;  /* 0x00000002d2087824 */ /* 0x000fe200078e00ff */
[----:B------:R-:W-:Y:S02]  /*fae0*/  SHF.L.U64.HI R2, R192, 0x1, R213 ;  /* 0x00000001c0027819 */ /* 0x000fe400000102d5 */
[----:B------:R-:W-:Y:S02]  /*faf0*/  IADD3.X R0, R9, UR7, R0, P0, !PT ;  /* 0x0000000709007c10 */ /* 0x000fe400087fe400 */
[----:B------:R-:W-:Y:S02]  /*fb00*/  LEA R14, P0, R13, c[0x0][0x1f8], 0x1 ;  /* 0x00007e000d0e7a11 */ /* 0x000fe400078008ff */
[----:B------:R-:W-:-:S02]  /*fb10*/  SHF.L.U64.HI R9, R210, 0x1, R215 ;  /* 0x00000001d2097819 */ /* 0x000fc400000102d7 */
[----:B------:R-:W-:Y:S01]  /*fb20*/  LEA.HI.X R13, R13, c[0x0][0x1fc], R0, 0x1, P0 ;  /* 0x00007f000d0d7a11 */ /* 0x000fe200000f0c00 */
[----:B------:R-:W2:Y:S01]  /*fb30*/  SHFL.IDX PT, R16, R14, 0x1, 0x181f ;  /* 0x00381f000e107f89 */ /* 0x000ea200000e0000 */
[----:B------:R-:W-:Y:S01]  /*fb40*/  IMAD.SHL.U32 R0, R192, 0x2, RZ ;  /* 0x00000002c0007824 */ /* 0x000fe200078e00ff */
[----:B------:R-:W-:Y:S02]  /*fb50*/  ISETP.GE.AND P6, PT, R204, c[0x0][0x1d4], PT ;  /* 0x00007500cc007a0c */ /* 0x000fe40003fc6270 */
[----:B------:R-:W4:Y:S04]  /*fb60*/  SHFL.IDX PT, R17, R13, 0x1, 0x181f ;  /* 0x00381f000d117f89 */ /* 0x000f2800000e0000 */
[----:B------:R-:W-:Y:S01]  /*fb70*/  SHFL.IDX PT, R13, R13, RZ, 0x181f ;  /* 0x00181fff0d0d7589 */ /* 0x000fe200000e0000 */
[----:B--2---:R-:W-:-:S04]  /*fb80*/  IADD3 R36, P2, P0, R36, R16, R11 ;  /* 0x0000001024247210 */ /* 0x004fc8000785e00b */
[----:B----4-:R-:W-:Y:S02]  /*fb90*/  IADD3.X R37, RZ, R17, R12, P2, P0 ;  /* 0x00000011ff257210 */ /* 0x010fe400017e040c */
[----:B------:R-:W-:-:S04]  /*fba0*/  IADD3 R18, P2, P0, R19, R16, R8 ;  /* 0x0000001013127210 */ /* 0x000fc8000785e008 */
[-C--:B------:R-:W-:Y:S02]  /*fbb0*/  IADD3.X R19, RZ, R17.reuse, R9, P2, P0 ;  /* 0x00000011ff137210 */ /* 0x080fe400017e0409 */
[----:B------:R-:W-:Y:S02]  /*fbc0*/  IADD3 R16, P2, P0, R15, R16, R0 ;  /* 0x000000100f107210 */ /* 0x000fe4000785e000 */
[----:B------:R-:W2:Y:S02]  /*fbd0*/  SHFL.IDX PT, R15, R14, RZ, 0x181f ;  /* 0x00181fff0e0f7589 */ /* 0x000ea400000e0000 */
[----:B------:R-:W-:Y:S02]  /*fbe0*/  IADD3.X R17, RZ, R17, R2, P2, P0 ;  /* 0x00000011ff117210 */ /* 0x000fe400017e0402 */
[----:B--2---:R-:W-:-:S05]  /*fbf0*/  IADD3 R38, P0, R15, R11, RZ ;  /* 0x0000000b0f267210 */ /* 0x004fca0007f1e0ff */
        /* <DEDUP_REMOVED lines=14> */
.L_x_1156:
[----:B--2---:R-:W-:Y:S01]  /*fce0*/  LOP3.LUT R9, R7, 0xffffffe0, RZ, 0xc0, !PT ;  /* 0xffffffe007097812 */ /* 0x004fe200078ec0ff */
[----:B------:R-:W-:Y:S01]  /*fcf0*/  IMAD.MOV.U32 R0, RZ, RZ, 0x40 ;  /* 0x00000040ff007424 */ /* 0x000fe200078e00ff */
[----:B------:R-:W-:Y:S01]  /*fd00*/  LEA.HI R5, R45, R82, RZ, 0x2 ;  /* 0x000000522d057211 */ /* 0x000fe200078f10ff */
[C---:B-1-3--:R-:W-:Y:S01]  /*fd10*/  HMMA.16816.F32 R16, R28.reuse, R48, RZ ;  /* 0x000000301c10723c */ /* 0x04afe200000018ff */
[----:B------:R-:W-:Y:S01]  /*fd20*/  SHF.R.S32.HI R7, RZ, 0x1f, R6 ;  /* 0x0000001fff077819 */ /* 0x000fe20000011406 */
[----:B------:R-:W-:Y:S01]  /*fd30*/  IMAD.IADD R2, R82, 0x1, -R9 ;  /* 0x0000000152027824 */ /* 0x000fe200078e0a09 */
[----:B------:R-:W-:Y:S01]  /*fd40*/  SEL R193, R0, 0xffffffc0, !P1 ;  /* 0xffffffc000c17807 */ /* 0x000fe20004800000 */
[C---:B------:R-:W-:Y:S01]  /*fd50*/  IMAD R185, R4.reuse, 0x2, R191 ;  /* 0x0000000204b97824 */ /* 0x040fe200078e02bf */
[----:B------:R-:W-:Y:S01]  /*fd60*/  LOP3.LUT R5, R5, 0xfffffffc, RZ, 0xc0, !PT ;  /* 0xfffffffc05057812 */ /* 0x000fe200078ec0ff */
[----:B------:R-:W-:Y:S01]  /*fd70*/  IMAD R184, R4, 0x2, R187 ;  /* 0x0000000204b87824 */ /* 0x000fe200078e02bb */
[----:B------:R-:W-:Y:S01]  /*fd80*/  LEA.HI R0, R7, R6, RZ, 0x3 ;  /* 0x0000000607007211 */ /* 0x000fe200078f18ff */
[C---:B------:R-:W-:Y:S01]  /*fd90*/  HMMA.16816.F32 R48, R28.reuse, R50, RZ ;  /* 0x000000321c30723c */ /* 0x040fe200000018ff */
[----:B------:R-:W-:Y:S01]  /*fda0*/  SHF.R.S32.HI R7, RZ, 0x1f, R2 ;  /* 0x0000001fff077819 */ /* 0x000fe20000011402 */
[----:B------:R-:W-:Y:S01]  /*fdb0*/  LDSM.16.M88.4 R12, [R185] ;  /* 0x00000000b90c783b */ /* 0x000fe20000000200 */
[----:B------:R-:W-:Y:S01]  /*fdc0*/  IADD3 R82, -R5, R82, RZ ;  /* 0x0000005205527210 */ /* 0x000fe20007ffe1ff */
[----:B------:R-:W-:Y:S01]  /*fdd0*/  ULDC UR4, c[0x0][0x324] ;  /* 0x0000c90000047ab9 */ /* 0x000fe20000000800 */
[----:B------:R-:W-:Y:S01]  /*fde0*/  LOP3.LUT R5, R0, 0xffffff8, RZ, 0xc0, !PT ;  /* 0x0ffffff800057812 */ /* 0x000fe200078ec0ff */
[----:B------:R-:W-:Y:S01]  /*fdf0*/  LDSM.16.M88.4 R84, [R88+0x10100] ;  /* 0x010100005854783b */ /* 0x000fe20000000200 */
[----:B------:R-:W-:Y:S01]  /*fe00*/  LEA.HI R7, R7, R2, RZ, 0x2 ;  /* 0x0000000207077211 */ /* 0x000fe200078f10ff */
[C---:B----4-:R-:W-:Y:S01]  /*fe10*/  HMMA.16816.F32 R44, R28.reuse, R40, RZ ;  /* 0x000000281c2c723c */ /* 0x050fe200000018ff */
[----:B------:R-:W-:Y:S01]  /*fe20*/  LEA.HI R0, R82, R82, RZ, 0x1 ;  /* 0x0000005252007211 */ /* 0x000fe200078f08ff */
[----:B------:R-:W-:Y:S01]  /*fe30*/  IMAD.IADD R6, R6, 0x1, -R5 ;  /* 0x0000000106067824 */ /* 0x000fe200078e0a05 */
[----:B------:R-:W-:Y:S01]  /*fe40*/  LEA.HI.SX32 R5, R7, UR15, 0x1e ;  /* 0x0000000f07057c11 */ /* 0x000fe2000f8ff2ff */
[----:B------:R-:W-:Y:S01]  /*fe50*/  ULOP3.LUT UR4, URZ, UR4, URZ, 0x33, !UPT ;  /* 0x000000043f047292 */ /* 0x000fe2000f8e333f */
[----:B------:R-:W-:Y:S01]  /*fe60*/  LOP3.LUT R9, R0, 0x1ffffffe, RZ, 0xc0, !PT ;  /* 0x1ffffffe00097812 */ /* 0x000fe200078ec0ff */
[----:B------:R-:W0:Y:S01]  /*fe70*/  LDGDEPBAR ;  /* 0x00000000000079af */ /* 0x000e220000000000 */
[----:B------:R-:W-:Y:S01]  /*fe80*/  PLOP3.LUT P0, PT, PT, PT, UP2, 0x80, 0x0 ;  /* 0x000000000000781c */ /* 0x000fe20003f0f028 */
[----:B------:R-:W-:Y:S01]  /*fe90*/  IMAD R5, R6, 0x10, R5 ;  /* 0x0000001006057824 */ /* 0x000fe200078e0205 */
[----:B------:R-:W-:Y:S01]  /*fea0*/  IADD3 R6, R189, R193, RZ ;  /* 0x000000c1bd067210 */ /* 0x000fe20007ffe0ff */
[----:B------:R-:W-:Y:S01]  /*feb0*/  HMMA.16816.F32 R40, R28, R42, RZ ;  /* 0x0000002a1c28723c */ /* 0x000fe200000018ff */
[----:B------:R-:W-:-:S02]  /*fec0*/  IADD3 R206, R82, -R9, RZ ;  /* 0x8000000952ce7210 */ /* 0x000fc40007ffe0ff */
[----:B-----5:R-:W-:Y:S01]  /*fed0*/  LDSM.16.M88.4 R80, [R88+0xf100] ;  /* 0x00f100005850783b */ /* 0x020fe20000000200 */
[----:B------:R-:W-:Y:S02]  /*fee0*/  LOP3.LUT R207, R7, 0x7ffffffc, RZ, 0xc0, !PT ;  /* 0x7ffffffc07cf7812 */ /* 0x000fe400078ec0ff */
[----:B------:R-:W-:Y:S01]  /*fef0*/  IMAD R206, R206, 0x8, R5 ;  /* 0x00000008cece7824 */ /* 0x000fe200078e0205 */
[----:B------:R-:W1:Y:S01]  /*ff00*/  LDSM.16.M88.4 R8, [R6+0xc100] ;  /* 0x00c100000608783b */ /* 0x000e620000000200 */
[----:B------:R-:W-:Y:S01]  /*ff10*/  HMMA.16816.F32 R36, R28, R32, RZ ;  /* 0x000000201c24723c */ /* 0x000fe200000018ff */
[----:B------:R-:W-:Y:S01]  /*ff20*/  IMAD.IADD R207, R2, 0x1, -R207 ;  /* 0x0000000102cf7824 */ /* 0x000fe200078e0acf */
[----:B------:R-:W-:Y:S01]  /*ff30*/  IADD3 R2, R194, 0x1, -R145 ;  /* 0x00000001c2027810 */ /* 0x000fe20007ffe891 */
[----:B------:R-:W-:Y:S01]  /*ff40*/  @P0 IMAD.HI.U32 R5, R206, c[0x0][0x2c8], RZ ;  /* 0x0000b200ce050a27 */ /* 0x000fe200078e00ff */
[----:B------:R-:W-:Y:S01]  /*ff50*/  PLOP3.LUT P0, PT, PT, PT, UP2, 0x80, 0x0 ;  /* 0x000000000000781c */ /* 0x000fe20003f0f028 */
[----:B------:R-:W-:Y:S01]  /*ff60*/  LDSM.16.M88.4 R64, [R6+0xd900] ;  /* 0x00d900000640783b */ /* 0x000fe20000000200 */
[----:B------:R-:W-:-:S02]  /*ff70*/  MOV R0, R206 ;  /* 0x000000ce00007202 */ /* 0x000fc40000000f00 */
[C---:B------:R-:W-:Y:S01]  /*ff80*/  HMMA.16816.F32 R32, R28.reuse, R34, RZ ;  /* 0x000000221c20723c */ /* 0x040fe200000018ff */
[----:B------:R-:W-:Y:S01]  /*ff90*/  LDSM.16.M88.4 R76, [R6+0xe900] ;  /* 0x00e90000064c783b */ /* 0x000fe20000000200 */
[----:B------:R-:W-:Y:S02]  /*ffa0*/  SHF.L.U32 R207, R207, 0x1, RZ ;  /* 0x00000001cfcf7819 */ /* 0x000fe400000006ff */
[----:B------:R-:W-:Y:S02]  /*ffb0*/  ISETP.GE.AND P2, PT, R195, 0x1, PT ;  /* 0x00000001c300780c */ /* 0x000fe40003f46270 */
[----:B------:R-:W-:Y:S02]  /*ffc0*/  IADD3 R7, -R197, R2, -R207 ;  /* 0x00000002c5077210 */ /* 0x000fe40007ffe9cf */
[----:B------:R-:W-:Y:S01]  /*ffd0*/  HMMA.16816.F32 R72, R28, R24, RZ ;  /* 0x000000181c48723c */ /* 0x000fe200000018ff */
[----:B------:R-:W-:Y:S02]  /*ffe0*/  @P0 SHF.R.U32.HI R0, RZ, c[0x0][0x2cc], R5 ;  /* 0x0000b300ff000a19 */ /* 0x000fe40000011605 */
[----:B------:R-:W-:-:S02]  /*fff0*/  IADD3 R5, R193, R88, RZ ;  /* 0x00000058c1057210 */ /* 0x000fc40007ffe0ff */
[----:B------:R-:W-:-:S03]  /*10000*/  IADD3 R2, -R207, R194, -R145 ;  /* 0x000000c2cf027210 */ /* 0x000fc60007ffe991 */
[----:B------:R-:W-:Y:S01]  /*10010*/  HMMA.16816.F32 R28, R28, R26, RZ ;  /* 0x0000001a1c1c723c */ /* 0x000fe200000018ff */
[----:B------:R-:W2:Y:S07]  /*10020*/  LDSM.16.M88.4 R24, [R6+0xc900] ;  /* 0x00c900000618783b */ /* 0x000eae0000000200 */
[C---:B------:R-:W-:Y:S08]  /*10030*/  HMMA.16816.F32 R16, R68.reuse, R20, R16 ;  /* 0x000000144410723c */ /* 0x040ff00000001810 */
[C---:B------:R-:W-:Y:S01]  /*10040*/  HMMA.16816.F32 R48, R68.reuse, R22, R48 ;  /* 0x000000164430723c */ /* 0x040fe20000001830 */
[----:B------:R-:W3:Y:S07]  /*10050*/  LDSM.16.M88.4 R20, [R6+0xd100] ;  /* 0x00d100000614783b */ /* 0x000eee0000000200 */
        /* <DEDUP_REMOVED lines=9> */
[----:B------:R-:W-:Y:S03]  /*100f0*/  LDSM.16.M88.4 R28, [R5+0xd100] ;  /* 0x00d10000051c783b */ /* 0x000fe60000000200 */
[C---:B-1----:R-:W-:Y:S08]  /*10100*/  HMMA.16816.F32 R16, R12.reuse, R8, R16 ;  /* 0x000000080c10723c */ /* 0x042ff00000001810 */
[C---:B------:R-:W-:Y:S01]  /*10110*/  HMMA.16816.F32 R48, R12.reuse, R10, R48 ;  /* 0x0000000a0c30723c */ /* 0x040fe20000001830 */
[----:B------:R-:W1:Y:S07]  /*10120*/  LDSM.16.M88.4 R8, [R184] ;  /* 0x00000000b808783b */ /* 0x000e6e0000000200 */
        /* <DEDUP_REMOVED lines=8> */
[----:B------:R-:W4:Y:S04]  /*101b0*/  LDSM.16.M88.4 R12, [R189+0xe900] ;  /* 0x00e90000bd0c783b */ /* 0x000f280000000200 */
[----:B------:R-:W2:Y:S03]  /*101c0*/  LDSM.16.M88.4 R64, [R189+0xf100] ;  /* 0x00f10000bd40783b */ /* 0x000ea60000000200 */
[C---:B-1----:R-:W-:Y:S08]  /*101d0*/  HMMA.16816.F32 R16, R8.reuse, R60, R16 ;  /* 0x0000003c0810723c */ /* 0x042ff00000001810 */
        /* <DEDUP_REMOVED lines=8> */
[C---:B--2---:R-:W-:Y:S08]  /*10260*/  HMMA.16816.F32 R72, R8.reuse, R24, R72 ;  /* 0x000000180848723c */ /* 0x044ff00000001848 */
[----:B------:R-:W-:Y:S01]  /*10270*/  HMMA.16816.F32 R68, R8, R26, R68 ;  /* 0x0000001a0844723c */ /* 0x000fe20000001844 */
[----:B------:R-:W1:Y:S04]  /*10280*/  LDSM.16.M88.4 R24, [R88+0xe100] ;  /* 0x00e100005818783b */ /* 0x000e680000000200 */
[----:B------:R-:W2:Y:S03]  /*10290*/  LDSM.16.M88.4 R8, [R88+0xe900] ;  /* 0x00e900005808783b */ /* 0x000ea60000000200 */
[C---:B---3--:R-:W-:Y:S08]  /*102a0*/  HMMA.16816.F32 R16, R56.reuse, R20, R16 ;  /* 0x000000143810723c */ /* 0x048ff00000001810 */
[C---:B------:R-:W-:Y:S01]  /*102b0*/  HMMA.16816.F32 R48, R56.reuse, R22, R48 ;  /* 0x000000163830723c */ /* 0x040fe20000001830 */
[----:B------:R-:W-:Y:S07]  /*102c0*/  LDSM.16.M88.4 R20, [R6+0xe100] ;  /* 0x00e100000614783b */ /* 0x000fee0000000200 */
[C---:B----4-:R-:W-:Y:S08]  /*102d0*/  HMMA.16816.F32 R44, R56.reuse, R12, R44 ;  /* 0x0000000c382c723c */ /* 0x050ff0000000182c */
[C---:B------:R-:W-:Y:S01]  /*102e0*/  HMMA.16816.F32 R40, R56.reuse, R14, R40 ;  /* 0x0000000e3828723c */ /* 0x040fe20000001828 */
[----:B------:R-:W3:Y:S07]  /*102f0*/  LDSM.16.M88.4 R12, [R185+0x4000] ;  /* 0x00400000b90c783b */ /* 0x000eee0000000200 */
[C---:B------:R-:W-:Y:S08]  /*10300*/  HMMA.16816.F32 R36, R56.reuse, R64, R36 ;  /* 0x000000403824723c */ /* 0x040ff00000001824 */
[----:B------:R-:W-:Y:S01]  /*10310*/  HMMA.16816.F32 R32, R56, R66, R32 ;  /* 0x000000423820723c */ /* 0x000fe20000001820 */
[----:B------:R-:W4:Y:S07]  /*10320*/  LDSM.16.M88.4 R64, [R6+0xf100] ;  /* 0x00f100000640783b */ /* 0x000f2e0000000200 */
[C---:B-1----:R-:W-:Y:S08]  /*10330*/  HMMA.16816.F32 R16, R28.reuse, R24, R16 ;  /* 0x000000181c10723c */ /* 0x042ff00000001810 */
[----:B------:R-:W-:Y:S01]  /*10340*/  HMMA.16816.F32 R48, R28, R26, R48 ;  /* 0x0000001a1c30723c */ /* 0x000fe20000001830 */
[----:B------:R-:W-:Y:S07]  /*10350*/  LDSM.16.M88.4 R24, [R184+0x4000] ;  /* 0x00400000b818783b */ /* 0x000fee0000000200 */
[C---:B------:R-:W-:Y:S08]  /*10360*/  HMMA.16816.F32 R72, R56.reuse, R60, R72 ;  /* 0x0000003c3848723c */ /* 0x040ff00000001848 */
[----:B------:R-:W-:Y:S01]  /*10370*/  HMMA.16816.F32 R68, R56, R62, R68 ;  /* 0x0000003e3844723c */ /* 0x000fe20000001844 */
[----:B------:R-:W-:Y:S04]  /*10380*/  LDSM.16.M88.4 R60, [R6+0xf900] ;  /* 0x00f90000063c783b */ /* 0x000fe80000000200 */
[----:B------:R-:W-:Y:S03]  /*10390*/  LDSM.16.M88.4 R56, [R5+0xe900] ;  /* 0x00e900000538783b */ /* 0x000fe60000000200 */
[C---:B--2---:R-:W-:Y:S08]  /*103a0*/  HMMA.16816.F32 R44, R28.reuse, R8, R44 ;  /* 0x000000081c2c723c */ /* 0x044ff0000000182c */
[C---:B------:R-:W-:Y:S01]  /*103b0*/  HMMA.16816.F32 R40, R28.reuse, R10, R40 ;  /* 0x0000000a1c28723c */ /* 0x040fe20000001828 */
[----:B------:R-:W1:Y:S07]  /*103c0*/  LDSM.16.M88.4 R8, [R5+0xe100] ;  /* 0x00e100000508783b */ /* 0x000e6e0000000200 */
[C---:B------:R-:W-:Y:S08]  /*103d0*/  HMMA.16816.F32 R36, R28.reuse, R80, R36 ;  /* 0x000000501c24723c */ /* 0x040ff00000001824 */
[----:B------:R-:W-:Y:S01]  /*103e0*/  HMMA.16816.F32 R32, R28, R82, R32 ;  /* 0x000000521c20723c */ /* 0x000fe20000001820 */
[----:B------:R-:W-:Y:S07]  /*103f0*/  LDSM.16.M88.4 R80, [R191+0x8000] ;  /* 0x00800000bf50783b */ /* 0x000fee0000000200 */
[C---:B---3--:R-:W-:Y:S08]  /*10400*/  HMMA.16816.F32 R16, R12.reuse, R20, R16 ;  /* 0x000000140c10723c */ /* 0x048ff00000001810 */
[----:B------:R-:W-:Y:S01]  /*10410*/  HMMA.16816.F32 R48, R12, R22, R48 ;  /* 0x000000160c30723c */ /* 0x000fe20000001830 */
[----:B------:R-:W-:Y:S07]  /*10420*/  LDSM.16.M88.4 R20, [R189+0x10100] ;  /* 0x01010000bd14783b */ /* 0x000fee0000000200 */
[C---:B------:R-:W-:Y:S08]  /*10430*/  HMMA.16816.F32 R72, R28.reuse, R52, R72 ;  /* 0x000000341c48723c */ /* 0x040ff00000001848 */
[----:B------:R-:W-:Y:S01]  /*10440*/  HMMA.16816.F32 R68, R28, R54, R68 ;  /* 0x000000361c44723c */ /* 0x000fe20000001844 */
[----:B------:R-:W2:Y:S04]  /*10450*/  LDSM.16.M88.4 R52, [R5+0xf100] ;  /* 0x00f100000534783b */ /* 0x000ea80000000200 */
[----:B------:R-:W3:Y:S03]  /*10460*/  LDSM.16.M88.4 R28, [R5+0xf900] ;  /* 0x00f90000051c783b */ /* 0x000ee60000000200 */
[C---:B------:R-:W-:Y:S08]  /*10470*/  HMMA.16816.F32 R44, R12.reuse, R76, R44 ;  /* 0x0000004c0c2c723c */ /* 0x040ff0000000182c */
[C---:B------:R-:W-:Y:S01]  /*10480*/  HMMA.16816.F32 R40, R12.reuse, R78, R40 ;  /* 0x0000004e0c28723c */ /* 0x040fe20000001828 */
[----:B------:R-:W-:Y:S07]  /*10490*/  LDSM.16.M88.4 R76, [R189+0x11900] ;  /* 0x01190000bd4c783b */ /* 0x000fee0000000200 */
[C---:B----4-:R-:W-:Y:S08]  /*104a0*/  HMMA.16816.F32 R36, R12.reuse, R64, R36 ;  /* 0x000000400c24723c */ /* 0x050ff00000001824 */
        /* <DEDUP_REMOVED lines=8> */
[----:B------:R-:W4:Y:S03]  /*10530*/  LDSM.16.M88.4 R60, [R88+0x10900] ;  /* 0x01090000583c783b */ /* 0x000f260000000200 */
[C---:B------:R-:W-:Y:S08]  /*10540*/  HMMA.16816.F32 R44, R24.reuse, R56, R44 ;  /* 0x00000038182c723c */ /* 0x040ff0000000182c */
[C---:B------:R-:W-:Y:S01]  /*10550*/  HMMA.16816.F32 R40, R24.reuse, R58, R40 ;  /* 0x0000003a1828723c */ /* 0x040fe20000001828 */
[----:B------:R-:W1:Y:S07]  /*10560*/  LDSM.16.M88.4 R56, [R88+0x11100] ;  /* 0x011100005838783b */ /* 0x000e6e0000000200 */
[C---:B--2---:R-:W-:Y:S08]  /*10570*/  HMMA.16816.F32 R36, R24.reuse, R52, R36 ;  /* 0x000000341824723c */ /* 0x044ff00000001824 */
[----:B------:R-:W-:Y:S01]  /*10580*/  HMMA.16816.F32 R32, R24, R54, R32 ;  /* 0x000000361820723c */ /* 0x000fe20000001820 */
[----:B------:R-:W-:Y:S07]  /*10590*/  LDSM.16.M88.4 R52, [R88+0x11900] ;  /* 0x011900005834783b */ /* 0x000fee0000000200 */
[C---:B------:R-:W-:Y:S08]  /*105a0*/  HMMA.16816.F32 R16, R80.reuse, R20, R16 ;  /* 0x000000145010723c */ /* 0x040ff00000001810 */
[----:B------:R-:W-:Y:S01]  /*105b0*/  HMMA.16816.F32 R48, R80, R22, R48 ;  /* 0x000000165030723c */ /* 0x000fe20000001830 */
[----:B------:R-:W-:Y:S07]  /*105c0*/  LDSM.16.M88.4 R20, [R6+0x10900] ;  /* 0x010900000614783b */ /* 0x000fee0000000200 */
[C---:B---3--:R-:W-:Y:S08]  /*105d0*/  HMMA.16816.F32 R72, R24.reuse, R28, R72 ;  /* 0x0000001c1848723c */ /* 0x048ff00000001848 */
[----:B------:R-:W-:Y:S01]  /*105e0*/  HMMA.16816.F32 R68, R24, R30, R68 ;  /* 0x0000001e1844723c */ /* 0x000fe20000001844 */
[----:B------:R-:W-:Y:S04]  /*105f0*/  LDSM.16.M88.4 R28, [R185+0x8000] ;  /* 0x00800000b91c783b */ /* 0x000fe80000000200 */
[----:B------:R-:W2:Y:S03]  /*10600*/  LDSM.16.M88.4 R24, [R6+0x10100] ;  /* 0x010100000618783b */ /* 0x000ea60000000200 */
[C---:B-1----:R-:W-:Y:S08]  /*10610*/  HMMA.16816.F32 R44, R80.reuse, R12, R44 ;  /* 0x0000000c502c723c */ /* 0x042ff0000000182c */
[C---:B------:R-:W-:Y:S01]  /*10620*/  HMMA.16816.F32 R40, R80.reuse, R14, R40 ;  /* 0x0000000e5028723c */ /* 0x040fe20000001828 */
[----:B------:R-:W-:Y:S07]  /*10630*/  LDSM.16.M88.4 R12, [R184+0x8000] ;  /* 0x00800000b80c783b */ /* 0x000fee0000000200 */
[----:B------:R-:W-:Y:S08]  /*10640*/  HMMA.16816.F32 R36, R80, R8, R36 ;  /* 0x000000085024723c */ /* 0x000ff00000001824 */
[----:B------:R-:W-:Y:S08]  /*10650*/  HMMA.16816.F32 R16, R64, R84, R16 ;  /* 0x000000544010723c */ /* 0x000ff00000001810 */
[----:B------:R-:W-:Y:S01]  /*10660*/  HMMA.16816.F32 R32, R80, R10, R32 ;  /* 0x0000000a5020723c */ /* 0x000fe20000001820 */
[----:B------:R-:W1:Y:S07]  /*10670*/  LDSM.16.M88.4 R8, [R5+0x10100] ;  /* 0x010100000508783b */ /* 0x000e6e0000000200 */
[----:B------:R-:W-:Y:S08]  /*10680*/  HMMA.16816.F32 R48, R64, R86, R48 ;  /* 0x000000564030723c */ /* 0x000ff00000001830 */
[C---:B------:R-:W-:Y:S08]  /*10690*/  HMMA.16816.F32 R72, R80.reuse, R76, R72 ;  /* 0x0000004c5048723c */ /* 0x040ff00000001848 */
[----:B------:R-:W-:Y:S08]  /*106a0*/  HMMA.16816.F32 R68, R80, R78, R68 ;  /* 0x0000004e5044723c */ /* 0x000ff00000001844 */
[C---:B----4-:R-:W-:Y:S08]  /*106b0*/  HMMA.16816.F32 R44, R64.reuse, R60, R44 ;  /* 0x0000003c402c723c */ /* 0x050ff0000000182c */
[C---:B------:R-:W-:Y:S01]  /*106c0*/  HMMA.16816.F32 R40, R64.reuse, R62, R40 ;  /* 0x0000003e4028723c */ /* 0x040fe20000001828 */
[----:B------:R-:W3:Y:S07]  /*106d0*/  LDSM.16.M88.4 R60, [R6+0x11100] ;  /* 0x01110000063c783b */ /* 0x000eee0000000200 */
[----:B------:R-:W-:Y:S08]  /*106e0*/  HMMA.16816.F32 R36, R64, R56, R36 ;  /* 0x000000384024723c */ /* 0x000ff00000001824 */
[----:B--2---:R-:W-:Y:S08]  /*106f0*/  HMMA.16816.F32 R16, R28, R24, R16 ;  /* 0x000000181c10723c */ /* 0x004ff00000001810 */
[----:B------:R-:W-:Y:S01]  /*10700*/  HMMA.16816.F32 R32, R64, R58, R32 ;  /* 0x0000003a4020723c */ /* 0x000fe20000001820 */
[----:B------:R2:W4:Y:S07]  /*10710*/  LDSM.16.M88.4 R56, [R6+0x11900] ;  /* 0x011900000638783b */ /* 0x00052e0000000200 */
[----:B------:R-:W-:Y:S01]  /*10720*/  HMMA.16816.F32 R48, R28, R26, R48 ;  /* 0x0000001a1c30723c */ /* 0x000fe20000001830 */
[----:B------:R-:W-:Y:S07]  /*10730*/  LDSM.16.M88.4 R24, [R5+0x11100] ;  /* 0x011100000518783b */ /* 0x000fee0000000200 */
[C---:B------:R-:W-:Y:S01]  /*10740*/  HMMA.16816.F32 R76, R64.reuse, R52, R72 ;  /* 0x00000034404c723c */ /* 0x040fe20000001848 */
[----:B------:R-:W2:Y:S07]  /*10750*/  LDSM.16.M88.4 R72, [R5+0x10900] ;  /* 0x010900000548783b */ /* 0x000eae0000000200 */
[----:B------:R-:W-:Y:S08]  /*10760*/  HMMA.16816.F32 R68, R64, R54, R68 ;  /* 0x000000364044723c */ /* 0x000ff00000001844 */
[C---:B-1----:R-:W-:Y:S08]  /*10770*/  HMMA.16816.F32 R16, R12.reuse, R8, R16 ;  /* 0x000000080c10723c */ /* 0x042ff00000001810 */
[----:B------:R-:W-:Y:S01]  /*10780*/  HMMA.16816.F32 R48, R12, R10, R48 ;  /* 0x0000000a0c30723c */ /* 0x000fe20000001830 */
[----:B------:R1:W4:Y:S07]  /*10790*/  LDSM.16.M88.4 R8, [R5+0x11900] ;  /* 0x011900000508783b */ /* 0x00032e0000000200 */
[C---:B------:R-:W-:Y:S08]  /*107a0*/  HMMA.16816.F32 R44, R28.reuse, R20, R44 ;  /* 0x000000141c2c723c */ /* 0x040ff0000000182c */
[----:B------:R-:W-:Y:S01]  /*107b0*/  HMMA.16816.F32 R40, R28, R22, R40 ;  /* 0x000000161c28723c */ /* 0x000fe20000001828 */
[----:B--2---:R-:W-:-:S02]  /*107c0*/  FMUL.FTZ R6, R16, c[0x0][0x320] ;  /* 0x0000c80010067a20 */ /* 0x004fc40000410000 */
[----:B------:R-:W-:Y:S02]  /*107d0*/  FMUL.FTZ R16, R18, c[0x0][0x320] ;  /* 0x0000c80012107a20 */ /* 0x000fe40000410000 */
[----:B------:R-:W-:Y:S02]  /*107e0*/  FMUL.FTZ R17, R17, c[0x0][0x320] ;  /* 0x0000c80011117a20 */ /* 0x000fe40000410000 */
[----:B------:R-:W2:Y:S01]  /*107f0*/  MUFU.TANH R6, R6 ;  /* 0x0000000600067308 */ /* 0x000ea20000002400 */
[----:B---3--:R-:W-:Y:S01]  /*10800*/  HMMA.16816.F32 R36, R28, R60, R36 ;  /* 0x0000003c1c24723c */ /* 0x008fe20000001824 */
[----:B------:R-:W-:Y:S02]  /*10810*/  FMUL.FTZ R18, R48, c[0x0][0x320] ;  /* 0x0000c80030127a20 */ /* 0x000fe40000410000 */
[----:B-1----:R-:W-:-:S04]  /*10820*/  FMUL.FTZ R5, R49, c[0x0][0x320] ;  /* 0x0000c80031057a20 */ /* 0x002fc80000410000 */
[----:B------:R-:W1:Y:S01]  /*10830*/  MUFU.TANH R17, R17 ;  /* 0x0000001100117308 */ /* 0x000e620000002400 */
[C---:B------:R-:W-:Y:S07]  /*10840*/  HMMA.16816.F32 R32, R28.reuse, R62, R32 ;  /* 0x0000003e1c20723c */ /* 0x040fee0000001820 */
[----:B------:R-:W3:Y:S01]  /*10850*/  MUFU.TANH R16, R16 ;  /* 0x0000001000107308 */ /* 0x000ee20000002400 */
[C---:B----4-:R-:W-:Y:S07]  /*10860*/  HMMA.16816.F32 R76, R28.reuse, R56, R76 ;  /* 0x000000381c4c723c */ /* 0x050fee000000184c */
[----:B------:R-:W4:Y:S01]  /*10870*/  MUFU.TANH R18, R18 ;  /* 0x0000001200127308 */ /* 0x000f220000002400 */
[----:B------:R-:W-:Y:S07]  /*10880*/  HMMA.16816.F32 R68, R28, R58, R68 ;  /* 0x0000003a1c44723c */ /* 0x000fee0000001844 */
[----:B------:R-:W1:Y:S01]  /*10890*/  MUFU.TANH R5, R5 ;  /* 0x0000000500057308 */ /* 0x000e620000002400 */
[C---:B------:R-:W-:Y:S08]  /*108a0*/  HMMA.16816.F32 R44, R12.reuse, R72, R44 ;  /* 0x000000480c2c723c */ /* 0x040ff0000000182c */
[C---:B------:R-:W-:Y:S08]  /*108b0*/  HMMA.16816.F32 R40, R12.reuse, R74, R40 ;  /* 0x0000004a0c28723c */ /* 0x040ff00000001828 */
[C---:B------:R-:W-:Y:S08]  /*108c0*/  HMMA.16816.F32 R36, R12.reuse, R24, R36 ;  /* 0x000000180c24723c */ /* 0x040ff00000001824 */
[----:B------:R-:W-:Y:S01]  /*108d0*/  HMMA.16816.F32 R32, R12, R26, R32 ;  /* 0x0000001a0c20723c */ /* 0x000fe20000001820 */
[----:B------:R-:W-:-:S02]  /*108e0*/  FMUL.FTZ R23, R44, c[0x0][0x320] ;  /* 0x0000c8002c177a20 */ /* 0x000fc40000410000 */
[----:B------:R-:W-:-:S04]  /*108f0*/  FMUL.FTZ R22, R45, c[0x0][0x320] ;  /* 0x0000c8002d167a20 */ /* 0x000fc80000410000 */
[----:B------:R-:W1:Y:S01]  /*10900*/  MUFU.TANH R23, R23 ;  /* 0x0000001700177308 */ /* 0x000e620000002400 */
[----:B------:R-:W-:Y:S01]  /*10910*/  HMMA.16816.F32 R76, R12, R8, R76 ;  /* 0x000000080c4c723c */ /* 0x000fe2000000184c */
[----:B------:R-:W-:-:S06]  /*10920*/  FMUL.FTZ R40, R40, c[0x0][0x320] ;  /* 0x0000c80028287a20 */ /* 0x000fcc0000410000 */
[----:B------:R-:W-:Y:S01]  /*10930*/  FMUL.FTZ R9, R41, c[0x0][0x320] ;  /* 0x0000c80029097a20 */ /* 0x000fe20000410000 */
[----:B------:R-:W-:Y:S01]  /*10940*/  HMMA.16816.F32 R68, R12, R10, R68 ;  /* 0x0000000a0c44723c */ /* 0x000fe20000001844 */
[----:B------:R-:W1:Y:S01]  /*10950*/  SHFL.IDX PT, R10, R0, RZ, 0x1c1f ;  /* 0x001c1fff000a7589 */ /* 0x000e6200000e0000 */
[----:B------:R-:W-:Y:S01]  /*10960*/  FMUL.FTZ R36, R36, c[0x0][0x320] ;  /* 0x0000c80024247a20 */ /* 0x000fe20000410000 */
[----:B------:R-:W1:Y:S01]  /*10970*/  MUFU.TANH R22, R22 ;  /* 0x0000001600167308 */ /* 0x000e620000002400 */
[----:B------:R-:W-:-:S03]  /*10980*/  FMUL.FTZ R37, R37, c[0x0][0x320] ;  /* 0x0000c80025257a20 */ /* 0x000fc60000410000 */
[C---:B------:R-:W-:Y:S01]  /*10990*/  IADD3 R11, R7.reuse, c[0x0][0x328], RZ ;  /* 0x0000ca00070b7a10 */ /* 0x040fe20007ffe0ff */
[----:B------:R-:W-:Y:S01]  /*109a0*/  FMUL.FTZ R32, R32, c[0x0][0x320] ;  /* 0x0000c80020207a20 */ /* 0x000fe20000410000 */
[----:B------:R-:W-:Y:S01]  /*109b0*/  IADD3 R7, R7, UR4, RZ ;  /* 0x0000000407077c10 */ /* 0x000fe2000fffe0ff */
[----:B------:R-:W-:Y:S01]  /*109c0*/  FMUL.FTZ R33, R33, c[0x0][0x320] ;  /* 0x0000c80021217a20 */ /* 0x000fe20000410000 */
[----:B------:R2:W2:Y:S05]  /*109d0*/  MUFU.TANH R8, R40 ;  /* 0x0000002800087308 */ /* 0x0004aa0000002400 */
[----:B------:R-:W-:Y:S02]  /*109e0*/  FMUL.FTZ R76, R76, c[0x0][0x320] ;  /* 0x0000c8004c4c7a20 */ /* 0x000fe40000410000 */
[----:B------:R-:W-:Y:S01]  /*109f0*/  FMUL.FTZ R77, R77, c[0x0][0x320] ;  /* 0x0000c8004d4d7a20 */ /* 0x000fe20000410000 */
[----:B------:R-:W2:Y:S05]  /*10a00*/  MUFU.TANH R9, R9 ;  /* 0x0000000900097308 */ /* 0x000eaa0000002400 */
[----:B------:R-:W-:Y:S01]  /*10a10*/  FMUL.FTZ R68, R68, c[0x0][0x320] ;  /* 0x0000c80044447a20 */ /* 0x000fe20000410000 */
[----:B-1----:R-:W-:Y:S01]  /*10a20*/  IADD3 R13, R7, R10, RZ ;  /* 0x0000000a070d7210 */ /* 0x002fe20007ffe0ff */
[----:B------:R-:W-:Y:S01]  /*10a30*/  FMUL.FTZ R69, R69, c[0x0][0x320] ;  /* 0x0000c80045457a20 */ /* 0x000fe20000410000 */
[----:B------:R1:W1:Y:S01]  /*10a40*/  MUFU.TANH R162, R36 ;  /* 0x0000002400a27308 */ /* 0x0002620000002400 */
[----:B------:R-:W-:-:S05]  /*10a50*/  IMAD.IADD R15, R11, 0x1, R10 ;  /* 0x000000010b0f7824 */ /* 0x000fca00078e020a */
[----:B------:R-:W-:Y:S02]  /*10a60*/  IMNMX R15, R15, R2, PT ;  /* 0x000000020f0f7217 */ /* 0x000fe40003800200 */
[----:B------:R1:W1:Y:S08]  /*10a70*/  MUFU.TANH R168, R32 ;  /* 0x0000002000a87308 */ /* 0x0002700000002400 */
[----:B------:R1:W1:Y:S08]  /*10a80*/  MUFU.TANH R164, R33 ;  /* 0x0000002100a47308 */ /* 0x0002700000002400 */
[----:B------:R1:W1:Y:S08]  /*10a90*/  MUFU.TANH R174, R76 ;  /* 0x0000004c00ae7308 */ /* 0x0002700000002400 */
[----:B------:R1:W1:Y:S08]  /*10aa0*/  MUFU.TANH R172, R77 ;  /* 0x0000004d00ac7308 */ /* 0x0002700000002400 */
[----:B------:R1:W1:Y:S08]  /*10ab0*/  MUFU.TANH R142, R68 ;  /* 0x00000044008e7308 */ /* 0x0002700000002400 */
[----:B------:R1:W1:Y:S08]  /*10ac0*/  MUFU.TANH R140, R69 ;  /* 0x00000045008c7308 */ /* 0x0002700000002400 */
[----:B------:R1:W1:Y:S01]  /*10ad0*/  MUFU.TANH R170, R37 ;  /* 0x0000002500aa7308 */ /* 0x0002620000002400 */
        /* <DEDUP_REMOVED lines=12> */
.L_x_1159:
[----:B------:R-:W-:-:S04]  /*10ba0*/  MOV R10, 0x1 ;  /* 0x00000001000a7802 */ /* 0x000fc80000000f00 */
[----:B------:R-:W-:-:S13]  /*10bb0*/  ISETP.NE.AND P0, PT, R10, c[0x0][0x32c], PT ;  /* 0x0000cb000a007a0c */ /* 0x000fda0003f05270 */
[----:B------:R-:W-:-:S05]  /*10bc0*/  @P0 IMAD.HI.U32 R10, R12, c[0x0][0x330], RZ ;  /* 0x0000cc000c0a0a27 */ /* 0x000fca00078e00ff */
[----:B------:R-:W-:Y:S02]  /*10bd0*/  @P0 SHF.R.U32.HI R12, RZ, c[0x0][0x334], R10 ;  /* 0x0000cd00ff0c0a19 */ /* 0x000fe4000001160a */
.L_x_1160:
[----:B------:R-:W-:Y:S05]  /*10be0*/  BSYNC B0 ;  /* 0x0000000000007941 */ /* 0x000fea0003800000 */
.L_x_1158:
[----:B------:R-:W-:-:S04]  /*10bf0*/  IMAD R12, R12, c[0x0][0x32c], -R145 ;  /* 0x0000cb000c0c7a24 */ /* 0x000fc800078e0a91 */
[----:B------:R-:W-:-:S05]  /*10c00*/  IMAD.IADD R12, R12, 0x1, -R207 ;  /* 0x000000010c0c7824 */ /* 0x000fca00078e0acf */
[----:B------:R-:W-:Y:S02]  /*10c10*/  IADD3 R10, R12, c[0x0][0x32c], RZ ;  /* 0x0000cb000c0a7a10 */ /* 0x000fe40007ffe0ff */
[----:B------:R-:W-:Y:S02]  /*10c20*/  IMNMX R13, R13, R12, !PT ;  /* 0x0000000c0d0d7217 */ /* 0x000fe40007800200 */
[----:B------:R-:W-:Y:S02]  /*10c30*/  IMNMX R15, R15, R10, PT ;  /* 0x0000000a0f0f7217 */ /* 0x000fe40003800200 */
.L_x_1157:
[----:B--234-:R-:W-:Y:S01]  /*10c40*/  ISETP.GT.AND P1, PT, R147, RZ, PT ;  /* 0x000000ff9300720c */ /* 0x01cfe20003f24270 */
[----:B------:R-:W-:Y:S02]  /*10c50*/  FMUL.FTZ R39, R39, c[0x0][0x320] ;  /* 0x0000c80027277a20 */ /* 0x000fe40000410000 */
[----:B------:R-:W-:Y:S01]  /*10c60*/  FMUL.FTZ R34, R34, c[0x0][0x320] ;  /* 0x0000c80022227a20 */ /* 0x000fe20000410000 */
        /* <DEDUP_REMOVED lines=10> */
[----:B------:R-:W-:Y:S01]  /*10d10*/  FMUL.FTZ R38, R38, c[0x0][0x320] ;  /* 0x0000c80026267a20 */ /* 0x000fe20000410000 */
[----:B------:R2:W4:Y:S02]  /*10d20*/  MUFU.TANH R179, R34 ;  /* 0x0000002200b37308 */ /* 0x0005240000002400 */
        /* <DEDUP_REMOVED lines=12> */
[----:B------:R-:W-:Y:S01]  /*10df0*/  FMUL.FTZ R5, R51, c[0x0][0x320] ;  /* 0x0000c80033057a20 */ /* 0x000fe20000410000 */
[----:B------:R-:W-:Y:S01]  /*10e00*/  ISETP.GT.AND P0, PT, R13, 0x10, P1 ;  /* 0x000000100d00780c */ /* 0x000fe20000f04270 */
[----:B------:R2:W1:Y:S03]  /*10e10*/  MUFU.TANH R173, R78 ;  /* 0x0000004e00ad7308 */ /* 0x0004660000002400 */
[----:B------:R-:W-:-:S04]  /*10e20*/  ISETP.LT.OR P0, PT, R15, 0x11, P0 ;  /* 0x000000110f00780c */ /* 0x000fc80000701670 */
[----:B------:R-:W-:Y:S01]  /*10e30*/  FSEL R12, R23, -INF , !P0 ;  /* 0xff800000170c7808 */ /* 0x000fe20004000000 */
[----:B------:R-:W-:Y:S01]  /*10e40*/  FMUL.FTZ R23, R50, c[0x0][0x320] ;  /* 0x0000c80032177a20 */ /* 0x000fe20000410000 */
[----:B------:R-:W-:Y:S01]  /*10e50*/  ISETP.GT.AND P0, PT, R13, 0x11, P1 ;  /* 0x000000110d00780c */ /* 0x000fe20000f04270 */
[----:B------:R-:W1:Y:S03]  /*10e60*/  MUFU.TANH R5, R5 ;  /* 0x0000000500057308 */ /* 0x000e660000002400 */
[----:B------:R-:W-:-:S04]  /*10e70*/  ISETP.LT.OR P0, PT, R15, 0x12, P0 ;  /* 0x000000120f00780c */ /* 0x000fc80000701670 */
[----:B------:R-:W-:Y:S01]  /*10e80*/  FSEL R10, R22, -INF , !P0 ;  /* 0xff800000160a7808 */ /* 0x000fe20004000000 */
[----:B------:R2:W1:Y:S01]  /*10e90*/  MUFU.TANH R143, R79 ;  /* 0x0000004f008f7308 */ /* 0x0004620000002400 */
[----:B------:R-:W-:Y:S01]  /*10ea0*/  ISETP.GT.AND P0, PT, R13, 0x18, P1 ;  /* 0x000000180d00780c */ /* 0x000fe20000f04270 */
[----:B------:R-:W5:Y:S03]  /*10eb0*/  SHFL.IDX PT, R22, R0, 0x1, 0x1c1f ;  /* 0x003c1f0000167f89 */ /* 0x000f6600000e0000 */
[----:B------:R-:W-:-:S03]  /*10ec0*/  ISETP.LT.OR P0, PT, R15, 0x19, P0 ;  /* 0x000000190f00780c */ /* 0x000fc60000701670 */
[----:B------:R-:W1:Y:S01]  /*10ed0*/  MUFU.TANH R19, R19 ;  /* 0x0000001300137308 */ /* 0x000e620000002400 */
        /* <DEDUP_REMOVED lines=8> */
[----:B------:R-:W-:Y:S01]  /*10f60*/  ISETP.LT.OR P0, PT, R15, 0x21, P0 ;  /* 0x000000210f00780c */ /* 0x000fe20000701670 */
[--C-:B-----5:R-:W-:Y:S02]  /*10f70*/  IMAD.IADD R11, R11, 0x1, R22.reuse ;  /* 0x000000010b0b7824 */ /* 0x120fe400078e0216 */
[----:B------:R-:W-:Y:S01]  /*10f80*/  IMAD.IADD R0, R7, 0x1, R22 ;  /* 0x0000000107007824 */ /* 0x000fe200078e0216 */
[----:B-1----:R-:W-:Y:S02]  /*10f90*/  FSEL R162, R162, -INF , !P0 ;  /* 0xff800000a2a27808 */ /* 0x002fe40004000000 */
[----:B------:R-:W-:Y:S01]  /*10fa0*/  ISETP.GT.AND P0, PT, R13, 0x21, P1 ;  /* 0x000000210d00780c */ /* 0x000fe20000f04270 */
[----:B------:R-:W1:Y:S01]  /*10fb0*/  MUFU.TANH R9, R9 ;  /* 0x0000000900097308 */ /* 0x000e620000002400 */
[----:B------:R-:W-:Y:S02]  /*10fc0*/  IMNMX R2, R11, R2, PT ;  /* 0x000000020b027217 */ /* 0x000fe40003800200 */
        /* <DEDUP_REMOVED lines=20> */
[----:B------:R-:W-:-:S03]  /*11110*/  FMUL.FTZ R13, R47, c[0x0][0x320] ;  /* 0x0000c8002f0d7a20 */ /* 0x000fc60000410000 */
[----:B------:R-:W-:Y:S01]  /*11120*/  ISETP.LT.OR P0, PT, R15, 0x3a, P0 ;  /* 0x0000003a0f00780c */ /* 0x000fe20000701670 */
[----:B------:R-:W-:Y:S02]  /*11130*/  FMUL.FTZ R15, R46, c[0x0][0x320] ;  /* 0x0000c8002e0f7a20 */ /* 0x000fe40000410000 */
[----:B------:R-:W1:Y:S01]  /*11140*/  MUFU.TANH R13, R13 ;  /* 0x0000000d000d7308 */ /* 0x000e620000002400 */
[----:B------:R-:W-:-:S07]  /*11150*/  FSEL R140, R140, -INF , !P0 ;  /* 0xff8000008c8c7808 */ /* 0x000fce0004000000 */
[----:B------:R-:W1:Y:S01]  /*11160*/  MUFU.TANH R15, R15 ;  /* 0x0000000f000f7308 */ /* 0x000e620000002400 */
        /* <DEDUP_REMOVED lines=12> */
.L_x_1163:
[----:B------:R-:W-:-:S04]  /*11230*/  MOV R7, 0x1 ;  /* 0x0000000100077802 */ /* 0x000fc80000000f00 */
[----:B------:R-:W-:-:S13]  /*11240*/  ISETP.NE.AND P0, PT, R7, c[0x0][0x32c], PT ;  /* 0x0000cb0007007a0c */ /* 0x000fda0003f05270 */
[----:B------:R-:W-:-:S05]  /*11250*/  @P0 IMAD.HI.U32 R7, R22, c[0x0][0x330], RZ ;  /* 0x0000cc0016070a27 */ /* 0x000fca00078e00ff */
[----:B------:R-:W-:Y:S02]  /*11260*/  @P0 SHF.R.U32.HI R22, RZ, c[0x0][0x334], R7 ;  /* 0x0000cd00ff160a19 */ /* 0x000fe40000011607 */
.L_x_1164:
[----:B------:R-:W-:Y:S05]  /*11270*/  BSYNC B0 ;  /* 0x0000000000007941 */ /* 0x000fea0003800000 */
.L_x_1162:
[----:B------:R-:W-:-:S04]  /*11280*/  IMAD R22, R22, c[0x0][0x32c], -R145 ;  /* 0x0000cb0016167a24 */ /* 0x000fc800078e0a91 */
[----:B------:R-:W-:-:S05]  /*11290*/  IMAD.IADD R11, R22, 0x1, -R207 ;  /* 0x00000001160b7824 */ /* 0x000fca00078e0acf */
[----:B------:R-:W-:Y:S02]  /*112a0*/  IADD3 R7, R11, c[0x0][0x32c], RZ ;  /* 0x0000cb000b077a10 */ /* 0x000fe40007ffe0ff */
[----:B------:R-:W-:Y:S02]  /*112b0*/  IMNMX R0, R0, R11, !PT ;  /* 0x0000000b00007217 */ /* 0x000fe40007800200 */
[----:B------:R-:W-:Y:S02]  /*112c0*/  IMNMX R2, R2, R7, PT ;  /* 0x0000000702027217 */ /* 0x000fe40003800200 */
.L_x_1161:
[----:B--234-:R-:W-:Y:S01]  /*112d0*/  ISETP.GT.AND P0, PT, R0, 0x1, P1 ;  /* 0x000000010000780c */ /* 0x01cfe20000f04270 */
        /* <DEDUP_REMOVED lines=11> */
[----:B-1----:R-:W-:Y:S02]  /*11390*/  FSEL R7, R23, -INF , !P0 ;  /* 0xff80000017077808 */ /* 0x002fe40004000000 */
[----:B------:R-:W-:-:S04]  /*113a0*/  ISETP.GT.AND P0, PT, R0, 0x9, P1 ;  /* 0x000000090000780c */ /* 0x000fc80000f04270 */
[----:B------:R-:W-:Y:S01]  /*113b0*/  ISETP.LT.OR P0, PT, R2, 0xa, P0 ;  /* 0x0000000a0200780c */ /* 0x000fe20000701670 */
        /* <DEDUP_REMOVED lines=29> */
[----:B------:R-:W-:Y:S01]  /*11590*/  ISETP.LT.OR P0, PT, R2, 0x21, P0 ;  /* 0x000000210200780c */ /* 0x000fe20000701670 */
[----:B------:R-:W-:Y:S01]  /*115a0*/  LDSM.16.MT88.4 R32, [R134+0x900] ;  /* 0x000900008620783b */ /* 0x000fe20000004200 */
[----:B------:R-:W-:Y:S02]  /*115b0*/  FMNMX.FTZ R19, R12, R19, !PT ;  /* 0x000000130c137209 */ /* 0x000fe40007810000 */
[----:B------:R-:W-:Y:S01]  /*115c0*/  FSEL R181, R181, -INF , !P0 ;  /* 0xff800000b5b57808 */ /* 0x000fe20004000000 */
[----:B------:R-:W-:Y:S01]  /*115d0*/  LDSM.16.MT88.4 R28, [R160+0x900] ;  /* 0x00090000a01c783b */ /* 0x000fe20000004200 */
[----:B------:R-:W-:Y:S02]  /*115e0*/  ISETP.GT.AND P0, PT, R0, 0x21, P1 ;  /* 0x000000210000780c */ /* 0x000fe40000f04270 */
[----:B------:R-:W-:Y:S01]  /*115f0*/  FMNMX.FTZ R19, R10, R19, !PT ;  /* 0x000000130a137209 */ /* 0x000fe20007810000 */
[----:B------:R-:W-:Y:S01]  /*11600*/  LDSM.16.MT88.4 R24, [R169+0x2900] ;  /* 0x00290000a918783b */ /* 0x000fe20000004200 */
[----:B------:R-:W-:-:S02]  /*11610*/  ISETP.LT.OR P0, PT, R2, 0x22, P0 ;  /* 0x000000220200780c */ /* 0x000fc40000701670 */
[----:B------:R-:W-:Y:S02]  /*11620*/  FMNMX.FTZ R19, R8, R19, !PT ;  /* 0x0000001308137209 */ /* 0x000fe40007810000 */
[----:B------:R-:W-:Y:S02]  /*11630*/  FSEL R171, R171, -INF , !P0 ;  /* 0xff800000abab7808 */ /* 0x000fe40004000000 */
[----:B------:R-:W-:Y:S02]  /*11640*/  ISETP.GT.AND P0, PT, R0, 0x28, P1 ;  /* 0x000000280000780c */ /* 0x000fe40000f04270 */
        /* <DEDUP_REMOVED lines=9> */
[----:B------:R-:W-:Y:S02]  /*116e0*/  ISETP.GT.AND P0, PT, R0, 0x30, P1 ;  /* 0x000000300000780c */ /* 0x000fe40000f04270 */
[----:B------:R-:W-:Y:S02]  /*116f0*/  FMNMX.FTZ R19, R164, R19, !PT ;  /* 0x00000013a4137209 */ /* 0x000fe40007810000 */
[----:B------:R-:W-:Y:S02]  /*11700*/  ISETP.LT.OR P0, PT, R2, 0x31, P0 ;  /* 0x000000310200780c */ /* 0x000fe40000701670 */
[----:B------:R-:W-:Y:S02]  /*11710*/  FMNMX.FTZ R19, R174, R19, !PT ;  /* 0x00000013ae137209 */ /* 0x000fe40007810000 */
[----:B------:R-:W-:Y:S02]  /*11720*/  FSEL R173, R173, -INF , !P0 ;  /* 0xff800000adad7808 */ /* 0x000fe40004000000 */
[----:B------:R-:W-:-:S02]  /*11730*/  ISETP.GT.AND P0, PT, R0, 0x31, P1 ;  /* 0x000000310000780c */ /* 0x000fc40000f04270 */
[----:B------:R-:W-:Y:S02]  /*11740*/  FMNMX.FTZ R19, R172, R19, !PT ;  /* 0x00000013ac137209 */ /* 0x000fe40007810000 */
[----:B------:R-:W-:Y:S02]  /*11750*/  ISETP.LT.OR P0, PT, R2, 0x32, P0 ;  /* 0x000000320200780c */ /* 0x000fe40000701670 */
[----:B------:R-:W-:Y:S02]  /*11760*/  FMNMX.FTZ R19, R142, R19, !PT ;  /* 0x000000138e137209 */ /* 0x000fe40007810000 */
        /* <DEDUP_REMOVED lines=11> */
[----:B------:R-:W-:Y:S01]  /*11820*/  ISETP.LT.OR P0, PT, R2, 0x3a, P0 ;  /* 0x0000003a0200780c */ /* 0x000fe20000701670 */
[----:B------:R-:W1:Y:S01]  /*11830*/  SHFL.BFLY PT, R19, R0, 0x2, 0x1f ;  /* 0x0c401f0000137f89 */ /* 0x000e6200000e0000 */
[----:B------:R-:W-:-:S02]  /*11840*/  FMNMX.FTZ R22, R5, R22, !PT ;  /* 0x0000001605167209 */ /* 0x000fc40007810000 */
[----:B------:R-:W-:Y:S02]  /*11850*/  FSEL R167, R167, -INF , !P0 ;  /* 0xff800000a7a77808 */ /* 0x000fe40004000000 */
        /* <DEDUP_REMOVED lines=14> */
[----:B-1----:R-:W-:-:S03]  /*11940*/  FMNMX.FTZ R2, R19, R2, !PT ;  /* 0x0000000213027209 */ /* 0x002fc60007810000 */
[----:B------:R-:W1:Y:S01]  /*11950*/  SHFL.BFLY PT, R19, R22, 0x2, 0x1f ;  /* 0x0c401f0016137f89 */ /* 0x000e6200000e0000 */
        /* <DEDUP_REMOVED lines=21> */
[--C-:B------:R-:W-:Y:S02]  /*11ab0*/  FFMA.FTZ R174, R174, c[0x0][0x2d0], -R177.reuse ;  /* 0x0000b400aeae7a23 */ /* 0x100fe400000108b1 */
[----:B------:R-:W-:-:S05]  /*11ac0*/  FFMA.FTZ R209, R140, c[0x0][0x2d0], -R177 ;  /* 0x0000b4008cd17a23 */ /* 0x000fca00000108b1 */
        /* <DEDUP_REMOVED lines=14> */
[--C-:B------:R-:W-:Y:S02]  /*11bb0*/  FFMA.FTZ R158, R17, c[0x0][0x2d0], -R166.reuse ;  /* 0x0000b400119e7a23 */ /* 0x100fe400000108a6 */
[--C-:B------:R-:W-:Y:S01]  /*11bc0*/  FFMA.FTZ R161, R7, c[0x0][0x2d0], -R166.reuse ;  /* 0x0000b40007a17a23 */ /* 0x100fe200000108a6 */
[----:B------:R-:W-:Y:S01]  /*11bd0*/  LDSM.16.MT88.4 R16, [R134+0x2900] ;  /* 0x002900008610783b */ /* 0x000fe20000004200 */
[--C-:B------:R-:W-:Y:S02]  /*11be0*/  FFMA.FTZ R152, R5, c[0x0][0x2d0], -R166.reuse ;  /* 0x0000b40005987a23 */ /* 0x100fe400000108a6 */
[--C-:B------:R-:W-:Y:S01]  /*11bf0*/  FFMA.FTZ R146, R11, c[0x0][0x2d0], -R166.reuse ;  /* 0x0000b4000b927a23 */ /* 0x100fe200000108a6 */
[----:B------:R-:W1:Y:S01]  /*11c00*/  LDSM.16.MT88.4 R4, [R4+0x4100] ;  /* 0x004100000404783b */ /* 0x000e620000004200 */
[----:B------:R-:W-:Y:S01]  /*11c10*/  MUFU.EX2 R159, R159 ;  /* 0x0000009f009f7308 */ /* 0x000fe20000000800 */
[----:B------:R-:W-:-:S02]  /*11c20*/  FFMA.FTZ R3, R9, c[0x0][0x2d0], -R166 ;  /* 0x0000b40009037a23 */ /* 0x000fc400000108a6 */
[----:B------:R-:W2:Y:S01]  /*11c30*/  LDSM.16.MT88.4 R8, [R135+0x2900] ;  /* 0x002900008708783b */ /* 0x000ea20000004200 */
[--C-:B------:R-:W-:Y:S02]  /*11c40*/  FFMA.FTZ R153, R15, c[0x0][0x2d0], -R166.reuse ;  /* 0x0000b4000f997a23 */ /* 0x100fe400000108a6 */
[--C-:B------:R-:W-:Y:S02]  /*11c50*/  FFMA.FTZ R148, R13, c[0x0][0x2d0], -R166.reuse ;  /* 0x0000b4000d947a23 */ /* 0x100fe400000108a6 */
[----:B------:R-:W3:Y:S01]  /*11c60*/  MUFU.EX2 R158, R158 ;  /* 0x0000009e009e7308 */ /* 0x000ee20000000800 */
[----:B------:R-:W4:Y:S01]  /*11c70*/  LDSM.16.MT88.4 R12, [R160+0x2900] ;  /* 0x00290000a00c783b */ /* 0x000f220000004200 */
[--C-:B------:R-:W-:Y:S02]  /*11c80*/  FFMA.FTZ R168, R181, c[0x0][0x2d0], -R166.reuse ;  /* 0x0000b400b5a87a23 */ /* 0x100fe400000108a6 */
[--C-:B------:R-:W-:Y:S02]  /*11c90*/  FFMA.FTZ R171, R171, c[0x0][0x2d0], -R166.reuse ;  /* 0x0000b400abab7a23 */ /* 0x100fe400000108a6 */
[----:B------:R-:W-:-:S02]  /*11ca0*/  FFMA.FTZ R170, R179, c[0x0][0x2d0], -R166 ;  /* 0x0000b400b3aa7a23 */ /* 0x000fc400000108a6 */
[----:B------:R-:W-:Y:S01]  /*11cb0*/  MUFU.EX2 R161, R161 ;  /* 0x000000a100a17308 */ /* 0x000fe20000000800 */
[--C-:B------:R-:W-:Y:S02]  /*11cc0*/  FFMA.FTZ R175, R175, c[0x0][0x2d0], -R166.reuse ;  /* 0x0000b400afaf7a23 */ /* 0x100fe400000108a6 */
[--C-:B------:R-:W-:Y:S02]  /*11cd0*/  FFMA.FTZ R179, R172, c[0x0][0x2d0], -R177.reuse ;  /* 0x0000b400acb37a23 */ /* 0x100fe400000108b1 */
[----:B------:R-:W-:Y:S02]  /*11ce0*/  FFMA.FTZ R172, R142, c[0x0][0x2d0], -R177 ;  /* 0x0000b4008eac7a23 */ /* 0x000fe400000108b1 */
[--C-:B------:R-:W-:Y:S01]  /*11cf0*/  FFMA.FTZ R173, R173, c[0x0][0x2d0], -R166.reuse ;  /* 0x0000b400adad7a23 */ /* 0x100fe200000108a6 */
[----:B------:R-:W5:Y:S01]  /*11d00*/  MUFU.EX2 R152, R152 ;  /* 0x0000009800987308 */ /* 0x000f620000000800 */
[----:B---3--:R-:W-:Y:S01]  /*11d10*/  F2FP.PACK_AB R97, R158, R159 ;  /* 0x0000009f9e61723e */ /* 0x008fe200000000ff */
[----:B------:R-:W-:-:S02]  /*11d20*/  FFMA.FTZ R176, R143, c[0x0][0x2d0], -R166 ;  /* 0x0000b4008fb07a23 */ /* 0x000fc400000108a6 */
[--C-:B------:R-:W-:Y:S02]  /*11d30*/  FFMA.FTZ R177, R141, c[0x0][0x2d0], -R166.reuse ;  /* 0x0000b4008db17a23 */ /* 0x100fe400000108a6 */
[----:B------:R-:W-:Y:S01]  /*11d40*/  FFMA.FTZ R208, R167, c[0x0][0x2d0], -R166 ;  /* 0x0000b400a7d07a23 */ /* 0x000fe200000108a6 */
[----:B------:R-:W-:Y:S01]  /*11d50*/  LDSM.16.MT88.4 R140, [R169+0x3900] ;  /* 0x00390000a98c783b */ /* 0x000fe20000004200 */
[----:B------:R-:W-:Y:S01]  /*11d60*/  MUFU.EX2 R144, R144 ;  /* 0x0000009000907308 */ /* 0x000fe20000000800 */
[----:B------:R-:W-:Y:S01]  /*11d70*/  FADD.FTZ R158, R159, R158 ;  /* 0x0000009e9f9e7221 */ /* 0x000fe20000010000 */
[----:B-----5:R-:W-:-:S06]  /*11d80*/  F2FP.PACK_AB R99, R152, R161 ;  /* 0x000000a19863723e */ /* 0x020fcc00000000ff */
        /* <DEDUP_REMOVED lines=200> */
[----:B------:R-:W-:Y:S02]  /*12a10*/  LOP3.LUT R14, R14, 0xf, RZ, 0xc0, !PT ;  /* 0x0000000f0e0e7812 */ /* 0x000fe400078ec0ff */
[----:B------:R-:W-:Y:S01]  /*12a20*/  ISETP.GE.AND P6, PT, R204, c[0x0][0x1d4], PT ;  /* 0x00007500cc007a0c */ /* 0x000fe20003fc6270 */
        /* <DEDUP_REMOVED lines=50> */
.L_x_1165:
[----:B------:R-:W-:Y:S01]  /*12d50*/  ULDC.64 UR4, c[0x0][0x2c8] ;  /* 0x0000b20000047ab9 */ /* 0x000fe20000000a00 */
[----:B------:R-:W-:Y:S01]  /*12d60*/  IMAD.IADD R3, R194, 0x1, -R197 ;  /* 0x00000001c2037824 */ /* 0x000fe200078e0ac5 */
[----:B------:R-:W-:Y:S01]  /*12d70*/  UIMAD.WIDE.U32 UR22, UR15, UR4, URZ ;  /* 0x000000040f1672a5 */ /* 0x000fe2000f8e003f */
[----:B------:R-:W0:Y:S01]  /*12d80*/  LDGDEPBAR ;  /* 0x00000000000079af */ /* 0x000e220000000000 */
[----:B------:R-:W-:-:S05]  /*12d90*/  IADD3 R217, R147, -0x2, RZ ;  /* 0xfffffffe93d97810 */ /* 0x000fca0007ffe0ff */
[----:B------:R-:W-:Y:S02]  /*12da0*/  @UP2 UMOV UR13, UR23 ;  /* 0x00000017000d2c82 */ /* 0x000fe40008000000 */
        /* <DEDUP_REMOVED lines=14> */
.L_x_1167:
[----:B------:R-:W-:-:S04]  /*12e90*/  MOV R3, 0x1 ;  /* 0x0000000100037802 */ /* 0x000fc80000000f00 */
[----:B------:R-:W-:-:S13]  /*12ea0*/  ISETP.NE.AND P0, PT, R3, c[0x0][0x32c], PT ;  /* 0x0000cb0003007a0c */ /* 0x000fda0003f05270 */
[----:B------:R-:W-:-:S05]  /*12eb0*/  @P0 IMAD.HI.U32 R3, R4, c[0x0][0x330], RZ ;  /* 0x0000cc0004030a27 */ /* 0x000fca00078e00ff */
[----:B------:R-:W-:Y:S02]  /*12ec0*/  @P0 SHF.R.U32.HI R4, RZ, c[0x0][0x334], R3 ;  /* 0x0000cd00ff040a19 */ /* 0x000fe40000011603 */
.L_x_1168:
[----:B------:R-:W-:-:S05]  /*12ed0*/  MOV R3, c[0x0][0x32c] ;  /* 0x0000cb0000037a02 */ /* 0x000fca0000000f00 */
[----:B------:R-:W-:-:S05]  /*12ee0*/  IMAD R4, R4, R3, c[0x0][0x32c] ;  /* 0x0000cb0004047624 */ /* 0x000fca00078e0203 */
[----:B------:R-:W-:-:S04]  /*12ef0*/  IMNMX R5, R5, R4, PT ;  /* 0x0000000405057217 */ /* 0x000fc80003800200 */
.L_x_1166:
        /* <DEDUP_REMOVED lines=11> */
[----:B------:R-:W-:Y:S01]  /*12fb0*/  MOV R132, R2 ;  /* 0x0000000200847202 */ /* 0x000fe20000000f00 */
[----:B------:R-:W-:Y:S01]  /*12fc0*/  IMAD.SHL.U32 R216, R192, 0x2, RZ ;  /* 0x00000002c0d87824 */ /* 0x000fe200078e00ff */
[----:B------:R-:W-:Y:S01]  /*12fd0*/  SEL R186, R186, 0xffffffe0, !P1 ;  /* 0xffffffe0baba7807 */ /* 0x000fe20004800000 */
[----:B------:R-:W-:Y:S02]  /*12fe0*/  ULDC UR13, c[0x0][0x324] ;  /* 0x0000c900000d7ab9 */ /* 0x000fe40000000800 */
[----:B------:R-:W-:Y:S02]  /*12ff0*/  UMOV UR15, URZ ;  /* 0x0000003f000f7c82 */ /* 0x000fe40008000000 */
[----:B------:R-:W-:-:S02]  /*13000*/  ULOP3.LUT UR13, URZ, UR13, URZ, 0x33, !UPT ;  /* 0x0000000d3f0d7292 */ /* 0x000fc4000f8e333f */
[----:B------:R-:W-:Y:S02]  /*13010*/  UMOV UR5, 0x1 ;  /* 0x0000000100057882 */ /* 0x000fe40000000000 */
.L_x_1180:
[----:B------:R-:W-:Y:S04]  /*13020*/  DEPBAR.LE SB0, 0x2 ;  /* 0x000080800000791a */ /* 0x000fe80000000000 */
[----:B------:R-:W-:Y:S01]  /*13030*/  BAR.SYNC.DEFER_BLOCKING 0x0 ;  /* 0x0000000000007b1d */ /* 0x000fe20000010000 */
[----:B------:R-:W-:Y:S01]  /*13040*/  UIMAD UR4, UR5, 0x6000, URZ ;  /* 0x00006000050478a4 */ /* 0x000fe2000f8e023f */
[----:B------:R-:W-:Y:S05]  /*13050*/  ISETP.GE.AND P0, PT, R198, R217, PT ;  /* 0x000000d9c600720c */ /* 0x000fea0003f06270 */
[----:B-1----:R-:W-:Y:S05]  /*13060*/  IADD3 R133, R189, UR4, RZ ;  /* 0x00000004bd857c10 */ /* 0x002fea000fffe0ff */
[----:B------:R-:W-:Y:S01]  /*13070*/  IMAD.IADD R190, R186, 0x1, R133 ;  /* 0x00000001babe7824 */ /* 0x000fe200078e0285 */
[----:B------:R1:W2:Y:S04]  /*13080*/  LDSM.16.M88.4 R136, [R191] ;  /* 0x00000000bf88783b */ /* 0x0002a80000000200 */
        /* <DEDUP_REMOVED lines=15> */
[----:B------:R-:W-:Y:S01]  /*13180*/  SHF.L.U64.HI R8, R192, 0x1, R213 ;  /* 0x00000001c0087819 */ /* 0x000fe200000102d5 */
[----:B------:R-:W-:Y:S01]  /*13190*/  IMAD R2, R2, c[0x0][0x218], RZ ;  /* 0x0000860002027a24 */ /* 0x000fe200078e02ff */
[----:B------:R-:W-:Y:S01]  /*131a0*/  LOP3.LUT R11, R11, 0xf, RZ, 0xc0, !PT ;  /* 0x0000000f0b0b7812 */ /* 0x000fe200078ec0ff */
[----:B------:R-:W-:Y:S01]  /*131b0*/  IMAD R7, R202, c[0x0][0x20c], R7 ;  /* 0x00008300ca077a24 */ /* 0x000fe200078e0207 */
[----:B------:R-:W-:Y:S01]  /*131c0*/  ISETP.GE.AND P2, PT, R204, c[0x0][0x1d4], PT ;  /* 0x00007500cc007a0c */ /* 0x000fe20003f46270 */
[----:B------:R-:W-:Y:S02]  /*131d0*/  IMAD R2, R201, c[0x0][0x21c], R2 ;  /* 0x00008700c9027a24 */ /* 0x000fe400078e0202 */
[----:B------:R-:W-:Y:S01]  /*131e0*/  IMAD.IADD R5, R5, 0x1, R7 ;  /* 0x0000000105057824 */ /* 0x000fe200078e0207 */
[C---:B------:R-:W-:Y:S01]  /*131f0*/  SHF.L.U64.HI R7, R214.reuse, 0x1, R211 ;  /* 0x00000001d6077819 */ /* 0x040fe200000102d3 */
[----:B------:R-:W-:Y:S02]  /*13200*/  IMAD.SHL.U32 R6, R214, 0x2, RZ ;  /* 0x00000002d6067824 */ /* 0x000fe400078e00ff */
[----:B------:R-:W-:Y:S05]  /*13210*/  IMAD.WIDE.U32 R4, R201, c[0x0][0x218], R4 ;  /* 0x00008600c9047a25 */ /* 0x000fea00078e0004 */
[----:B------:R-:W-:Y:S02]  /*13220*/  IADD3 R0, P0, R4, UR18, RZ ;  /* 0x0000001204007c10 */ /* 0x000fe4000ff1e0ff */
[C---:B------:R-:W-:Y:S02]  /*13230*/  SHF.L.U64.HI R4, R210.reuse, 0x1, R215 ;  /* 0x00000001d2047819 */ /* 0x040fe400000102d7 */
[----:B------:R-:W-:Y:S01]  /*13240*/  IADD3.X R5, R5, UR7, R2, P0, !PT ;  /* 0x0000000705057c10 */ /* 0x000fe200087fe402 */
[----:B------:R-:W-:Y:S01]  /*13250*/  IMAD.SHL.U32 R2, R210, 0x2, RZ ;  /* 0x00000002d2027824 */ /* 0x000fe200078e00ff */
[C---:B------:R-:W-:Y:S04]  /*13260*/  LEA R10, P0, R0.reuse, c[0x0][0x1f8], 0x1 ;  /* 0x00007e00000a7a11 */ /* 0x040fe800078008ff */
[----:B------:R-:W-:Y:S01]  /*13270*/  LEA.HI.X R9, R0, c[0x0][0x1fc], R5, 0x1, P0 ;  /* 0x00007f0000097a11 */ /* 0x000fe200000f0c05 */
[----:B------:R-:W5:Y:S01]  /*13280*/  SHFL.IDX PT, R13, R10, 0x1, 0x181f ;  /* 0x00381f000a0d7f89 */ /* 0x000f6200000e0000 */
[----:B------:R-:W-:Y:S02]  /*13290*/  SEL R5, RZ, 0x10, P5 ;  /* 0x00000010ff057807 */ /* 0x000fe40002800000 */
[----:B------:R-:W-:Y:S01]  /*132a0*/  SEL R0, RZ, 0x10, P4 ;  /* 0x00000010ff007807 */ /* 0x000fe20002000000 */
[----:B------:R-:W4:Y:S01]  /*132b0*/  SHFL.IDX PT, R15, R9, 0x1, 0x181f ;  /* 0x00381f00090f7f89 */ /* 0x000f2200000e0000 */
[----:B------:R-:W-:Y:S02]  /*132c0*/  IADD3 R18, -R5, 0x10, RZ ;  /* 0x0000001005127810 */ /* 0x000fe40007ffe1ff */
[----:B------:R-:W-:Y:S01]  /*132d0*/  IADD3 R16, -R0, 0x10, RZ ;  /* 0x0000001000107810 */ /* 0x000fe20007ffe1ff */
[----:B------:R-:W-:Y:S01]  /*132e0*/  SHFL.IDX PT, R9, R9, RZ, 0x181f ;  /* 0x00181fff09097589 */ /* 0x000fe200000e0000 */
[----:B------:R-:W-:Y:S02]  /*132f0*/  LOP3.LUT R18, R18, 0xf, RZ, 0xc0, !PT ;  /* 0x0000000f12127812 */ /* 0x000fe400078ec0ff */
[----:B------:R-:W-:Y:S02]  /*13300*/  LOP3.LUT R16, R16, 0xf, RZ, 0xc0, !PT ;  /* 0x0000000f10107812 */ /* 0x000fe400078ec0ff */
[----:B-----5:R-:W-:Y:S04]  /*13310*/  IADD3 R18, P1, P0, R18, R13, R6 ;  /* 0x0000000d12127210 */ /* 0x020fe8000783e006 */
[--C-:B----4-:R-:W-:Y:S02]  /*13320*/  IADD3.X R19, RZ, R15, R7.reuse, P1, P0 ;  /* 0x0000000fff137210 */ /* 0x110fe40000fe0407 */
[----:B------:R-:W-:Y:S04]  /*13330*/  IADD3 R16, P1, P0, R16, R13, R2 ;  /* 0x0000000d10107210 */ /* 0x000fe8000783e002 */
[----:B------:R-:W-:Y:S02]  /*13340*/  IADD3.X R17, RZ, R15, R4, P1, P0 ;  /* 0x0000000fff117210 */ /* 0x000fe40000fe0404 */
[----:B------:R-:W-:Y:S02]  /*13350*/  IADD3 R12, P1, P0, R11, R13, R216 ;  /* 0x0000000d0b0c7210 */ /* 0x000fe4000783e0d8 */
[----:B------:R-:W4:Y:S02]  /*13360*/  SHFL.IDX PT, R11, R10, RZ, 0x181f ;  /* 0x00181fff0a0b7589 */ /* 0x000f2400000e0000 */
[----:B------:R-:W-:Y:S02]  /*13370*/  IADD3.X R13, RZ, R15, R8, P1, P0 ;  /* 0x0000000fff0d7210 */ /* 0x000fe40000fe0408 */
[----:B----4-:R-:W-:Y:S05]  /*13380*/  IADD3 R14, P0, R11, R6, RZ ;  /* 0x000000060b0e7210 */ /* 0x010fea0007f1e0ff */
[----:B------:R-:W-:Y:S01]  /*13390*/  IMAD.X R15, R9, 0x1, R7, P0 ;  /* 0x00000001090f7824 */ /* 0x000fe200000e0607 */
[----:B------:R-:W-:Y:S01]  /*133a0*/  IADD3 R20, P0, R11, R2, RZ ;  /* 0x000000020b147210 */ /* 0x000fe20007f1e0ff */
[----:B------:R-:W-:Y:S04]  /*133b0*/  IMAD.U32 R7, RZ, RZ, UR15 ;  /* 0x0000000fff077e24 */ /* 0x000fe8000f8e00ff */
[----:B------:R-:W-:Y:S01]  /*133c0*/  IMAD.X R21, R9, 0x1, R4, P0 ;  /* 0x0000000109157824 */ /* 0x000fe200000e0604 */
[----:B------:R-:W-:Y:S05]  /*133d0*/  IADD3 R22, P0, R11, R216, RZ ;  /* 0x000000d80b167210 */ /* 0x000fea0007f1e0ff */
[----:B------:R-:W-:Y:S01]  /*133e0*/  IMAD.X R23, R9, 0x1, R8, P0 ;  /* 0x0000000109177824 */ /* 0x000fe200000e0608 */
[----:B------:R-:W-:Y:S01]  /*133f0*/  ISETP.NE.U32.AND P0, PT, R5, RZ, PT ;  /* 0x000000ff0500720c */ /* 0x000fe20003f05070 */
[----:B------:R-:W-:Y:S05]  /*13400*/  IMAD R5, R7, 0x6000, R200 ;  /* 0x0000600007057824 */ /* 0x000fea00078e02c8 */
        /* <DEDUP_REMOVED lines=10> */
.L_x_1170:
        /* <DEDUP_REMOVED lines=12> */
[----:B------:R-:W-:Y:S02]  /*13570*/  SHF.L.U32 R220, R217, 0x6, RZ ;  /* 0x00000006d9dc7819 */ /* 0x000fe400000006ff */
        /* <DEDUP_REMOVED lines=135> */
[C---:B------:R-:W-:Y:S07]  /*13df0*/  HMMA.16816.F32 R8, R172.reuse, R182, R8 ;  /* 0x000000b6ac08723c */ /* 0x040fee0000001808 */
[----:B------:R-:W-:Y:S01]  /*13e00*/  MOV R182, R206 ;  /* 0x000000ce00b67202 */ /* 0x000fe20000000f00 */
        /* <DEDUP_REMOVED lines=40> */
[----:B------:R-:W-:Y:S01]  /*14090*/  @P0 IMAD.HI.U32 R32, R206, c[0x0][0x2c8], RZ ;  /* 0x0000b200ce200a27 */ /* 0x000fe200078e00ff */
[----:B------:R-:W-:Y:S03]  /*140a0*/  PLOP3.LUT P0, PT, PT, PT, UP2, 0x80, 0x0 ;  /* 0x000000000000781c */ /* 0x000fe60003f0f028 */
[----:B------:R-:W-:Y:S01]  /*140b0*/  FMUL.FTZ R175, R29, c[0x0][0x320] ;  /* 0x0000c8001daf7a20 */ /* 0x000fe20000410000 */
[----:B------:R-:W1:Y:S01]  /*140c0*/  MUFU.TANH R158, R158 ;  /* 0x0000009e009e7308 */ /* 0x000e620000002400 */
[----:B------:R-:W-:Y:S02]  /*140d0*/  FMUL.FTZ R174, R30, c[0x0][0x320] ;  /* 0x0000c8001eae7a20 */ /* 0x000fe40000410000 */
[----:B------:R-:W-:Y:S02]  /*140e0*/  FMUL.FTZ R172, R31, c[0x0][0x320] ;  /* 0x0000c8001fac7a20 */ /* 0x000fe40000410000 */
[----:B------:R-:W-:Y:S02]  /*140f0*/  FMUL.FTZ R183, R33, c[0x0][0x320] ;  /* 0x0000c80021b77a20 */ /* 0x000fe40000410000 */
[----:B------:R-:W-:Y:S01]  /*14100*/  FMUL.FTZ R33, R34, c[0x0][0x320] ;  /* 0x0000c80022217a20 */ /* 0x000fe20000410000 */
[----:B------:R-:W-:Y:S02]  /*14110*/  IADD3 R34, -R207, 0x1, -R220 ;  /* 0x00000001cf227810 */ /* 0x000fe40007ffe9dc */
[----:B------:R-:W1:Y:S01]  /*14120*/  MUFU.TANH R161, R161 ;  /* 0x000000a100a17308 */ /* 0x000e620000002400 */
[----:B------:R-:W-:Y:S01]  /*14130*/  @P0 SHF.R.U32.HI R182, RZ, c[0x0][0x2cc], R32 ;  /* 0x0000b300ffb60a19 */ /* 0x000fe20000011620 */
[----:B------:R-:W-:Y:S01]  /*14140*/  FMUL.FTZ R32, R35, c[0x0][0x320] ;  /* 0x0000c80023207a20 */ /* 0x000fe20000410000 */
[----:B------:R-:W-:Y:S03]  /*14150*/  IADD3 R34, -R197, R34, R194 ;  /* 0x00000022c5227210 */ /* 0x000fe60007ffe1c2 */
[----:B------:R-:W5:Y:S01]  /*14160*/  SHFL.IDX PT, R173, R182, RZ, 0x1c1f ;  /* 0x001c1fffb6ad7589 */ /* 0x000f6200000e0000 */
[C---:B------:R-:W-:Y:S02]  /*14170*/  IADD3 R35, R34.reuse, c[0x0][0x328], RZ ;  /* 0x0000ca0022237a10 */ /* 0x040fe40007ffe0ff */
[----:B------:R-:W-:Y:S01]  /*14180*/  IADD3 R34, R34, UR13, RZ ;  /* 0x0000000d22227c10 */ /* 0x000fe2000fffe0ff */
[----:B------:R-:W1:Y:S10]  /*14190*/  MUFU.TANH R163, R163 ;  /* 0x000000a300a37308 */ /* 0x000e740000002400 */
        /* <DEDUP_REMOVED lines=38> */
.L_x_1173:
[----:B------:R-:W-:Y:S04]  /*14400*/  MOV R0, 0x1 ;  /* 0x0000000100007802 */ /* 0x000fe80000000f00 */
[----:B------:R-:W-:Y:S11]  /*14410*/  ISETP.NE.AND P0, PT, R0, c[0x0][0x32c], PT ;  /* 0x0000cb0000007a0c */ /* 0x000ff60003f05270 */
[----:B------:R-:W-:Y:S02]  /*14420*/  @!UPT UIADD3 URZ, URZ, URZ, URZ ;  /* 0x0000003f3f3ff290 */ /* 0x000fe4000fffe03f */
[----:B------:R-:W-:Y:S05]  /*14430*/  @P0 IMAD.HI.U32 R0, R5, c[0x0][0x330], RZ ;  /* 0x0000cc0005000a27 */ /* 0x000fea00078e00ff */
[----:B------:R-:W-:Y:S02]  /*14440*/  @P0 SHF.R.U32.HI R5, RZ, c[0x0][0x334], R0 ;  /* 0x0000cd00ff050a19 */ /* 0x000fe40000011600 */
.L_x_1174:
[----:B------:R-:W-:Y:S05]  /*14450*/  BSYNC B0 ;  /* 0x0000000000007941 */ /* 0x000fea0003800000 */
.L_x_1172:
[----:B------:R-:W-:Y:S04]  /*14460*/  IMAD R4, R5, c[0x0][0x32c], -R220 ;  /* 0x0000cb0005047a24 */ /* 0x000fe800078e0adc */
[----:B------:R-:W-:Y:S05]  /*14470*/  IMAD.IADD R4, R4, 0x1, -R207 ;  /* 0x0000000104047824 */ /* 0x000fea00078e0acf */
[----:B------:R-:W-:Y:S02]  /*14480*/  IADD3 R0, R4, c[0x0][0x32c], RZ ;  /* 0x0000cb0004007a10 */ /* 0x000fe40007ffe0ff */
[----:B------:R-:W-:Y:S02]  /*14490*/  IMNMX R219, R219, R4, !PT ;  /* 0x00000004dbdb7217 */ /* 0x000fe40007800200 */
[----:B------:R-:W-:Y:S02]  /*144a0*/  IMNMX R221, R221, R0, PT ;  /* 0x00000000dddd7217 */ /* 0x000fe40003800200 */
.L_x_1171:
[----:B--234-:R-:W-:Y:S01]  /*144b0*/  ISETP.GT.AND P1, PT, R217, -0x1, PT ;  /* 0xffffffffd900780c */ /* 0x01cfe20003f24270 */
        /* <DEDUP_REMOVED lines=65> */
.L_x_1177:
[----:B------:R-:W-:Y:S04]  /*148d0*/  MOV R0, 0x1 ;  /* 0x0000000100007802 */ /* 0x000fe80000000f00 */
[----:B------:R-:W-:Y:S11]  /*148e0*/  ISETP.NE.AND P0, PT, R0, c[0x0][0x32c], PT ;  /* 0x0000cb0000007a0c */ /* 0x000ff60003f05270 */
[----:B------:R-:W-:Y:S02]  /*148f0*/  @!UPT UIADD3 URZ, URZ, URZ, URZ ;  /* 0x0000003f3f3ff290 */ /* 0x000fe4000fffe03f */
[----:B------:R-:W-:Y:S05]  /*14900*/  @P0 IMAD.HI.U32 R0, R13, c[0x0][0x330], RZ ;  /* 0x0000cc000d000a27 */ /* 0x000fea00078e00ff */
[----:B------:R-:W-:Y:S02]  /*14910*/  @P0 SHF.R.U32.HI R13, RZ, c[0x0][0x334], R0 ;  /* 0x0000cd00ff0d0a19 */ /* 0x000fe40000011600 */
.L_x_1178:
[----:B------:R-:W-:Y:S05]  /*14920*/  BSYNC B0 ;  /* 0x0000000000007941 */ /* 0x000fea0003800000 */
.L_x_1176:
[----:B------:R-:W-:Y:S04]  /*14930*/  IMAD R220, R13, c[0x0][0x32c], -R220 ;  /* 0x0000cb000ddc7a24 */ /* 0x000fe800078e0adc */
[----:B------:R-:W-:Y:S05]  /*14940*/  IMAD.IADD R13, R220, 0x1, -R207 ;  /* 0x00000001dc0d7824 */ /* 0x000fea00078e0acf */
[----:B------:R-:W-:Y:S02]  /*14950*/  IADD3 R0, R13, c[0x0][0x32c], RZ ;  /* 0x0000cb000d007a10 */ /* 0x000fe40007ffe0ff */
[----:B------:R-:W-:Y:S02]  /*14960*/  IMNMX R34, R34, R13, !PT ;  /* 0x0000000d22227217 */ /* 0x000fe40007800200 */
[----:B------:R-:W-:Y:S02]  /*14970*/  IMNMX R35, R35, R0, PT ;  /* 0x0000000023237217 */ /* 0x000fe40003800200 */
.L_x_1175:
        /* <DEDUP_REMOVED lines=82> */
[----:B------:R-:W-:Y:S04]  /*14ea0*/  FSEL R144, R32, -INF , !P0 ;  /* 0xff80000020907808 */ /* 0x000fe80004000000 */
[----:B------:R-:W-:Y:S05]  /*14eb0*/  FMNMX.FTZ R15, R144, R19, !PT ;  /* 0x00000013900f7209 */ /* 0x000fea0007810000 */
[----:B------:R-:W2:Y:S01]  /*14ec0*/  SHFL.BFLY PT, R0, R15, 0x2, 0x1f ;  /* 0x0c401f000f007f89 */ /* 0x000ea200000e0000 */
[----:B-1----:R-:W-:Y:S07]  /*14ed0*/  FMNMX.FTZ R4, R13, R4, !PT ;  /* 0x000000040d047209 */ /* 0x002fee0007810000 */
[----:B------:R-:W1:Y:S01]  /*14ee0*/  SHFL.BFLY PT, R17, R4, 0x1, 0x1f ;  /* 0x0c201f0004117f89 */ /* 0x000e6200000e0000 */
[----:B--2---:R-:W-:Y:S07]  /*14ef0*/  FMNMX.FTZ R13, R15, R0, !PT ;  /* 0x000000000f0d7209 */ /* 0x004fee0007810000 */
[----:B------:R-:W2:Y:S01]  /*14f00*/  SHFL.BFLY PT, R0, R13, 0x1, 0x1f ;  /* 0x0c201f000d007f89 */ /* 0x000ea200000e0000 */
[----:B-1----:R-:W-:Y:S02]  /*14f10*/  FMNMX.FTZ R2, R4, R17, !PT ;  /* 0x0000001104027209 */ /* 0x002fe40007810000 */
[----:B------:R-:W-:Y:S02]  /*14f20*/  IADD3 R17, R134, UR4, RZ ;  /* 0x0000000486117c10 */ /* 0x000fe4000fffe0ff */
[C---:B------:R-:W-:Y:S01]  /*14f30*/  FSETP.NEU.FTZ.AND P0, PT, R2.reuse, -INF , PT ;  /* 0xff8000000200780b */ /* 0x040fe20003f1d000 */
[----:B------:R-:W-:Y:S01]  /*14f40*/  FMUL.FTZ R152, R2, c[0x0][0x2d0] ;  /* 0x0000b40002987a20 */ /* 0x000fe20000410000 */
[----:B------:R-:W-:Y:S04]  /*14f50*/  IADD3 R164, R188, R17, RZ ;  /* 0x00000011bca47210 */ /* 0x000fe80007ffe0ff */
[----:B------:R-:W-:Y:S05]  /*14f60*/  FSEL R152, R152, RZ, P0 ;  /* 0x000000ff98987208 */ /* 0x000fea0000000000 */
[--C-:B------:R-:W-:Y:S01]  /*14f70*/  FFMA.FTZ R165, R5, c[0x0][0x2d0], -R152.reuse ;  /* 0x0000b40005a57a23 */ /* 0x100fe20000010898 */
[----:B------:R-:W-:Y:S01]  /*14f80*/  FSEL R5, R2, RZ, P0 ;  /* 0x000000ff02057208 */ /* 0x000fe20000000000 */
[--C-:B------:R-:W-:Y:S02]  /*14f90*/  FFMA.FTZ R167, R11, c[0x0][0x2d0], -R152.reuse ;  /* 0x0000b4000ba77a23 */ /* 0x100fe40000010898 */
[----:B------:R-:W-:Y:S01]  /*14fa0*/  FFMA.FTZ R166, R9, c[0x0][0x2d0], -R152 ;  /* 0x0000b40009a67a23 */ /* 0x000fe20000010898 */
[----:B--2---:R-:W-:Y:S01]  /*14fb0*/  FMNMX.FTZ R0, R13, R0, !PT ;  /* 0x000000000d007209 */ /* 0x004fe20007810000 */
[----:B------:R-:W-:Y:S01]  /*14fc0*/  FADD.FTZ R4, -R5, R132 ;  /* 0x0000008405047221 */ /* 0x000fe20000010100 */
        /* <DEDUP_REMOVED lines=10> */
[----:B------:R-:W-:Y:S01]  /*15070*/  MUFU.EX2 R167, R167 ;  /* 0x000000a700a77308 */ /* 0x000fe20000000800 */
[----:B------:R-:W-:Y:S01]  /*15080*/  FADD.FTZ R4, -R4, R3 ;  /* 0x0000000304047221 */ /* 0x000fe20000010100 */
[----:B------:R-:W-:Y:S01]  /*15090*/  IADD3 R133, R188, R5, RZ ;  /* 0x00000005bc857210 */ /* 0x000fe20007ffe0ff */
[--C-:B------:R-:W-:Y:S02]  /*150a0*/  FFMA.FTZ R171, R12, c[0x0][0x2d0], -R145.reuse ;  /* 0x0000b4000cab7a23 */ /* 0x100fe40000010891 */
[----:B------:R-:W1:Y:S01]  /*150b0*/  LDSM.16.MT88.4 R12, [R135+UR4+0x100] ;  /* 0x00010004870c783b */ /* 0x000e620008004200 */
[--C-:B------:R-:W-:Y:S02]  /*150c0*/  FFMA.FTZ R170, R10, c[0x0][0x2d0], -R145.reuse ;  /* 0x0000b4000aaa7a23 */ /* 0x100fe40000010891 */
[--C-:B------:R-:W-:Y:S02]  /*150d0*/  FFMA.FTZ R169, R8, c[0x0][0x2d0], -R145.reuse ;  /* 0x0000b40008a97a23 */ /* 0x100fe40000010891 */
[--C-:B------:R-:W-:Y:S01]  /*150e0*/  FFMA.FTZ R172, R6, c[0x0][0x2d0], -R145.reuse ;  /* 0x0000b40006ac7a23 */ /* 0x100fe20000010891 */
[----:B------:R-:W2:Y:S01]  /*150f0*/  MUFU.EX2 R132, R132 ;  /* 0x0000008400847308 */ /* 0x000ea20000000800 */
[----:B------:R-:W-:Y:S01]  /*15100*/  FMUL.FTZ R3, R4, c[0x0][0x2d0] ;  /* 0x0000b40004037a20 */ /* 0x000fe20000410000 */
[----:B------:R-:W3:Y:S01]  /*15110*/  LDSM.16.MT88.4 R20, [R133+0x100] ;  /* 0x000100008514783b */ /* 0x000ee20000004200 */
[--C-:B------:R-:W-:Y:S02]  /*15120*/  FFMA.FTZ R176, R141, c[0x0][0x2d0], -R152.reuse ;  /* 0x0000b4008db07a23 */ /* 0x100fe40000010898 */
[--C-:B------:R-:W-:Y:S02]  /*15130*/  FFMA.FTZ R177, R162, c[0x0][0x2d0], -R145.reuse ;  /* 0x0000b400a2b17a23 */ /* 0x100fe40000010891 */
[--C-:B------:R-:W-:Y:S02]  /*15140*/  FFMA.FTZ R179, R142, c[0x0][0x2d0], -R145.reuse ;  /* 0x0000b4008eb37a23 */ /* 0x100fe40000010891 */
[--C-:B------:R-:W-:Y:S01]  /*15150*/  FFMA.FTZ R180, R140, c[0x0][0x2d0], -R145.reuse ;  /* 0x0000b4008cb47a23 */ /* 0x100fe20000010891 */
[----:B------:R-:W4:Y:S01]  /*15160*/  MUFU.EX2 R3, R3 ;  /* 0x0000000300037308 */ /* 0x000f220000000800 */
[----:B------:R-:W-:Y:S01]  /*15170*/  LDSM.16.MT88.4 R140, [R134+UR4+0x2900] ;  /* 0x00290004868c783b */ /* 0x000fe20008004200 */
[--C-:B------:R-:W-:Y:S02]  /*15180*/  FFMA.FTZ R181, R161, c[0x0][0x2d0], -R152.reuse ;  /* 0x0000b400a1b57a23 */ /* 0x100fe40000010898 */
[--C-:B------:R-:W-:Y:S02]  /*15190*/  FFMA.FTZ R182, R159, c[0x0][0x2d0], -R152.reuse ;  /* 0x0000b4009fb67a23 */ /* 0x100fe40000010898 */
[--C-:B------:R-:W-:Y:S02]  /*151a0*/  FFMA.FTZ R183, R157, c[0x0][0x2d0], -R152.reuse ;  /* 0x0000b4009db77a23 */ /* 0x100fe40000010898 */
[--C-:B------:R-:W-:Y:S02]  /*151b0*/  FFMA.FTZ R190, R155, c[0x0][0x2d0], -R152.reuse ;  /* 0x0000b4009bbe7a23 */ /* 0x100fe40000010898 */
[----:B------:R-:W5:Y:S01]  /*151c0*/  MUFU.EX2 R166, R166 ;  /* 0x000000a600a67308 */ /* 0x000f620000000800 */
[--C-:B------:R-:W-:Y:S02]  /*151d0*/  FFMA.FTZ R219, R160, c[0x0][0x2d0], -R145.reuse ;  /* 0x0000b400a0db7a23 */ /* 0x100fe40000010891 */
[----:B------:R-:W-:Y:S01]  /*151e0*/  LDSM.16.MT88.4 R160, [R135+UR4+0x5900] ;  /* 0x0059000487a0783b */ /* 0x000fe20008004200 */
[C---:B--2---:R-:W-:Y:S02]  /*151f0*/  FMUL.FTZ R4, R132.reuse, R128 ;  /* 0x0000008084047220 */ /* 0x044fe40000410000 */
[C---:B------:R-:W-:Y:S02]  /*15200*/  FMUL.FTZ R5, R132.reuse, R129 ;  /* 0x0000008184057220 */ /* 0x040fe40000410000 */
[C---:B------:R-:W-:Y:S02]  /*15210*/  FMUL.FTZ R8, R132.reuse, R124 ;  /* 0x0000007c84087220 */ /* 0x040fe40000410000 */
        /* <DEDUP_REMOVED lines=9> */
[----:B------:R-:W-:Y:S01]  /*152b0*/  FMUL.FTZ R17, R132, R117 ;  /* 0x0000007584117220 */ /* 0x000fe20000410000 */
[----:B-----5:R-:W-:Y:S01]  /*152c0*/  F2FP.PACK_AB R136, R166, R167 ;  /* 0x000000a7a688723e */ /* 0x020fe200000000ff */
[C---:B------:R-:W-:Y:S02]  /*152d0*/  FMUL.FTZ R18, R3.reuse, R118 ;  /* 0x0000007603127220 */ /* 0x040fe40000410000 */
[C---:B------:R-:W-:Y:S02]  /*152e0*/  FMUL.FTZ R19, R3.reuse, R119 ;  /* 0x0000007703137220 */ /* 0x040fe40000410000 */
[C---:B------:R-:W-:Y:S01]  /*152f0*/  FMUL.FTZ R24, R132.reuse, R108 ;  /* 0x0000006c84187220 */ /* 0x040fe20000410000 */
[----:B------:R-:W4:Y:S01]  /*15300*/  MUFU.EX2 R170, R170 ;  /* 0x000000aa00aa7308 */ /* 0x000f220000000800 */
[----:B------:R-:W-:Y:S01]  /*15310*/  LDSM.16.MT88.4 R116, [R134+UR4+0x900] ;  /* 0x000900048674783b */ /* 0x000fe20008004200 */
[----:B------:R-:W-:Y:S01]  /*15320*/  FMUL.FTZ R25, R132, R109 ;  /* 0x0000006d84197220 */ /* 0x000fe20000410000 */
        /* <DEDUP_REMOVED lines=10> */
[----:B------:R-:W2:Y:S01]  /*153d0*/  MUFU.EX2 R172, R172 ;  /* 0x000000ac00ac7308 */ /* 0x000ea20000000800 */
        /* <DEDUP_REMOVED lines=12> */
[--C-:B------:R-:W-:Y:S02]  /*154a0*/  FFMA.FTZ R229, R146, c[0x0][0x2d0], -R145.reuse ;  /* 0x0000b40092e57a23 */ /* 0x100fe40000010891 */
[C---:B------:R-:W-:Y:S01]  /*154b0*/  FMUL.FTZ R36, R132.reuse, R36 ;  /* 0x0000002484247220 */ /* 0x040fe20000410000 */
[----:B------:R-:W-:Y:S01]  /*154c0*/  LDSM.16.MT88.4 R148, [R133+0x3900] ;  /* 0x003900008594783b */ /* 0x000fe20000004200 */
[----:B------:R-:W-:Y:S01]  /*154d0*/  FMUL.FTZ R37, R132, R37 ;  /* 0x0000002584257220 */ /* 0x000fe20000410000 */
[----:B------:R-:W-:Y:S01]  /*154e0*/  MUFU.EX2 R175, R175 ;  /* 0x000000af00af7308 */ /* 0x000fe20000000800 */
[----:B--2---:R-:W-:Y:S01]  /*154f0*/  F2FP.PACK_AB R139, R172, R169 ;  /* 0x000000a9ac8b723e */ /* 0x004fe200000000ff */
[C---:B------:R-:W-:Y:S02]  /*15500*/  FMUL.FTZ R38, R3.reuse, R38 ;  /* 0x0000002603267220 */ /* 0x040fe40000410000 */
[C---:B------:R-:W-:Y:S02]  /*15510*/  FMUL.FTZ R39, R3.reuse, R39 ;  /* 0x0000002703277220 */ /* 0x040fe40000410000 */
[C---:B------:R-:W-:Y:S02]  /*15520*/  FMUL.FTZ R40, R132.reuse, R40 ;  /* 0x0000002884287220 */ /* 0x040fe40000410000 */
[C---:B-1----:R-:W-:Y:S02]  /*15530*/  HMMA.16816.F32 R4, R136.reuse, R12, R4 ;  /* 0x0000000c8804723c */ /* 0x042fe40000001804 */
[----:B------:R-:W-:Y:S03]  /*15540*/  MUFU.EX2 R176, R176 ;  /* 0x000000b000b07308 */ /* 0x000fe60000000800 */
        /* <DEDUP_REMOVED lines=23> */
[----:B------:R-:W2:Y:S01]  /*156c0*/  LDSM.16.MT88.4 R112, [R135+UR4+0x2100] ;  /* 0x002100048770783b */ /* 0x000ea20008004200 */
        /* <DEDUP_REMOVED lines=13> */
[----:B------:R-:W3:Y:S01]  /*157a0*/  LDSM.16.MT88.4 R104, [R133+0x2100] ;  /* 0x002100008568783b */ /* 0x000ee20000004200 */
[C---:B------:R-:W-:Y:S01]  /*157b0*/  FMUL.FTZ R53, R132.reuse, R53 ;  /* 0x0000003584357220 */ /* 0x040fe20000410000 */
[----:B------:R-:W-:Y:S01]  /*157c0*/  MUFU.EX2 R190, R190 ;  /* 0x000000be00be7308 */ /* 0x000fe20000000800 */
[C---:B------:R-:W-:Y:S02]  /*157d0*/  FMUL.FTZ R54, R3.reuse, R54 ;  /* 0x0000003603367220 */ /* 0x040fe40000410000 */
[C---:B-1----:R-:W-:Y:S03]  /*157e0*/  HMMA.16816.F32 R28, R136.reuse, R120, R28 ;  /* 0x00000078881c723c */ /* 0x042fe6000000181c */
        /* <DEDUP_REMOVED lines=8> */
[C---:B--2---:R-:W-:Y:S04]  /*15870*/  HMMA.16816.F32 R36, R136.reuse, R112, R36 ;  /* 0x000000708824723c */ /* 0x044fe80000001824 */
        /* <DEDUP_REMOVED lines=9> */
[C---:B---3--:R-:W-:Y:S03]  /*15910*/  HMMA.16816.F32 R44, R136.reuse, R104, R44 ;  /* 0x00000068882c723c */ /* 0x048fe6000000182c */
[C---:B------:R-:W-:Y:S02]  /*15920*/  FMUL.FTZ R65, R132.reuse, R65 ;  /* 0x0000004184417220 */ /* 0x040fe40000410000 */
[C---:B------:R-:W-:Y:S03]  /*15930*/  FMUL.FTZ R66, R3.reuse, R66 ;  /* 0x0000004203427220 */ /* 0x040fe60000410000 */
[----:B------:R-:W-:Y:S01]  /*15940*/  MUFU.EX2 R222, R222 ;  /* 0x000000de00de7308 */ /* 0x000fe20000000800 */
[C---:B------:R-:W-:Y:S01]  /*15950*/  FMUL.FTZ R67, R3.reuse, R67 ;  /* 0x0000004303437220 */ /* 0x040fe20000410000 */
[C---:B------:R-:W-:Y:S01]  /*15960*/  HMMA.16816.F32 R48, R136.reuse, R106, R48 ;  /* 0x0000006a8830723c */ /* 0x040fe20000001830 */
[----:B------:R-:W1:Y:S02]  /*15970*/  LDSM.16.MT88.4 R104, [R135+UR4+0x4100] ;  /* 0x004100048768783b */ /* 0x000e640008004200 */
[C---:B------:R-:W-:Y:S02]  /*15980*/  FMUL.FTZ R68, R132.reuse, R68 ;  /* 0x0000004484447220 */ /* 0x040fe40000410000 */
[C---:B------:R-:W-:Y:S03]  /*15990*/  FMUL.FTZ R69, R132.reuse, R69 ;  /* 0x0000004584457220 */ /* 0x040fe60000410000 */
[C---:B------:R-:W-:Y:S01]  /*159a0*/  HMMA.16816.F32 R52, R136.reuse, R100, R52 ;  /* 0x000000648834723c */ /* 0x040fe20000001834 */
[----:B------:R-:W-:Y:S03]  /*159b0*/  MUFU.EX2 R223, R223 ;  /* 0x000000df00df7308 */ /* 0x000fe60000000800 */
        /* <DEDUP_REMOVED lines=12> */
[----:B------:R-:W3:Y:S03]  /*15a80*/  LDSM.16.MT88.4 R108, [R134+UR4+0x4100] ;  /* 0x00410004866c783b */ /* 0x000ee60008004200 */
[C---:B------:R-:W-:Y:S02]  /*15a90*/  FMUL.FTZ R84, R132.reuse, R84 ;  /* 0x0000005484547220 */ /* 0x040fe40000410000 */
[C---:B------:R-:W-:Y:S01]  /*15aa0*/  FMUL.FTZ R85, R132.reuse, R85 ;  /* 0x0000005584557220 */ /* 0x040fe20000410000 */
[----:B------:R-:W-:Y:S01]  /*15ab0*/  MUFU.EX2 R227, R227 ;  /* 0x000000e300e37308 */ /* 0x000fe20000000800 */
[C---:B------:R-:W-:Y:S01]  /*15ac0*/  FMUL.FTZ R86, R3.reuse, R86 ;  /* 0x0000005603567220 */ /* 0x040fe20000410000 */
[C---:B-1----:R-:W-:Y:S03]  /*15ad0*/  HMMA.16816.F32 R68, R136.reuse, R104, R68 ;  /* 0x000000688844723c */ /* 0x042fe60000001844 */
[----:B------:R-:W-:Y:S02]  /*15ae0*/  FMUL.FTZ R87, R3, R87 ;  /* 0x0000005703577220 */ /* 0x000fe40000410000 */
[--C-:B------:R-:W-:Y:S02]  /*15af0*/  FFMA.FTZ R173, R173, c[0x0][0x2d0], -R152.reuse ;  /* 0x0000b400adad7a23 */ /* 0x100fe40000010898 */
[----:B------:R-:W-:Y:S01]  /*15b00*/  FFMA.FTZ R152, R147, c[0x0][0x2d0], -R152 ;  /* 0x0000b40093987a23 */ /* 0x000fe20000010898 */
[C---:B------:R-:W-:Y:S01]  /*15b10*/  HMMA.16816.F32 R72, R136.reuse, R106, R72 ;  /* 0x0000006a8848723c */ /* 0x040fe20000001848 */
[----:B------:R-:W1:Y:S01]  /*15b20*/  LDSM.16.MT88.4 R104, [R164+0x4100] ;  /* 0x00410000a468783b */ /* 0x000e620000004200 */
[----:B------:R-:W-:Y:S02]  /*15b30*/  MUFU.EX2 R228, R228 ;  /* 0x000000e400e47308 */ /* 0x000fe40000000800 */
[C---:B------:R-:W-:Y:S02]  /*15b40*/  FMUL.FTZ R76, R132.reuse, R76 ;  /* 0x0000004c844c7220 */ /* 0x040fe40000410000 */
[----:B------:R-:W-:Y:S02]  /*15b50*/  FMUL.FTZ R77, R132, R77 ;  /* 0x0000004d844d7220 */ /* 0x000fe40000410000 */
[C---:B------:R-:W-:Y:S04]  /*15b60*/  FMUL.FTZ R78, R3.reuse, R78 ;  /* 0x0000004e034e7220 */ /* 0x040fe80000410000 */
[C---:B------:R-:W-:Y:S01]  /*15b70*/  FMUL.FTZ R79, R3.reuse, R79 ;  /* 0x0000004f034f7220 */ /* 0x040fe20000410000 */
[----:B------:R4:W-:Y:S01]  /*15b80*/  MUFU.EX2 R226, R152 ;  /* 0x0000009800e27308 */ /* 0x0009e20000000800 */
[--C-:B------:R-:W-:Y:S02]  /*15b90*/  FFMA.FTZ R178, R178, c[0x0][0x2d0], -R145.reuse ;  /* 0x0000b400b2b27a23 */ /* 0x100fe40000010891 */
[----:B------:R-:W-:Y:S02]  /*15ba0*/  FFMA.FTZ R145, R144, c[0x0][0x2d0], -R145 ;  /* 0x0000b40090917a23 */ /* 0x000fe40000010891 */
[C---:B------:R-:W-:Y:S01]  /*15bb0*/  FMUL.FTZ R88, R132.reuse, R88 ;  /* 0x0000005884587220 */ /* 0x040fe20000410000 */
[C---:B--2---:R-:W-:Y:S03]  /*15bc0*/  HMMA.16816.F32 R76, R136.reuse, R100, R76 ;  /* 0x00000064884c723c */ /* 0x044fe6000000184c */
[C---:B------:R-:W-:Y:S01]  /*15bd0*/  FMUL.FTZ R80, R132.reuse, R80 ;  /* 0x0000005084507220 */ /* 0x040fe20000410000 */
[----:B------:R-:W2:Y:S01]  /*15be0*/  MUFU.EX2 R173, R173 ;  /* 0x000000ad00ad7308 */ /* 0x000ea20000000800 */
[C---:B------:R-:W-:Y:S02]  /*15bf0*/  FMUL.FTZ R81, R132.reuse, R81 ;  /* 0x0000005184517220 */ /* 0x040fe40000410000 */
[C---:B------:R-:W-:Y:S02]  /*15c00*/  FMUL.FTZ R82, R3.reuse, R82 ;  /* 0x0000005203527220 */ /* 0x040fe40000410000 */
[C---:B------:R-:W-:Y:S03]  /*15c10*/  FMUL.FTZ R83, R3.reuse, R83 ;  /* 0x0000005303537220 */ /* 0x040fe60000410000 */
[C---:B------:R-:W-:Y:S02]  /*15c20*/  FMUL.FTZ R89, R132.reuse, R89 ;  /* 0x0000005984597220 */ /* 0x040fe40000410000 */
[----:B------:R5:W-:Y:S01]  /*15c30*/  MUFU.EX2 R230, R145 ;  /* 0x0000009100e67308 */ /* 0x000be20000000800 */
[C---:B------:R-:W-:Y:S01]  /*15c40*/  FMUL.FTZ R90, R3.reuse, R90 ;  /* 0x0000005a035a7220 */ /* 0x040fe20000410000 */
[C---:B------:R-:W-:Y:S01]  /*15c50*/  HMMA.16816.F32 R80, R136.reuse, R102, R80 ;  /* 0x000000668850723c */ /* 0x040fe20000001850 */
[----:B----4-:R-:W-:Y:S02]  /*15c60*/  LDSM.16.MT88.4 R152, [R134+UR4+0x3900] ;  /* 0x003900048698783b */ /* 0x010fe40008004200 */
[C---:B------:R-:W-:Y:S02]  /*15c70*/  FMUL.FTZ R91, R3.reuse, R91 ;  /* 0x0000005b035b7220 */ /* 0x040fe40000410000 */
[C---:B------:R-:W-:Y:S02]  /*15c80*/  FMUL.FTZ R92, R132.reuse, R92 ;  /* 0x0000005c845c7220 */ /* 0x040fe40000410000 */
[----:B------:R-:W-:Y:S01]  /*15c90*/  FMUL.FTZ R93, R132, R93 ;  /* 0x0000005d845d7220 */ /* 0x000fe20000410000 */
[C---:B---3--:R-:W-:Y:S01]  /*15ca0*/  HMMA.16816.F32 R84, R136.reuse, R108, R84 ;  /* 0x0000006c8854723c */ /* 0x048fe20000001854 */
[----:B------:R-:W3:Y:S03]  /*15cb0*/  MUFU.EX2 R178, R178 ;  /* 0x000000b200b27308 */ /* 0x000ee60000000800 */
[C---:B------:R-:W-:Y:S01]  /*15cc0*/  FMUL.FTZ R94, R3.reuse, R94 ;  /* 0x0000005e035e7220 */ /* 0x040fe20000410000 */
[----:B--2---:R-:W-:Y:S01]  /*15cd0*/  F2FP.PACK_AB R100, R174, R173 ;  /* 0x000000adae64723e */ /* 0x004fe200000000ff */
[C---:B------:R-:W-:Y:S01]  /*15ce0*/  FMUL.FTZ R95, R3.reuse, R95 ;  /* 0x0000005f035f7220 */ /* 0x040fe20000410000 */
[----:B------:R-:W-:Y:S01]  /*15cf0*/  F2FP.PACK_AB R102, R176, R175 ;  /* 0x000000afb066723e */ /* 0x000fe200000000ff */
[C---:B------:R-:W-:Y:S01]  /*15d00*/  HMMA.16816.F32 R88, R136.reuse, R110, R88 ;  /* 0x0000006e8858723c */ /* 0x040fe20000001858 */
[----:B------:R-:W2:Y:S02]  /*15d10*/  LDSM.16.MT88.4 R108, [R133+0x900] ;  /* 0x00090000856c783b */ /* 0x000ea40000004200 */
[----:B------:R-:W4:Y:S01]  /*15d20*/  MUFU.EX2 R229, R229 ;  /* 0x000000e500e57308 */ /* 0x000f220000000800 */
[----:B------:R-:W-:Y:S01]  /*15d30*/  FMUL.FTZ R96, R132, R96 ;  /* 0x0000006084607220 */ /* 0x000fe20000410000 */
[----:B------:R-:W-:Y:S01]  /*15d40*/  F2FP.PACK_AB R103, R180, R179 ;  /* 0x000000b3b467723e */ /* 0x000fe200000000ff */
[C---:B------:R-:W-:Y:S02]  /*15d50*/  FMUL.FTZ R97, R132.reuse, R97 ;  /* 0x0000006184617220 */ /* 0x040fe40000410000 */
[C---:B-1----:R-:W-:Y:S01]  /*15d60*/  HMMA.16816.F32 R92, R136.reuse, R104, R92 ;  /* 0x00000068885c723c */ /* 0x042fe2000000185c */
[----:B-----5:R-:W-:Y:S03]  /*15d70*/  LDSM.16.MT88.4 R144, [R135+UR4+0x3900] ;  /* 0x003900048790783b */ /* 0x020fe60008004200 */
[C---:B------:R-:W-:Y:S02]  /*15d80*/  FMUL.FTZ R98, R3.reuse, R98 ;  /* 0x0000006203627220 */ /* 0x040fe40000410000 */
[----:B------:R-:W-:Y:S02]  /*15d90*/  FMUL.FTZ R99, R3, R99 ;  /* 0x0000006303637220 */ /* 0x000fe40000410000 */
[----:B------:R-:W-:Y:S01]  /*15da0*/  FFMA.FTZ R167, R132, R209, R167 ;  /* 0x000000d184a77223 */ /* 0x000fe200000100a7 */
[----:B---3--:R-:W-:Y:S03]  /*15db0*/  F2FP.PACK_AB R101, R177, R178 ;  /* 0x000000b2b165723e */ /* 0x008fe600000000ff */
[----:B------:R-:W-:Y:S01]  /*15dc0*/  FFMA.FTZ R171, R3, R208, R171 ;  /* 0x000000d003ab7223 */ /* 0x000fe200000100ab */
[----:B------:R-:W-:Y:S01]  /*15dd0*/  HMMA.16816.F32 R96, R136, R106, R96 ;  /* 0x0000006a8860723c */ /* 0x000fe20000001860 */
[----:B------:R-:W1:Y:S02]  /*15de0*/  LDSM.16.MT88.4 R104, [R164+0x2900] ;  /* 0x00290000a468783b */ /* 0x000e640000004200 */
[----:B------:R-:W-:Y:S01]  /*15df0*/  IADD3 R3, R217, -0x2, RZ ;  /* 0xfffffffed9037810 */ /* 0x000fe20007ffe0ff */
[----:B------:R-:W-:Y:S02]  /*15e00*/  FADD.FTZ R166, R166, R167 ;  /* 0x000000a7a6a67221 */ /* 0x000fe40000010000 */
[----:B------:R-:W-:Y:S01]  /*15e10*/  FADD.FTZ R170, R170, R171 ;  /* 0x000000abaaaa7221 */ /* 0x000fe20000010000 */
[----:B------:R-:W-:Y:S01]  /*15e20*/  F2FP.PACK_AB R136, R224, R223 ;  /* 0x000000dfe088723e */ /* 0x000fe200000000ff */
[C---:B------:R-:W-:Y:S05]  /*15e30*/  HMMA.16816.F32 R4, R100.reuse, R112, R4 ;  /* 0x000000706404723c */ /* 0x040fea0000001804 */
[----:B------:R-:W-:Y:S01]  /*15e40*/  F2FP.PACK_AB R138, R226, R225 ;  /* 0x000000e1e28a723e */ /* 0x000fe200000000ff */
[----:B------:R-:W-:Y:S01]  /*15e50*/  FADD.FTZ R165, R165, R166 ;  /* 0x000000a6a5a57221 */ /* 0x000fe20000010000 */
[----:B------:R-:W-:Y:S01]  /*15e60*/  F2FP.PACK_AB R137, R228, R227 ;  /* 0x000000e3e489723e */ /* 0x000fe200000000ff */
[C---:B------:R-:W-:Y:S01]  /*15e70*/  HMMA.16816.F32 R8, R100.reuse, R114, R8 ;  /* 0x000000726408723c */ /* 0x040fe20000001808 */
[----:B------:R-:W-:Y:S02]  /*15e80*/  LDSM.16.MT88.4 R112, [R133+0x4900] ;  /* 0x004900008570783b */ /* 0x000fe40000004200 */
[----:B------:R-:W-:Y:S01]  /*15e90*/  ISETP.GE.AND P0, PT, R3, R198, PT ;  /* 0x000000c60300720c */ /* 0x000fe20003f06270 */
[----:B------:R-:W-:Y:S01]  /*15ea0*/  FADD.FTZ R169, R169, R170 ;  /* 0x000000aaa9a97221 */ /* 0x000fe20000010000 */
[----:B----4-:R-:W-:Y:S01]  /*15eb0*/  F2FP.PACK_AB R139, R230, R229 ;  /* 0x000000e5e68b723e */ /* 0x010fe200000000ff */
        /* <DEDUP_REMOVED lines=124> */
[----:B------:R-:W-:Y:S01]  /*16680*/  IMAD.SHL.U32 R3, R217, 0x40, RZ ;  /* 0x00000040d9037824 */ /* 0x000fe200078e00ff */
[----:B------:R-:W-:Y:S01]  /*16690*/  IADD3 R13, -R212, 0x10, RZ ;  /* 0x00000010d40d7810 */ /* 0x000fe20007ffe1ff */
[----:B------:R-:W-:Y:S01]  /*166a0*/  IMAD.MOV.U32 R201, RZ, RZ, RZ ;  /* 0x000000ffffc97224 */ /* 0x000fe200078e00ff */
[C---:B------:R-:W-:Y:S01]  /*166b0*/  SHF.L.U64.HI R9, R210.reuse, 0x1, R215 ;  /* 0x00000001d2097819 */ /* 0x040fe200000102d7 */
[----:B------:R-:W-:Y:S01]  /*166c0*/  IMAD.SHL.U32 R8, R210, 0x2, RZ ;  /* 0x00000002d2087824 */ /* 0x000fe200078e00ff */
[----:B------:R-:W-:Y:S02]  /*166d0*/  IADD3 R3, R205, R3, R196 ;  /* 0x00000003cd037210 */ /* 0x000fe40007ffe0c4 */
[----:B------:R-:W-:Y:S02]  /*166e0*/  LOP3.LUT R13, R13, 0xf, RZ, 0xc0, !PT ;  /* 0x0000000f0d0d7812 */ /* 0x000fe400078ec0ff */
[----:B------:R-:W-:Y:S05]  /*166f0*/  IADD3 R202, R3, -0x80, RZ ;  /* 0xffffff8003ca7810 */ /* 0x000fea0007ffe0ff */
[----:B------:R-:W-:Y:S04]  /*16700*/  @P2 IMAD.HI.U32 R6, R202, c[0x0][0x2bc], RZ ;  /* 0x0000af00ca062a27 */ /* 0x000fe800078e00ff */
[----:B------:R-:W-:Y:S01]  /*16710*/  IMAD.MOV.U32 R3, RZ, RZ, R202 ;  /* 0x000000ffff037224 */ /* 0x000fe200078e00ca */
[----:B------:R-:W-:Y:S02]  /*16720*/  @P2 SHF.R.U32.HI R3, RZ, c[0x0][0x2c0], R6 ;  /* 0x0000b000ff032a19 */ /* 0x000fe40000011606 */
[----:B------:R-:W-:Y:S02]  /*16730*/  ISETP.GE.AND P2, PT, R204, c[0x0][0x1d4], PT ;  /* 0x00007500cc007a0c */ /* 0x000fe40003f46270 */
[C---:B------:R-:W-:Y:S04]  /*16740*/  @!P3 IADD3 R7, P0, R3.reuse, UR16, RZ ;  /* 0x000000100307bc10 */ /* 0x040fe8000ff1e0ff */
[----:B------:R-:W-:Y:S01]  /*16750*/  @!P3 LEA.HI.X.SX32 R6, R3, UR6, 0x1, P0 ;  /* 0x000000060306bc11 */ /* 0x000fe200080f0eff */
[----:B------:R-:W-:Y:S01]  /*16760*/  IMAD.MOV R3, RZ, RZ, -R3 ;  /* 0x000000ffff037224 */ /* 0x000fe200078e0a03 */
[----:B------:R-:W-:Y:S03]  /*16770*/  @!P3 LEA R4, P0, R7, c[0x0][0x2a0], 0x2 ;  /* 0x0000a8000704ba11 */ /* 0x000fe600078010ff */
[----:B------:R-:W-:Y:S01]  /*16780*/  IMAD R202, R3, c[0x0][0x2b8], R202 ;  /* 0x0000ae0003ca7a24 */ /* 0x000fe200078e02ca */
[----:B------:R-:W-:Y:S02]  /*16790*/  @!P3 LEA.HI.X R5, R7, c[0x0][0x2a4], R6, 0x2, P0 ;  /* 0x0000a9000705ba11 */ /* 0x000fe400000f1406 */
[----:B------:R-:W-:Y:S02]  /*167a0*/  SEL R6, RZ, 0x10, P4 ;  /* 0x00000010ff067807 */ /* 0x000fe40002000000 */
[----:B------:R-:W-:Y:S01]  /*167b0*/  SHF.R.S32.HI R3, RZ, 0x1f, R202 ;  /* 0x0000001fff037819 */ /* 0x000fe200000114ca */
[----:B------:R1:W2:Y:S01]  /*167c0*/  @!P3 LDG.E R201, [R4.64] ;  /* 0x0000000a04c9b981 */ /* 0x0002a2000c1e1900 */
[----:B------:R-:W-:Y:S02]  /*167d0*/  IADD3 R17, -R6, 0x10, RZ ;  /* 0x0000001006117810 */ /* 0x000fe40007ffe1ff */
[----:B------:R-:W-:Y:S01]  /*167e0*/  SHF.L.U64.HI R7, R214, 0x1, R211 ;  /* 0x00000001d6077819 */ /* 0x000fe200000102d3 */
[----:B------:R-:W-:Y:S01]  /*167f0*/  IMAD R3, R3, c[0x0][0x1e0], RZ ;  /* 0x0000780003037a24 */ /* 0x000fe200078e02ff */
[----:B------:R-:W-:Y:S03]  /*16800*/  LOP3.LUT R17, R17, 0xf, RZ, 0xc0, !PT ;  /* 0x0000000f11117812 */ /* 0x000fe600078ec0ff */
        /* <DEDUP_REMOVED lines=9> */
[C---:B------:R-:W-:Y:S02]  /*168a0*/  LEA R11, P0, R4.reuse, c[0x0][0x1c8], 0x1 ;  /* 0x00007200040b7a11 */ /* 0x040fe400078008ff */
[----:B------:R-:W-:Y:S02]  /*168b0*/  SEL R5, RZ, 0x10, P5 ;  /* 0x00000010ff057807 */ /* 0x000fe40002800000 */
[----:B------:R-:W-:Y:S01]  /*168c0*/  LEA.HI.X R10, R4, c[0x0][0x1cc], R3, 0x1, P0 ;  /* 0x00007300040a7a11 */ /* 0x000fe200000f0c03 */
[----:B------:R-:W1:Y:S01]  /*168d0*/  SHFL.IDX PT, R12, R11, 0x1, 0x181f ;  /* 0x00381f000b0c7f89 */ /* 0x000e6200000e0000 */
[----:B------:R-:W-:Y:S01]  /*168e0*/  IMAD.SHL.U32 R3, R214, 0x2, RZ ;  /* 0x00000002d6037824 */ /* 0x000fe200078e00ff */
[----:B------:R-:W-:Y:S02]  /*168f0*/  SHF.L.U64.HI R4, R192, 0x1, R213 ;  /* 0x00000001c0047819 */ /* 0x000fe400000102d5 */
[----:B------:R-:W2:Y:S01]  /*16900*/  SHFL.IDX PT, R14, R10, 0x1, 0x181f ;  /* 0x00381f000a0e7f89 */ /* 0x000ea200000e0000 */
[----:B------:R-:W-:Y:S03]  /*16910*/  IADD3 R18, -R5, 0x10, RZ ;  /* 0x0000001005127810 */ /* 0x000fe60007ffe1ff */
[----:B------:R-:W3:Y:S01]  /*16920*/  SHFL.IDX PT, R11, R11, RZ, 0x181f ;  /* 0x00181fff0b0b7589 */ /* 0x000ee200000e0000 */
[----:B------:R-:W-:Y:S03]  /*16930*/  LOP3.LUT R18, R18, 0xf, RZ, 0xc0, !PT ;  /* 0x0000000f12127812 */ /* 0x000fe600078ec0ff */
[----:B------:R-:W4:Y:S01]  /*16940*/  SHFL.IDX PT, R10, R10, RZ, 0x181f ;  /* 0x00181fff0a0a7589 */ /* 0x000f2200000e0000 */
[----:B-1----:R-:W-:Y:S04]  /*16950*/  IADD3 R18, P1, P0, R18, R12, R3 ;  /* 0x0000000c12127210 */ /* 0x002fe8000783e003 */
[----:B--2---:R-:W-:Y:S02]  /*16960*/  IADD3.X R19, RZ, R14, R7, P1, P0 ;  /* 0x0000000eff137210 */ /* 0x004fe40000fe0407 */
[----:B------:R-:W-:Y:S04]  /*16970*/  IADD3 R16, P1, P0, R17, R12, R8 ;  /* 0x0000000c11107210 */ /* 0x000fe8000783e008 */
[----:B------:R-:W-:Y:S02]  /*16980*/  IADD3.X R17, RZ, R14, R9, P1, P0 ;  /* 0x0000000eff117210 */ /* 0x000fe40000fe0409 */
[----:B------:R-:W-:Y:S04]  /*16990*/  IADD3 R12, P1, P0, R13, R12, R216 ;  /* 0x0000000c0d0c7210 */ /* 0x000fe8000783e0d8 */
[--C-:B------:R-:W-:Y:S02]  /*169a0*/  IADD3.X R13, RZ, R14, R4.reuse, P1, P0 ;  /* 0x0000000eff0d7210 */ /* 0x100fe40000fe0404 */
[C---:B---3--:R-:W-:Y:S05]  /*169b0*/  IADD3 R14, P0, R11.reuse, R3, RZ ;  /* 0x000000030b0e7210 */ /* 0x048fea0007f1e0ff */
[----:B----4-:R-:W-:Y:S01]  /*169c0*/  IMAD.X R15, R10, 0x1, R7, P0 ;  /* 0x000000010a0f7824 */ /* 0x010fe200000e0607 */
[C---:B------:R-:W-:Y:S01]  /*169d0*/  IADD3 R20, P0, R11.reuse, R8, RZ ;  /* 0x000000080b147210 */ /* 0x040fe20007f1e0ff */
[----:B------:R-:W-:Y:S04]  /*169e0*/  IMAD.U32 R8, RZ, RZ, UR15 ;  /* 0x0000000fff087e24 */ /* 0x000fe8000f8e00ff */
[----:B------:R-:W-:Y:S02]  /*169f0*/  IMAD R8, R8, 0x3000, R203 ;  /* 0x0000300008087824 */ /* 0x000fe400078e02cb */
        /* <DEDUP_REMOVED lines=15> */
.L_x_1179:
        /* <DEDUP_REMOVED lines=9> */
.L_x_1169:
[----:B------:R-:W-:Y:S01]  /*16b80*/  ULEA UR4, UR12, 0x7f, 0x7 ;  /* 0x0000007f0c047891 */ /* 0x000fe2000f8e383f */
[----:B------:R-:W-:-:S02]  /*16b90*/  ISETP.GE.AND P0, PT, R195, 0x1, PT ;  /* 0x00000001c300780c */ /* 0x000fc40003f06270 */
[----:B------:R-:W-:Y:S01]  /*16ba0*/  ULDC.64 UR12, c[0x0][0x2c8] ;  /* 0x0000b200000c7ab9 */ /* 0x000fe20000000a00 */
[----:B------:R-:W-:Y:S01]  /*16bb0*/  IADD3 R5, R194, 0x1, -R197 ;  /* 0x00000001c2057810 */ /* 0x000fe20007ffe8c5 */
[----:B------:R-:W-:-:S04]  /*16bc0*/  UIMAD.WIDE.U32 UR22, UR4, UR12, URZ ;  /* 0x0000000c041672a5 */ /* 0x000fc8000f8e003f */
        /* <DEDUP_REMOVED lines=13> */
.L_x_1182:
[----:B------:R-:W-:-:S04]  /*16ca0*/  MOV R3, 0x1 ;  /* 0x0000000100037802 */ /* 0x000fc80000000f00 */
[----:B------:R-:W-:-:S13]  /*16cb0*/  ISETP.NE.AND P0, PT, R3, c[0x0][0x32c], PT ;  /* 0x0000cb0003007a0c */ /* 0x000fda0003f05270 */
[----:B------:R-:W-:-:S05]  /*16cc0*/  @P0 IMAD.HI.U32 R3, R5, c[0x0][0x330], RZ ;  /* 0x0000cc0005030a27 */ /* 0x000fca00078e00ff */
[----:B------:R-:W-:-:S05]  /*16cd0*/  @P0 SHF.R.U32.HI R5, RZ, c[0x0][0x334], R3 ;  /* 0x0000cd00ff050a19 */ /* 0x000fca0000011603 */
.L_x_1183:
[----:B------:R-:W-:-:S05]  /*16ce0*/  IMAD R5, R5, c[0x0][0x32c], RZ ;  /* 0x0000cb0005057a24 */ /* 0x000fca00078e02ff */
[----:B------:R-:W-:-:S04]  /*16cf0*/  IMNMX R4, R4, R5, !PT ;  /* 0x0000000504047217 */ /* 0x000fc80007800200 */
.L_x_1181:
[----:B------:R-:W-:-:S04]  /*16d00*/  IADD3 R4, R4, 0x3f, RZ ;  /* 0x0000003f04047810 */ /* 0x000fc80007ffe0ff */
[----:B------:R-:W-:-:S04]  /*16d10*/  SHF.R.S32.HI R3, RZ, 0x1f, R4 ;  /* 0x0000001fff037819 */ /* 0x000fc80000011404 */
[----:B------:R-:W-:-:S04]  /*16d20*/  LEA.HI R3, R3, R4, RZ, 0x6 ;  /* 0x0000000403037211 */ /* 0x000fc800078f30ff */
[----:B------:R-:W-:-:S04]  /*16d30*/  SHF.R.S32.HI R3, RZ, 0x6, R3 ;  /* 0x00000006ff037819 */ /* 0x000fc80000011403 */
[----:B------:R-:W-:-:S04]  /*16d40*/  IMNMX R226, R198, R3, !PT ;  /* 0x00000003c6e27217 */ /* 0x000fc80007800200 */
[----:B------:R-:W-:-:S13]  /*16d50*/  ISETP.GE.AND P0, PT, R217, R226, PT ;  /* 0x000000e2d900720c */ /* 0x000fda0003f06270 */
[----:B------:R-:W-:Y:S05]  /*16d60*/  @!P0 BRA `(.L_x_1184) ;  /* 0x000030e000008947 */ /* 0x000fea0003800000 */
[----:B------:R-:W2:Y:S01]  /*16d70*/  S2R R3, SR_TID.X ;  /* 0x0000000000037919 */ /* 0x000ea20000002100 */
[----:B------:R-:W-:Y:S01]  /*16d80*/  IMAD.MOV.U32 R186, RZ, RZ, 0x20 ;  /* 0x00000020ffba7424 */ /* 0x000fe200078e00ff */
[C---:B------:R-:W-:Y:S01]  /*16d90*/  SHF.L.U64.HI R224, R214.reuse, 0x1, R211 ;  /* 0x00000001d6e07819 */ /* 0x040fe200000102d3 */
[----:B-1----:R-:W-:Y:S01]  /*16da0*/  IMAD.MOV.U32 R133, RZ, RZ, R2 ;  /* 0x000000ffff857224 */ /* 0x002fe200078e0002 */
[----:B------:R-:W-:Y:S01]  /*16db0*/  SEL R222, RZ, 0x10, P5 ;  /* 0x00000010ffde7807 */ /* 0x000fe20002800000 */
[----:B------:R-:W-:Y:S01]  /*16dc0*/  IMAD.SHL.U32 R223, R214, 0x2, RZ ;  /* 0x00000002d6df7824 */ /* 0x000fe200078e00ff */
[C---:B------:R-:W-:Y:S01]  /*16dd0*/  SHF.L.U64.HI R221, R210.reuse, 0x1, R215 ;  /* 0x00000001d2dd7819 */ /* 0x040fe200000102d7 */
[----:B------:R-:W-:Y:S01]  /*16de0*/  IMAD.SHL.U32 R220, R210, 0x2, RZ ;  /* 0x00000002d2dc7824 */ /* 0x000fe200078e00ff */
[----:B------:R-:W-:Y:S01]  /*16df0*/  SEL R219, RZ, 0x10, P4 ;  /* 0x00000010ffdb7807 */ /* 0x000fe20002000000 */
[C---:B------:R-:W-:Y:S01]  /*16e00*/  IMAD.SHL.U32 R216, R192.reuse, 0x2, RZ ;  /* 0x00000002c0d87824 */ /* 0x040fe200078e00ff */
[----:B------:R-:W-:-:S02]  /*16e10*/  SHF.L.U64.HI R218, R192, 0x1, R213 ;  /* 0x00000001c0da7819 */ /* 0x000fc400000102d5 */
[----:B--2---:R-:W-:-:S04]  /*16e20*/  SHF.R.S32.HI R4, RZ, 0x1f, R3 ;  /* 0x0000001fff047819 */ /* 0x004fc80000011403 */
[----:B------:R-:W-:-:S04]  /*16e30*/  LEA.HI R4, R4, R3, RZ, 0x3 ;  /* 0x0000000304047211 */ /* 0x000fc800078f18ff */
[----:B------:R-:W-:-:S05]  /*16e40*/  LOP3.LUT R4, R4, 0xfffffff8, RZ, 0xc0, !PT ;  /* 0xfffffff804047812 */ /* 0x000fca00078ec0ff */
[----:B------:R-:W-:Y:S02]  /*16e50*/  IMAD.IADD R4, R3, 0x1, -R4 ;  /* 0x0000000103047824 */ /* 0x000fe400078e0a04 */
[----:B------:R-:W-:-:S03]  /*16e60*/  IMAD.MOV.U32 R3, RZ, RZ, R0 ;  /* 0x000000ffff037224 */ /* 0x000fc600078e0000 */
[----:B------:R-:W-:-:S04]  /*16e70*/  LOP3.LUT P0, RZ, R4, 0x2, RZ, 0xc0, !PT ;  /* 0x0000000204ff7812 */ /* 0x000fc8000780c0ff */
[----:B------:R-:W-:Y:S02]  /*16e80*/  SEL R186, R186, 0xffffffe0, !P0 ;  /* 0xffffffe0baba7807 */ /* 0x000fe40004000000 */
.L_x_1187:
[----:B------:R-:W-:Y:S04]  /*16e90*/  DEPBAR.LE SB0, 0x2 ;  /* 0x000080800000791a */ /* 0x000fe80000000000 */
[----:B------:R-:W-:Y:S01]  /*16ea0*/  BAR.SYNC.DEFER_BLOCKING 0x0 ;  /* 0x0000000000007b1d */ /* 0x000fe20000010000 */
[----:B------:R-:W-:Y:S01]  /*16eb0*/  UIMAD UR4, UR5, 0x6000, URZ ;  /* 0x00006000050478a4 */ /* 0x000fe2000f8e023f */
[----:B------:R-:W-:Y:S02]  /*16ec0*/  ISETP.GE.AND P0, PT, R198, R217, PT ;  /* 0x000000d9c600720c */ /* 0x000fe40003f06270 */
[----:B------:R-:W-:Y:S03]  /*16ed0*/  ISETP.GE.AND P2, PT, R204, c[0x0][0x1d4], PT ;  /* 0x00007500cc007a0c */ /* 0x000fe60003f46270 */
[----:B------:R-:W-:Y:S05]  /*16ee0*/  IADD3 R180, R189, UR4, RZ ;  /* 0x00000004bdb47c10 */ /* 0x000fea000fffe0ff */
        /* <DEDUP_REMOVED lines=23> */
[----:B------:R-:W-:Y:S01]  /*17060*/  IMAD.IADD R7, R7, 0x1, R9 ;  /* 0x0000000107077824 */ /* 0x000fe200078e0209 */
[----:B------:R-:W-:Y:S03]  /*17070*/  IADD3 R9, -R212, 0x10, RZ ;  /* 0x00000010d4097810 */ /* 0x000fe60007ffe1ff */
[----:B------:R-:W-:Y:S01]  /*17080*/  IMAD.WIDE.U32 R6, R201, c[0x0][0x218], R6 ;  /* 0x00008600c9067a25 */ /* 0x000fe200078e0006 */
[----:B------:R-:W-:Y:S04]  /*17090*/  LOP3.LUT R9, R9, 0xf, RZ, 0xc0, !PT ;  /* 0x0000000f09097812 */ /* 0x000fe800078ec0ff */
[----:B------:R-:W-:Y:S04]  /*170a0*/  IADD3 R4, P0, R6, UR18, RZ ;  /* 0x0000001206047c10 */ /* 0x000fe8000ff1e0ff */
[----:B------:R-:W-:Y:S02]  /*170b0*/  IADD3.X R5, R7, UR7, R5, P0, !PT ;  /* 0x0000000707057c10 */ /* 0x000fe400087fe405 */
[C---:B------:R-:W-:Y:S04]  /*170c0*/  LEA R2, P0, R4.reuse, c[0x0][0x1f8], 0x1 ;  /* 0x00007e0004027a11 */ /* 0x040fe800078008ff */
[----:B------:R-:W-:Y:S01]  /*170d0*/  LEA.HI.X R0, R4, c[0x0][0x1fc], R5, 0x1, P0 ;  /* 0x00007f0004007a11 */ /* 0x000fe200000f0c05 */
[----:B------:R-:W5:Y:S04]  /*170e0*/  SHFL.IDX PT, R8, R2, 0x1, 0x181f ;  /* 0x00381f0002087f89 */ /* 0x000f6800000e0000 */
[----:B------:R-:W4:Y:S04]  /*170f0*/  SHFL.IDX PT, R5, R0, 0x1, 0x181f ;  /* 0x00381f0000057f89 */ /* 0x000f2800000e0000 */
[----:B------:R-:W-:Y:S01]  /*17100*/  SHFL.IDX PT, R7, R0, RZ, 0x181f ;  /* 0x00181fff00077589 */ /* 0x000fe200000e0000 */
[-C--:B-----5:R-:W-:Y:S04]  /*17110*/  IADD3 R14, P1, P0, R14, R8.reuse, R223 ;  /* 0x000000080e0e7210 */ /* 0x0a0fe8000783e0df */
[-C--:B----4-:R-:W-:Y:S02]  /*17120*/  IADD3.X R15, RZ, R5.reuse, R224, P1, P0 ;  /* 0x00000005ff0f7210 */ /* 0x090fe40000fe04e0 */
[-C--:B------:R-:W-:Y:S04]  /*17130*/  IADD3 R10, P1, P0, R11, R8.reuse, R220 ;  /* 0x000000080b0a7210 */ /* 0x080fe8000783e0dc */
[-CC-:B------:R-:W-:Y:S02]  /*17140*/  IADD3.X R11, RZ, R5.reuse, R221.reuse, P1, P0 ;  /* 0x00000005ff0b7210 */ /* 0x180fe40000fe04dd */
[----:B------:R-:W-:Y:S04]  /*17150*/  IADD3 R8, P1, P0, R9, R8, R216 ;  /* 0x0000000809087210 */ /* 0x000fe8000783e0d8 */
[----:B------:R-:W-:Y:S02]  /*17160*/  IADD3.X R9, RZ, R5, R218, P1, P0 ;  /* 0x00000005ff097210 */ /* 0x000fe40000fe04da */
[----:B------:R-:W4:Y:S02]  /*17170*/  SHFL.IDX PT, R5, R2, RZ, 0x181f ;  /* 0x00181fff02057589 */ /* 0x000f2400000e0000 */
[----:B----4-:R-:W-:Y:S05]  /*17180*/  IADD3 R22, P0, R5, R223, RZ ;  /* 0x000000df05167210 */ /* 0x010fea0007f1e0ff */
[----:B------:R-:W-:Y:S01]  /*17190*/  IMAD.X R23, R7, 0x1, R224, P0 ;  /* 0x0000000107177824 */ /* 0x000fe200000e06e0 */
[----:B------:R-:W-:Y:S05]  /*171a0*/  IADD3 R20, P0, R5, R220, RZ ;  /* 0x000000dc05147210 */ /* 0x000fea0007f1e0ff */
[----:B------:R-:W-:Y:S01]  /*171b0*/  IMAD.X R21, R7, 0x1, R221, P0 ;  /* 0x0000000107157824 */ /* 0x000fe200000e06dd */
        /* <DEDUP_REMOVED lines=15> */
.L_x_1185:
        /* <DEDUP_REMOVED lines=659> */
[----:B------:R-:W-:Y:S01]  /*19be0*/  LOP3.LUT R9, R9, 0xf, RZ, 0xc0, !PT ;  /* 0x0000000f09097812 */ /* 0x000fe200078ec0ff */
[----:B------:R-:W-:Y:S02]  /*19bf0*/  IMAD.U32 R4, RZ, RZ, UR15 ;  /* 0x0000000fff047e24 */ /* 0x000fe4000f8e00ff */
[----:B------:R-:W2:Y:S02]  /*19c00*/  SHFL.IDX PT, R7, R5, 0x1, 0x181f ;  /* 0x00381f0005077f89 */ /* 0x000ea400000e0000 */
[----:B------:R-:W-:Y:S02]  /*19c10*/  IMAD R4, R4, 0x3000, R203 ;  /* 0x0000300004047824 */ /* 0x000fe400078e02cb */
[----:B------:R-:W3:Y:S04]  /*19c20*/  SHFL.IDX PT, R3, R3, RZ, 0x181f ;  /* 0x00181fff03037589 */ /* 0x000ee800000e0000 */
[----:B------:R-:W4:Y:S01]  /*19c30*/  SHFL.IDX PT, R5, R5, RZ, 0x181f ;  /* 0x00181fff05057589 */ /* 0x000f2200000e0000 */
[-C--:B-1----:R-:W-:Y:S04]  /*19c40*/  IADD3 R10, P1, P0, R10, R6.reuse, R223 ;  /* 0x000000060a0a7210 */ /* 0x082fe8000783e0df */
[-C--:B--2---:R-:W-:Y:S02]  /*19c50*/  IADD3.X R11, RZ, R7.reuse, R224, P1, P0 ;  /* 0x00000007ff0b7210 */ /* 0x084fe40000fe04e0 */
[-C--:B------:R-:W-:Y:S04]  /*19c60*/  IADD3 R8, P1, P0, R9, R6.reuse, R220 ;  /* 0x0000000609087210 */ /* 0x080fe8000783e0dc */
[-CC-:B------:R-:W-:Y:S02]  /*19c70*/  IADD3.X R9, RZ, R7.reuse, R221.reuse, P1, P0 ;  /* 0x00000007ff097210 */ /* 0x180fe40000fe04dd */
[----:B------:R-:W-:Y:S04]  /*19c80*/  IADD3 R6, P1, P0, R13, R6, R216 ;  /* 0x000000060d067210 */ /* 0x000fe8000783e0d8 */
[----:B------:R-:W-:Y:S02]  /*19c90*/  IADD3.X R7, RZ, R7, R218, P1, P0 ;  /* 0x00000007ff077210 */ /* 0x000fe40000fe04da */
[----:B---3--:R-:W-:Y:S05]  /*19ca0*/  IADD3 R14, P0, R3, R223, RZ ;  /* 0x000000df030e7210 */ /* 0x008fea0007f1e0ff */
[----:B----4-:R-:W-:Y:S01]  /*19cb0*/  IMAD.X R15, R5, 0x1, R224, P0 ;  /* 0x00000001050f7824 */ /* 0x010fe200000e06e0 */
[----:B------:R-:W-:Y:S05]  /*19cc0*/  IADD3 R12, P0, R3, R220, RZ ;  /* 0x000000dc030c7210 */ /* 0x000fea0007f1e0ff */
        /* <DEDUP_REMOVED lines=15> */
.L_x_1186:
        /* <DEDUP_REMOVED lines=9> */
.L_x_1184:
[----:B------:R-:W-:-:S13]  /*19e50*/  ISETP.GE.AND P0, PT, R217, R198, PT ;  /* 0x000000c6d900720c */ /* 0x000fda0003f06270 */
[----:B------:R-:W-:Y:S05]  /*19e60*/  @!P0 BRA `(.L_x_1188) ;  /* 0x00003a5000008947 */ /* 0x000fea0003800000 */
[----:B------:R-:W2:Y:S01]  /*19e70*/  S2R R4, SR_TID.X ;  /* 0x0000000000047919 */ /* 0x000ea20000002100 */
[----:B------:R-:W-:Y:S01]  /*19e80*/  IMAD.MOV.U32 R190, RZ, RZ, 0x40 ;  /* 0x00000040ffbe7424 */ /* 0x000fe200078e00ff */
[C---:B------:R-:W-:Y:S01]  /*19e90*/  SHF.L.U64.HI R211, R214.reuse, 0x1, R211 ;  /* 0x00000001d6d37819 */ /* 0x040fe200000102d3 */
[----:B------:R-:W-:Y:S01]  /*19ea0*/  IMAD.SHL.U32 R214, R214, 0x2, RZ ;  /* 0x00000002d6d67824 */ /* 0x000fe200078e00ff */
[C---:B------:R-:W-:Y:S01]  /*19eb0*/  SHF.L.U64.HI R215, R210.reuse, 0x1, R215 ;  /* 0x00000001d2d77819 */ /* 0x040fe200000102d7 */
[----:B------:R-:W-:Y:S01]  /*19ec0*/  IMAD.SHL.U32 R210, R210, 0x2, RZ ;  /* 0x00000002d2d27824 */ /* 0x000fe200078e00ff */
[C---:B------:R-:W-:Y:S01]  /*19ed0*/  SHF.L.U64.HI R213, R192.reuse, 0x1, R213 ;  /* 0x00000001c0d57819 */ /* 0x040fe200000102d5 */
[----:B------:R-:W-:Y:S01]  /*19ee0*/  IMAD.SHL.U32 R193, R192, 0x2, RZ ;  /* 0x00000002c0c17824 */ /* 0x000fe200078e00ff */
[----:B------:R-:W-:Y:S01]  /*19ef0*/  ULDC UR12, c[0x0][0x324] ;  /* 0x0000c900000c7ab9 */ /* 0x000fe20000000800 */
[----:B------:R-:W-:Y:S01]  /*19f00*/  IMAD.MOV.U32 R132, RZ, RZ, R2 ;  /* 0x000000ffff847224 */ /* 0x000fe200078e0002 */
[----:B------:R-:W-:Y:S01]  /*19f10*/  ULOP3.LUT UR12, URZ, UR12, URZ, 0x33, !UPT ;  /* 0x0000000c3f0c7292 */ /* 0x000fe2000f8e333f */
[----:B--2---:R-:W-:-:S04]  /*19f20*/  SHF.R.S32.HI R3, RZ, 0x1f, R4 ;  /* 0x0000001fff037819 */ /* 0x004fc80000011404 */
[----:B------:R-:W-:-:S04]  /*19f30*/  LEA.HI R3, R3, R4, RZ, 0x3 ;  /* 0x0000000403037211 */ /* 0x000fc800078f18ff */
[----:B------:R-:W-:-:S05]  /*19f40*/  LOP3.LUT R3, R3, 0xfffffff8, RZ, 0xc0, !PT ;  /* 0xfffffff803037812 */ /* 0x000fca00078ec0ff */
[----:B------:R-:W-:-:S05]  /*19f50*/  IMAD.IADD R3, R4, 0x1, -R3 ;  /* 0x0000000104037824 */ /* 0x000fca00078e0a03 */
[----:B------:R-:W-:Y:S01]  /*19f60*/  LOP3.LUT P0, RZ, R3, 0x4, RZ, 0xc0, !PT ;  /* 0x0000000403ff7812 */ /* 0x000fe2000780c0ff */
[----:B------:R-:W-:-:S03]  /*19f70*/  IMAD.MOV.U32 R3, RZ, RZ, R0 ;  /* 0x000000ffff037224 */ /* 0x000fc600078e0000 */
[----:B------:R-:W-:Y:S02]  /*19f80*/  SEL R190, R190, 0xffffffc0, !P0 ;  /* 0xffffffc0bebe7807 */ /* 0x000fe40004000000 */
.L_x_1199:
[----:B------:R-:W-:Y:S04]  /*19f90*/  DEPBAR.LE SB0, 0x2 ;  /* 0x000080800000791a */ /* 0x000fe80000000000 */
[----:B------:R-:W-:Y:S01]  /*19fa0*/  BAR.SYNC.DEFER_BLOCKING 0x0 ;  /* 0x0000000000007b1d */ /* 0x000fe20000010000 */
[----:B------:R-:W-:Y:S01]  /*19fb0*/  UIMAD UR4, UR5, 0x6000, URZ ;  /* 0x00006000050478a4 */ /* 0x000fe2000f8e023f */
[----:B------:R-:W-:Y:S05]  /*19fc0*/  ISETP.GE.AND P0, PT, R198, R217, PT ;  /* 0x000000d9c600720c */ /* 0x000fea0003f06270 */
[----:B------:R-:W-:Y:S05]  /*19fd0*/  IADD3 R165, R189, UR4, RZ ;  /* 0x00000004bda57c10 */ /* 0x000fea000fffe0ff */
[----:B-1----:R-:W-:Y:S01]  /*19fe0*/  IMAD.IADD R133, R186, 0x1, R165 ;  /* 0x00000001ba857824 */ /* 0x002fe200078e02a5 */
        /* <DEDUP_REMOVED lines=14> */
[----:B------:R-:W-:Y:S01]  /*1a0d0*/  ISETP.GE.AND P1, PT, R204, c[0x0][0x1d4], PT ;  /* 0x00007500cc007a0c */ /* 0x000fe20003f26270 */
[----:B------:R-:W-:Y:S02]  /*1a0e0*/  IMAD R5, R5, c[0x0][0x208], RZ ;  /* 0x0000820005057a24 */ /* 0x000fe400078e02ff */
[----:B------:R-:W-:Y:S02]  /*1a0f0*/  IMAD R2, R2, c[0x0][0x218], RZ ;  /* 0x0000860002027a24 */ /* 0x000fe400078e02ff */
[----:B------:R-:W-:Y:S02]  /*1a100*/  IMAD R5, R202, c[0x0][0x20c], R5 ;  /* 0x00008300ca057a24 */ /* 0x000fe400078e0205 */
[----:B------:R-:W-:Y:S02]  /*1a110*/  IMAD R2, R201, c[0x0][0x21c], R2 ;  /* 0x00008700c9027a24 */ /* 0x000fe400078e0202 */
[----:B------:R-:W-:Y:S01]  /*1a120*/  IMAD.IADD R9, R9, 0x1, R5 ;  /* 0x0000000109097824 */ /* 0x000fe200078e0205 */
[----:B------:R-:W-:Y:S03]  /*1a130*/  MOV R5, UR15 ;  /* 0x0000000f00057c02 */ /* 0x000fe60008000f00 */
[----:B------:R-:W-:Y:S05]  /*1a140*/  IMAD.WIDE.U32 R8, R201, c[0x0][0x218], R8 ;  /* 0x00008600c9087a25 */ /* 0x000fea00078e0008 */
[----:B------:R-:W-:Y:S04]  /*1a150*/  IADD3 R0, P0, R8, UR18, RZ ;  /* 0x0000001208007c10 */ /* 0x000fe8000ff1e0ff */
[----:B------:R-:W-:Y:S02]  /*1a160*/  IADD3.X R9, R9, UR7, R2, P0, !PT ;  /* 0x0000000709097c10 */ /* 0x000fe400087fe402 */
[C---:B------:R-:W-:Y:S04]  /*1a170*/  LEA R4, P0, R0.reuse, c[0x0][0x1f8], 0x1 ;  /* 0x00007e0000047a11 */ /* 0x040fe800078008ff */
[----:B------:R-:W-:Y:S01]  /*1a180*/  LEA.HI.X R6, R0, c[0x0][0x1fc], R9, 0x1, P0 ;  /* 0x00007f0000067a11 */ /* 0x000fe200000f0c09 */
[----:B------:R-:W5:Y:S04]  /*1a190*/  SHFL.IDX PT, R11, R4, RZ, 0x181f ;  /* 0x00181fff040b7589 */ /* 0x000f6800000e0000 */
[----:B------:R-:W4:Y:S04]  /*1a1a0*/  SHFL.IDX PT, R2, R6, RZ, 0x181f ;  /* 0x00181fff06027589 */ /* 0x000f2800000e0000 */
[----:B------:R-:W3:Y:S04]  /*1a1b0*/  SHFL.IDX PT, R7, R4, 0x1, 0x181f ;  /* 0x00381f0004077f89 */ /* 0x000ee800000e0000 */
[----:B------:R-:W2:Y:S01]  /*1a1c0*/  SHFL.IDX PT, R0, R6, 0x1, 0x181f ;  /* 0x00381f0006007f89 */ /* 0x000ea200000e0000 */
[C---:B-----5:R-:W-:Y:S05]  /*1a1d0*/  IADD3 R14, P0, R11.reuse, R214, RZ ;  /* 0x000000d60b0e7210 */ /* 0x060fea0007f1e0ff */
[C---:B----4-:R-:W-:Y:S01]  /*1a1e0*/  IMAD.X R15, R2.reuse, 0x1, R211, P0 ;  /* 0x00000001020f7824 */ /* 0x050fe200000e06d3 */
[C---:B------:R-:W-:Y:S05]  /*1a1f0*/  IADD3 R12, P0, R11.reuse, R210, RZ ;  /* 0x000000d20b0c7210 */ /* 0x040fea0007f1e0ff */
[C---:B------:R-:W-:Y:S01]  /*1a200*/  IMAD.X R13, R2.reuse, 0x1, R215, P0 ;  /* 0x00000001020d7824 */ /* 0x040fe200000e06d7 */
[-C--:B------:R-:W-:Y:S05]  /*1a210*/  IADD3 R10, P0, R11, R193.reuse, RZ ;  /* 0x000000c10b0a7210 */ /* 0x080fea0007f1e0ff */
[----:B------:R-:W-:Y:S01]  /*1a220*/  IMAD.X R11, R2, 0x1, R213, P0 ;  /* 0x00000001020b7824 */ /* 0x000fe200000e06d5 */
[----:B---3--:R-:W-:Y:S01]  /*1a230*/  IADD3 R8, P0, R7, R214, RZ ;  /* 0x000000d607087210 */ /* 0x008fe20007f1e0ff */
[----:B------:R-:W-:Y:S04]  /*1a240*/  IMAD R2, R5, 0x6000, R200 ;  /* 0x0000600005027824 */ /* 0x000fe800078e02c8 */
[C---:B--2---:R-:W-:Y:S01]  /*1a250*/  IMAD.X R9, R0.reuse, 0x1, R211, P0 ;  /* 0x0000000100097824 */ /* 0x044fe200000e06d3 */
        /* <DEDUP_REMOVED lines=10> */
.L_x_1189:
[C---:B--23--:R-:W-:Y:S01]  /*1a300*/  HMMA.16816.F32 R4, R136.reuse, R140, RZ ;  /* 0x0000008c8804723c */ /* 0x04cfe200000018ff */
        /* <DEDUP_REMOVED lines=184> */
[----:B------:R5:W3:Y:S01]  /*1ae90*/  MUFU.TANH R159, R21 ;  /* 0x00000015009f7308 */ /* 0x000ae20000002400 */
[----:B-1----:R-:W-:Y:S09]  /*1aea0*/  SHF.L.U32 R22, R217, 0x6, RZ ;  /* 0x00000006d9167819 */ /* 0x002ff200000006ff */
[----:B------:R-:W1:Y:S01]  /*1aeb0*/  MUFU.TANH R158, R23 ;  /* 0x00000017009e7308 */ /* 0x000e620000002400 */
[----:B--2---:R-:W-:Y:S04]  /*1aec0*/  IADD3 R20, -R207, 0x1, -R22 ;  /* 0x00000001cf147810 */ /* 0x004fe80007ffe916 */
[----:B------:R-:W-:Y:S05]  /*1aed0*/  IADD3 R20, -R197, R20, R194 ;  /* 0x00000014c5147210 */ /* 0x000fea0007ffe1c2 */
[----:B------:R2:W1:Y:S01]  /*1aee0*/  MUFU.TANH R157, R24 ;  /* 0x00000018009d7308 */ /* 0x0004620000002400 */
[C---:B----4-:R-:W-:Y:S03]  /*1aef0*/  HMMA.16816.F32 R28, R176.reuse, R8, R28 ;  /* 0x00000008b01c723c */ /* 0x050fe6000000181c */
[C---:B-----5:R-:W-:Y:S02]  /*1af00*/  IADD3 R21, R20.reuse, c[0x0][0x328], RZ ;  /* 0x0000ca0014157a10 */ /* 0x060fe40007ffe0ff */
[----:B------:R-:W-:Y:S04]  /*1af10*/  IADD3 R20, R20, UR12, RZ ;  /* 0x0000000c14147c10 */ /* 0x000fe8000fffe0ff */
        /* <DEDUP_REMOVED lines=9> */
[----:B------:R-:W2:Y:S01]  /*1afb0*/  SHFL.IDX PT, R9, R10, RZ, 0x1c1f ;  /* 0x001c1fff0a097589 */ /* 0x000ea200000e0000 */
[----:B------:R-:W-:Y:S02]  /*1afc0*/  FMUL.FTZ R28, R28, c[0x0][0x320] ;  /* 0x0000c8001c1c7a20 */ /* 0x000fe40000410000 */
[----:B------:R-:W-:Y:S02]  /*1afd0*/  FMUL.FTZ R29, R29, c[0x0][0x320] ;  /* 0x0000c8001d1d7a20 */ /* 0x000fe40000410000 */
[----:B------:R-:W-:Y:S02]  /*1afe0*/  FMUL.FTZ R19, R33, c[0x0][0x320] ;  /* 0x0000c80021137a20 */ /* 0x000fe40000410000 */
[----:B------:R-:W-:Y:S02]  /*1aff0*/  FMUL.FTZ R18, R34, c[0x0][0x320] ;  /* 0x0000c80022127a20 */ /* 0x000fe40000410000 */
[----:B------:R-:W1:Y:S01]  /*1b000*/  MUFU.TANH R147, R147 ;  /* 0x0000009300937308 */ /* 0x000e620000002400 */
[----:B------:R-:W-:Y:S02]  /*1b010*/  FMUL.FTZ R17, R35, c[0x0][0x320] ;  /* 0x0000c80023117a20 */ /* 0x000fe40000410000 */
[----:B------:R-:W-:Y:S02]  /*1b020*/  FMUL.FTZ R30, R30, c[0x0][0x320] ;  /* 0x0000c8001e1e7a20 */ /* 0x000fe40000410000 */
[----:B------:R-:W-:Y:S05]  /*1b030*/  FMUL.FTZ R32, R32, c[0x0][0x320] ;  /* 0x0000c80020207a20 */ /* 0x000fea0000410000 */
[----:B------:R-:W1:Y:S01]  /*1b040*/  MUFU.TANH R173, R173 ;  /* 0x000000ad00ad7308 */ /* 0x000e620000002400 */
[-C--:B--2---:R-:W-:Y:S02]  /*1b050*/  IADD3 R24, R21, R9.reuse, RZ ;  /* 0x0000000915187210 */ /* 0x084fe40007ffe0ff */
[----:B------:R-:W-:Y:S07]  /*1b060*/  IADD3 R23, R20, R9, RZ ;  /* 0x0000000914177210 */ /* 0x000fee0007ffe0ff */
[----:B------:R-:W2:Y:S10]  /*1b070*/  MUFU.TANH R12, R12 ;  /* 0x0000000c000c7308 */ /* 0x000eb40000002400 */
        /* <DEDUP_REMOVED lines=30> */
.L_x_1192:
[----:B------:R-:W-:Y:S04]  /*1b260*/  MOV R4, 0x1 ;  /* 0x0000000100047802 */ /* 0x000fe80000000f00 */
[----:B------:R-:W-:Y:S11]  /*1b270*/  ISETP.NE.AND P0, PT, R4, c[0x0][0x32c], PT ;  /* 0x0000cb0004007a0c */ /* 0x000ff60003f05270 */
[----:B------:R-:W-:Y:S02]  /*1b280*/  @!UPT UIADD3 URZ, URZ, URZ, URZ ;  /* 0x0000003f3f3ff290 */ /* 0x000fe4000fffe03f */
[----:B------:R-:W-:Y:S05]  /*1b290*/  @P0 IMAD.HI.U32 R4, R5, c[0x0][0x330], RZ ;  /* 0x0000cc0005040a27 */ /* 0x000fea00078e00ff */
[----:B------:R-:W-:Y:S02]  /*1b2a0*/  @P0 SHF.R.U32.HI R5, RZ, c[0x0][0x334], R4 ;  /* 0x0000cd00ff050a19 */ /* 0x000fe40000011604 */
.L_x_1193:
[----:B------:R-:W-:Y:S05]  /*1b2b0*/  BSYNC B0 ;  /* 0x0000000000007941 */ /* 0x000fea0003800000 */
.L_x_1191:
[----:B------:R-:W-:Y:S04]  /*1b2c0*/  IMAD R4, R5, c[0x0][0x32c], -R22 ;  /* 0x0000cb0005047a24 */ /* 0x000fe800078e0a16 */
[----:B------:R-:W-:Y:S05]  /*1b2d0*/  IMAD.IADD R4, R4, 0x1, -R207 ;  /* 0x0000000104047824 */ /* 0x000fea00078e0acf */
[----:B------:R-:W-:Y:S02]  /*1b2e0*/  IADD3 R5, R4, c[0x0][0x32c], RZ ;  /* 0x0000cb0004057a10 */ /* 0x000fe40007ffe0ff */
[----:B------:R-:W-:Y:S02]  /*1b2f0*/  IMNMX R23, R23, R4, !PT ;  /* 0x0000000417177217 */ /* 0x000fe40007800200 */
[----:B------:R-:W-:Y:S02]  /*1b300*/  IMNMX R24, R24, R5, PT ;  /* 0x0000000518187217 */ /* 0x000fe40003800200 */
.L_x_1190:
        /* <DEDUP_REMOVED lines=12> */
[----:B-1----:R-:W-:Y:S02]  /*1b3d0*/  FSEL R5, R147, -INF , !P0 ;  /* 0xff80000093057808 */ /* 0x002fe40004000000 */
        /* <DEDUP_REMOVED lines=53> */
.L_x_1196:
[----:B------:R-:W-:Y:S04]  /*1b730*/  MOV R6, 0x1 ;  /* 0x0000000100067802 */ /* 0x000fe80000000f00 */
[----:B------:R-:W-:Y:S11]  /*1b740*/  ISETP.NE.AND P0, PT, R6, c[0x0][0x32c], PT ;  /* 0x0000cb0006007a0c */ /* 0x000ff60003f05270 */
[----:B------:R-:W-:Y:S02]  /*1b750*/  @!UPT UIADD3 URZ, URZ, URZ, URZ ;  /* 0x0000003f3f3ff290 */ /* 0x000fe4000fffe03f */
[----:B------:R-:W-:Y:S05]  /*1b760*/  @P0 IMAD.HI.U32 R6, R15, c[0x0][0x330], RZ ;  /* 0x0000cc000f060a27 */ /* 0x000fea00078e00ff */
[----:B------:R-:W-:Y:S02]  /*1b770*/  @P0 SHF.R.U32.HI R15, RZ, c[0x0][0x334], R6 ;  /* 0x0000cd00ff0f0a19 */ /* 0x000fe40000011606 */
.L_x_1197:
[----:B------:R-:W-:Y:S05]  /*1b780*/  BSYNC B0 ;  /* 0x0000000000007941 */ /* 0x000fea0003800000 */
.L_x_1195:
[----:B------:R-:W-:Y:S04]  /*1b790*/  IMAD R22, R15, c[0x0][0x32c], -R22 ;  /* 0x0000cb000f167a24 */ /* 0x000fe800078e0a16 */
[----:B------:R-:W-:Y:S05]  /*1b7a0*/  IMAD.IADD R15, R22, 0x1, -R207 ;  /* 0x00000001160f7824 */ /* 0x000fea00078e0acf */
[----:B------:R-:W-:Y:S02]  /*1b7b0*/  IADD3 R6, R15, c[0x0][0x32c], RZ ;  /* 0x0000cb000f067a10 */ /* 0x000fe40007ffe0ff */
[----:B------:R-:W-:Y:S02]  /*1b7c0*/  IMNMX R4, R4, R15, !PT ;  /* 0x0000000f04047217 */ /* 0x000fe40007800200 */
[----:B------:R-:W-:Y:S02]  /*1b7d0*/  IMNMX R21, R21, R6, PT ;  /* 0x0000000615157217 */ /* 0x000fe40003800200 */
.L_x_1194:
        /* <DEDUP_REMOVED lines=140> */
[----:B------:R-:W-:Y:S01]  /*1c0a0*/  FMUL.FTZ R25, R132, R109 ;  /* 0x0000006d84197220 */ /* 0x000fe20000410000 */
        /* <DEDUP_REMOVED lines=26> */
[C---:B------:R-:W-:Y:S01]  /*1c250*/  FMUL.FTZ R34, R3.reuse, R102 ;  /* 0x0000006603227220 */ /* 0x040fe20000410000 */
[----:B--2---:R-:W-:Y:S01]  /*1c260*/  F2FP.PACK_AB R137, R170, R171 ;  /* 0x000000abaa89723e */ /* 0x004fe200000000ff */
[C---:B------:R-:W-:Y:S02]  /*1c270*/  FMUL.FTZ R35, R3.reuse, R103 ;  /* 0x0000006703237220 */ /* 0x040fe40000410000 */
[--C-:B------:R-:W-:Y:S03]  /*1c280*/  FFMA.FTZ R221, R154, c[0x0][0x2d0], -R145.reuse ;  /* 0x0000b4009add7a23 */ /* 0x100fe60000010891 */
[----:B------:R-:W-:Y:S01]  /*1c290*/  LDSM.16.MT88.4 R100, [R134+UR4+0x2100] ;  /* 0x002100048664783b */ /* 0x000fe20008004200 */
[--C-:B------:R-:W-:Y:S01]  /*1c2a0*/  FFMA.FTZ R222, R150, c[0x0][0x2d0], -R145.reuse ;  /* 0x0000b40096de7a23 */ /* 0x100fe20000010891 */
[----:B------:R-:W-:Y:S01]  /*1c2b0*/  MUFU.EX2 R174, R174 ;  /* 0x000000ae00ae7308 */ /* 0x000fe20000000800 */
[--C-:B------:R-:W-:Y:S02]  /*1c2c0*/  FFMA.FTZ R227, R148, c[0x0][0x2d0], -R145.reuse ;  /* 0x0000b40094e37a23 */ /* 0x100fe40000010891 */
[--C-:B------:R-:W-:Y:S02]  /*1c2d0*/  FFMA.FTZ R224, R146, c[0x0][0x2d0], -R145.reuse ;  /* 0x0000b40092e07a23 */ /* 0x100fe40000010891 */
[C---:B------:R-:W-:Y:S01]  /*1c2e0*/  FMUL.FTZ R36, R132.reuse, R36 ;  /* 0x0000002484247220 */ /* 0x040fe20000410000 */
[----:B------:R-:W-:Y:S01]  /*1c2f0*/  LDSM.16.MT88.4 R116, [R134+UR4+0x900] ;  /* 0x000900048674783b */ /* 0x000fe20008004200 */
[----:B------:R-:W-:Y:S02]  /*1c300*/  FMUL.FTZ R37, R132, R37 ;  /* 0x0000002584257220 */ /* 0x000fe40000410000 */
[C---:B------:R-:W-:Y:S01]  /*1c310*/  FMUL.FTZ R38, R3.reuse, R38 ;  /* 0x0000002603267220 */ /* 0x040fe20000410000 */
[----:B------:R-:W-:Y:S01]  /*1c320*/  MUFU.EX2 R175, R175 ;  /* 0x000000af00af7308 */ /* 0x000fe20000000800 */
[C---:B------:R-:W-:Y:S01]  /*1c330*/  FMUL.FTZ R39, R3.reuse, R39 ;  /* 0x0000002703277220 */ /* 0x040fe20000410000 */
[----:B---3--:R-:W-:Y:S02]  /*1c340*/  F2FP.PACK_AB R139, R172, R169 ;  /* 0x000000a9ac8b723e */ /* 0x008fe400000000ff */
[----:B------:R-:W-:Y:S01]  /*1c350*/  LDSM.16.MT88.4 R124, [R135+UR4+0x2900] ;  /* 0x00290004877c783b */ /* 0x000fe20008004200 */
[C---:B------:R-:W-:Y:S02]  /*1c360*/  FMUL.FTZ R40, R132.reuse, R40 ;  /* 0x0000002884287220 */ /* 0x040fe40000410000 */
[C---:B------:R-:W-:Y:S02]  /*1c370*/  FMUL.FTZ R41, R132.reuse, R41 ;  /* 0x0000002984297220 */ /* 0x040fe40000410000 */
[C---:B------:R-:W-:Y:S01]  /*1c380*/  FMUL.FTZ R42, R3.reuse, R42 ;  /* 0x0000002a032a7220 */ /* 0x040fe20000410000 */
[C---:B-1----:R-:W-:Y:S01]  /*1c390*/  HMMA.16816.F32 R4, R136.reuse, R12, R4 ;  /* 0x0000000c8804723c */ /* 0x042fe20000001804 */
[----:B------:R-:W-:Y:S01]  /*1c3a0*/  MUFU.EX2 R176, R176 ;  /* 0x000000b000b07308 */ /* 0x000fe20000000800 */
[----:B------:R-:W-:Y:S03]  /*1c3b0*/  LDSM.16.MT88.4 R148, [R133+0x3900] ;  /* 0x003900008594783b */ /* 0x000fe60000004200 */
[C---:B------:R-:W-:Y:S02]  /*1c3c0*/  FMUL.FTZ R43, R3.reuse, R43 ;  /* 0x0000002b032b7220 */ /* 0x040fe40000410000 */
[C---:B------:R-:W-:Y:S01]  /*1c3d0*/  FMUL.FTZ R12, R132.reuse, R120 ;  /* 0x00000078840c7220 */ /* 0x040fe20000410000 */
[C---:B------:R-:W-:Y:S02]  /*1c3e0*/  HMMA.16816.F32 R8, R136.reuse, R14, R8 ;  /* 0x0000000e8808723c */ /* 0x040fe40000001808 */
[----:B------:R-:W-:Y:S01]  /*1c3f0*/  LDSM.16.MT88.4 R160, [R135+UR4+0x5900] ;  /* 0x0059000487a0783b */ /* 0x000fe20008004200 */
        /* <DEDUP_REMOVED lines=9> */
[C---:B----4-:R-:W-:Y:S03]  /*1c490*/  HMMA.16816.F32 R12, R136.reuse, R20, R12 ;  /* 0x00000014880c723c */ /* 0x050fe6000000180c */
        /* <DEDUP_REMOVED lines=79> */
[----:B------:R-:W-:Y:S01]  /*1c990*/  FFMA.FTZ R145, R144, c[0x0][0x2d0], -R145 ;  /* 0x0000b40090917a23 */ /* 0x000fe20000010891 */
[C---:B------:R-:W-:Y:S01]  /*1c9a0*/  HMMA.16816.F32 R72, R136.reuse, R106, R72 ;  /* 0x0000006a8848723c */ /* 0x040fe20000001848 */
[----:B------:R-:W1:Y:S03]  /*1c9b0*/  LDSM.16.MT88.4 R104, [R164+0x4100] ;  /* 0x00410000a468783b */ /* 0x000e660000004200 */
[C---:B------:R-:W-:Y:S02]  /*1c9c0*/  FMUL.FTZ R76, R132.reuse, R76 ;  /* 0x0000004c844c7220 */ /* 0x040fe40000410000 */
[C---:B------:R-:W-:Y:S01]  /*1c9d0*/  FMUL.FTZ R77, R132.reuse, R77 ;  /* 0x0000004d844d7220 */ /* 0x040fe20000410000 */
[----:B------:R-:W4:Y:S01]  /*1c9e0*/  MUFU.EX2 R173, R173 ;  /* 0x000000ad00ad7308 */ /* 0x000f220000000800 */
[C---:B------:R-:W-:Y:S04]  /*1c9f0*/  FMUL.FTZ R78, R3.reuse, R78 ;  /* 0x0000004e034e7220 */ /* 0x040fe80000410000 */
[C---:B------:R-:W-:Y:S02]  /*1ca00*/  FMUL.FTZ R79, R3.reuse, R79 ;  /* 0x0000004f034f7220 */ /* 0x040fe40000410000 */
[C---:B------:R-:W-:Y:S02]  /*1ca10*/  FMUL.FTZ R88, R132.reuse, R88 ;  /* 0x0000005884587220 */ /* 0x040fe40000410000 */
[C---:B------:R-:W-:Y:S01]  /*1ca20*/  FMUL.FTZ R89, R132.reuse, R89 ;  /* 0x0000005984597220 */ /* 0x040fe20000410000 */
[----:B------:R5:W-:Y:S01]  /*1ca30*/  MUFU.EX2 R225, R152 ;  /* 0x0000009800e17308 */ /* 0x000be20000000800 */
[C---:B------:R-:W-:Y:S01]  /*1ca40*/  FMUL.FTZ R90, R3.reuse, R90 ;  /* 0x0000005a035a7220 */ /* 0x040fe20000410000 */
[C---:B--2---:R-:W-:Y:S03]  /*1ca50*/  HMMA.16816.F32 R76, R136.reuse, R100, R76 ;  /* 0x00000064884c723c */ /* 0x044fe6000000184c */
[C---:B------:R-:W-:Y:S02]  /*1ca60*/  FMUL.FTZ R80, R132.reuse, R80 ;  /* 0x0000005084507220 */ /* 0x040fe40000410000 */
[----:B------:R-:W-:Y:S02]  /*1ca70*/  FMUL.FTZ R81, R132, R81 ;  /* 0x0000005184517220 */ /* 0x000fe40000410000 */
[C---:B------:R-:W-:Y:S01]  /*1ca80*/  FMUL.FTZ R82, R3.reuse, R82 ;  /* 0x0000005203527220 */ /* 0x040fe20000410000 */
[----:B------:R-:W2:Y:S01]  /*1ca90*/  MUFU.EX2 R178, R178 ;  /* 0x000000b200b27308 */ /* 0x000ea20000000800 */
        /* <DEDUP_REMOVED lines=11> */
[----:B------:R-:W-:Y:S01]  /*1cb50*/  FMUL.FTZ R96, R132, R96 ;  /* 0x0000006084607220 */ /* 0x000fe20000410000 */
[----:B------:R-:W-:Y:S01]  /*1cb60*/  F2FP.PACK_AB R102, R176, R175 ;  /* 0x000000afb066723e */ /* 0x000fe200000000ff */
[----:B------:R-:W-:Y:S01]  /*1cb70*/  FMUL.FTZ R97, R132, R97 ;  /* 0x0000006184617220 */ /* 0x000fe20000410000 */
[----:B------:R-:W-:Y:S01]  /*1cb80*/  F2FP.PACK_AB R103, R180, R179 ;  /* 0x000000b3b467723e */ /* 0x000fe200000000ff */
[C---:B------:R-:W-:Y:S01]  /*1cb90*/  HMMA.16816.F32 R88, R136.reuse, R110, R88 ;  /* 0x0000006e8858723c */ /* 0x040fe20000001858 */
[----:B------:R-:W3:Y:S01]  /*1cba0*/  LDSM.16.MT88.4 R108, [R133+0x900] ;  /* 0x00090000856c783b */ /* 0x000ee20000004200 */
[----:B------:R-:W5:Y:S02]  /*1cbb0*/  MUFU.EX2 R224, R224 ;  /* 0x000000e000e07308 */ /* 0x000f640000000800 */
[----:B------:R-:W-:Y:S01]  /*1cbc0*/  FMUL.FTZ R98, R3, R98 ;  /* 0x0000006203627220 */ /* 0x000fe20000410000 */
[----:B--2---:R-:W-:Y:S01]  /*1cbd0*/  F2FP.PACK_AB R101, R177, R178 ;  /* 0x000000b2b165723e */ /* 0x004fe200000000ff */
[C---:B------:R-:W-:Y:S02]  /*1cbe0*/  FMUL.FTZ R99, R3.reuse, R99 ;  /* 0x0000006303637220 */ /* 0x040fe40000410000 */
[C---:B-1----:R-:W-:Y:S01]  /*1cbf0*/  HMMA.16816.F32 R92, R136.reuse, R104, R92 ;  /* 0x00000068885c723c */ /* 0x042fe2000000185c */
[----:B----4-:R-:W-:Y:S03]  /*1cc00*/  LDSM.16.MT88.4 R144, [R135+UR4+0x3900] ;  /* 0x003900048790783b */ /* 0x010fe60008004200 */
[----:B------:R-:W-:Y:S02]  /*1cc10*/  FFMA.FTZ R167, R132, R209, R167 ;  /* 0x000000d184a77223 */ /* 0x000fe400000100a7 */
[----:B------:R-:W-:Y:S02]  /*1cc20*/  FFMA.FTZ R171, R3, R208, R171 ;  /* 0x000000d003ab7223 */ /* 0x000fe400000100ab */
[----:B------:R-:W-:Y:S01]  /*1cc30*/  HMMA.16816.F32 R96, R136, R106, R96 ;  /* 0x0000006a8860723c */ /* 0x000fe20000001860 */
[----:B------:R-:W1:Y:S03]  /*1cc40*/  LDSM.16.MT88.4 R104, [R164+0x2900] ;  /* 0x00290000a468783b */ /* 0x000e660000004200 */
        /* <DEDUP_REMOVED lines=9> */
[----:B-----5:R-:W-:Y:S01]  /*1cce0*/  F2FP.PACK_AB R139, R229, R224 ;  /* 0x000000e0e58b723e */ /* 0x020fe200000000ff */
[----:B------:R-:W-:Y:S02]  /*1ccf0*/  FADD.FTZ R168, R168, R165 ;  /* 0x000000a5a8a87221 */ /* 0x000fe40000010000 */
[----:B------:R-:W-:Y:S01]  /*1cd00*/  FADD.FTZ R169, R169, R170 ;  /* 0x000000aaa9a97221 */ /* 0x000fe20000010000 */
[C---:B---3--:R-:W-:Y:S04]  /*1cd10*/  HMMA.16816.F32 R12, R100.reuse, R108, R12 ;  /* 0x0000006c640c723c */ /* 0x048fe8000000180c */
[----:B------:R-:W-:Y:S02]  /*1cd20*/  FADD.FTZ R173, R173, R168 ;  /* 0x000000a8adad7221 */ /* 0x000fe40000010000 */
[----:B------:R-:W-:Y:S02]  /*1cd30*/  FADD.FTZ R169, R172, R169 ;  /* 0x000000a9aca97221 */ /* 0x000fe40000010000 */
[----:B------:R-:W-:Y:S01]  /*1cd40*/  FADD.FTZ R174, R174, R173 ;  /* 0x000000adaeae7221 */ /* 0x000fe20000010000 */
[C---:B------:R-:W-:Y:S01]  /*1cd50*/  HMMA.16816.F32 R16, R100.reuse, R110, R16 ;  /* 0x0000006e6410723c */ /* 0x040fe20000001810 */
[----:B------:R-:W2:Y:S02]  /*1cd60*/  LDSM.16.MT88.4 R108, [R135+UR4+0x4900] ;  /* 0x00490004876c783b */ /* 0x000ea40008004200 */
[----:B------:R-:W-:Y:S02]  /*1cd70*/  FADD.FTZ R178, R178, R169 ;  /* 0x000000a9b2b27221 */ /* 0x000fe40000010000 */
[----:B------:R-:W-:Y:S03]  /*1cd80*/  FADD.FTZ R175, R175, R174 ;  /* 0x000000aeafaf7221 */ /* 0x000fe60000010000 */
[C---:B------:R-:W-:Y:S04]  /*1cd90*/  HMMA.16816.F32 R20, R100.reuse, R116, R20 ;  /* 0x000000746414723c */ /* 0x040fe80000001814 */
[----:B------:R-:W-:Y:S02]  /*1cda0*/  FADD.FTZ R178, R177, R178 ;  /* 0x000000b2b1b27221 */ /* 0x000fe40000010000 */
[----:B------:R-:W-:Y:S02]  /*1cdb0*/  FADD.FTZ R176, R176, R175 ;  /* 0x000000afb0b07221 */ /* 0x000fe40000010000 */
[C---:B------:R-:W-:Y:S01]  /*1cdc0*/  HMMA.16816.F32 R24, R100.reuse, R118, R24 ;  /* 0x000000766418723c */ /* 0x040fe20000001818 */
[----:B------:R-:W-:Y:S03]  /*1cdd0*/  LDSM.16.MT88.4 R116, [R164+0x4900] ;  /* 0x00490000a474783b */ /* 0x000fe60000004200 */
[----:B------:R-:W-:Y:S04]  /*1cde0*/  FADD.FTZ R179, R179, R178 ;  /* 0x000000b2b3b37221 */ /* 0x000fe80000010000 */
        /* <DEDUP_REMOVED lines=42> */
[----:B------:R-:W-:Y:S01]  /*1d090*/  IADD3 R3, R217, -0x2, RZ ;  /* 0xfffffffed9037810 */ /* 0x000fe20007ffe0ff */
[----:B------:R-:W-:Y:S02]  /*1d0a0*/  FADD.FTZ R221, R221, R216 ;  /* 0x000000d8dddd7221 */ /* 0x000fe40000010000 */
[----:B------:R-:W-:Y:S01]  /*1d0b0*/  FADD.FTZ R223, R223, R218 ;  /* 0x000000dadfdf7221 */ /* 0x000fe20000010000 */
[C---:B------:R-:W-:Y:S03]  /*1d0c0*/  HMMA.16816.F32 R12, R100.reuse, R120, R12 ;  /* 0x00000078640c723c */ /* 0x040fe6000000180c */
[----:B------:R-:W-:Y:S01]  /*1d0d0*/  ISETP.GE.AND P0, PT, R3, R198, PT ;  /* 0x000000c60300720c */ /* 0x000fe20003f06270 */
[----:B------:R-:W-:Y:S02]  /*1d0e0*/  FADD.FTZ R222, R222, R221 ;  /* 0x000000dddede7221 */ /* 0x000fe40000010000 */
[----:B------:R-:W-:Y:S02]  /*1d0f0*/  FADD.FTZ R220, R220, R223 ;  /* 0x000000dfdcdc7221 */ /* 0x000fe40000010000 */
[C---:B------:R-:W-:Y:S04]  /*1d100*/  HMMA.16816.F32 R16, R100.reuse, R122, R16 ;  /* 0x0000007a6410723c */ /* 0x040fe80000001810 */
[----:B------:R-:W-:Y:S02]  /*1d110*/  FADD.FTZ R227, R227, R222 ;  /* 0x000000dee3e37221 */ /* 0x000fe40000010000 */
[----:B------:R-:W-:Y:S02]  /*1d120*/  FADD.FTZ R209, R225, R220 ;  /* 0x000000dce1d17221 */ /* 0x000fe40000010000 */
[C---:B---3--:R-:W-:Y:S04]  /*1d130*/  HMMA.16816.F32 R20, R100.reuse, R112, R20 ;  /* 0x000000706414723c */ /* 0x048fe80000001814 */
[----:B------:R-:W-:Y:S04]  /*1d140*/  FADD.FTZ R208, R224, R227 ;  /* 0x000000e3e0d07221 */ /* 0x000fe80000010000 */
[C---:B------:R-:W-:Y:S01]  /*1d150*/  HMMA.16816.F32 R24, R100.reuse, R114, R24 ;  /* 0x000000726418723c */ /* 0x040fe20000001818 */
[----:B------:R-:W3:Y:S03]  /*1d160*/  LDSM.16.MT88.4 R112, [R164+0x3100] ;  /* 0x00310000a470783b */ /* 0x000ee60000004200 */
[----:B------:R-:W-:Y:S04]  /*1d170*/  FADD.FTZ R208, R229, R208 ;  /* 0x000000d0e5d07221 */ /* 0x000fe80000010000 */
        /* <DEDUP_REMOVED lines=53> */
[----:B------:R-:W-:Y:S01]  /*1d4d0*/  IMAD.SHL.U32 R3, R217, 0x40, RZ ;  /* 0x00000040d9037824 */ /* 0x000fe200078e00ff */
[----:B------:R-:W-:Y:S01]  /*1d4e0*/  ISETP.NE.AND P2, PT, R199, 0x1, PT ;  /* 0x00000001c700780c */ /* 0x000fe20003f45270 */
[----:B------:R-:W-:Y:S03]  /*1d4f0*/  IMAD.MOV.U32 R201, RZ, RZ, RZ ;  /* 0x000000ffffc97224 */ /* 0x000fe600078e00ff */
[----:B------:R-:W-:Y:S04]  /*1d500*/  IADD3 R3, R205, R3, R196 ;  /* 0x00000003cd037210 */ /* 0x000fe80007ffe0c4 */
        /* <DEDUP_REMOVED lines=26> */
[----:B------:R-:W-:Y:S03]  /*1d6b0*/  IMAD.U32 R4, RZ, RZ, UR15 ;  /* 0x0000000fff047e24 */ /* 0x000fe6000f8e00ff */
[----:B------:R-:W2:Y:S01]  /*1d6c0*/  SHFL.IDX PT, R8, R5, RZ, 0x181f ;  /* 0x00181fff05087589 */ /* 0x000ea200000e0000 */
[----:B------:R-:W-:Y:S03]  /*1d6d0*/  IMAD R4, R4, 0x3000, R203 ;  /* 0x0000300004047824 */ /* 0x000fe600078e02cb */
[----:B------:R3:W-:Y:S04]  /*1d6e0*/  SHFL.IDX PT, R6, R5, 0x1, 0x181f ;  /* 0x00381f0005067f89 */ /* 0x0007e800000e0000 */
[----:B------:R-:W4:Y:S01]  /*1d6f0*/  SHFL.IDX PT, R3, R7, 0x1, 0x181f ;  /* 0x00381f0007037f89 */ /* 0x000f2200000e0000 */
[C---:B-1----:R-:W-:Y:S05]  /*1d700*/  IADD3 R14, P0, R11.reuse, R214, RZ ;  /* 0x000000d60b0e7210 */ /* 0x042fea0007f1e0ff */
[----:B--2---:R-:W-:Y:S01]  /*1d710*/  IMAD.X R15, R8, 0x1, R211, P0 ;  /* 0x00000001080f7824 */ /* 0x004fe200000e06d3 */
[C---:B------:R-:W-:Y:S02]  /*1d720*/  IADD3 R12, P0, R11.reuse, R210, RZ ;  /* 0x000000d20b0c7210 */ /* 0x040fe40007f1e0ff */
[----:B---3--:R-:W-:Y:S02]  /*1d730*/  SHF.L.U32 R5, R4, 0x1, RZ ;  /* 0x0000000104057819 */ /* 0x008fe400000006ff */
[C---:B------:R-:W-:Y:S02]  /*1d740*/  IADD3.X R13, R8.reuse, R215, RZ, P0, !PT ;  /* 0x000000d7080d7210 */ /* 0x040fe400007fe4ff */
[-C--:B------:R-:W-:Y:S01]  /*1d750*/  IADD3 R10, P0, R11, R193.reuse, RZ ;  /* 0x000000c10b0a7210 */ /* 0x080fe20007f1e0ff */
[----:B------:R1:W-:Y:S04]  /*1d760*/  LDGSTS.E.BYPASS.LTC128B.128 [R5+0xc100], [R14.64], !P5 ;  /* 0x0c1000000e057fae */ /* 0x0003e8000e901d4a */
[----:B------:R1:W-:Y:S01]  /*1d770*/  LDGSTS.E.BYPASS.LTC128B.128 [R5+0xe100], [R12.64], !P4 ;  /* 0x0e1000000c057fae */ /* 0x0003e2000e101d4a */
[----:B------:R-:W-:Y:S01]  /*1d780*/  IMAD.X R11, R8, 0x1, R213, P0 ;  /* 0x00000001080b7824 */ /* 0x000fe200000e06d5 */
[C---:B----4-:R-:W-:Y:S04]  /*1d790*/  IADD3 R8, P0, R3.reuse, R214, RZ ;  /* 0x000000d603087210 */ /* 0x050fe80007f1e0ff */
[----:B------:R1:W-:Y:S01]  /*1d7a0*/  LDGSTS.E.BYPASS.LTC128B.128 [R5+0x10100], [R10.64], !P2 ;  /* 0x101000000a057fae */ /* 0x0003e2000d101d4a */
[C---:B------:R-:W-:Y:S01]  /*1d7b0*/  IMAD.X R9, R6.reuse, 0x1, R211, P0 ;  /* 0x0000000106097824 */ /* 0x040fe200000e06d3 */
[C---:B------:R-:W-:Y:S04]  /*1d7c0*/  IADD3 R16, P0, R3.reuse, R210, RZ ;  /* 0x000000d203107210 */ /* 0x040fe80007f1e0ff */
[----:B------:R1:W-:Y:S01]  /*1d7d0*/  LDGSTS.E.BYPASS.LTC128B.128 [R5+0xd100], [R8.64], !P5 ;  /* 0x0d10000008057fae */ /* 0x0003e2000e901d4a */
[C---:B------:R-:W-:Y:S01]  /*1d7e0*/  IMAD.X R17, R6.reuse, 0x1, R215, P0 ;  /* 0x0000000106117824 */ /* 0x040fe200000e06d7 */
[----:B------:R-:W-:Y:S04]  /*1d7f0*/  IADD3 R18, P0, R3, R193, RZ ;  /* 0x000000c103127210 */ /* 0x000fe80007f1e0ff */
[----:B------:R1:W-:Y:S01]  /*1d800*/  LDGSTS.E.BYPASS.LTC128B.128 [R5+0xf100], [R16.64], !P4 ;  /* 0x0f10000010057fae */ /* 0x0003e2000e101d4a */
[----:B------:R-:W-:Y:S05]  /*1d810*/  IMAD.X R19, R6, 0x1, R213, P0 ;  /* 0x0000000106137824 */ /* 0x000fea00000e06d5 */
[----:B------:R1:W-:Y:S03]  /*1d820*/  LDGSTS.E.BYPASS.LTC128B.128 [R5+0x11100], [R18.64], !P2 ;  /* 0x1110000012057fae */ /* 0x0003e6000d101d4a */
.L_x_1198:
        /* <DEDUP_REMOVED lines=9> */
.L_x_1188:
[----:B------:R-:W2:Y:S01]  /*1d8c0*/  SHFL.BFLY PT, R4, R209, 0x2, 0x1f ;  /* 0x0c401f00d1047f89 */ /* 0x000ea200000e0000 */
[----:B-1----:R-:W-:-:S02]  /*1d8d0*/  MOV R11, 0xff800000 ;  /* 0xff800000000b7802 */ /* 0x002fc40000000f00 */
[----:B------:R-:W-:Y:S01]  /*1d8e0*/  PLOP3.LUT P2, PT, PT, PT, PT, 0x8, 0x0 ;  /* 0x000000000000781c */ /* 0x000fe20003f4e170 */
[----:B------:R-:W1:Y:S01]  /*1d8f0*/  SHFL.BFLY PT, R3, R208, 0x2, 0x1f ;  /* 0x0c401f00d0037f89 */ /* 0x000e6200000e0000 */
[----:B--2---:R-:W-:Y:S02]  /*1d900*/  FADD.FTZ R7, R4, R209 ;  /* 0x000000d104077221 */ /* 0x004fe40000010000 */
[----:B------:R-:W-:Y:S01]  /*1d910*/  CS2R R4, SRZ ;  /* 0x0000000000047805 */ /* 0x000fe2000001ff00 */
[----:B-1----:R-:W-:Y:S02]  /*1d920*/  FADD.FTZ R8, R3, R208 ;  /* 0x000000d003087221 */ /* 0x002fe40000010000 */
[----:B------:R-:W1:Y:S04]  /*1d930*/  SHFL.BFLY PT, R6, R7, 0x1, 0x1f ;  /* 0x0c201f0007067f89 */ /* 0x000e6800000e0000 */
[----:B------:R-:W2:Y:S01]  /*1d940*/  SHFL.BFLY PT, R3, R8, 0x1, 0x1f ;  /* 0x0c201f0008037f89 */ /* 0x000ea200000e0000 */
[----:B-1----:R-:W-:-:S02]  /*1d950*/  FADD.FTZ R6, R7, R6 ;  /* 0x0000000607067221 */ /* 0x002fc40000010000 */
[----:B--2---:R-:W-:-:S03]  /*1d960*/  FADD.FTZ R3, R3, R8 ;  /* 0x0000000803037221 */ /* 0x004fc60000010000 */
[----:B------:R-:W-:Y:S02]  /*1d970*/  FSETP.NE.FTZ.AND P1, PT, R6, RZ, PT ;  /* 0x000000ff0600720b */ /* 0x000fe40003f35000 */
[----:B------:R-:W-:-:S11]  /*1d980*/  FSETP.NE.FTZ.AND P0, PT, R3, RZ, PT ;  /* 0x000000ff0300720b */ /* 0x000fd60003f15000 */
[----:B------:R-:W1:Y:S01]  /*1d990*/  @P1 MUFU.RCP R5, R6 ;  /* 0x0000000600051308 */ /* 0x000e620000001000 */
[----:B------:R-:W-:Y:S02]  /*1d9a0*/  @P1 MOV R14, 0x3f317218 ;  /* 0x3f317218000e1802 */ /* 0x000fe40000000f00 */
[----:B------:R-:W-:-:S05]  /*1d9b0*/  @P0 MOV R15, 0x3f317218 ;  /* 0x3f317218000f0802 */ /* 0x000fca0000000f00 */
[----:B------:R-:W2:Y:S01]  /*1d9c0*/  @P1 MUFU.LG2 R6, R6 ;  /* 0x0000000600061308 */ /* 0x000ea20000000c00 */
[----:B------:R-:W-:-:S07]  /*1d9d0*/  @P0 FMUL.FTZ R15, R15, c[0x0][0x2d0] ;  /* 0x0000b4000f0f0a20 */ /* 0x000fce0000410000 */
[----:B------:R-:W3:Y:S01]  /*1d9e0*/  @P0 MUFU.LG2 R12, R3 ;  /* 0x00000003000c0308 */ /* 0x000ee20000000c00 */
[C---:B-1----:R-:W-:Y:S02]  /*1d9f0*/  FMUL.FTZ R128, R5.reuse, R128 ;  /* 0x0000008005807220 */ /* 0x042fe40000410000 */
[C---:B------:R-:W-:Y:S02]  /*1da00*/  FMUL.FTZ R129, R5.reuse, R129 ;  /* 0x0000008105817220 */ /* 0x040fe40000410000 */
[C---:B------:R-:W-:Y:S02]  /*1da10*/  FMUL.FTZ R124, R5.reuse, R124 ;  /* 0x0000007c057c7220 */ /* 0x040fe40000410000 */
[----:B------:R-:W-:Y:S01]  /*1da20*/  FMUL.FTZ R125, R5, R125 ;  /* 0x0000007d057d7220 */ /* 0x000fe20000410000 */
[----:B------:R1:W4:Y:S01]  /*1da30*/  @P0 MUFU.RCP R4, R3 ;  /* 0x0000000300040308 */ /* 0x0003220000001000 */
[----:B--2---:R-:W-:Y:S02]  /*1da40*/  @P1 FMUL.FTZ R13, R6, 0.69314718246459960938 ;  /* 0x3f317218060d1820 */ /* 0x004fe40000410000 */
[----:B------:R-:W-:-:S02]  /*1da50*/  @P1 FMUL.FTZ R6, R14, c[0x0][0x2d0] ;  /* 0x0000b4000e061a20 */ /* 0x000fc40000410000 */
        /* <DEDUP_REMOVED lines=96> */
.L_x_1104:
[----:B------:R-:W-:Y:S01]  /*1e060*/  USHF.R.S32.HI UR12, URZ, 0x1f, UR8 ;  /* 0x0000001f3f0c7899 */ /* 0x000fe20008011408 */
[----:B------:R-:W-:Y:S05]  /*1e070*/  @P2 BRA `(.L_x_1200) ;  /* 0x000017e000002947 */ /* 0x000fea0003800000 */
[----:B------:R-:W1:Y:S01]  /*1e080*/  S2R R0, SR_TID.X ;  /* 0x0000000000007919 */ /* 0x000e620000002100 */
[----:B------:R-:W-:Y:S01]  /*1e090*/  F2FP.PACK_AB R7, R8, R7 ;  /* 0x000000070807723e */ /* 0x000fe200000000ff */
[----:B------:R-:W-:Y:S01]  /*1e0a0*/  IMAD.MOV.U32 R8, RZ, RZ, 0x20 ;  /* 0x00000020ff087424 */ /* 0x000fe200078e00ff */
[----:B------:R-:W-:Y:S01]  /*1e0b0*/  F2FP.PACK_AB R96, R5, R96 ;  /* 0x000000600560723e */ /* 0x000fe200000000ff */
[----:B------:R-:W-:Y:S01]  /*1e0c0*/  BAR.SYNC.DEFER_BLOCKING 0x1, 0x100 ;  /* 0x0044000000007b1d */ /* 0x000fe20000010000 */
[----:B------:R-:W-:-:S02]  /*1e0d0*/  F2FP.PACK_AB R128, R129, R128 ;  /* 0x000000808180723e */ /* 0x000fc400000000ff */
[----:B------:R-:W-:Y:S02]  /*1e0e0*/  F2FP.PACK_AB R130, R131, R130 ;  /* 0x000000828382723e */ /* 0x000fe400000000ff */
        /* <DEDUP_REMOVED lines=35> */
[----:B------:R-:W-:Y:S01]  /*1e320*/  ISETP.NE.U32.AND P0, PT, R14, 0x1, PT ;  /* 0x000000010e00780c */ /* 0x000fe20003f05070 */
[----:B------:R-:W-:Y:S01]  /*1e330*/  IMAD.U32 R14, RZ, RZ, UR4 ;  /* 0x00000004ff0e7e24 */ /* 0x000fe2000f8e00ff */
        /* <DEDUP_REMOVED lines=17> */
[--C-:B------:R-:W-:Y:S01]  /*1e450*/  IMAD.IADD R21, R8, 0x1, R5.reuse ;  /* 0x0000000108157824 */ /* 0x100fe200078e0205 */
[----:B------:R-:W-:Y:S01]  /*1e460*/  SEL R6, R6, 0xffffffc0, !P2 ;  /* 0xffffffc006067807 */ /* 0x000fe20005000000 */
[----:B------:R-:W-:Y:S01]  /*1e470*/  STS [R5], R124 ;  /* 0x0000007c05007388 */ /* 0x000fe20000000800 */
[----:B------:R-:W-:Y:S02]  /*1e480*/  F2FP.PACK_AB R46, R47, R46 ;  /* 0x0000002e2f2e723e */ /* 0x000fe400000000ff */
        /* <DEDUP_REMOVED lines=8> */
[----:B------:R-:W-:-:S02]  /*1e510*/  F2FP.PACK_AB R52, R53, R52 ;  /* 0x000000343534723e */ /* 0x000fc400000000ff */
[----:B------:R-:W-:Y:S01]  /*1e520*/  STS [R15+0x480], R122 ;  /* 0x0004807a0f007388 */ /* 0x000fe20000000800 */
[----:B------:R-:W-:Y:S02]  /*1e530*/  F2FP.PACK_AB R54, R55, R54 ;  /* 0x000000363736723e */ /* 0x000fe400000000ff */
        /* <DEDUP_REMOVED lines=30> */
[----:B------:R-:W-:Y:S01]  /*1e720*/  PLOP3.LUT P0, PT, PT, PT, UP1, 0x80, 0x0 ;  /* 0x000000000000781c */ /* 0x000fe20003f0f018 */
        /* <DEDUP_REMOVED lines=34> */
[----:B------:R-:W-:Y:S01]  /*1e950*/  BAR.SYNC.DEFER_BLOCKING 0x1, 0x100 ;  /* 0x0044000000007b1d */ /* 0x000fe20000010000 */
[----:B------:R-:W-:-:S04]  /*1e960*/  UISETP.NE.U32.AND UP0, UPT, URZ, UR4, UPT ;  /* 0x000000043f00728c */ /* 0x000fc8000bf05070 */
[----:B------:R-:W-:Y:S01]  /*1e970*/  UISETP.NE.AND.EX UP0, UPT, URZ, UR5, UPT, UP0 ;  /* 0x000000053f00728c */ /* 0x000fe2000bf05300 */
[----:B--2---:R-:W2:Y:S02]  /*1e980*/  @P0 LDG.E R6, [R14.64] ;  /* 0x0000000a0e060981 */ /* 0x004ea4000c1e1900 */
        /* <DEDUP_REMOVED lines=9> */
[----:B--2---:R-:W1:Y:S02]  /*1ea20*/  @P0 R2UR UR5, R6 ;  /* 0x00000000060503c2 */ /* 0x004e6400000e0000 */
[----:B-1----:R-:W-:Y:S02]  /*1ea30*/  @UP1 USHF.R.S32.HI UR4, URZ, 0x1f, UR5 ;  /* 0x0000001f3f041899 */ /* 0x002fe40008011405 */
[----:B------:R-:W-:-:S05]  /*1ea40*/  @UP1 UMOV UR16, UR5 ;  /* 0x0000000500101c82 */ /* 0x000fca0008000000 */
[----:B------:R-:W-:Y:S01]  /*1ea50*/  @UP1 UMOV UR17, UR4 ;  /* 0x0000000400111c82 */ /* 0x000fe20008000000 */
[----:B------:R-:W-:Y:S05]  /*1ea60*/  @P1 BRA `(.L_x_1201) ;  /* 0x0000004000001947 */ /* 0x000fea0003800000 */
[----:B----4-:R-:W-:Y:S05]  /*1ea70*/  @!P0 BRA `(.L_x_1201) ;  /* 0x0000003000008947 */ /* 0x010fea0003800000 */
[----:B-----5:R-:W2:Y:S04]  /*1ea80*/  LDG.E R5, [R14.64] ;  /* 0x0000000a0e057981 */ /* 0x020ea8000c1e1900 */
[----:B------:R-:W2:Y:S02]  /*1ea90*/  LDG.E R6, [R14.64+0x4] ;  /* 0x0000040a0e067981 */ /* 0x000ea4000c1e1900 */
[----:B--2---:R-:W-:Y:S02]  /*1eaa0*/  IADD3 R5, -R5, R6, RZ ;  /* 0x0000000605057210 */ /* 0x004fe40007ffe1ff */
.L_x_1201:
[----:B----4-:R-:W-:Y:S01]  /*1eab0*/  SHF.R.S32.HI R7, RZ, 0x1f, R2 ;  /* 0x0000001fff077819 */ /* 0x010fe20000011402 */
[----:B------:R-:W1:Y:S01]  /*1eac0*/  S2R R57, SR_CTAID.X ;  /* 0x0000000000397919 */ /* 0x000e620000002500 */
[----:B------:R-:W-:Y:S01]  /*1ead0*/  LOP3.LUT R9, R4, 0xffffffe0, RZ, 0xc0, !PT ;  /* 0xffffffe004097812 */ /* 0x000fe200078ec0ff */
[----:B------:R-:W-:Y:S01]  /*1eae0*/  IMAD.MOV.U32 R4, RZ, RZ, c[0x0][0x4e8] ;  /* 0x00013a00ff047624 */ /* 0x000fe200078e00ff */
[----:B------:R-:W-:Y:S01]  /*1eaf0*/  LEA.HI R7, R7, R2, RZ, 0x3 ;  /* 0x0000000207077211 */ /* 0x000fe200078f18ff */
[----:B------:R-:W-:Y:S01]  /*1eb00*/  ULDC.64 UR4, c[0x0][0x3a0] ;  /* 0x0000e80000047ab9 */ /* 0x000fe20000000a00 */
[----:B------:R-:W-:Y:S01]  /*1eb10*/  LEA.HI R8, R13, R0, RZ, 0x3 ;  /* 0x000000000d087211 */ /* 0x000fe200078f18ff */
        /* <DEDUP_REMOVED lines=17> */
[----:B------:R-:W-:Y:S01]  /*1ec30*/  LOP3.LUT R19, R8, 0xfffffff8, RZ, 0xc0, !PT ;  /* 0xfffffff808137812 */ /* 0x000fe200078ec0ff */
[----:B------:R-:W-:Y:S01]  /*1ec40*/  USHF.R.S32.HI UR16, URZ, 0x1f, UR9 ;  /* 0x0000001f3f107899 */ /* 0x000fe20008011409 */
[----:B------:R-:W-:Y:S01]  /*1ec50*/  LEA.HI R13, R13, R0, RZ, 0x6 ;  /* 0x000000000d0d7211 */ /* 0x000fe200078f30ff */
[----:B------:R-:W-:Y:S01]  /*1ec60*/  IMAD R2, R2, 0x10, R7 ;  /* 0x0000001002027824 */ /* 0x000fe200078e0207 */
[----:B------:R-:W-:Y:S01]  /*1ec70*/  UIMAD UR13, UR12, UR6, URZ ;  /* 0x000000060c0d72a4 */ /* 0x000fe2000f8e023f */
[----:B------:R-:W-:Y:S01]  /*1ec80*/  IMAD.IADD R19, R0, 0x1, -R19 ;  /* 0x0000000100137824 */ /* 0x000fe200078e0a13 */
[----:B------:R-:W-:Y:S01]  /*1ec90*/  USEL UR16, UR16, URZ, !UP1 ;  /* 0x0000003f10107287 */ /* 0x000fe2000c800000 */
[----:B------:R-:W-:Y:S01]  /*1eca0*/  IMAD R4, R17, 0x8, R2 ;  /* 0x0000000811047824 */ /* 0x000fe200078e0202 */
[----:B------:R-:W-:Y:S01]  /*1ecb0*/  UIMAD.WIDE.U32 UR14, UR8, UR6, UR14 ;  /* 0x00000006080e72a5 */ /* 0x000fe2000f8e000e */
[----:B------:R-:W-:Y:S01]  /*1ecc0*/  SHF.R.S32.HI R8, RZ, 0x3, R8 ;  /* 0x00000003ff087819 */ /* 0x000fe20000011408 */
[----:B------:R-:W-:Y:S01]  /*1ecd0*/  UIMAD UR13, UR8, UR7, UR13 ;  /* 0x00000007080d72a4 */ /* 0x000fe2000f8e020d */
[----:B------:R-:W-:Y:S01]  /*1ece0*/  IMAD.SHL.U32 R13, R13, 0x8, RZ ;  /* 0x000000080d0d7824 */ /* 0x000fe200078e00ff */
[----:B-1----:R-:W-:Y:S01]  /*1ecf0*/  LEA R4, R57, R4, 0x7 ;  /* 0x0000000439047211 */ /* 0x002fe200078e38ff */
[----:B------:R-:W-:Y:S01]  /*1ed00*/  ULDC.64 UR6, c[0x0][0x498] ;  /* 0x0001260000067ab9 */ /* 0x000fe20000000a00 */
[----:B------:R-:W-:Y:S01]  /*1ed10*/  BSSY B0, `(.L_x_1202) ;  /* 0x000006c000007945 */ /* 0x000fe20003800000 */
[----:B------:R-:W-:-:S02]  /*1ed20*/  USEL UR9, UR9, URZ, !UP1 ;  /* 0x0000003f09097287 */ /* 0x000fc4000c800000 */
[----:B------:R-:W-:Y:S01]  /*1ed30*/  @P1 IMAD.HI.U32 R6, R4, c[0x0][0x4ec], RZ ;  /* 0x00013b0004061a27 */ /* 0x000fe200078e00ff */
[----:B------:R-:W-:Y:S02]  /*1ed40*/  UIMAD UR20, UR16, UR6, URZ ;  /* 0x00000006101472a4 */ /* 0x000fe4000f8e023f */
[----:B------:R-:W-:Y:S01]  /*1ed50*/  UIADD3 UR15, UR15, UR13, URZ ;  /* 0x0000000d0f0f7290 */ /* 0x000fe2000fffe03f */
[----:B------:R-:W-:Y:S01]  /*1ed60*/  IMAD.MOV.U32 R16, RZ, RZ, R4 ;  /* 0x000000ffff107224 */ /* 0x000fe200078e0004 */
[----:B------:R-:W-:Y:S01]  /*1ed70*/  @P1 SHF.R.U32.HI R16, RZ, c[0x0][0x4f0], R6 ;  /* 0x00013c00ff101a19 */ /* 0x000fe20000011606 */
[----:B------:R-:W-:Y:S02]  /*1ed80*/  UIMAD UR7, UR9, UR7, UR20 ;  /* 0x00000007090772a4 */ /* 0x000fe4000f8e0214 */
[----:B------:R-:W-:Y:S02]  /*1ed90*/  UIMAD.WIDE.U32 UR14, UR9, UR6, UR14 ;  /* 0x00000006090e72a5 */ /* 0x000fe4000f8e000e */
[----:B------:R-:W-:Y:S01]  /*1eda0*/  IMAD.MOV R7, RZ, RZ, -R16 ;  /* 0x000000ffff077224 */ /* 0x000fe200078e0a10 */
[----:B------:R-:W-:Y:S01]  /*1edb0*/  ULDC.64 UR4, c[0x0][0x3e8] ;  /* 0x0000fa0000047ab9 */ /* 0x000fe20000000a00 */
[----:B------:R-:W-:Y:S01]  /*1edc0*/  IMAD.U32 R0, RZ, RZ, UR7 ;  /* 0x00000007ff007e24 */ /* 0x000fe2000f8e00ff */
[----:B------:R-:W-:Y:S01]  /*1edd0*/  UIMAD UR12, UR12, UR4, URZ ;  /* 0x000000040c0c72a4 */ /* 0x000fe2000f8e023f */
[----:B------:R-:W-:Y:S01]  /*1ede0*/  IMAD R4, R7, c[0x0][0x4e8], R4 ;  /* 0x00013a0007047a24 */ /* 0x000fe200078e0204 */
[----:B------:R-:W-:Y:S01]  /*1edf0*/  SHF.R.S32.HI R7, RZ, 0x1f, R16 ;  /* 0x0000001fff077819 */ /* 0x000fe20000011410 */
[----:B------:R-:W-:Y:S01]  /*1ee00*/  UIADD3 UR19, UR19, UR17, URZ ;  /* 0x0000001113137290 */ /* 0x000fe2000fffe03f */
[----:B------:R-:W-:Y:S01]  /*1ee10*/  IADD3 R16, P0, R16, UR14, RZ ;  /* 0x0000000e10107c10 */ /* 0x000fe2000ff1e0ff */
[----:B------:R-:W-:Y:S01]  /*1ee20*/  UIMAD UR5, UR8, UR5, UR12 ;  /* 0x00000005080572a4 */ /* 0x000fe2000f8e020c */
[----:B------:R-:W-:Y:S01]  /*1ee30*/  SHF.R.S32.HI R9, RZ, 0x1f, R4 ;  /* 0x0000001fff097819 */ /* 0x000fe20000011404 */
[----:B------:R-:W-:Y:S01]  /*1ee40*/  UIMAD.WIDE.U32 UR18, UR8, UR4, UR18 ;  /* 0x00000004081272a5 */ /* 0x000fe2000f8e0012 */
[----:B------:R-:W-:Y:S01]  /*1ee50*/  IADD3.X R17, R7, UR15, R0, P0, !PT ;  /* 0x0000000f07117c10 */ /* 0x000fe200087fe400 */
[----:B------:R-:W-:Y:S01]  /*1ee60*/  IMAD.SHL.U32 R7, R8, 0x40, RZ ;  /* 0x0000004008077824 */ /* 0x000fe200078e00ff */
[----:B------:R-:W-:Y:S01]  /*1ee70*/  LEA R0, R19, R8, 0x5 ;  /* 0x0000000813007211 */ /* 0x000fe200078e28ff */
[----:B------:R-:W-:Y:S01]  /*1ee80*/  IMAD R9, R9, c[0x0][0x488], RZ ;  /* 0x0001220009097a24 */ /* 0x000fe200078e02ff */
[----:B------:R-:W-:Y:S01]  /*1ee90*/  ULDC.64 UR6, c[0x0][0x3f0] ;  /* 0x0000fc0000067ab9 */ /* 0x000fe20000000a00 */
[----:B------:R-:W-:Y:S01]  /*1eea0*/  IMAD.WIDE.U32 R16, R4, c[0x0][0x488], R16 ;  /* 0x0001220004107a25 */ /* 0x000fe200078e0010 */
[----:B------:R-:W-:Y:S01]  /*1eeb0*/  LOP3.LUT R7, R7, 0x1c0, RZ, 0xc0, !PT ;  /* 0x000001c007077812 */ /* 0x000fe200078ec0ff */
[----:B------:R-:W-:-:S02]  /*1eec0*/  UIMAD UR16, UR16, UR6, URZ ;  /* 0x00000006101072a4 */ /* 0x000fc4000f8e023f */
        /* <DEDUP_REMOVED lines=10> */
[----:B------:R-:W-:Y:S01]  /*1ef70*/  IMAD.MOV.U32 R6, RZ, RZ, R15 ;  /* 0x000000ffff067224 */ /* 0x000fe200078e000f */
[----:B------:R-:W-:Y:S01]  /*1ef80*/  @P1 SHF.R.U32.HI R6, RZ, c[0x0][0x4f0], R12 ;  /* 0x00013c00ff061a19 */ /* 0x000fe2000001160c */
[----:B------:R-:W-:Y:S01]  /*1ef90*/  IMAD.SHL.U32 R0, R19, 0x8, RZ ;  /* 0x0000000813007824 */ /* 0x000fe200078e00ff */
[----:B------:R-:W-:Y:S01]  /*1efa0*/  LEA.HI.X R9, R16, c[0x0][0x454], R9, 0x2, P0 ;  /* 0x0001150010097a11 */ /* 0x000fe200000f1409 */
[----:B------:R-:W-:Y:S01]  /*1efb0*/  SHFL.IDX PT, R34, R10, 0x1, 0x1c1f ;  /* 0x003c1f000a227f89 */ /* 0x000fe200000e0000 */
[----:B------:R-:W-:Y:S01]  /*1efc0*/  UIADD3 UR7, UR19, UR7, URZ ;  /* 0x0000000713077290 */ /* 0x000fe2000fffe03f */
[----:B------:R-:W-:Y:S01]  /*1efd0*/  IMAD.MOV R32, RZ, RZ, -R6 ;  /* 0x000000ffff207224 */ /* 0x000fe200078e0a06 */
[----:B------:R-:W-:Y:S01]  /*1efe0*/  LOP3.LUT R7, R7, 0x38, R0, 0xf8, !PT ;  /* 0x0000003807077812 */ /* 0x000fe200078ef800 */
[----:B------:R-:W1:Y:S01]  /*1eff0*/  SHFL.IDX PT, R49, R9, RZ, 0x1c1f ;  /* 0x001c1fff09317589 */ /* 0x000e6200000e0000 */
[----:B------:R-:W-:Y:S01]  /*1f000*/  MOV R16, UR18 ;  /* 0x0000001200107c02 */ /* 0x000fe20008000f00 */
[----:B------:R-:W-:Y:S01]  /*1f010*/  IMAD R32, R32, c[0x0][0x4e8], R15 ;  /* 0x00013a0020207a24 */ /* 0x000fe200078e020f */
[----:B------:R-:W-:Y:S01]  /*1f020*/  LOP3.LUT R4, R7, R4, RZ, 0x3c, !PT ;  /* 0x0000000407047212 */ /* 0x000fe200078e3cff */
[----:B------:R2:W3:Y:S01]  /*1f030*/  SHFL.IDX PT, R35, R9, 0x1, 0x1c1f ;  /* 0x003c1f0009237f89 */ /* 0x0004e200000e0000 */
[----:B------:R-:W-:Y:S01]  /*1f040*/  IMAD R15, R57, 0x80, R2 ;  /* 0x00000080390f7824 */ /* 0x000fe200078e0202 */
[----:B------:R-:W-:Y:S01]  /*1f050*/  SHF.R.S32.HI R7, RZ, 0x1f, R6 ;  /* 0x0000001fff077819 */ /* 0x000fe20000011406 */
[----:B-----5:R-:W-:Y:S01]  /*1f060*/  IMAD R2, R5, c[0x0][0x4e8], RZ ;  /* 0x00013a0005027a24 */ /* 0x020fe200078e02ff */
[----:B------:R-:W-:Y:S01]  /*1f070*/  LOP3.LUT R4, R4, 0x7ffffe00, R13, 0xf8, !PT ;  /* 0x7ffffe0004047812 */ /* 0x000fe200078ef80d */
        /* <DEDUP_REMOVED lines=9> */
[----:B------:R-:W-:Y:S02]  /*1f110*/  IMAD.SHL.U32 R58, R4, 0x2, RZ ;  /* 0x00000002043a7824 */ /* 0x000fe400078e00ff */
[----:B------:R-:W-:Y:S01]  /*1f120*/  IMAD R57, R57, 0x80, R8 ;  /* 0x0000008039397824 */ /* 0x000fe200078e0208 */
[----:B------:R-:W-:Y:S01]  /*1f130*/  IADD3 R17, R17, R7, RZ ;  /* 0x0000000711117210 */ /* 0x000fe20007ffe0ff */
[----:B-1----:R1:W-:Y:S01]  /*1f140*/  @!P1 ST.E [R48.64], R3 ;  /* 0x0000000330009985 */ /* 0x0023e2000c10190a */
[----:B--2---:R-:W-:-:S03]  /*1f150*/  IMAD R9, R6, c[0x0][0x3d8], RZ ;  /* 0x0000f60006097a24 */ /* 0x004fc600078e02ff */
[----:B---3--:R1:W-:Y:S01]  /*1f160*/  @!P0 ST.E [R34.64], R11 ;  /* 0x0000000b22008985 */ /* 0x0083e2000c10190a */
[C---:B------:R-:W-:Y:S02]  /*1f170*/  IMAD R9, R32.reuse, c[0x0][0x3dc], R9 ;  /* 0x0000f70020097a24 */ /* 0x040fe400078e0209 */
[----:B------:R-:W-:Y:S01]  /*1f180*/  IMAD.WIDE.U32 R32, R32, c[0x0][0x3d8], R16 ;  /* 0x0000f60020207a25 */ /* 0x000fe200078e0010 */
[----:B------:R1:W2:Y:S03]  /*1f190*/  LDS.128 R44, [R58+0x1080] ;  /* 0x001080003a2c7984 */ /* 0x0002a60000000c00 */
[----:B------:R-:W-:Y:S01]  /*1f1a0*/  IMAD.IADD R9, R33, 0x1, R9 ;  /* 0x0000000121097824 */ /* 0x000fe200078e0209 */
[----:B------:R1:W3:Y:S01]  /*1f1b0*/  LDS.128 R40, [R58+0x2080] ;  /* 0x002080003a287984 */ /* 0x0002e20000000c00 */
[----:B------:R-:W-:-:S03]  /*1f1c0*/  LEA R56, P0, R32, c[0x0][0x380], 0x1 ;  /* 0x0000e00020387a11 */ /* 0x000fc600078008ff */
[----:B------:R1:W4:Y:S01]  /*1f1d0*/  LDS.128 R36, [R58+0x3080] ;  /* 0x003080003a247984 */ /* 0x0003220000000c00 */
[----:B------:R-:W-:Y:S02]  /*1f1e0*/  LEA.HI.X R55, R32, c[0x0][0x384], R9, 0x1, P0 ;  /* 0x0000e10020377a11 */ /* 0x000fe400000f0c09 */
[----:B------:R-:W-:Y:S01]  /*1f1f0*/  ISETP.GE.AND P0, PT, R57, R2, PT ;  /* 0x000000023900720c */ /* 0x000fe20003f06270 */
        /* <DEDUP_REMOVED lines=29> */
.L_x_1203:
[----:B--2---:R-:W-:Y:S05]  /*1f3d0*/  BSYNC B0 ;  /* 0x0000000000007941 */ /* 0x004fea0003800000 */
.L_x_1202:
[----:B-1----:R-:W-:Y:S01]  /*1f3e0*/  IADD3 R3, R57, 0x20, RZ ;  /* 0x0000002039037810 */ /* 0x002fe20007ffe0ff */
[----:B------:R1:W2:Y:S01]  /*1f3f0*/  SHFL.IDX PT, R33, R55, 0x1, 0x181f ;  /* 0x00381f0037217f89 */ /* 0x0002a200000e0000 */
        /* <DEDUP_REMOVED lines=21> */
.L_x_1205:
[----:B------:R-:W-:Y:S05]  /*1f550*/  BSYNC B0 ;  /* 0x0000000000007941 */ /* 0x000fea0003800000 */
.L_x_1204:
        /* <DEDUP_REMOVED lines=23> */
.L_x_1207:
[----:B------:R-:W-:Y:S05]  /*1f6d0*/  BSYNC B0 ;  /* 0x0000000000007941 */ /* 0x000fea0003800000 */
.L_x_1206:
        /* <DEDUP_REMOVED lines=24> */
.L_x_1200:
        /* <DEDUP_REMOVED lines=10> */
[----:B------:R-:W3:Y:S01]  /*1f900*/  @P0 LDG.E R0, [R6.64] ;  /* 0x0000000a06000981 */ /* 0x000ee2000c1e1900 */
        /* <DEDUP_REMOVED lines=11> */
[----:B---3--:R-:W3:Y:S02]  /*1f9c0*/  @P0 R2UR UR5, R0 ;  /* 0x00000000000503c2 */ /* 0x008ee400000e0000 */
[----:B---3--:R-:W-:Y:S02]  /*1f9d0*/  @UP1 USHF.R.S32.HI UR4, URZ, 0x1f, UR5 ;  /* 0x0000001f3f041899 */ /* 0x008fe40008011405 */
[----:B------:R-:W-:-:S05]  /*1f9e0*/  @UP1 UMOV UR14, UR5 ;  /* 0x00000005000e1c82 */ /* 0x000fca0008000000 */
[----:B------:R-:W-:Y:S01]  /*1f9f0*/  @UP1 UMOV UR15, UR4 ;  /* 0x00000004000f1c82 */ /* 0x000fe20008000000 */
[----:B------:R-:W-:Y:S05]  /*1fa00*/  @P1 BRA `(.L_x_1208) ;  /* 0x0000004000001947 */ /* 0x000fea0003800000 */
[----:B-1----:R-:W-:Y:S05]  /*1fa10*/  @!P0 BRA `(.L_x_1208) ;  /* 0x0000003000008947 */ /* 0x002fea0003800000 */
[----:B-----5:R-:W3:Y:S04]  /*1fa20*/  LDG.E R3, [R6.64] ;  /* 0x0000000a06037981 */ /* 0x020ee8000c1e1900 */
[----:B------:R-:W3:Y:S02]  /*1fa30*/  LDG.E R0, [R6.64+0x4] ;  /* 0x0000040a06007981 */ /* 0x000ee4000c1e1900 */
[----:B---3--:R-:W-:Y:S02]  /*1fa40*/  IADD3 R3, -R3, R0, RZ ;  /* 0x0000000003037210 */ /* 0x008fe40007ffe1ff */
.L_x_1208:
        /* <DEDUP_REMOVED lines=17> */
[----:B--2---:R-:W-:Y:S02]  /*1fb60*/  UMOV UR16, UR14 ;  /* 0x0000000e00107c82 */ /* 0x004fe40008000000 */
        /* <DEDUP_REMOVED lines=25> */
.L_x_1210:
[----:B------:R-:W-:Y:S05]  /*1fd00*/  BSYNC B0 ;  /* 0x0000000000007941 */ /* 0x000fea0003800000 */
.L_x_1209:
        /* <DEDUP_REMOVED lines=8> */
[----:B--2---:R-:W-:Y:S01]  /*1fd90*/  UIMAD.WIDE.U32 UR16, UR14, UR4, URZ ;  /* 0x000000040e1072a5 */ /* 0x004fe2000f8e003f */
        /* <DEDUP_REMOVED lines=61> */
.L_x_1212:
[----:B------:R-:W-:Y:S05]  /*20170*/  BSYNC B0 ;  /* 0x0000000000007941 */ /* 0x000fea0003800000 */
.L_x_1211:
        /* <DEDUP_REMOVED lines=21> */
.L_x_1214:
[----:B------:R-:W-:Y:S05]  /*202d0*/  BSYNC B0 ;  /* 0x0000000000007941 */ /* 0x000fea0003800000 */
.L_x_1213:
        /* <DEDUP_REMOVED lines=21> */
.L_x_1216:
[----:B------:R-:W-:Y:S05]  /*20430*/  BSYNC B0 ;  /* 0x0000000000007941 */ /* 0x000fea0003800000 */
.L_x_1215:
        /* <DEDUP_REMOVED lines=22> */
.L_x_1217:
        /* <DEDUP_REMOVED lines=14> */
.L_x_1510:


//--------------------- .text._ZN7cutlass13device_kernelIN5flash19enable_sm80_to_sm89INS1_16FlashAttnFwdSm80INS1_25CollectiveMainloopFwdSm80ILi8ELi2ELb0EN4cute5tupleIJNS5_1CILi128EEENS7_ILi64EEENS7_ILi192EEEEEELi192ENS_6half_tEfNS_4arch4Sm80ELb1ELb0ELb1ELb0ELb1ELb0ELb1ELb0EEENS1_21CollectiveEpilogueFwdINS6_IJS8_SA_S9_EEENS6_IJNS7_ILi1EEESI_SI_EEESC_SE_Li256ELb0ELb1ELb0ELb0EEENS1_30DynamicPersistentTileSchedulerILi256ELi256ELb0ELb1ELb0EEEEEEEEEvNT_6ParamsE --------------------------
	.section	.text._ZN7cutlass13device_kernelIN5flash19enable_sm80_to_sm89INS1_16FlashAttnFwdSm80INS1_25CollectiveMainloopFwdSm80ILi8ELi2ELb0EN4cute5tupleIJNS5_1CILi128EEENS7_ILi64EEENS7_ILi192EEEEEELi192ENS_6half_tEfNS_4arch4Sm80ELb1ELb0ELb1ELb0ELb1ELb0ELb1ELb0EEENS1_21CollectiveEpilogueFwdINS6_IJS8_SA_S9_EEENS6_IJNS7_ILi1EEESI_SI_EEESC_SE_Li256ELb0ELb1ELb0ELb0EEENS1_30DynamicPersistentTileSchedulerILi256ELi256ELb0ELb1ELb0EEEEEEEEEvNT_6ParamsE,"ax",@progbits
	.sectioninfo	@"SHI_REGISTERS=255"
	.align	128
.text._ZN7cutlass13device_kernelIN5flash19enable_sm80_to_sm89INS1_16FlashAttnFwdSm80INS1_25CollectiveMainloopFwdSm80ILi8ELi2ELb0EN4cute5tupleIJNS5_1CILi128EEENS7_ILi64EEENS7_ILi192EEEEEELi192ENS_6half_tEfNS_4arch4Sm80ELb1ELb0ELb1ELb0ELb1ELb0ELb1ELb0EEENS1_21CollectiveEpilogueFwdINS6_IJS8_SA_S9_EEENS6_IJNS7_ILi1EEESI_SI_EEESC_SE_Li256ELb0ELb1ELb0ELb0EEENS1_30DynamicPersistentTileSchedulerILi256ELi256ELb0ELb1ELb0EEEEEEEEEvNT_6ParamsE:
        .type           _ZN7cutlass13device_kernelIN5flash19enable_sm80_to_sm89INS1_16FlashAttnFwdSm80INS1_25CollectiveMainloopFwdSm80ILi8ELi2ELb0EN4cute5tupleIJNS5_1CILi128EEENS7_ILi64EEENS7_ILi192EEEEEELi192ENS_6half_tEfNS_4arch4Sm80ELb1ELb0ELb1ELb0ELb1ELb0ELb1ELb0EEENS1_21CollectiveEpilogueFwdINS6_IJS8_SA_S9_EEENS6_IJNS7_ILi1EEESI_SI_EEESC_SE_Li256ELb0ELb1ELb0ELb0EEENS1_30DynamicPersistentTileSchedulerILi256ELi256ELb0ELb1ELb0EEEEEEEEEvNT_6ParamsE,@function
        .size           _ZN7cutlass13device_kernelIN5flash19enable_sm80_to_sm89INS1_16FlashAttnFwdSm80INS1_25CollectiveMainloopFwdSm80ILi8ELi2ELb0EN4cute5tupleIJNS5_1CILi128EEENS7_ILi64EEENS7_ILi192EEEEEELi192ENS_6half_tEfNS_4arch4Sm80ELb1ELb0ELb1ELb0ELb1ELb0ELb1ELb0EEENS1_21CollectiveEpilogueFwdINS6_IJS8_SA_S9_EEENS6_IJNS7_ILi1EEESI_SI_EEESC_SE_Li256ELb0ELb1ELb0ELb0EEENS1_30DynamicPersistentTileSchedulerILi256ELi256ELb0ELb1ELb0EEEEEEEEEvNT_6ParamsE,(.L_x_1511 - _ZN7cutlass13device_kernelIN5flash19enable_sm80_to_sm89INS1_16FlashAttnFwdSm80INS1_25CollectiveMainloopFwdSm80ILi8ELi2ELb0EN4cute5tupleIJNS5_1CILi128EEENS7_ILi64EEENS7_ILi192EEEEEELi192ENS_6half_tEfNS_4arch4Sm80ELb1ELb0ELb1ELb0ELb1ELb0ELb1ELb0EEENS1_21CollectiveEpilogueFwdINS6_IJS8_SA_S9_EEENS6_IJNS7_ILi1EEESI_SI_EEESC_SE_Li256ELb0ELb1ELb0ELb0EEENS1_30DynamicPersistentTileSchedulerILi256ELi256ELb0ELb1ELb0EEEEEEEEEvNT_6ParamsE)
        .other          _ZN7cutlass13device_kernelIN5flash19enable_sm80_to_sm89INS1_16FlashAttnFwdSm80INS1_25CollectiveMainloopFwdSm80ILi8ELi2ELb0EN4cute5tupleIJNS5_1CILi128EEENS7_ILi64EEENS7_ILi192EEEEEELi192ENS_6half_tEfNS_4arch4Sm80ELb1ELb0ELb1ELb0ELb1ELb0ELb1ELb0EEENS1_21CollectiveEpilogueFwdINS6_IJS8_SA_S9_EEENS6_IJNS7_ILi1EEESI_SI_EEESC_SE_Li256ELb0ELb1ELb0ELb0EEENS1_30DynamicPersistentTileSchedulerILi256ELi256ELb0ELb1ELb0EEEEEEEEEvNT_6ParamsE,@"STO_CUDA_ENTRY STV_DEFAULT"
_ZN7cutlass13device_kernelIN5flash19enable_sm80_to_sm89INS1_16FlashAttnFwdSm80INS1_25CollectiveMainloopFwdSm80ILi8ELi2ELb0EN4cute5tupleIJNS5_1CILi128EEENS7_ILi64EEENS7_ILi192EEEEEELi192ENS_6half_tEfNS_4arch4Sm80ELb1ELb0ELb1ELb0ELb1ELb0ELb1ELb0EEENS1_21CollectiveEpilogueFwdINS6_IJS8_SA_S9_EEENS6_IJNS7_ILi1EEESI_SI_EEESC_SE_Li256ELb0ELb1ELb0ELb0EEENS1_30DynamicPersistentTileSchedulerILi256ELi256ELb0ELb1ELb0EEEEEEEEEvNT_6ParamsE:
        /* <DEDUP_REMOVED lines=13> */
[----:B------:R-:W-:Y:S02]  /*00d0*/  ULDC.64 UR6, c[0x0][0x118] ;  /* 0x0000460000067ab9 */ /* 0x000fe40000000a00 */
[CC--:B------:R-:W-:Y:S02]  /*00e0*/  LEA.HI R2, R16.reuse, R20.reuse, RZ, 0x4 ;  /* 0x0000001410027211 */ /* 0x0c0fe400078f20ff */
[----:B------:R-:W-:Y:S02]  /*00f0*/  LEA.HI R8, R16, R20, RZ, 0x3 ;  /* 0x0000001410087211 */ /* 0x000fe400078f18ff */
[----:B------:R-:W-:Y:S02]  /*0100*/  SHF.R.S32.HI R3, RZ, 0x4, R2 ;  /* 0x00000004ff037819 */ /* 0x000fe40000011402 */
[----:B------:R-:W-:-:S02]  /*0110*/  SHF.R.S32.HI R250, RZ, 0x3, R8 ;  /* 0x00000003fffa7819 */ /* 0x000fc40000011408 */
[----:B------:R-:W-:Y:S02]  /*0120*/  LEA.HI R0, R2, R3, RZ, 0x1 ;  /* 0x0000000302007211 */ /* 0x000fe400078f08ff */
[----:B------:R-:W-:Y:S02]  /*0130*/  LEA.HI R12, R16, R20, RZ, 0x2 ;  /* 0x00000014100c7211 */ /* 0x000fe400078f10ff */
[----:B------:R-:W-:Y:S02]  /*0140*/  LOP3.LUT R0, R0, 0xfffffffe, RZ, 0xc0, !PT ;  /* 0xfffffffe00007812 */ /* 0x000fe400078ec0ff */
[--C-:B------:R-:W-:Y:S02]  /*0150*/  SHF.R.S32.HI R9, RZ, 0x2, R12.reuse ;  /* 0x00000002ff097819 */ /* 0x100fe4000001140c */
[----:B------:R-:W-:Y:S01]  /*0160*/  SHF.R.S32.HI R4, RZ, 0x1f, R12 ;  /* 0x0000001fff047819 */ /* 0x000fe2000001140c */
[----:B------:R-:W-:Y:S01]  /*0170*/  IMAD.IADD R14, R3, 0x1, -R0 ;  /* 0x00000001030e7824 */ /* 0x000fe200078e0a00 */
[----:B------:R-:W-:-:S02]  /*0180*/  LOP3.LUT R3, R8, 0xfffffff8, RZ, 0xc0, !PT ;  /* 0xfffffff808037812 */ /* 0x000fc400078ec0ff */
[----:B------:R-:W-:Y:S01]  /*0190*/  LOP3.LUT R0, R2, 0xfffffff0, RZ, 0xc0, !PT ;  /* 0xfffffff002007812 */ /* 0x000fe200078ec0ff */
[----:B------:R-:W-:Y:S01]  /*01a0*/  IMAD.SHL.U32 R2, R250, 0x40, RZ ;  /* 0x00000040fa027824 */ /* 0x000fe200078e00ff */
[----:B------:R-:W-:Y:S01]  /*01b0*/  LEA.HI R7, R16, R20, RZ, 0x5 ;  /* 0x0000001410077211 */ /* 0x000fe200078f28ff */
[----:B------:R-:W-:Y:S01]  /*01c0*/  IMAD.IADD R218, R20, 0x1, -R3 ;  /* 0x0000000114da7824 */ /* 0x000fe200078e0a03 */
[----:B------:R-:W-:Y:S01]  /*01d0*/  LEA.HI R3, R4, R9, RZ, 0x3 ;  /* 0x0000000904037211 */ /* 0x000fe200078f18ff */
[----:B------:R-:W-:Y:S01]  /*01e0*/  IMAD.IADD R0, R20, 0x1, -R0 ;  /* 0x0000000114007824 */ /* 0x000fe200078e0a00 */
[----:B------:R-:W-:Y:S01]  /*01f0*/  LOP3.LUT R2, R2, 0x1c0, RZ, 0xc0, !PT ;  /* 0x000001c002027812 */ /* 0x000fe200078ec0ff */
[C---:B------:R-:W-:Y:S01]  /*0200*/  IMAD.SHL.U32 R200, R218.reuse, 0x8, RZ ;  /* 0x00000008dac87824 */ /* 0x040fe200078e00ff */
[----:B------:R-:W-:Y:S01]  /*0210*/  LOP3.LUT R3, R3, 0xfffffff8, RZ, 0xc0, !PT ;  /* 0xfffffff803037812 */ /* 0x000fe200078ec0ff */
[C---:B------:R-:W-:Y:S01]  /*0220*/  IMAD.SHL.U32 R5, R218.reuse, 0x40, RZ ;  /* 0x00000040da057824 */ /* 0x040fe200078e00ff */
[----:B------:R-:W-:Y:S01]  /*0230*/  SHF.R.S32.HI R6, RZ, 0x1f, R0 ;  /* 0x0000001fff067819 */ /* 0x000fe20000011400 */
[----:B------:R-:W-:Y:S01]  /*0240*/  IMAD R219, R218, 0x20, R250 ;  /* 0x00000020dadb7824 */ /* 0x000fe200078e02fa */
[----:B------:R-:W-:Y:S01]  /*0250*/  SHF.R.U32.HI R4, RZ, 0x3, R2 ;  /* 0x00000003ff047819 */ /* 0x000fe20000011602 */
[----:B------:R-:W-:Y:S01]  /*0260*/  IMAD.IADD R9, R9, 0x1, -R3 ;  /* 0x0000000109097824 */ /* 0x000fe200078e0a03 */
[----:B------:R-:W-:-:S02]  /*0270*/  LOP3.LUT R2, R2, 0x38, R200, 0xf8, !PT ;  /* 0x0000003802027812 */ /* 0x000fc400078ef8c8 */
[----:B------:R-:W-:Y:S02]  /*0280*/  LEA.HI R11, R6, R0, RZ, 0x3 ;  /* 0x00000000060b7211 */ /* 0x000fe400078f18ff */
[----:B------:R-:W-:Y:S02]  /*0290*/  LOP3.LUT R13, R2, R4, RZ, 0x3c, !PT ;  /* 0x00000004020d7212 */ /* 0x000fe400078e3cff */
[----:B------:R-:W-:Y:S02]  /*02a0*/  LOP3.LUT R4, R11, 0xfffffff8, RZ, 0xc0, !PT ;  /* 0xfffffff80b047812 */ /* 0x000fe400078ec0ff */
[----:B------:R-:W-:Y:S02]  /*02b0*/  LOP3.LUT R2, R5, 0x1c0, RZ, 0xc0, !PT ;  /* 0x000001c005027812 */ /* 0x000fe400078ec0ff */
[----:B------:R-:W-:Y:S01]  /*02c0*/  LOP3.LUT R3, R9, 0x1, RZ, 0xc0, !PT ;  /* 0x0000000109037812 */ /* 0x000fe200078ec0ff */
[----:B------:R-:W-:Y:S01]  /*02d0*/  IMAD.IADD R10, R0, 0x1, -R4 ;  /* 0x00000001000a7824 */ /* 0x000fe200078e0a04 */
[----:B------:R-:W-:-:S02]  /*02e0*/  LOP3.LUT R5, R2, 0x8, R8, 0xf8, !PT ;  /* 0x0000000802057812 */ /* 0x000fc400078ef808 */
[----:B------:R-:W-:Y:S02]  /*02f0*/  LOP3.LUT R0, R7, 0xffffffe0, RZ, 0xc0, !PT ;  /* 0xffffffe007007812 */ /* 0x000fe400078ec0ff */
[----:B------:R-:W-:Y:S02]  /*0300*/  SHF.R.U32.HI R2, RZ, 0x3, R2 ;  /* 0x00000003ff027819 */ /* 0x000fe40000011602 */
[--C-:B------:R-:W-:Y:S01]  /*0310*/  SHF.R.S32.HI R6, RZ, 0x5, R7.reuse ;  /* 0x00000005ff067819 */ /* 0x100fe20000011407 */
[----:B------:R-:W-:Y:S01]  /*0320*/  IMAD.IADD R19, R20, 0x1, -R0 ;  /* 0x0000000114137824 */ /* 0x000fe200078e0a00 */
[----:B------:R-:W-:Y:S02]  /*0330*/  LOP3.LUT R15, R5, R2, RZ, 0x3c, !PT ;  /* 0x00000002050f7212 */ /* 0x000fe400078e3cff */
[----:B------:R-:W-:Y:S01]  /*0340*/  SHF.R.S32.HI R2, RZ, 0x1f, R7 ;  /* 0x0000001fff027819 */ /* 0x000fe20000011407 */
[----:B------:R-:W-:Y:S01]  /*0350*/  IMAD.SHL.U32 R7, R14, 0x8, RZ ;  /* 0x000000080e077824 */ /* 0x000fe200078e00ff */
[----:B------:R-:W-:-:S02]  /*0360*/  ISETP.NE.U32.AND P3, PT, R3, 0x1, PT ;  /* 0x000000010300780c */ /* 0x000fc40003f65070 */
[----:B------:R-:W-:Y:S02]  /*0370*/  LOP3.LUT R3, R12, 0xfffffffc, RZ, 0xc0, !PT ;  /* 0xfffffffc0c037812 */ /* 0x000fe400078ec0ff */
[----:B------:R-:W-:Y:S01]  /*0380*/  LEA.HI R0, R2, R6, RZ, 0x3 ;  /* 0x0000000602007211 */ /* 0x000fe200078f18ff */
[----:B------:R-:W-:Y:S01]  /*0390*/  IMAD.SHL.U32 R2, R10, 0x40, RZ ;  /* 0x000000400a027824 */ /* 0x000fe200078e00ff */
[----:B------:R-:W-:Y:S02]  /*03a0*/  SHF.R.S32.HI R12, RZ, 0x1f, R19 ;  /* 0x0000001fff0c7819 */ /* 0x000fe40000011413 */
[----:B------:R-:W-:Y:S01]  /*03b0*/  LOP3.LUT R4, R0, 0xffffff8, RZ, 0xc0, !PT ;  /* 0x0ffffff800047812 */ /* 0x000fe200078ec0ff */
[----:B------:R-:W-:Y:S01]  /*03c0*/  IMAD.IADD R0, R20, 0x1, -R3 ;  /* 0x0000000114007824 */ /* 0x000fe200078e0a03 */
[----:B------:R-:W-:Y:S02]  /*03d0*/  LEA.HI R12, R12, R19, RZ, 0x2 ;  /* 0x000000130c0c7211 */ /* 0x000fe400078f10ff */
[----:B------:R-:W-:Y:S01]  /*03e0*/  LEA.HI R8, R16, R20, RZ, 0x6 ;  /* 0x0000001410087211 */ /* 0x000fe200078f30ff */
[----:B------:R-:W-:Y:S01]  /*03f0*/  IMAD.IADD R4, R6, 0x1, -R4 ;  /* 0x0000000106047824 */ /* 0x000fe200078e0a04 */
[----:B------:R-:W-:-:S02]  /*0400*/  LOP3.LUT R2, R2, 0x1c0, RZ, 0xc0, !PT ;  /* 0x000001c002027812 */ /* 0x000fc400078ec0ff */
[----:B------:R-:W-:Y:S01]  /*0410*/  SHF.R.S32.HI R3, RZ, 0x2, R12 ;  /* 0x00000002ff037819 */ /* 0x000fe2000001140c */
[----:B------:R-:W-:Y:S01]  /*0420*/  IMAD.SHL.U32 R8, R8, 0x8, RZ ;  /* 0x0000000808087824 */ /* 0x000fe200078e00ff */
[----:B------:R-:W-:Y:S02]  /*0430*/  LOP3.LUT R7, R2, 0x8, R7, 0xf8, !PT ;  /* 0x0000000802077812 */ /* 0x000fe400078ef807 */
[----:B------:R-:W-:Y:S01]  /*0440*/  SHF.R.U32.HI R5, RZ, 0x3, R2 ;  /* 0x00000003ff057819 */ /* 0x000fe20000011602 */
[----:B------:R-:W-:Y:S01]  /*0450*/  IMAD R18, R4, 0x10, R3 ;  /* 0x0000001004127824 */ /* 0x000fe200078e0203 */
[----:B------:R-:W-:Y:S01]  /*0460*/  LEA.HI R2, R0, R0, RZ, 0x1 ;  /* 0x0000000000027211 */ /* 0x000fe200078f08ff */
[----:B------:R-:W-:Y:S01]  /*0470*/  IMAD.SHL.U32 R3, R9, 0x40, RZ ;  /* 0x0000004009037824 */ /* 0x000fe200078e00ff */
[----:B------:R-:W-:Y:S02]  /*0480*/  LOP3.LUT R13, R13, 0x7ffffe00, R8, 0xf8, !PT ;  /* 0x7ffffe000d0d7812 */ /* 0x000fe400078ef808 */
[----:B------:R-:W-:Y:S01]  /*0490*/  LOP3.LUT R8, R7, R5, RZ, 0x3c, !PT ;  /* 0x0000000507087212 */ /* 0x000fe200078e3cff */
[----:B------:R-:W-:Y:S01]  /*04a0*/  IMAD.SHL.U32 R5, R6, 0x400, RZ ;  /* 0x0000040006057824 */ /* 0x000fe200078e00ff */
[----:B------:R-:W-:Y:S01]  /*04b0*/  LOP3.LUT R2, R2, 0x1ffffffe, RZ, 0xc0, !PT ;  /* 0x1ffffffe02027812 */ /* 0x000fe200078ec0ff */
[----:B------:R-:W-:Y:S01]  /*04c0*/  IMAD.SHL.U32 R7, R11, 0x40, RZ ;  /* 0x000000400b077824 */ /* 0x000fe200078e00ff */
[----:B------:R-:W-:Y:S01]  /*04d0*/  LOP3.LUT R6, R3, 0x1c0, RZ, 0xc0, !PT ;  /* 0x000001c003067812 */ /* 0x000fe200078ec0ff */
[C---:B------:R-:W-:Y:S01]  /*04e0*/  IMAD R4, R0.reuse, 0x2, R5 ;  /* 0x0000000200047824 */ /* 0x040fe200078e0205 */
[----:B------:R-:W-:Y:S01]  /*04f0*/  R2P PR, R9, 0x6 ;  /* 0x0000000609007804 */ /* 0x000fe20000000000 */
[----:B------:R-:W-:Y:S01]  /*0500*/  IMAD.IADD R9, R0, 0x1, -R2 ;  /* 0x0000000100097824 */ /* 0x000fe200078e0a02 */
[----:B------:R-:W-:Y:S01]  /*0510*/  LEA.HI R2, R6, R6, RZ, 0x1d ;  /* 0x0000000606027211 */ /* 0x000fe200078fe8ff */
[----:B------:R-:W-:Y:S01]  /*0520*/  STL [R1+0x38], R18 ;  /* 0x0000381201007387 */ /* 0x000fe20000100800 */
[----:B------:R-:W-:Y:S01]  /*0530*/  LOP3.LUT R3, R7, 0xfffffe00, RZ, 0xc0, !PT ;  /* 0xfffffe0007037812 */ /* 0x000fe200078ec0ff */
[----:B------:R-:W-:Y:S01]  /*0540*/  IMAD R0, R14, 0x200, R15 ;  /* 0x000002000e007824 */ /* 0x000fe200078e020f */
[----:B------:R-:W-:Y:S01]  /*0550*/  SHF.R.S32.HI R6, RZ, 0x1f, R200 ;  /* 0x0000001fff067819 */ /* 0x000fe200000114c8 */
[----:B------:R-:W-:Y:S01]  /*0560*/  IMAD.IADD R7, R4, 0x1, R2 ;  /* 0x0000000104077824 */ /* 0x000fe200078e0202 */
[----:B------:R-:W-:Y:S01]  /*0570*/  LEA.HI R4, R16, R20, RZ, 0x7 ;  /* 0x0000001410047211 */ /* 0x000fe200078f38ff */
[----:B------:R-:W-:Y:S01]  /*0580*/  STL [R1+0x8], R17 ;  /* 0x0000081101007387 */ /* 0x000fe20000100800 */
[----:B------:R-:W-:Y:S01]  /*0590*/  IADD3 R213, R200, 0x40, RZ ;  /* 0x00000040c8d57810 */ /* 0x000fe20007ffe0ff */
[----:B------:R-:W-:Y:S01]  /*05a0*/  IMAD.SHL.U32 R221, R13, 0x2, RZ ;  /* 0x000000020ddd7824 */ /* 0x000fe200078e00ff */
[----:B------:R-:W-:-:S02]  /*05b0*/  SHF.R.S32.HI R4, RZ, 0x7, R4 ;  /* 0x00000007ff047819 */ /* 0x000fc40000011404 */
[----:B------:R-:W-:Y:S02]  /*05c0*/  LOP3.LUT R4, R12, 0x7ffffffc, RZ, 0xc0, !PT ;  /* 0x7ffffffc0c047812 */ /* 0x000fe400078ec0ff */
[----:B------:R-:W-:Y:S02]  /*05d0*/  IADD3 R214, R200, 0x80, RZ ;  /* 0x00000080c8d67810 */ /* 0x000fe40007ffe0ff */
[-C--:B------:R-:W-:Y:S01]  /*05e0*/  IADD3 R2, R8, R3.reuse, R5 ;  /* 0x0000000308027210 */ /* 0x080fe20007ffe005 */
[----:B------:R-:W-:Y:S01]  /*05f0*/  IMAD.IADD R6, R19, 0x1, -R4 ;  /* 0x0000000113067824 */ /* 0x000fe200078e0a04 */
[C---:B------:R-:W-:Y:S02]  /*0600*/  LOP3.LUT P0, RZ, R10.reuse, 0x2, RZ, 0xc0, !PT ;  /* 0x000000020aff7812 */ /* 0x040fe4000780c0ff */
[----:B------:R-:W-:Y:S01]  /*0610*/  LOP3.LUT P4, RZ, R10, 0x4, RZ, 0xc0, !PT ;  /* 0x000000040aff7812 */ /* 0x000fe2000788c0ff */
[----:B------:R-:W-:Y:S01]  /*0620*/  IMAD.SHL.U32 R6, R6, 0x2, RZ ;  /* 0x0000000206067824 */ /* 0x000fe200078e00ff */
[----:B------:R-:W-:Y:S01]  /*0630*/  LOP3.LUT R3, R8, R3, RZ, 0xfc, !PT ;  /* 0x0000000308037212 */ /* 0x000fe200078efcff */
[----:B------:R-:W-:Y:S01]  /*0640*/  IMAD.MOV.U32 R8, RZ, RZ, 0x40 ;  /* 0x00000040ff087424 */ /* 0x000fe200078e00ff */
[----:B------:R-:W-:-:S02]  /*0650*/  SHF.R.S32.HI R5, RZ, 0x1f, R213 ;  /* 0x0000001fff057819 */ /* 0x000fc400000114d5 */
[----:B------:R-:W-:Y:S01]  /*0660*/  SHF.R.S32.HI R10, RZ, 0x1f, R214 ;  /* 0x0000001fff0a7819 */ /* 0x000fe200000114d6 */
[----:B------:R1:W-:Y:S01]  /*0670*/  STL [R1], R6 ;  /* 0x0000000601007387 */ /* 0x0003e20000100800 */
[----:B------:R-:W-:Y:S02]  /*0680*/  SEL R5, R193, 0xffffffe0, !P1 ;  /* 0xffffffe0c1057807 */ /* 0x000fe40004800000 */
[----:B------:R-:W-:Y:S02]  /*0690*/  LEA R10, R7, 0x80, 0x1 ;  /* 0x00000080070a7811 */ /* 0x000fe400078e08ff */
[----:B------:R-:W-:Y:S02]  /*06a0*/  SEL R4, R8, 0xffffffc0, !P2 ;  /* 0xffffffc008047807 */ /* 0x000fe40005000000 */
[----:B------:R-:W-:Y:S01]  /*06b0*/  LEA R194, R0, 0xc100, 0x1 ;  /* 0x0000c10000c27811 */ /* 0x000fe200078e08ff */
[----:B------:R-:W-:Y:S01]  /*06c0*/  IMAD.IADD R7, R10, 0x1, R5 ;  /* 0x000000010a077824 */ /* 0x000fe200078e0205 */
[----:B------:R-:W-:Y:S01]  /*06d0*/  SEL R0, R8, 0xffffffc0, !P4 ;  /* 0xffffffc008007807 */ /* 0x000fe20006000000 */
[----:B------:R-:W-:Y:S01]  /*06e0*/  IMAD.IADD R8, R10, 0x1, R4 ;  /* 0x000000010a087824 */ /* 0x000fe200078e0204 */
[----:B------:R-:W-:-:S02]  /*06f0*/  LEA R187, R2, 0x18100, 0x1 ;  /* 0x0001810002bb7811 */ /* 0x000fc400078e08ff */
[----:B------:R-:W-:Y:S02]  /*0700*/  SEL R193, R193, 0xffffffe0, !P0 ;  /* 0xffffffe0c1c17807 */ /* 0x000fe40004000000 */
[----:B------:R-:W-:Y:S01]  /*0710*/  LEA R195, R3, 0x100, 0x1 ;  /* 0x0000010003c37811 */ /* 0x000fe200078e08ff */
[--C-:B------:R-:W-:Y:S01]  /*0720*/  IMAD.IADD R190, R187, 0x1, R0.reuse ;  /* 0x00000001bbbe7824 */ /* 0x100fe200078e0200 */
[----:B------:R-:W-:Y:S01]  /*0730*/  IADD3 R233, R221, 0xc100, RZ ;  /* 0x0000c100dde97810 */ /* 0x000fe20007ffe0ff */
[----:B------:R-:W-:Y:S01]  /*0740*/  IMAD.IADD R188, R187, 0x1, R193 ;  /* 0x00000001bbbc7824 */ /* 0x000fe200078e02c1 */
[----:B------:R-:W-:Y:S01]  /*0750*/  IADD3 R232, R221, 0x100, RZ ;  /* 0x00000100dde87810 */ /* 0x000fe20007ffe0ff */
[----:B------:R-:W-:Y:S02]  /*0760*/  IMAD.IADD R196, R0, 0x1, R195 ;  /* 0x0000000100c47824 */ /* 0x000fe400078e02c3 */
[----:B------:R-:W-:Y:S02]  /*0770*/  IMAD.IADD R189, R188, 0x1, R0 ;  /* 0x00000001bcbd7824 */ /* 0x000fe400078e0200 */
[----:B-1----:R-:W-:-:S05]  /*0780*/  IMAD R6, R9, 0x8, R18 ;  /* 0x0000000809067824 */ /* 0x002fca00078e0212 */
[----:B------:R1:W-:Y:S04]  /*0790*/  STL [R1+0x30], R6 ;  /* 0x0000300601007387 */ /* 0x0003e80000100800 */
[----:B------:R-:W-:Y:S04]  /*07a0*/  STL [R1+0xc], R10 ;  /* 0x00000c0a01007387 */ /* 0x000fe80000100800 */
[----:B------:R2:W-:Y:S04]  /*07b0*/  STL [R1+0x18], R7 ;  /* 0x0000180701007387 */ /* 0x0005e80000100800 */
[----:B------:R-:W-:Y:S01]  /*07c0*/  STL [R1+0x28], R8 ;  /* 0x0000280801007387 */ /* 0x000fe20000100800 */
[----:B-1----:R-:W-:-:S02]  /*07d0*/  IADD3 R6, R10, -0x10, RZ ;  /* 0xfffffff00a067810 */ /* 0x002fc40007ffe0ff */
[----:B------:R-:W-:-:S05]  /*07e0*/  @P3 IADD3 R6, R10, 0x10, RZ ;  /* 0x000000100a063810 */ /* 0x000fca0007ffe0ff */
[----:B------:R-:W-:Y:S01]  /*07f0*/  IMAD.IADD R5, R5, 0x1, R6 ;  /* 0x0000000105057824 */ /* 0x000fe200078e0206 */
[----:B------:R-:W-:Y:S01]  /*0800*/  STL [R1+0x10], R6 ;  /* 0x0000100601007387 */ /* 0x000fe20000100800 */
[----:B--2---:R-:W-:Y:S02]  /*0810*/  IMAD.IADD R7, R7, 0x1, R4 ;  /* 0x0000000107077824 */ /* 0x004fe400078e0204 */
[----:B------:R-:W-:Y:S02]  /*0820*/  IMAD.IADD R2, R4, 0x1, R6 ;  /* 0x0000000104027824 */ /* 0x000fe400078e0206 */
[----:B------:R-:W-:Y:S01]  /*0830*/  IMAD.IADD R3, R5, 0x1, R4 ;  /* 0x0000000105037824 */ /* 0x000fe200078e0204 */
[----:B------:R-:W-:Y:S04]  /*0840*/  STL [R1+0x24], R7 ;  /* 0x0000240701007387 */ /* 0x000fe80000100800 */
[----:B------:R-:W-:Y:S04]  /*0850*/  STL [R1+0x14], R5 ;  /* 0x0000140501007387 */ /* 0x000fe80000100800 */
[----:B------:R1:W-:Y:S04]  /*0860*/  STL [R1+0x20], R2 ;  /* 0x0000200201007387 */ /* 0x0003e80000100800 */
[----:B------:R2:W-:Y:S01]  /*0870*/  STL [R1+0x1c], R3 ;  /* 0x00001c0301007387 */ /* 0x0005e20000100800 */
[----:B-1----:R-:W-:-:S04]  /*0880*/  IMAD.IADD R2, R193, 0x1, R195 ;  /* 0x00000001c1027824 */ /* 0x002fc800078e02c3 */
[----:B------:R-:W-:Y:S02]  /*0890*/  IMAD.IADD R2, R0, 0x1, R2 ;  /* 0x0000000100027824 */ /* 0x000fe400078e0202 */
[----:B------:R-:W-:-:S03]  /*08a0*/  IMAD.IADD R0, R193, 0x1, R196 ;  /* 0x00000001c1007824 */ /* 0x000fc600078e02c4 */
[----:B------:R2:W-:Y:S04]  /*08b0*/  STL [R1+0x2c], R2 ;  /* 0x00002c0201007387 */ /* 0x0005e80000100800 */
.L_x_1298:
[----:B------:R-:W3:Y:S01]  /*08c0*/  LDL R4, [R1+0x8] ;  /* 0x0000080001047983 */ /* 0x000ee20000100800 */
[----:B------:R-:W-:Y:S01]  /*08d0*/  IMAD.MOV.U32 R0, RZ, RZ, c[0x0][0x560] ;  /* 0x00015800ff007624 */ /* 0x000fe200078e00ff */
[----:B------:R-:W-:Y:S01]  /*08e0*/  YIELD ;  /* 0x0000000000007946 */ /* 0x000fe20003800000 */
[----:B------:R-:W-:Y:S03]  /*08f0*/  BSSY B0, `(.L_x_1218) ;  /* 0x0000016000007945 */ /* 0x000fe60003800000 */
[----:B------:R-:W-:-:S13]  /*0900*/  ISETP.NE.AND P0, PT, R0, 0x1, PT ;  /* 0x000000010000780c */ /* 0x000fda0003f05270 */
[----:B---3--:R-:W-:Y:S01]  /*0910*/  @P0 IMAD.HI.U32 R0, R4, c[0x0][0x564], RZ ;  /* 0x0001590004000a27 */ /* 0x008fe200078e00ff */
[----:B--2---:R-:W-:-:S04]  /*0920*/  MOV R3, R4 ;  /* 0x0000000400037202 */ /* 0x004fc80000000f00 */
        /* <DEDUP_REMOVED lines=12> */
.L_x_1219:
[----:B------:R-:W-:-:S04]  /*09f0*/  MOV R0, c[0x0][0x554] ;  /* 0x0001550000007a02 */ /* 0x000fc80000000f00 */
[----:B------:R-:W-:Y:S02]  /*0a00*/  ISETP.NE.AND P0, PT, R0, 0x1, PT ;  /* 0x000000010000780c */ /* 0x000fe40003f05270 */
[----:B------:R-:W-:-:S11]  /*0a10*/  MOV R0, R2 ;  /* 0x0000000200007202 */ /* 0x000fd60000000f00 */
[----:B------:R-:W-:-:S05]  /*0a20*/  @P0 IMAD.HI.U32 R4, R2, c[0x0][0x558], RZ ;  /* 0x0001560002040a27 */ /* 0x000fca00078e00ff */
[----:B------:R-:W-:-:S05]  /*0a30*/  @P0 SHF.R.U32.HI R0, RZ, c[0x0][0x55c], R4 ;  /* 0x00015700ff000a19 */ /* 0x000fca0000011604 */
[----:B------:R-:W-:Y:S02]  /*0a40*/  IMAD R4, R0, c[0x0][0x554], RZ ;  /* 0x0001550000047a24 */ /* 0x000fe400078e02ff */
.L_x_1220:
[----:B------:R-:W-:Y:S05]  /*0a50*/  BSYNC B0 ;  /* 0x0000000000007941 */ /* 0x000fea0003800000 */
.L_x_1218:
        /* <DEDUP_REMOVED lines=25> */
[----:B------:R2:W-:Y:S01]  /*0bf0*/  STL [R1+0x4], R36 ;  /* 0x0000042401007387 */ /* 0x0005e20000100800 */
[----:B------:R-:W-:Y:S01]  /*0c00*/  IMAD.MOV.U32 R86, RZ, RZ, RZ ;  /* 0x000000ffff567224 */ /* 0x000fe200078e00ff */
[----:B------:R-:W-:Y:S01]  /*0c10*/  CS2R R84, SRZ ;  /* 0x0000000000547805 */ /* 0x000fe2000001ff00 */
[----:B------:R-:W-:Y:S01]  /*0c20*/  CS2R R8, SRZ ;  /* 0x0000000000087805 */ /* 0x000fe2000001ff00 */
[----:B------:R-:W-:Y:S01]  /*0c30*/  IMAD.MOV.U32 R82, RZ, RZ, RZ ;  /* 0x000000ffff527224 */ /* 0x000fe200078e00ff */
[----:B------:R-:W-:Y:S01]  /*0c40*/  CS2R R10, SRZ ;  /* 0x00000000000a7805 */ /* 0x000fe2000001ff00 */
[----:B------:R-:W-:Y:S01]  /*0c50*/  MOV R80, RZ ;  /* 0x000000ff00507202 */ /* 0x000fe20000000f00 */
[----:B------:R-:W-:Y:S01]  /*0c60*/  IMAD.MOV.U32 R78, RZ, RZ, RZ ;  /* 0x000000ffff4e7224 */ /* 0x000fe200078e00ff */
[----:B------:R-:W-:Y:S01]  /*0c70*/  CS2R R12, SRZ ;  /* 0x00000000000c7805 */ /* 0x000fe2000001ff00 */
[----:B------:R-:W-:Y:S01]  /*0c80*/  IMAD.MOV.U32 R76, RZ, RZ, RZ ;  /* 0x000000ffff4c7224 */ /* 0x000fe200078e00ff */
[----:B------:R-:W-:Y:S01]  /*0c90*/  MOV R74, RZ ;  /* 0x000000ff004a7202 */ /* 0x000fe20000000f00 */
[----:B------:R-:W-:Y:S01]  /*0ca0*/  CS2R R14, SRZ ;  /* 0x00000000000e7805 */ /* 0x000fe2000001ff00 */
[----:B------:R-:W-:Y:S01]  /*0cb0*/  IMAD.MOV.U32 R72, RZ, RZ, RZ ;  /* 0x000000ffff487224 */ /* 0x000fe200078e00ff */
[----:B-1----:R-:W-:Y:S01]  /*0cc0*/  MOV R2, c[0x0][0x2c4] ;  /* 0x0000b10000027a02 */ /* 0x002fe20000000f00 */
[----:B------:R-:W-:Y:S01]  /*0cd0*/  IMAD.MOV.U32 R70, RZ, RZ, RZ ;  /* 0x000000ffff467224 */ /* 0x000fe200078e00ff */
[----:B------:R-:W-:Y:S01]  /*0ce0*/  CS2R R16, SRZ ;  /* 0x0000000000107805 */ /* 0x000fe2000001ff00 */
        /* <DEDUP_REMOVED lines=30> */
[----:B------:R-:W-:Y:S01]  /*0ed0*/  CS2R R32, SRZ ;  /* 0x0000000000207805 */ /* 0x000fe2000001ff00 */
        /* <DEDUP_REMOVED lines=9> */
[----:B------:R-:W-:Y:S01]  /*0f70*/  IMAD.MOV.U32 R130, RZ, RZ, RZ ;  /* 0x000000ffff827224 */ /* 0x000fe200078e00ff */
[----:B------:R-:W-:Y:S01]  /*0f80*/  CS2R R4, SRZ ;  /* 0x0000000000047805 */ /* 0x000fe2000001ff00 */
[----:B------:R-:W-:Y:S01]  /*0f90*/  CS2R R128, SRZ ;  /* 0x0000000000807805 */ /* 0x000fe2000001ff00 */
[----:B------:R-:W-:Y:S01]  /*0fa0*/  IMNMX R197, R0, R2, PT ;  /* 0x0000000200c57217 */ /* 0x000fe20003800200 */
[----:B------:R-:W-:Y:S01]  /*0fb0*/  IMAD.MOV.U32 R126, RZ, RZ, RZ ;  /* 0x000000ffff7e7224 */ /* 0x000fe200078e00ff */
[----:B------:R-:W-:Y:S01]  /*0fc0*/  PRMT R0, RZ, 0x7610, R0 ;  /* 0x00007610ff007816 */ /* 0x000fe20000000000 */
[----:B------:R-:W-:Y:S01]  /*0fd0*/  CS2R R124, SRZ ;  /* 0x00000000007c7805 */ /* 0x000fe2000001ff00 */
[----:B------:R-:W-:Y:S01]  /*0fe0*/  ISETP.GE.AND P0, PT, R197, 0x1, PT ;  /* 0x00000001c500780c */ /* 0x000fe20003f06270 */
[----:B------:R-:W-:Y:S01]  /*0ff0*/  CS2R R122, SRZ ;  /* 0x00000000007a7805 */ /* 0x000fe2000001ff00 */
[----:B------:R-:W-:Y:S01]  /*1000*/  MOV R37, RZ ;  /* 0x000000ff00257202 */ /* 0x000fe20000000f00 */
[----:B------:R-:W-:Y:S01]  /*1010*/  CS2R R120, SRZ ;  /* 0x0000000000787805 */ /* 0x000fe2000001ff00 */
[----:B------:R-:W-:Y:S01]  /*1020*/  MOV R41, RZ ;  /* 0x000000ff00297202 */ /* 0x000fe20000000f00 */
[----:B------:R-:W-:Y:S01]  /*1030*/  IMAD.MOV.U32 R118, RZ, RZ, RZ ;  /* 0x000000ffff767224 */ /* 0x000fe200078e00ff */
[----:B------:R-:W-:Y:S01]  /*1040*/  CS2R R116, SRZ ;  /* 0x0000000000747805 */ /* 0x000fe2000001ff00 */
[----:B------:R-:W-:Y:S01]  /*1050*/  CS2R R114, SRZ ;  /* 0x0000000000727805 */ /* 0x000fe2000001ff00 */
[----:B------:R-:W-:Y:S01]  /*1060*/  CS2R R112, SRZ ;  /* 0x0000000000707805 */ /* 0x000fe2000001ff00 */
[----:B------:R-:W-:Y:S01]  /*1070*/  MOV R45, RZ ;  /* 0x000000ff002d7202 */ /* 0x000fe20000000f00 */
[----:B------:R-:W-:Y:S01]  /*1080*/  IMAD.MOV.U32 R110, RZ, RZ, RZ ;  /* 0x000000ffff6e7224 */ /* 0x000fe200078e00ff */
[----:B------:R-:W-:Y:S01]  /*1090*/  CS2R R108, SRZ ;  /* 0x00000000006c7805 */ /* 0x000fe2000001ff00 */
[----:B------:R-:W-:Y:S01]  /*10a0*/  CS2R R106, SRZ ;  /* 0x00000000006a7805 */ /* 0x000fe2000001ff00 */
[----:B------:R-:W-:Y:S01]  /*10b0*/  CS2R R104, SRZ ;  /* 0x0000000000687805 */ /* 0x000fe2000001ff00 */
[----:B------:R-:W-:Y:S01]  /*10c0*/  MOV R49, RZ ;  /* 0x000000ff00317202 */ /* 0x000fe20000000f00 */
[----:B------:R-:W-:Y:S05]  /*10d0*/  @!P0 BRA `(.L_x_1221) ;  /* 0x0000b91000008947 */ /* 0x000fea0003800000 */
[----:B--2---:R-:W-:-:S04]  /*10e0*/  ISETP.NE.U32.AND P1, PT, RZ, c[0x0][0x340], PT ;  /* 0x0000d000ff007a0c */ /* 0x004fc80003f25070 */
        /* <DEDUP_REMOVED lines=38> */
.L_x_1299:
[----:B------:R-:W-:Y:S05]  /*1350*/  BRA.DIV ~URZ, `(.L_x_1223) ;  /* 0x0000d5b27f007947 */ /* 0x000fea000b800000 */
[----:B------:R3:W4:Y:S02]  /*1360*/  SHFL.IDX PT, R0, R11, RZ, 0x181f ;  /* 0x00181fff0b007589 */ /* 0x00072400000e0000 */
.L_x_1300:
[----:B---3--:R-:W3:Y:S01]  /*1370*/  LDL R2, [R1+0x4] ;  /* 0x0000040001027983 */ /* 0x008ee20000100800 */
[----:B------:R-:W-:Y:S01]  /*1380*/  MOV R13, c[0x0][0x2c4] ;  /* 0x0000b100000d7a02 */ /* 0x000fe20000000f00 */
[----:B------:R-:W-:Y:S04]  /*1390*/  BSSY B0, `(.L_x_1224) ;  /* 0x0000014000007945 */ /* 0x000fe80003800000 */
[----:B------:R-:W-:Y:S01]  /*13a0*/  IMAD R13, R13, c[0x0][0x168], RZ ;  /* 0x00005a000d0d7a24 */ /* 0x000fe200078e02ff */
[----:B---3--:R-:W-:-:S04]  /*13b0*/  IADD3 R10, R250, R2, RZ ;  /* 0x00000002fa0a7210 */ /* 0x008fc80007ffe0ff */
        /* <DEDUP_REMOVED lines=17> */
.L_x_1225:
[----:B------:R-:W-:Y:S05]  /*14d0*/  BSYNC B0 ;  /* 0x0000000000007941 */ /* 0x000fea0003800000 */
.L_x_1224:
[----:B------:R-:W-:Y:S05]  /*14e0*/  BRA.DIV ~URZ, `(.L_x_1226) ;  /* 0x0000d4927f007947 */ /* 0x000fea000b800000 */
[----:B--2---:R2:W3:Y:S04]  /*14f0*/  SHFL.IDX PT, R8, R9, 0x1, 0x181f ;  /* 0x00381f0009087f89 */ /* 0x0044e800000e0000 */
[----:B----4-:R2:W4:Y:S02]  /*1500*/  SHFL.IDX PT, R0, R11, 0x1, 0x181f ;  /* 0x00381f000b007f89 */ /* 0x01052400000e0000 */
.L_x_1301:
        /* <DEDUP_REMOVED lines=10> */
[-C--:B---3--:R-:W-:Y:S02]  /*15b0*/  LEA.HI.X R7, R200, R8.reuse, R17, 0x1, P2 ;  /* 0x00000008c8077211 */ /* 0x088fe400010f0c11 */
        /* <DEDUP_REMOVED lines=8> */
.L_x_1228:
[----:B------:R-:W-:Y:S05]  /*1640*/  BSYNC B0 ;  /* 0x0000000000007941 */ /* 0x000fea0003800000 */
.L_x_1227:
[----:B------:R-:W-:Y:S05]  /*1650*/  BRA.DIV ~URZ, `(.L_x_1229) ;  /* 0x0000d3f27f007947 */ /* 0x000fea000b800000 */
[----:B---3--:R3:W1:Y:S02]  /*1660*/  SHFL.IDX PT, R8, R9, 0x2, 0x181f ;  /* 0x00581f0009087f89 */ /* 0x00866400000e0000 */
.L_x_1302:
[----:B------:R-:W-:Y:S05]  /*1670*/  BRA.DIV ~URZ, `(.L_x_1230) ;  /* 0x0000d4427f007947 */ /* 0x000fea000b800000 */
[----:B----4-:R4:W2:Y:S02]  /*1680*/  SHFL.IDX PT, R0, R11, 0x2, 0x181f ;  /* 0x00581f000b007f89 */ /* 0x0108a400000e0000 */
.L_x_1303:
[----:B------:R-:W-:Y:S01]  /*1690*/  IADD3 R2, R10, 0x40, RZ ;  /* 0x000000400a027810 */ /* 0x000fe20007ffe0ff */
[----:B------:R-:W-:Y:S03]  /*16a0*/  BSSY B0, `(.L_x_1231) ;  /* 0x0000012000007945 */ /* 0x000fe60003800000 */
[----:B------:R-:W-:-:S13]  /*16b0*/  ISETP.GE.AND P0, PT, R2, R13, PT ;  /* 0x0000000d0200720c */ /* 0x000fda0003f06270 */
[----:B------:R-:W-:Y:S05]  /*16c0*/  @P0 BRA `(.L_x_1232) ;  /* 0x000000f000000947 */ /* 0x000fea0003800000 */
[-C--:B--2---:R-:W-:Y:S02]  /*16d0*/  LEA R6, P2, R200, R0.reuse, 0x1 ;  /* 0x00000000c8067211 */ /* 0x084fe400078408ff */
        /* <DEDUP_REMOVED lines=14> */
.L_x_1232:
[----:B------:R-:W-:Y:S05]  /*17c0*/  BSYNC B0 ;  /* 0x0000000000007941 */ /* 0x000fea0003800000 */
.L_x_1231:
[----:B------:R-:W-:Y:S05]  /*17d0*/  BRA.DIV ~URZ, `(.L_x_1233) ;  /* 0x0000d3527f007947 */ /* 0x000fea000b800000 */
[----:B-1----:R1:W3:Y:S04]  /*17e0*/  SHFL.IDX PT, R8, R9, 0x3, 0x181f ;  /* 0x00781f0009087f89 */ /* 0x0022e800000e0000 */
[----:B--2---:R1:W2:Y:S02]  /*17f0*/  SHFL.IDX PT, R0, R11, 0x3, 0x181f ;  /* 0x00781f000b007f89 */ /* 0x0042a400000e0000 */
.L_x_1304:
[----:B------:R-:W-:Y:S01]  /*1800*/  IADD3 R2, R10, 0x60, RZ ;  /* 0x000000600a027810 */ /* 0x000fe20007ffe0ff */
[----:B-----5:R-:W-:Y:S01]  /*1810*/  IMAD.WIDE.U32 R224, R12, c[0x0][0x2b0], RZ ;  /* 0x0000ac000ce07a25 */ /* 0x020fe200078e00ff */
[----:B------:R-:W-:-:S02]  /*1820*/  SHF.R.S32.HI R18, RZ, 0x1f, R200 ;  /* 0x0000001fff127819 */ /* 0x000fc400000114c8 */
[----:B------:R-:W-:Y:S02]  /*1830*/  ISETP.GE.AND P2, PT, R2, R13, PT ;  /* 0x0000000d0200720c */ /* 0x000fe40003f46270 */
[----:B------:R-:W-:Y:S02]  /*1840*/  SHF.R.S32.HI R16, RZ, 0x1f, R213 ;  /* 0x0000001fff107819 */ /* 0x000fe400000114d5 */
[----:B------:R-:W-:-:S09]  /*1850*/  SHF.R.S32.HI R20, RZ, 0x1f, R214 ;  /* 0x0000001fff147819 */ /* 0x000fd200000114d6 */
[CC--:B--2---:R-:W-:Y:S02]  /*1860*/  @!P2 LEA R6, P0, R200.reuse, R0.reuse, 0x1 ;  /* 0x00000000c806a211 */ /* 0x0c4fe400078008ff */
[C---:B------:R-:W-:Y:S02]  /*1870*/  @!P2 LEA R4, P1, R213.reuse, R0, 0x1 ;  /* 0x00000000d504a211 */ /* 0x040fe400078208ff */
[----:B---3--:R-:W-:Y:S02]  /*1880*/  @!P2 LEA.HI.X R7, R200, R8, R18, 0x1, P0 ;  /* 0x00000008c807a211 */ /* 0x008fe400000f0c12 */
        /* <DEDUP_REMOVED lines=18> */
[----:B--2---:R-:W-:Y:S01]  /*19b0*/  IMAD R2, R197, 0x40, R219 ;  /* 0x00000040c5027824 */ /* 0x004fe200078e02db */
[----:B------:R-:W-:Y:S01]  /*19c0*/  ISETP.NE.AND P3, PT, R0, 0x1, PT ;  /* 0x000000010000780c */ /* 0x000fe20003f65270 */
[----:B------:R-:W-:Y:S02]  /*19d0*/  IMAD R15, R15, c[0x0][0x1d0], RZ ;  /* 0x000074000f0f7a24 */ /* 0x000fe400078e02ff */
[----:B------:R-:W-:Y:S01]  /*19e0*/  IMAD.MOV.U32 R198, RZ, RZ, RZ ;  /* 0x000000ffffc67224 */ /* 0x000fe200078e00ff */
[----:B------:R-:W-:-:S04]  /*19f0*/  IADD3 R2, R2, -0x40, RZ ;  /* 0xffffffc002027810 */ /* 0x000fc80007ffe0ff */
[C---:B------:R-:W-:Y:S01]  /*1a00*/  ISETP.GE.AND P1, PT, R2.reuse, R15, PT ;  /* 0x0000000f0200720c */ /* 0x040fe20003f26270 */
[----:B------:R-:W-:-:S03]  /*1a10*/  IMAD.IADD R2, R2, 0x1, R228 ;  /* 0x0000000102027824 */ /* 0x000fc600078e02e4 */
[----:B------:R-:W-:Y:S01]  /*1a20*/  ISETP.GT.OR P1, PT, R219, 0x3f, P1 ;  /* 0x0000003fdb00780c */ /* 0x000fe20000f24670 */
[----:B------:R-:W-:-:S04]  /*1a30*/  @P3 IMAD.HI.U32 R3, R2, c[0x0][0x2bc], RZ ;  /* 0x0000af0002033a27 */ /* 0x000fc800078e00ff */
[----:B------:R-:W-:Y:S01]  /*1a40*/  IMAD.MOV.U32 R0, RZ, RZ, R2 ;  /* 0x000000ffff007224 */ /* 0x000fe200078e0002 */
[----:B------:R-:W-:-:S07]  /*1a50*/  @P3 SHF.R.U32.HI R0, RZ, c[0x0][0x2c0], R3 ;  /* 0x0000b000ff003a19 */ /* 0x000fce0000011603 */
[----:B------:R-:W-:-:S04]  /*1a60*/  @!P1 IADD3 R3, P0, R0, R224, RZ ;  /* 0x000000e000039210 */ /* 0x000fc80007f1e0ff */
[----:B------:R-:W-:Y:S02]  /*1a70*/  @!P1 LEA.HI.X.SX32 R5, R0, R230, 0x1, P0 ;  /* 0x000000e600059211 */ /* 0x000fe400000f0eff */
[----:B------:R-:W-:-:S04]  /*1a80*/  @!P1 LEA R4, P0, R3, c[0x0][0x2a0], 0x2 ;  /* 0x0000a80003049a11 */ /* 0x000fc800078010ff */
[----:B------:R-:W-:-:S05]  /*1a90*/  @!P1 LEA.HI.X R5, R3, c[0x0][0x2a4], R5, 0x2, P0 ;  /* 0x0000a90003059a11 */ /* 0x000fca00000f1405 */
[----:B------:R2:W3:Y:S01]  /*1aa0*/  @!P1 LDG.E R198, [R4.64] ;  /* 0x0000000604c69981 */ /* 0x0004e2000c1e1900 */
[----:B------:R-:W-:Y:S01]  /*1ab0*/  IMAD.MOV R0, RZ, RZ, -R0 ;  /* 0x000000ffff007224 */ /* 0x000fe200078e0a00 */
[----:B------:R-:W-:Y:S01]  /*1ac0*/  BSSY B0, `(.L_x_1234) ;  /* 0x00000b2000007945 */ /* 0x000fe20003800000 */
[----:B------:R-:W-:-:S04]  /*1ad0*/  IMAD.WIDE.U32 R222, R252, c[0x0][0x1e8], RZ ;  /* 0x00007a00fcde7a25 */ /* 0x000fc800078e00ff */
[----:B------:R-:W-:Y:S02]  /*1ae0*/  IMAD R199, R0, c[0x0][0x2b8], R2 ;  /* 0x0000ae0000c77a24 */ /* 0x000fe400078e0202 */
[----:B------:R-:W-:-:S03]  /*1af0*/  IMAD.WIDE.U32 R226, R252, c[0x0][0x210], RZ ;  /* 0x00008400fce27a25 */ /* 0x000fc600078e00ff */
[----:B------:R-:W-:Y:S01]  /*1b00*/  SHF.R.S32.HI R6, RZ, 0x1f, R199 ;  /* 0x0000001fff067819 */ /* 0x000fe200000114c7 */
[----:B------:R-:W-:-:S04]  /*1b10*/  IMAD.WIDE.U32 R2, R199, c[0x0][0x1e0], RZ ;  /* 0x00007800c7027a25 */ /* 0x000fc800078e00ff */
[----:B------:R-:W-:Y:S02]  /*1b20*/  IMAD R0, R6, c[0x0][0x1e0], RZ ;  /* 0x0000780006007a24 */ /* 0x000fe400078e02ff */
[----:B------:R-:W-:Y:S02]  /*1b30*/  IMAD.SHL.U32 R17, R200, 0x2, RZ ;  /* 0x00000002c8117824 */ /* 0x000fe400078e00ff */
[----:B------:R-:W-:Y:S02]  /*1b40*/  IMAD R0, R199, c[0x0][0x1e4], R0 ;  /* 0x00007900c7007a24 */ /* 0x000fe400078e0200 */
[----:B------:R-:W-:Y:S02]  /*1b50*/  IMAD.SHL.U32 R19, R214, 0x2, RZ ;  /* 0x00000002d6137824 */ /* 0x000fe400078e00ff */
[----:B------:R-:W-:Y:S01]  /*1b60*/  IMAD.IADD R3, R3, 0x1, R0 ;  /* 0x0000000103037824 */ /* 0x000fe200078e0200 */
[----:B--2---:R-:W-:Y:S01]  /*1b70*/  LEA R5, R197, 0xffffffc0, 0x6 ;  /* 0xffffffc0c5057811 */ /* 0x004fe200078e30ff */
[----:B------:R-:W-:-:S04]  /*1b80*/  IMAD R0, R14, c[0x0][0x1e8], RZ ;  /* 0x00007a000e007a24 */ /* 0x000fc800078e02ff */
[----:B------:R-:W-:Y:S02]  /*1b90*/  IMAD R0, R252, c[0x0][0x1ec], R0 ;  /* 0x00007b00fc007a24 */ /* 0x000fe400078e0200 */
[----:B------:R-:W-:Y:S02]  /*1ba0*/  IMAD.IADD R104, R15, 0x1, -R5 ;  /* 0x000000010f687824 */ /* 0x000fe400078e0a05 */
[----:B------:R-:W-:Y:S02]  /*1bb0*/  IMAD.IADD R229, R223, 0x1, R0 ;  /* 0x00000001dfe57824 */ /* 0x000fe400078e0200 */
[----:B------:R-:W-:-:S05]  /*1bc0*/  IMAD.IADD R13, R104, 0x1, -R250 ;  /* 0x00000001680d7824 */ /* 0x000fca00078e0afa */
[----:B------:R-:W-:-:S13]  /*1bd0*/  ISETP.GE.AND P6, PT, R13, 0x1, PT ;  /* 0x000000010d00780c */ /* 0x000fda0003fc6270 */
[----:B------:R-:W-:Y:S02]  /*1be0*/  @P6 ISETP.GE.AND P1, PT, R200, c[0x0][0x1d4], PT ;  /* 0x00007500c8006a0c */ /* 0x000fe40003f26270 */
[----:B------:R-:W-:Y:S02]  /*1bf0*/  @P6 ISETP.GE.AND P5, PT, R213, c[0x0][0x1d4], PT ;  /* 0x00007500d5006a0c */ /* 0x000fe40003fa6270 */
[----:B------:R-:W-:Y:S02]  /*1c00*/  @P6 ISETP.GE.AND P2, PT, R214, c[0x0][0x1d4], PT ;  /* 0x00007500d6006a0c */ /* 0x000fe40003f46270 */
[----:B-1-34-:R-:W-:Y:S01]  /*1c10*/  SHF.R.S32.HI R11, RZ, 0x1f, R198 ;  /* 0x0000001fff0b7819 */ /* 0x01afe200000114c6 */
[----:B------:R-:W-:-:S04]  /*1c20*/  IMAD.WIDE.U32 R2, R198, c[0x0][0x1f0], R2 ;  /* 0x00007c00c6027a25 */ /* 0x000fc800078e0002 */
[C---:B------:R-:W-:Y:S01]  /*1c30*/  IMAD R4, R11.reuse, c[0x0][0x1f0], RZ ;  /* 0x00007c000b047a24 */ /* 0x040fe200078e02ff */
[----:B------:R-:W-:Y:S01]  /*1c40*/  IADD3 R0, P0, R2, R222, RZ ;  /* 0x000000de02007210 */ /* 0x000fe20007f1e0ff */
[----:B------:R-:W-:Y:S02]  /*1c50*/  IMAD R11, R11, c[0x0][0x218], RZ ;  /* 0x000086000b0b7a24 */ /* 0x000fe400078e02ff */
[C---:B------:R-:W-:Y:S02]  /*1c60*/  IMAD R4, R198.reuse, c[0x0][0x1f4], R4 ;  /* 0x00007d00c6047a24 */ /* 0x040fe400078e0204 */
[----:B------:R-:W-:-:S03]  /*1c70*/  IMAD R11, R198, c[0x0][0x21c], R11 ;  /* 0x00008700c60b7a24 */ /* 0x000fc600078e020b */
[----:B------:R-:W-:Y:S01]  /*1c80*/  IADD3.X R2, R229, R3, R4, P0, !PT ;  /* 0x00000003e5027210 */ /* 0x000fe200007fe404 */
[----:B------:R-:W-:Y:S01]  /*1c90*/  IMAD R4, R6, c[0x0][0x208], RZ ;  /* 0x0000820006047a24 */ /* 0x000fe200078e02ff */
[----:B------:R-:W-:Y:S01]  /*1ca0*/  LEA R9, P0, R0, c[0x0][0x1c8], 0x1 ;  /* 0x0000720000097a11 */ /* 0x000fe200078008ff */
[----:B------:R-:W-:Y:S01]  /*1cb0*/  IMAD R6, R14, c[0x0][0x210], RZ ;  /* 0x000084000e067a24 */ /* 0x000fe200078e02ff */
[----:B------:R-:W-:Y:S01]  /*1cc0*/  SHF.L.U64.HI R14, R200, 0x1, R18 ;  /* 0x00000001c80e7819 */ /* 0x000fe20000010212 */
[C---:B------:R-:W-:Y:S01]  /*1cd0*/  IMAD R5, R199.reuse, c[0x0][0x20c], R4 ;  /* 0x00008300c7057a24 */ /* 0x040fe200078e0204 */
[----:B------:R-:W-:Y:S01]  /*1ce0*/  LEA.HI.X R10, R0, c[0x0][0x1cc], R2, 0x1, P0 ;  /* 0x00007300000a7a11 */ /* 0x000fe200000f0c02 */
[----:B------:R-:W-:Y:S01]  /*1cf0*/  IMAD.WIDE.U32 R2, R199, c[0x0][0x208], RZ ;  /* 0x00008200c7027a25 */ /* 0x000fe200078e00ff */
[----:B------:R-:W1:Y:S03]  /*1d00*/  SHFL.IDX PT, R0, R9, RZ, 0x181f ;  /* 0x00181fff09007589 */ /* 0x000e6600000e0000 */
[----:B------:R-:W-:Y:S01]  /*1d10*/  IMAD.IADD R3, R3, 0x1, R5 ;  /* 0x0000000103037824 */ /* 0x000fe200078e0205 */
[----:B------:R-:W2:Y:S01]  /*1d20*/  SHFL.IDX PT, R8, R10, RZ, 0x181f ;  /* 0x00181fff0a087589 */ /* 0x000ea200000e0000 */
[----:B------:R-:W-:-:S02]  /*1d30*/  IMAD R6, R252, c[0x0][0x214], R6 ;  /* 0x00008500fc067a24 */ /* 0x000fc400078e0206 */
[----:B------:R-:W-:Y:S01]  /*1d40*/  IMAD.WIDE.U32 R2, R198, c[0x0][0x218], R2 ;  /* 0x00008600c6027a25 */ /* 0x000fe200078e0002 */
[----:B------:R-:W3:Y:S03]  /*1d50*/  SHFL.IDX PT, R9, R9, 0x1, 0x181f ;  /* 0x00381f0009097f89 */ /* 0x000ee600000e0000 */
[----:B------:R-:W-:Y:S01]  /*1d60*/  IMAD.IADD R231, R227, 0x1, R6 ;  /* 0x00000001e3e77824 */ /* 0x000fe200078e0206 */
[----:B------:R-:W4:Y:S01]  /*1d70*/  SHFL.IDX PT, R10, R10, 0x1, 0x181f ;  /* 0x00381f000a0a7f89 */ /* 0x000f2200000e0000 */
[----:B-1----:R-:W-:-:S04]  /*1d80*/  @P6 LEA R4, P0, R200, R0, 0x1 ;  /* 0x00000000c8046211 */ /* 0x002fc800078008ff */
[----:B--2---:R-:W-:Y:S02]  /*1d90*/  @P6 LEA.HI.X R5, R200, R8, R18, 0x1, P0 ;  /* 0x00000008c8056211 */ /* 0x004fe400000f0c12 */
[----:B------:R-:W-:-:S03]  /*1da0*/  @P6 LEA R6, P0, R213, R0, 0x1 ;  /* 0x00000000d5066211 */ /* 0x000fc600078008ff */
[----:B------:R1:W-:Y:S01]  /*1db0*/  @P6 LDGSTS.E.BYPASS.LTC128B.128 [R221+0xc100], [R4.64], !P1 ;  /* 0x0c10000004dd6fae */ /* 0x0003e2000c901d46 */
[----:B------:R-:W-:-:S05]  /*1dc0*/  @P6 LEA.HI.X R7, R213, R8, R16, 0x1, P0 ;  /* 0x00000008d5076211 */ /* 0x000fca00000f0c10 */
[----:B------:R3:W-:Y:S01]  /*1dd0*/  @P6 LDGSTS.E.BYPASS.LTC128B.128 [R221+0xe100], [R6.64], !P5 ;  /* 0x0e10000006dd6fae */ /* 0x0007e2000e901d46 */
[----:B-1----:R-:W-:Y:S02]  /*1de0*/  @P6 LEA R4, P1, R214, R0, 0x1 ;  /* 0x00000000d6046211 */ /* 0x002fe400078208ff */
[----:B------:R-:W-:Y:S02]  /*1df0*/  IADD3 R0, P0, R2, R226, RZ ;  /* 0x000000e202007210 */ /* 0x000fe40007f1e0ff */
[----:B------:R-:W-:Y:S02]  /*1e00*/  @P6 LEA.HI.X R5, R214, R8, R20, 0x1, P1 ;  /* 0x00000008d6056211 */ /* 0x000fe400008f0c14 */
[----:B------:R-:W-:Y:S02]  /*1e10*/  ISETP.GE.AND P1, PT, R13, 0x21, PT ;  /* 0x000000210d00780c */ /* 0x000fe40003f26270 */
[----:B------:R-:W-:Y:S01]  /*1e20*/  IADD3.X R2, R231, R3, R11, P0, !PT ;  /* 0x00000003e7027210 */ /* 0x000fe200007fe40b */
[----:B------:R1:W-:Y:S01]  /*1e30*/  @P6 LDGSTS.E.BYPASS.LTC128B.128 [R221+0x10100], [R4.64], !P2 ;  /* 0x1010000004dd6fae */ /* 0x0003e2000d101d46 */
[----:B------:R-:W-:-:S04]  /*1e40*/  LEA R12, P0, R0, c[0x0][0x1f8], 0x1 ;  /* 0x00007e00000c7a11 */ /* 0x000fc800078008ff */
[----:B------:R-:W-:Y:S01]  /*1e50*/  LEA.HI.X R15, R0, c[0x0][0x1fc], R2, 0x1, P0 ;  /* 0x00007f00000f7a11 */ /* 0x000fe200000f0c02 */
[----:B------:R-:W2:Y:S04]  /*1e60*/  SHFL.IDX PT, R8, R12, RZ, 0x181f ;  /* 0x00181fff0c087589 */ /* 0x000ea800000e0000 */
[C---:B---3--:R-:W-:Y:S01]  /*1e70*/  @P1 LEA R6, P0, R200.reuse, R9, 0x1 ;  /* 0x00000009c8061211 */ /* 0x048fe200078008ff */
[----:B------:R-:W3:Y:S01]  /*1e80*/  SHFL.IDX PT, R11, R15, RZ, 0x181f ;  /* 0x00181fff0f0b7589 */ /* 0x000ee200000e0000 */
[C---:B------:R-:W-:Y:S02]  /*1e90*/  @P1 ISETP.GE.AND P5, PT, R200.reuse, c[0x0][0x1d4], PT ;  /* 0x00007500c8001a0c */ /* 0x040fe40003fa6270 */
[C---:B------:R-:W-:Y:S01]  /*1ea0*/  @P1 ISETP.GE.AND P2, PT, R213.reuse, c[0x0][0x1d4], PT ;  /* 0x00007500d5001a0c */ /* 0x040fe20003f46270 */
[----:B------:R-:W5:Y:S01]  /*1eb0*/  SHFL.IDX PT, R0, R12, 0x1, 0x181f ;  /* 0x00381f000c007f89 */ /* 0x000f6200000e0000 */
[----:B----4-:R-:W-:Y:S01]  /*1ec0*/  @P1 LEA.HI.X R7, R200, R10, R18, 0x1, P0 ;  /* 0x0000000ac8071211 */ /* 0x010fe200000f0c12 */
[----:B------:R-:W-:Y:S01]  /*1ed0*/  IMAD.SHL.U32 R18, R213, 0x2, RZ ;  /* 0x00000002d5127824 */ /* 0x000fe200078e00ff */
[----:B------:R-:W-:-:S07]  /*1ee0*/  @P1 ISETP.GE.AND P0, PT, R214, c[0x0][0x1d4], PT ;  /* 0x00007500d6001a0c */ /* 0x000fce0003f06270 */
[----:B------:R5:W-:Y:S01]  /*1ef0*/  @P1 LDGSTS.E.BYPASS.LTC128B.128 [R221+0xd100], [R6.64], !P5 ;  /* 0x0d10000006dd1fae */ /* 0x000be2000e901d46 */
[----:B------:R-:W-:Y:S02]  /*1f00*/  ISETP.GE.AND P5, PT, R200, c[0x0][0x1d4], PT ;  /* 0x00007500c8007a0c */ /* 0x000fe40003fa6270 */
[----:B-1----:R-:W-:-:S04]  /*1f10*/  @P1 LEA R4, P6, R213, R9, 0x1 ;  /* 0x00000009d5041211 */ /* 0x002fc800078c08ff */
[CCC-:B------:R-:W-:Y:S02]  /*1f20*/  @P1 LEA.HI.X R5, R213.reuse, R10.reuse, R16.reuse, 0x1, P6 ;  /* 0x0000000ad5051211 */ /* 0x1c0fe400030f0c10 */
[C---:B------:R-:W-:Y:S02]  /*1f30*/  @P1 LEA R2, P6, R214.reuse, R9, 0x1 ;  /* 0x00000009d6021211 */ /* 0x040fe400078c08ff */
[C---:B------:R-:W-:Y:S01]  /*1f40*/  SHF.L.U64.HI R16, R213.reuse, 0x1, R16 ;  /* 0x00000001d5107819 */ /* 0x040fe20000010210 */
[----:B------:R2:W-:Y:S01]  /*1f50*/  @P1 LDGSTS.E.BYPASS.LTC128B.128 [R221+0xf100], [R4.64], !P2 ;  /* 0x0f10000004dd1fae */ /* 0x0005e2000d101d46 */
[----:B------:R-:W-:Y:S02]  /*1f60*/  @P1 LEA.HI.X R3, R214, R10, R20, 0x1, P6 ;  /* 0x0000000ad6031211 */ /* 0x000fe400030f0c14 */
[----:B------:R-:W-:Y:S01]  /*1f70*/  ISETP.GE.AND P2, PT, R213, c[0x0][0x1d4], PT ;  /* 0x00007500d5007a0c */ /* 0x000fe20003f46270 */
[----:B------:R1:W4:Y:S01]  /*1f80*/  SHFL.IDX PT, R10, R15, 0x1, 0x181f ;  /* 0x00381f000f0a7f89 */ /* 0x00032200000e0000 */
[----:B------:R-:W-:-:S02]  /*1f90*/  ISETP.LT.OR P6, PT, R13, 0x1, P5 ;  /* 0x000000010d00780c */ /* 0x000fc40002fc1670 */
[C---:B------:R-:W-:Y:S01]  /*1fa0*/  ISETP.LT.OR P5, PT, R13.reuse, 0x21, P5 ;  /* 0x000000210d00780c */ /* 0x040fe20002fa1670 */
[----:B------:R4:W-:Y:S01]  /*1fb0*/  @P1 LDGSTS.E.BYPASS.LTC128B.128 [R221+0x11100], [R2.64], !P0 ;  /* 0x1110000002dd1fae */ /* 0x0009e2000c101d46 */
[C---:B------:R-:W-:Y:S02]  /*1fc0*/  ISETP.LT.OR P1, PT, R13.reuse, 0x1, P2 ;  /* 0x000000010d00780c */ /* 0x040fe40001721670 */
[----:B------:R-:W-:Y:S01]  /*1fd0*/  ISETP.LT.OR P2, PT, R13, 0x21, P2 ;  /* 0x000000210d00780c */ /* 0x000fe20001741670 */
[----:B------:R-:W0:Y:S01]  /*1fe0*/  LDGDEPBAR ;  /* 0x00000000000079af */ /* 0x000e220000000000 */
[----:B--2---:R-:W-:Y:S02]  /*1ff0*/  IADD3 R4, P0, R8, R17, RZ ;  /* 0x0000001108047210 */ /* 0x004fe40007f1e0ff */
[----:B-1----:R-:W-:-:S03]  /*2000*/  SHF.L.U64.HI R15, R214, 0x1, R20 ;  /* 0x00000001d60f7819 */ /* 0x002fc60000010214 */
[----:B---3--:R-:W-:Y:S01]  /*2010*/  IMAD.X R5, R11, 0x1, R14, P0 ;  /* 0x000000010b057824 */ /* 0x008fe200000e060e */
[----:B----4-:R-:W-:-:S04]  /*2020*/  IADD3 R2, P0, R8, R18, RZ ;  /* 0x0000001208027210 */ /* 0x010fc80007f1e0ff */
[----:B------:R1:W-:Y:S01]  /*2030*/  LDGSTS.E.BYPASS.LTC128B.128 [R221+0x100], [R4.64], !P6 ;  /* 0x0010000004dd7fae */ /* 0x0003e2000f101d46 */
[----:B------:R-:W-:Y:S01]  /*2040*/  IADD3 R8, P6, R8, R19, RZ ;  /* 0x0000001308087210 */ /* 0x000fe20007fde0ff */
[----:B------:R-:W-:Y:S01]  /*2050*/  IMAD.X R3, R11, 0x1, R16, P0 ;  /* 0x000000010b037824 */ /* 0x000fe200000e0610 */
[----:B-----5:R-:W-:-:S03]  /*2060*/  IADD3 R6, P0, R0, R17, RZ ;  /* 0x0000001100067210 */ /* 0x020fc60007f1e0ff */
[----:B------:R-:W-:Y:S01]  /*2070*/  IMAD.X R9, R11, 0x1, R15, P6 ;  /* 0x000000010b097824 */ /* 0x000fe200030e060f */
[----:B------:R2:W-:Y:S01]  /*2080*/  LDGSTS.E.BYPASS.LTC128B.128 [R221+0x2100], [R2.64], !P1 ;  /* 0x0210000002dd7fae */ /* 0x0005e2000c901d46 */
[----:B------:R-:W-:Y:S01]  /*2090*/  ISETP.GE.AND P1, PT, R214, c[0x0][0x1d4], PT ;  /* 0x00007500d6007a0c */ /* 0x000fe20003f26270 */
[----:B------:R-:W-:-:S03]  /*20a0*/  IMAD.X R7, R10, 0x1, R14, P0 ;  /* 0x000000010a077824 */ /* 0x000fc600000e060e */
[C---:B------:R-:W-:Y:S02]  /*20b0*/  ISETP.LT.OR P6, PT, R13.reuse, 0x1, P1 ;  /* 0x000000010d00780c */ /* 0x040fe40000fc1670 */
[----:B------:R-:W-:-:S11]  /*20c0*/  ISETP.LT.OR P1, PT, R13, 0x21, P1 ;  /* 0x000000210d00780c */ /* 0x000fd60000f21670 */
[----:B------:R3:W-:Y:S01]  /*20d0*/  LDGSTS.E.BYPASS.LTC128B.128 [R221+0x4100], [R8.64], !P6 ;  /* 0x0410000008dd7fae */ /* 0x0007e2000f101d46 */
[----:B-1----:R-:W-:-:S03]  /*20e0*/  IADD3 R4, P0, R0, R18, RZ ;  /* 0x0000001200047210 */ /* 0x002fc60007f1e0ff */
[----:B------:R3:W-:Y:S02]  /*20f0*/  LDGSTS.E.BYPASS.LTC128B.128 [R221+0x1100], [R6.64], !P5 ;  /* 0x0110000006dd7fae */ /* 0x0007e4000e901d46 */
[----:B------:R-:W-:Y:S01]  /*2100*/  IMAD.X R5, R10, 0x1, R16, P0 ;  /* 0x000000010a057824 */ /* 0x000fe200000e0610 */
[----:B--2---:R-:W-:-:S04]  /*2110*/  IADD3 R2, P0, R0, R19, RZ ;  /* 0x0000001300027210 */ /* 0x004fc80007f1e0ff */
[----:B------:R3:W-:Y:S01]  /*2120*/  LDGSTS.E.BYPASS.LTC128B.128 [R221+0x3100], [R4.64], !P2 ;  /* 0x0310000004dd7fae */ /* 0x0007e2000d101d46 */
[----:B------:R-:W-:Y:S01]  /*2130*/  ISETP.GT.AND P2, PT, R219, 0x3f, PT ;  /* 0x0000003fdb00780c */ /* 0x000fe20003f44270 */
[----:B------:R-:W-:-:S05]  /*2140*/  IMAD.X R3, R10, 0x1, R15, P0 ;  /* 0x000000010a037824 */ /* 0x000fca00000e060f */
[----:B------:R3:W-:Y:S01]  /*2150*/  LDGSTS.E.BYPASS.LTC128B.128 [R221+0x5100], [R2.64], !P1 ;  /* 0x0510000002dd7fae */ /* 0x0007e2000c901d46 */
[----:B------:R-:W-:-:S03]  /*2160*/  ISETP.GE.AND P1, PT, R197, 0x2, PT ;  /* 0x00000002c500780c */ /* 0x000fc60003f26270 */
[----:B------:R-:W0:Y:S10]  /*2170*/  LDGDEPBAR ;  /* 0x00000000000079af */ /* 0x000e340000000000 */
[----:B------:R-:W-:Y:S05]  /*2180*/  @!P1 BRA `(.L_x_1235) ;  /* 0x0000045000009947 */ /* 0x000fea0003800000 */
[----:B---3--:R-:W-:Y:S01]  /*2190*/  IMAD R2, R197, 0x40, R228 ;  /* 0x00000040c5027824 */ /* 0x008fe200078e02e4 */
[----:B------:R-:W-:-:S04]  /*21a0*/  MOV R198, RZ ;  /* 0x000000ff00c67202 */ /* 0x000fc80000000f00 */
        /* <DEDUP_REMOVED lines=26> */
.L_x_1305:
[----:B------:R-:W-:Y:S05]  /*2350*/  BRA.DIV ~URZ, `(.L_x_1237) ;  /* 0x0000c9127f007947 */ /* 0x000fea000b800000 */
[----:B------:R-:W3:Y:S01]  /*2360*/  SHFL.IDX PT, R0, R12, RZ, 0x181f ;  /* 0x00181fff0c007589 */ /* 0x000ee200000e0000 */
[----:B------:R-:W-:-:S04]  /*2370*/  ISETP.GE.AND P6, PT, R200, c[0x0][0x1d4], PT ;  /* 0x00007500c8007a0c */ /* 0x000fc80003fc6270 */
[----:B------:R-:W-:Y:S02]  /*2380*/  SEL R11, RZ, 0x10, P6 ;  /* 0x00000010ff0b7807 */ /* 0x000fe40003000000 */
[C---:B---3--:R-:W-:Y:S02]  /*2390*/  IADD3 R6, P0, R0.reuse, R17, RZ ;  /* 0x0000001100067210 */ /* 0x048fe40007f1e0ff */
[----:B------:R-:W-:-:S03]  /*23a0*/  IADD3 R4, P5, R0, R18, RZ ;  /* 0x0000001200047210 */ /* 0x000fc60007fbe0ff */
[----:B--2---:R-:W-:Y:S01]  /*23b0*/  IMAD.X R7, R8, 0x1, R14, P0 ;  /* 0x0000000108077824 */ /* 0x004fe200000e060e */
[----:B------:R-:W-:Y:S01]  /*23c0*/  IADD3 R2, P0, R0, R19, RZ ;  /* 0x0000001300027210 */ /* 0x000fe20007f1e0ff */
[C---:B------:R-:W-:Y:S01]  /*23d0*/  IMAD.X R5, R8.reuse, 0x1, R16, P5 ;  /* 0x0000000108057824 */ /* 0x040fe200028e0610 */
[----:B------:R-:W-:Y:S01]  /*23e0*/  ISETP.GE.AND P5, PT, R213, c[0x0][0x1d4], PT ;  /* 0x00007500d5007a0c */ /* 0x000fe20003fa6270 */
[----:B------:R-:W2:Y:S02]  /*23f0*/  SHFL.IDX PT, R0, R12, 0x1, 0x181f ;  /* 0x00381f000c007f89 */ /* 0x000ea400000e0000 */
[----:B------:R-:W-:Y:S01]  /*2400*/  IMAD.X R3, R8, 0x1, R15, P0 ;  /* 0x0000000108037824 */ /* 0x000fe200000e060f */
[----:B------:R-:W-:Y:S01]  /*2410*/  ISETP.GE.AND P0, PT, R214, c[0x0][0x1d4], PT ;  /* 0x00007500d6007a0c */ /* 0x000fe20003f06270 */
[----:B------:R-:W-:Y:S01]  /*2420*/  @!PT LDS RZ, [RZ] ;  /* 0x00000000fffff984 */ /* 0x000fe20000000800 */
[----:B------:R3:W-:Y:S01]  /*2430*/  LDGSTS.E.BYPASS.LTC128B.128 [R221+0x12100], [R6.64], !P6 ;  /* 0x1210000006dd7fae */ /* 0x0007e2000f101d46 */
[----:B------:R-:W-:-:S03]  /*2440*/  SEL R10, RZ, 0x10, P5 ;  /* 0x00000010ff0a7807 */ /* 0x000fc60002800000 */
[----:B------:R4:W1:Y:S04]  /*2450*/  SHFL.IDX PT, R8, R9, 0x1, 0x181f ;  /* 0x00381f0009087f89 */ /* 0x00086800000e0000 */
[----:B------:R3:W-:Y:S04]  /*2460*/  LDGSTS.E.BYPASS.LTC128B.128 [R221+0x14100], [R4.64], !P5 ;  /* 0x1410000004dd7fae */ /* 0x0007e8000e901d46 */
[----:B------:R3:W-:Y:S01]  /*2470*/  LDGSTS.E.BYPASS.LTC128B.128 [R221+0x16100], [R2.64], !P0 ;  /* 0x1610000002dd7fae */ /* 0x0007e2000c101d46 */
[----:B-1--4-:R-:W-:-:S03]  /*2480*/  SEL R9, RZ, 0x10, P0 ;  /* 0x00000010ff097807 */ /* 0x012fc60000000000 */
.L_x_1306:
[----:B--23--:R-:W-:Y:S02]  /*2490*/  IADD3 R6, -R11, 0x10, RZ ;  /* 0x000000100b067810 */ /* 0x00cfe40007ffe1ff */
[----:B------:R-:W-:-:S02]  /*24a0*/  IADD3 R4, -R10, 0x10, RZ ;  /* 0x000000100a047810 */ /* 0x000fc40007ffe1ff */
[----:B------:R-:W-:Y:S02]  /*24b0*/  LOP3.LUT R6, R6, 0xf, RZ, 0xc0, !PT ;  /* 0x0000000f06067812 */ /* 0x000fe400078ec0ff */
[----:B------:R-:W-:Y:S02]  /*24c0*/  LOP3.LUT R4, R4, 0xf, RZ, 0xc0, !PT ;  /* 0x0000000f04047812 */ /* 0x000fe400078ec0ff */
[----:B------:R-:W-:Y:S02]  /*24d0*/  IADD3 R6, P5, P0, R6, R0, R17 ;  /* 0x0000000006067210 */ /* 0x000fe400078be011 */
[----:B------:R-:W-:Y:S02]  /*24e0*/  IADD3 R2, -R9, 0x10, RZ ;  /* 0x0000001009027810 */ /* 0x000fe40007ffe1ff */
[----:B------:R-:W-:Y:S02]  /*24f0*/  IADD3.X R7, RZ, R8, R14, P5, P0 ;  /* 0x00000008ff077210 */ /* 0x000fe40002fe040e */
[----:B------:R-:W-:-:S02]  /*2500*/  IADD3 R4, P5, P0, R4, R0, R18 ;  /* 0x0000000004047210 */ /* 0x000fc400078be012 */
[----:B------:R-:W-:Y:S02]  /*2510*/  LOP3.LUT R2, R2, 0xf, RZ, 0xc0, !PT ;  /* 0x0000000f02027812 */ /* 0x000fe400078ec0ff */
[----:B------:R-:W-:Y:S02]  /*2520*/  IADD3.X R5, RZ, R8, R16, P5, P0 ;  /* 0x00000008ff057210 */ /* 0x000fe40002fe0410 */
[----:B------:R-:W-:Y:S02]  /*2530*/  IADD3 R2, P5, P0, R2, R0, R19 ;  /* 0x0000000002027210 */ /* 0x000fe400078be013 */
[----:B------:R-:W-:Y:S02]  /*2540*/  ISETP.NE.U32.AND P6, PT, R11, RZ, PT ;  /* 0x000000ff0b00720c */ /* 0x000fe40003fc5070 */
[----:B------:R-:W-:Y:S02]  /*2550*/  IADD3.X R3, RZ, R8, R15, P5, P0 ;  /* 0x00000008ff037210 */ /* 0x000fe40002fe040f */
[----:B------:R-:W-:-:S02]  /*2560*/  ISETP.NE.U32.AND P5, PT, R10, RZ, PT ;  /* 0x000000ff0a00720c */ /* 0x000fc40003fa5070 */
[----:B------:R-:W-:-:S07]  /*2570*/  ISETP.NE.U32.AND P0, PT, R9, RZ, PT ;  /* 0x000000ff0900720c */ /* 0x000fce0003f05070 */
[----:B------:R-:W-:Y:S01]  /*2580*/  @!PT LDS RZ, [RZ] ;  /* 0x00000000fffff984 */ /* 0x000fe20000000800 */
[----:B------:R-:W-:Y:S01]  /*2590*/  @!PT LDS RZ, [RZ] ;  /* 0x00000000fffff984 */ /* 0x000fe20000000800 */
[----:B------:R-:W-:Y:S01]  /*25a0*/  @!PT LDS RZ, [RZ] ;  /* 0x00000000fffff984 */ /* 0x000fe20000000800 */
[----:B------:R1:W-:Y:S04]  /*25b0*/  LDGSTS.E.BYPASS.LTC128B.128.ZFILL [R221+0x13100], [R6.64], P6 ;  /* 0x1310000006dd7fae */ /* 0x0003e8000b141d46 */
[----:B------:R1:W-:Y:S04]  /*25c0*/  LDGSTS.E.BYPASS.LTC128B.128.ZFILL [R221+0x15100], [R4.64], P5 ;  /* 0x1510000004dd7fae */ /* 0x0003e8000a941d46 */
[----:B------:R1:W-:Y:S02]  /*25d0*/  LDGSTS.E.BYPASS.LTC128B.128.ZFILL [R221+0x17100], [R2.64], P0 ;  /* 0x1710000002dd7fae */ /* 0x0003e40008141d46 */
.L_x_1235:
[----:B------:R-:W-:Y:S05]  /*25e0*/  BSYNC B0 ;  /* 0x0000000000007941 */ /* 0x000fea0003800000 */
.L_x_1234:
[----:B------:R-:W0:Y:S01]  /*25f0*/  LDGDEPBAR ;  /* 0x00000000000079af */ /* 0x000e220000000000 */
[----:B------:R-:W-:Y:S01]  /*2600*/  IMAD.MOV.U32 R192, RZ, RZ, 0x20 ;  /* 0x00000020ffc07424 */ /* 0x000fe200078e00ff */
[----:B------:R-:W-:-:S04]  /*2610*/  LOP3.LUT P0, RZ, R218, 0x2, RZ, 0xc0, !PT ;  /* 0x00000002daff7812 */ /* 0x000fc8000780c0ff */
[----:B------:R-:W-:-:S05]  /*2620*/  SEL R192, R192, 0xffffffe0, !P0 ;  /* 0xffffffe0c0c07807 */ /* 0x000fca0004000000 */
[----:B------:R-:W-:Y:S01]  /*2630*/  IMAD.IADD R28, R194, 0x1, R192 ;  /* 0x00000001c21c7824 */ /* 0x000fe200078e02c0 */
[----:B------:R-:W-:-:S04]  /*2640*/  DEPBAR.LE SB0, 0x3 ;  /* 0x000080c00000791a */ /* 0x000fc80000000000 */
[----:B------:R-:W-:-:S04]  /*2650*/  DEPBAR.LE SB0, 0x2 ;  /* 0x000080800000791a */ /* 0x000fc80000000000 */
[----:B------:R-:W-:Y:S01]  /*2660*/  WARPSYNC 0xffffffff ;  /* 0xffffffff00007948 */ /* 0x000fe20003800000 */
[----:B------:R-:W-:Y:S06]  /*2670*/  BAR.SYNC.DEFER_BLOCKING 0x0 ;  /* 0x0000000000007b1d */ /* 0x000fec0000010000 */
[----:B------:R-:W-:Y:S01]  /*2680*/  BSSY B0, `(.L_x_1238) ;  /* 0x000004e000007945 */ /* 0x000fe20003800000 */
[----:B-1-3--:R1:W2:Y:S04]  /*2690*/  LDSM.16.M88.4 R4, [R187] ;  /* 0x00000000bb04783b */ /* 0x00a2a80000000200 */
        /* <DEDUP_REMOVED lines=10> */
[----:B------:R-:W-:Y:S01]  /*2740*/  SHF.R.S32.HI R0, RZ, 0x1f, R199 ;  /* 0x0000001fff007819 */ /* 0x000fe200000114c7 */
[----:B------:R-:W-:Y:S01]  /*2750*/  IMAD.WIDE.U32 R2, R199, c[0x0][0x208], RZ ;  /* 0x00008200c7027a25 */ /* 0x000fe200078e00ff */
[----:B------:R-:W-:-:S02]  /*2760*/  SHF.R.S32.HI R12, RZ, 0x1f, R198 ;  /* 0x0000001fff0c7819 */ /* 0x000fc400000114c6 */
[----:B------:R-:W-:Y:S01]  /*2770*/  SHF.R.S32.HI R13, RZ, 0x1f, R214 ;  /* 0x0000001fff0d7819 */ /* 0x000fe200000114d6 */
[----:B------:R-:W-:Y:S01]  /*2780*/  IMAD R0, R0, c[0x0][0x208], RZ ;  /* 0x0000820000007a24 */ /* 0x000fe200078e02ff */
[----:B------:R-:W-:Y:S01]  /*2790*/  SHF.R.S32.HI R15, RZ, 0x1f, R213 ;  /* 0x0000001fff0f7819 */ /* 0x000fe200000114d5 */
[C---:B------:R-:W-:Y:S01]  /*27a0*/  IMAD.SHL.U32 R31, R214.reuse, 0x2, RZ ;  /* 0x00000002d61f7824 */ /* 0x040fe200078e00ff */
[----:B------:R-:W-:Y:S01]  /*27b0*/  SHF.R.S32.HI R14, RZ, 0x1f, R200 ;  /* 0x0000001fff0e7819 */ /* 0x000fe200000114c8 */
[----:B------:R-:W-:Y:S01]  /*27c0*/  IMAD R0, R199, c[0x0][0x20c], R0 ;  /* 0x00008300c7007a24 */ /* 0x000fe200078e0200 */
[----:B------:R-:W-:Y:S01]  /*27d0*/  SHF.L.U64.HI R23, R214, 0x1, R13 ;  /* 0x00000001d6177819 */ /* 0x000fe2000001020d */
[C---:B------:R-:W-:Y:S01]  /*27e0*/  IMAD.SHL.U32 R30, R213.reuse, 0x2, RZ ;  /* 0x00000002d51e7824 */ /* 0x040fe200078e00ff */
[----:B------:R-:W-:Y:S01]  /*27f0*/  SHF.L.U64.HI R22, R213, 0x1, R15 ;  /* 0x00000001d5167819 */ /* 0x000fe2000001020f */
[----:B------:R-:W-:Y:S01]  /*2800*/  IMAD.IADD R3, R3, 0x1, R0 ;  /* 0x0000000103037824 */ /* 0x000fe200078e0200 */
[----:B------:R-:W-:Y:S01]  /*2810*/  SHF.L.U64.HI R21, R200, 0x1, R14 ;  /* 0x00000001c8157819 */ /* 0x000fe2000001020e */
[----:B------:R-:W-:-:S02]  /*2820*/  IMAD R0, R12, c[0x0][0x218], RZ ;  /* 0x000086000c007a24 */ /* 0x000fc400078e02ff */
[----:B------:R-:W-:-:S04]  /*2830*/  IMAD.WIDE.U32 R2, R198, c[0x0][0x218], R2 ;  /* 0x00008600c6027a25 */ /* 0x000fc800078e0002 */
[----:B------:R-:W-:Y:S01]  /*2840*/  IMAD R12, R198, c[0x0][0x21c], R0 ;  /* 0x00008700c60c7a24 */ /* 0x000fe200078e0200 */
[----:B------:R-:W-:Y:S01]  /*2850*/  IADD3 R0, P0, R226, R2, RZ ;  /* 0x00000002e2007210 */ /* 0x000fe20007f1e0ff */
[----:B------:R-:W-:-:S03]  /*2860*/  IMAD.SHL.U32 R29, R200, 0x2, RZ ;  /* 0x00000002c81d7824 */ /* 0x000fc600078e00ff */
[----:B------:R-:W-:Y:S02]  /*2870*/  IADD3.X R2, R231, R3, R12, P0, !PT ;  /* 0x00000003e7027210 */ /* 0x000fe400007fe40c */
[----:B------:R-:W-:-:S04]  /*2880*/  LEA R20, P0, R0, c[0x0][0x1f8], 0x1 ;  /* 0x00007e0000147a11 */ /* 0x000fc800078008ff */
[----:B------:R-:W-:Y:S01]  /*2890*/  LEA.HI.X R13, R0, c[0x0][0x1fc], R2, 0x1, P0 ;  /* 0x00007f00000d7a11 */ /* 0x000fe200000f0c02 */
[----:B------:R-:W-:Y:S06]  /*28a0*/  BRA.DIV ~URZ, `(.L_x_1240) ;  /* 0x0000c6027f007947 */ /* 0x000fec000b800000 */
[----:B------:R4:W3:Y:S02]  /*28b0*/  SHFL.IDX PT, R12, R13, RZ, 0x181f ;  /* 0x00181fff0d0c7589 */ /* 0x0008e400000e0000 */
.L_x_1307:
[----:B------:R-:W-:Y:S05]  /*28c0*/  BRA.DIV ~URZ, `(.L_x_1241) ;  /* 0x0000c6527f007947 */ /* 0x000fea000b800000 */
[----:B------:R-:W5:Y:S01]  /*28d0*/  SHFL.IDX PT, R0, R20, RZ, 0x181f ;  /* 0x00181fff14007589 */ /* 0x000f6200000e0000 */
[----:B------:R-:W-:Y:S02]  /*28e0*/  ISETP.GE.AND P5, PT, R200, c[0x0][0x1d4], PT ;  /* 0x00007500c8007a0c */ /* 0x000fe40003fa6270 */
[----:B------:R-:W-:Y:S02]  /*28f0*/  ISETP.GE.AND P1, PT, R213, c[0x0][0x1d4], PT ;  /* 0x00007500d5007a0c */ /* 0x000fe40003f26270 */
[----:B------:R-:W-:Y:S02]  /*2900*/  SEL R19, RZ, 0x10, P5 ;  /* 0x00000010ff137807 */ /* 0x000fe40002800000 */
[----:B------:R-:W-:Y:S02]  /*2910*/  SEL R18, RZ, 0x10, P1 ;  /* 0x00000010ff127807 */ /* 0x000fe40000800000 */
[----:B-----5:R-:W-:-:S02]  /*2920*/  IADD3 R14, P0, R0, R29, RZ ;  /* 0x0000001d000e7210 */ /* 0x020fc40007f1e0ff */
[----:B------:R-:W-:-:S03]  /*2930*/  IADD3 R2, P6, R0, R30, RZ ;  /* 0x0000001e00027210 */ /* 0x000fc60007fde0ff */
        /* <DEDUP_REMOVED lines=9> */
[----:B------:R-:W4:Y:S04]  /*29d0*/  SHFL.IDX PT, R0, R20, 0x1, 0x181f ;  /* 0x00381f0014007f89 */ /* 0x000f2800000e0000 */
[----:B------:R3:W-:Y:S04]  /*29e0*/  LDGSTS.E.BYPASS.LTC128B.128 [R221+0xa100], [R16.64], !P0 ;  /* 0x0a10000010dd7fae */ /* 0x0007e8000c101d46 */
[----:B------:R5:W2:Y:S02]  /*29f0*/  SHFL.IDX PT, R12, R13, 0x1, 0x181f ;  /* 0x00381f000d0c7f89 */ /* 0x000aa400000e0000 */
[----:B----45:R-:W-:-:S02]  /*2a00*/  SEL R13, RZ, 0x10, P0 ;  /* 0x00000010ff0d7807 */ /* 0x030fc40000000000 */
.L_x_1308:
[----:B---3--:R-:W-:Y:S02]  /*2a10*/  IADD3 R2, -R19, 0x10, RZ ;  /* 0x0000001013027810 */ /* 0x008fe40007ffe1ff */
[----:B------:R-:W-:-:S02]  /*2a20*/  IADD3 R3, -R18, 0x10, RZ ;  /* 0x0000001012037810 */ /* 0x000fc40007ffe1ff */
[----:B------:R-:W-:Y:S02]  /*2a30*/  LOP3.LUT R2, R2, 0xf, RZ, 0xc0, !PT ;  /* 0x0000000f02027812 */ /* 0x000fe400078ec0ff */
[----:B------:R-:W-:Y:S02]  /*2a40*/  IADD3 R14, -R13, 0x10, RZ ;  /* 0x000000100d0e7810 */ /* 0x000fe40007ffe1ff */
[----:B------:R-:W-:Y:S02]  /*2a50*/  LOP3.LUT R3, R3, 0xf, RZ, 0xc0, !PT ;  /* 0x0000000f03037812 */ /* 0x000fe400078ec0ff */
[-C--:B------:R-:W-:Y:S02]  /*2a60*/  IADD3 R16, P1, P0, R2, R0.reuse, R29 ;  /* 0x0000000002107210 */ /* 0x080fe4000783e01d */
[----:B------:R-:W-:Y:S02]  /*2a70*/  LOP3.LUT R2, R14, 0xf, RZ, 0xc0, !PT ;  /* 0x0000000f0e027812 */ /* 0x000fe400078ec0ff */
[----:B------:R-:W-:-:S02]  /*2a80*/  IADD3 R14, P6, P5, R3, R0, R30 ;  /* 0x00000000030e7210 */ /* 0x000fc40007dde01e */
[----:B--2---:R-:W-:Y:S02]  /*2a90*/  IADD3.X R17, RZ, R12, R21, P1, P0 ;  /* 0x0000000cff117210 */ /* 0x004fe40000fe0415 */
        /* <DEDUP_REMOVED lines=12> */
.L_x_1239:
[----:B------:R-:W-:Y:S05]  /*2b60*/  BSYNC B0 ;  /* 0x0000000000007941 */ /* 0x000fea0003800000 */
.L_x_1238:
[----:B------:R-:W-:Y:S01]  /*2b70*/  IMAD.MOV.U32 R0, RZ, RZ, 0x40 ;  /* 0x00000040ff007424 */ /* 0x000fe200078e00ff */
[----:B------:R-:W-:Y:S01]  /*2b80*/  LOP3.LUT P0, RZ, R218, 0x4, RZ, 0xc0, !PT ;  /* 0x00000004daff7812 */ /* 0x000fe2000780c0ff */
[----:B------:R-:W0:Y:S01]  /*2b90*/  LDGDEPBAR ;  /* 0x00000000000079af */ /* 0x000e220000000000 */
[----:B------:R-:W-:Y:S02]  /*2ba0*/  WARPSYNC 0xffffffff ;  /* 0xffffffff00007948 */ /* 0x000fe40003800000 */
[----:B------:R-:W-:Y:S01]  /*2bb0*/  SEL R191, R0, 0xffffffc0, !P0 ;  /* 0xffffffc000bf7807 */ /* 0x000fe20004000000 */
[C---:B--23--:R-:W-:Y:S01]  /*2bc0*/  HMMA.16816.F32 R12, R4.reuse, R24, RZ ;  /* 0x00000018040c723c */ /* 0x04cfe200000018ff */
[----:B------:R-:W2:Y:S03]  /*2bd0*/  LDL R107, [R1+0x4] ;  /* 0x00000400016b7983 */ /* 0x000ea60000100800 */
[----:B------:R-:W-:Y:S01]  /*2be0*/  IMAD.IADD R2, R194, 0x1, R191 ;  /* 0x00000001c2027824 */ /* 0x000fe200078e02bf */
[----:B------:R-:W2:Y:S03]  /*2bf0*/  LDL R106, [R1+0x30] ;  /* 0x00003000016a7983 */ /* 0x000ea60000100800 */
[C---:B------:R-:W-:Y:S01]  /*2c00*/  HMMA.16816.F32 R16, R4.reuse, R26, RZ ;  /* 0x0000001a0410723c */ /* 0x040fe200000018ff */
[----:B------:R-:W-:Y:S04]  /*2c10*/  LDSM.16.M88.4 R32, [R2] ;  /* 0x000000000220783b */ /* 0x000fe80000000200 */
[----:B------:R-:W-:Y:S03]  /*2c20*/  LDSM.16.M88.4 R88, [R194+0x3800] ;  /* 0x00380000c258783b */ /* 0x000fe60000000200 */
[----:B----4-:R-:W-:Y:S01]  /*2c30*/  HMMA.16816.F32 R20, R4, R36, RZ ;  /* 0x000000240414723c */ /* 0x010fe200000018ff */
[----:B------:R-:W3:Y:S01]  /*2c40*/  LDL R105, [R1] ;  /* 0x0000000001697983 */ /* 0x000ee20000100800 */
[----:B------:R-:W-:-:S03]  /*2c50*/  IADD3 R0, R191, R194, R192 ;  /* 0x000000c2bf007210 */ /* 0x000fc60007ffe0c0 */
[----:B------:R-:W-:Y:S03]  /*2c60*/  LDSM.16.M88.4 R24, [R2+0x800] ;  /* 0x000800000218783b */ /* 0x000fe60000000200 */
[C---:B------:R-:W-:Y:S01]  /*2c70*/  HMMA.16816.F32 R36, R4.reuse, R38, RZ ;  /* 0x000000260424723c */ /* 0x040fe200000018ff */
[----:B------:R-:W-:Y:S04]  /*2c80*/  LDSM.16.M88.4 R72, [R2+0x1800] ;  /* 0x001800000248783b */ /* 0x000fe80000000200 */
[----:B------:R-:W-:Y:S03]  /*2c90*/  LDSM.16.M88.4 R76, [R0] ;  /* 0x00000000004c783b */ /* 0x000fe60000000200 */
[C---:B-1----:R-:W-:Y:S01]  /*2ca0*/  HMMA.16816.F32 R40, R4.reuse, R52, RZ ;  /* 0x000000340428723c */ /* 0x042fe200000018ff */
[----:B------:R-:W-:Y:S04]  /*2cb0*/  LDSM.16.M88.4 R80, [R0+0x800] ;  /* 0x000800000050783b */ /* 0x000fe80000000200 */
[----:B------:R-:W-:Y:S03]  /*2cc0*/  LDSM.16.M88.4 R92, [R0+0x2000] ;  /* 0x00200000005c783b */ /* 0x000fe60000000200 */
[C---:B------:R-:W-:Y:S01]  /*2cd0*/  HMMA.16816.F32 R60, R4.reuse, R56, RZ ;  /* 0x00000038043c723c */ /* 0x040fe200000018ff */
[----:B------:R-:W-:Y:S04]  /*2ce0*/  LDSM.16.M88.4 R100, [R194+0x4000] ;  /* 0x00400000c264783b */ /* 0x000fe80000000200 */
[----:B------:R-:W-:Y:S03]  /*2cf0*/  LDSM.16.M88.4 R96, [R28+0x4000] ;  /* 0x004000001c60783b */ /* 0x000fe60000000200 */
[C---:B------:R-:W-:Y:S01]  /*2d00*/  HMMA.16816.F32 R52, R4.reuse, R54, RZ ;  /* 0x000000360434723c */ /* 0x040fe200000018ff */
[----:B------:R-:W4:Y:S07]  /*2d10*/  LDL R116, [R1+0x2c] ;  /* 0x00002c0001747983 */ /* 0x000f2e0000100800 */
[----:B------:R-:W-:Y:S01]  /*2d20*/  HMMA.16816.F32 R56, R4, R58, RZ ;  /* 0x0000003a0438723c */ /* 0x000fe200000018ff */
[----:B------:R-:W1:Y:S07]  /*2d30*/  LDSM.16.M88.4 R4, [R190] ;  /* 0x00000000be04783b */ /* 0x000e6e0000000200 */
[C---:B------:R-:W-:Y:S01]  /*2d40*/  HMMA.16816.F32 R48, R8.reuse, R44, R12 ;  /* 0x0000002c0830723c */ /* 0x040fe2000000180c */
[----:B------:R-:W-:Y:S07]  /*2d50*/  LDSM.16.M88.4 R12, [R189] ;  /* 0x00000000bd0c783b */ /* 0x000fee0000000200 */
[C---:B------:R-:W-:Y:S08]  /*2d60*/  HMMA.16816.F32 R44, R8.reuse, R46, R16 ;  /* 0x0000002e082c723c */ /* 0x040ff00000001810 */
        /* <DEDUP_REMOVED lines=8> */
[----:B------:R-:W-:Y:S07]  /*2df0*/  LDSM.16.M88.4 R84, [R28+0x2000] ;  /* 0x002000001c54783b */ /* 0x000fee0000000200 */
[C---:B-1----:R-:W-:Y:S08]  /*2e00*/  HMMA.16816.F32 R48, R4.reuse, R32, R48 ;  /* 0x000000200430723c */ /* 0x042ff00000001830 */
[C---:B------:R-:W-:Y:S01]  /*2e10*/  HMMA.16816.F32 R8, R4.reuse, R34, R44 ;  /* 0x000000220408723c */ /* 0x040fe2000000182c */
[----:B------:R-:W1:Y:S04]  /*2e20*/  LDSM.16.M88.4 R32, [R0+0x1000] ;  /* 0x001000000020783b */ /* 0x000e680000000200 */
[----:B------:R-:W-:Y:S03]  /*2e30*/  LDSM.16.M88.4 R44, [R194+0x2000] ;  /* 0x00200000c22c783b */ /* 0x000fe60000000200 */
[C---:B------:R-:W-:Y:S08]  /*2e40*/  HMMA.16816.F32 R60, R4.reuse, R24, R20 ;  /* 0x00000018043c723c */ /* 0x040ff00000001814 */
[C---:B-----5:R-:W-:Y:S08]  /*2e50*/  HMMA.16816.F32 R20, R4.reuse, R64, R36 ;  /* 0x000000400414723c */ /* 0x060ff00000001824 */
[----:B------:R-:W-:Y:S08]  /*2e60*/  HMMA.16816.F32 R36, R4, R72, R52 ;  /* 0x000000480424723c */ /* 0x000ff00000001834 */
[----:B------:R-:W-:Y:S08]  /*2e70*/  HMMA.16816.F32 R52, R12, R76, R48 ;  /* 0x0000004c0c34723c */ /* 0x000ff00000001830 */
[----:B------:R-:W-:Y:S08]  /*2e80*/  HMMA.16816.F32 R24, R4, R26, R16 ;  /* 0x0000001a0418723c */ /* 0x000ff00000001810 */
[----:B------:R-:W-:Y:S01]  /*2e90*/  HMMA.16816.F32 R48, R12, R78, R8 ;  /* 0x0000004e0c30723c */ /* 0x000fe20000001808 */
[----:B------:R-:W5:Y:S04]  /*2ea0*/  LDSM.16.M88.4 R8, [R187+0x4000] ;  /* 0x00400000bb08783b */ /* 0x000f680000000200 */
[----:B------:R-:W-:Y:S03]  /*2eb0*/  LDSM.16.M88.4 R76, [R194+0x3000] ;  /* 0x00300000c24c783b */ /* 0x000fe60000000200 */
[C---:B------:R-:W-:Y:S08]  /*2ec0*/  HMMA.16816.F32 R16, R4.reuse, R66, R40 ;  /* 0x000000420410723c */ /* 0x040ff00000001828 */
[----:B------:R-:W-:Y:S01]  /*2ed0*/  HMMA.16816.F32 R56, R4, R74, R56 ;  /* 0x0000004a0438723c */ /* 0x000fe20000001838 */
[----:B------:R-:W5:Y:S04]  /*2ee0*/  LDSM.16.M88.4 R72, [R194+0x2800] ;  /* 0x00280000c248783b */ /* 0x000f680000000200 */
[----:B------:R-:W2:Y:S03]  /*2ef0*/  LDSM.16.M88.4 R4, [R188+0x4000] ;  /* 0x00400000bc04783b */ /* 0x000ea60000000200 */
[C---:B------:R-:W-:Y:S08]  /*2f00*/  HMMA.16816.F32 R64, R12.reuse, R80, R60 ;  /* 0x000000500c40723c */ /* 0x040ff0000000183c */
[C---:B------:R-:W-:Y:S08]  /*2f10*/  HMMA.16816.F32 R60, R12.reuse, R82, R24 ;  /* 0x000000520c3c723c */ /* 0x040ff00000001818 */
[C---:B-1----:R-:W-:Y:S08]  /*2f20*/  HMMA.16816.F32 R24, R12.reuse, R34, R16 ;  /* 0x000000220c18723c */ /* 0x042ff00000001810 */
[C---:B------:R-:W-:Y:S08]  /*2f30*/  HMMA.16816.F32 R16, R12.reuse, R68, R36 ;  /* 0x000000440c10723c */ /* 0x040ff00000001824 */
[C---:B------:R-:W-:Y:S08]  /*2f40*/  HMMA.16816.F32 R40, R12.reuse, R32, R20 ;  /* 0x000000200c28723c */ /* 0x040ff00000001814 */
[----:B------:R-:W-:Y:S01]  /*2f50*/  HMMA.16816.F32 R20, R12, R70, R56 ;  /* 0x000000460c14723c */ /* 0x000fe20000001838 */
[----:B------:R-:W-:Y:S07]  /*2f60*/  LDSM.16.M88.4 R68, [R2+0x2800] ;  /* 0x002800000244783b */ /* 0x000fee0000000200 */
[C---:B-----5:R-:W-:Y:S01]  /*2f70*/  HMMA.16816.F32 R12, R8.reuse, R44, R52 ;  /* 0x0000002c080c723c */ /* 0x060fe20000001834 */
[----:B------:R-:W1:Y:S07]  /*2f80*/  LDSM.16.M88.4 R52, [R28+0x2800] ;  /* 0x002800001c34783b */ /* 0x000e6e0000000200 */
[C---:B------:R-:W-:Y:S01]  /*2f90*/  HMMA.16816.F32 R32, R8.reuse, R46, R48 ;  /* 0x0000002e0820723c */ /* 0x040fe20000001830 */
[----:B------:R-:W-:Y:S07]  /*2fa0*/  LDSM.16.M88.4 R48, [R28+0x3000] ;  /* 0x003000001c30783b */ /* 0x000fee0000000200 */
[C---:B------:R-:W-:Y:S08]  /*2fb0*/  HMMA.16816.F32 R44, R8.reuse, R72, R64 ;  /* 0x00000048082c723c */ /* 0x040ff00000001840 */
[C---:B------:R-:W-:Y:S01]  /*2fc0*/  HMMA.16816.F32 R56, R8.reuse, R74, R60 ;  /* 0x0000004a0838723c */ /* 0x040fe2000000183c */
[----:B------:R-:W-:Y:S07]  /*2fd0*/  LDSM.16.M88.4 R60, [R2+0x2000] ;  /* 0x00200000023c783b */ /* 0x000fee0000000200 */
[C---:B------:R-:W-:Y:S01]  /*2fe0*/  HMMA.16816.F32 R64, R8.reuse, R88, R16 ;  /* 0x000000580840723c */ /* 0x040fe20000001810 */
[----:B------:R-:W5:Y:S07]  /*2ff0*/  LDSM.16.M88.4 R16, [R190+0x4000] ;  /* 0x00400000be10783b */ /* 0x000f6e0000000200 */
[C---:B------:R-:W-:Y:S08]  /*3000*/  HMMA.16816.F32 R80, R8.reuse, R76, R40 ;  /* 0x0000004c0850723c */ /* 0x040ff00000001828 */
[----:B------:R-:W-:Y:S01]  /*3010*/  HMMA.16816.F32 R72, R8, R78, R24 ;  /* 0x0000004e0848723c */ /* 0x000fe20000001818 */
[----:B------:R-:W-:Y:S01]  /*3020*/  LDSM.16.M88.4 R24, [R189+0x4000] ;  /* 0x00400000bd18783b */ /* 0x000fe20000000200 */
[----:B--2---:R-:W-:-:S03]  /*3030*/  IMAD.IADD R215, R106, 0x1, R107 ;  /* 0x000000016ad77824 */ /* 0x004fc600078e026b */
[----:B------:R-:W-:Y:S03]  /*3040*/  LDSM.16.M88.4 R76, [R2+0x3800] ;  /* 0x00380000024c783b */ /* 0x000fe60000000200 */
[----:B------:R-:W-:Y:S01]  /*3050*/  HMMA.16816.F32 R36, R8, R90, R20 ;  /* 0x0000005a0824723c */ /* 0x000fe20000001814 */
[----:B------:R-:W-:Y:S04]  /*3060*/  LDSM.16.M88.4 R20, [R187+0x8000] ;  /* 0x00800000bb14783b */ /* 0x000fe80000000200 */
[----:B------:R-:W-:Y:S03]  /*3070*/  LDSM.16.M88.4 R88, [R0+0x3800] ;  /* 0x003800000058783b */ /* 0x000fe60000000200 */
[C---:B------:R-:W-:Y:S01]  /*3080*/  HMMA.16816.F32 R8, R4.reuse, R84, R12 ;  /* 0x000000540408723c */ /* 0x040fe2000000180c */
[----:B------:R-:W2:Y:S07]  /*3090*/  LDSM.16.M88.4 R12, [R28+0x3800] ;  /* 0x003800001c0c783b */ /* 0x000eae0000000200 */
[C---:B------:R-:W-:Y:S01]  /*30a0*/  HMMA.16816.F32 R32, R4.reuse, R86, R32 ;  /* 0x000000560420723c */ /* 0x040fe20000001820 */
[----:B------:R-:W3:Y:S07]  /*30b0*/  LDSM.16.M88.4 R84, [R2+0x3000] ;  /* 0x003000000254783b */ /* 0x000eee0000000200 */
[----:B-1----:R-:W-:Y:S08]  /*30c0*/  HMMA.16816.F32 R44, R4, R52, R44 ;  /* 0x00000034042c723c */ /* 0x002ff0000000182c */
[----:B-----5:R-:W-:Y:S08]  /*30d0*/  HMMA.16816.F32 R40, R16, R60, R8 ;  /* 0x0000003c1028723c */ /* 0x020ff00000001808 */
[C---:B------:R-:W-:Y:S08]  /*30e0*/  HMMA.16816.F32 R52, R4.reuse, R54, R56 ;  /* 0x000000360434723c */ /* 0x040ff00000001838 */
[C---:B------:R-:W-:Y:S01]  /*30f0*/  HMMA.16816.F32 R56, R4.reuse, R48, R80 ;  /* 0x000000300438723c */ /* 0x040fe20000001850 */
[----:B------:R-:W1:Y:S07]  /*3100*/  LDSM.16.M88.4 R80, [R0+0x2800] ;  /* 0x002800000050783b */ /* 0x000e6e0000000200 */
[C---:B--2---:R-:W-:Y:S08]  /*3110*/  HMMA.16816.F32 R64, R4.reuse, R12, R64 ;  /* 0x0000000c0440723c */ /* 0x044ff00000001840 */
[C---:B------:R-:W-:Y:S08]  /*3120*/  HMMA.16816.F32 R48, R4.reuse, R50, R72 ;  /* 0x000000320430723c */ /* 0x040ff00000001848 */
[----:B------:R-:W-:Y:S01]  /*3130*/  HMMA.16816.F32 R8, R4, R14, R36 ;  /* 0x0000000e0408723c */ /* 0x000fe20000001824 */
[----:B------:R-:W-:Y:S07]  /*3140*/  LDSM.16.M88.4 R12, [R188+0x8000] ;  /* 0x00800000bc0c783b */ /* 0x000fee0000000200 */
[----:B------:R-:W-:Y:S01]  /*3150*/  HMMA.16816.F32 R4, R16, R62, R32 ;  /* 0x0000003e1004723c */ /* 0x000fe20000001820 */
[----:B------:R-:W-:Y:S07]  /*3160*/  LDSM.16.M88.4 R60, [R194+0x4800] ;  /* 0x00480000c23c783b */ /* 0x000fee0000000200 */
[----:B------:R-:W-:Y:S08]  /*3170*/  HMMA.16816.F32 R32, R24, R92, R40 ;  /* 0x0000005c1820723c */ /* 0x000ff00000001828 */
[C---:B------:R-:W-:Y:S08]  /*3180*/  HMMA.16816.F32 R36, R16.reuse, R68, R44 ;  /* 0x000000441024723c */ /* 0x040ff0000000182c */
[C---:B------:R-:W-:Y:S01]  /*3190*/  HMMA.16816.F32 R40, R16.reuse, R70, R52 ;  /* 0x000000461028723c */ /* 0x040fe20000001834 */
[----:B------:R-:W2:Y:S07]  /*31a0*/  LDSM.16.M88.4 R68, [R0+0x3000] ;  /* 0x003000000044783b */ /* 0x000eae0000000200 */
[C---:B---3--:R-:W-:Y:S08]  /*31b0*/  HMMA.16816.F32 R52, R16.reuse, R84, R56 ;  /* 0x000000541034723c */ /* 0x048ff00000001838 */
[C---:B------:R-:W-:Y:S08]  /*31c0*/  HMMA.16816.F32 R56, R16.reuse, R76, R64 ;  /* 0x0000004c1038723c */ /* 0x040ff00000001840 */
[C---:B------:R-:W-:Y:S01]  /*31d0*/  HMMA.16816.F32 R48, R16.reuse, R86, R48 ;  /* 0x000000561030723c */ /* 0x040fe20000001830 */
[----:B------:R-:W-:Y:S07]  /*31e0*/  LDSM.16.M88.4 R84, [R0+0x4000] ;  /* 0x004000000054783b */ /* 0x000fee0000000200 */
[----:B------:R-:W-:Y:S01]  /*31f0*/  HMMA.16816.F32 R64, R16, R78, R8 ;  /* 0x0000004e1040723c */ /* 0x000fe20000001808 */
[----:B------:R-:W-:Y:S07]  /*3200*/  LDSM.16.M88.4 R8, [R190+0x8000] ;  /* 0x00800000be08783b */ /* 0x000fee0000000200 */
[----:B------:R-:W-:Y:S01]  /*3210*/  HMMA.16816.F32 R16, R24, R94, R4 ;  /* 0x0000005e1810723c */ /* 0x000fe20000001804 */
[----:B------:R-:W3:Y:S07]  /*3220*/  LDSM.16.M88.4 R92, [R2+0x4000] ;  /* 0x00400000025c783b */ /* 0x000eee0000000200 */
[----:B------:R-:W-:Y:S08]  /*3230*/  HMMA.16816.F32 R4, R20, R100, R32 ;  /* 0x000000641404723c */ /* 0x000ff00000001820 */
[C---:B-1----:R-:W-:Y:S08]  /*3240*/  HMMA.16816.F32 R44, R24.reuse, R80, R36 ;  /* 0x00000050182c723c */ /* 0x042ff00000001824 */
[----:B------:R-:W-:Y:S01]  /*3250*/  HMMA.16816.F32 R40, R24, R82, R40 ;  /* 0x000000521828723c */ /* 0x000fe20000001828 */
[----:B------:R-:W1:Y:S07]  /*3260*/  LDSM.16.M88.4 R80, [R194+0x5000] ;  /* 0x00500000c250783b */ /* 0x000e6e0000000200 */
[----:B------:R-:W-:Y:S08]  /*3270*/  HMMA.16816.F32 R16, R20, R102, R16 ;  /* 0x000000661410723c */ /* 0x000ff00000001810 */
[C---:B--2---:R-:W-:Y:S08]  /*3280*/  HMMA.16816.F32 R72, R24.reuse, R68, R52 ;  /* 0x000000441848723c */ /* 0x044ff00000001834 */
[C---:B------:R-:W-:Y:S01]  /*3290*/  HMMA.16816.F32 R52, R24.reuse, R88, R56 ;  /* 0x000000581834723c */ /* 0x040fe20000001838 */
[----:B------:R-:W2:Y:S07]  /*32a0*/  LDSM.16.M88.4 R56, [R194+0x5800] ;  /* 0x00580000c238783b */ /* 0x000eae0000000200 */
[----:B------:R-:W-:Y:S01]  /*32b0*/  HMMA.16816.F32 R76, R24, R70, R48 ;  /* 0x00000046184c723c */ /* 0x000fe20000001830 */
[----:B------:R-:W5:Y:S07]  /*32c0*/  LDSM.16.M88.4 R68, [R28+0x4800] ;  /* 0x004800001c44783b */ /* 0x000f6e0000000200 */
[----:B------:R-:W-:Y:S01]  /*32d0*/  HMMA.16816.F32 R32, R12, R96, R4 ;  /* 0x000000600c20723c */ /* 0x000fe20000001804 */
[----:B------:R-:W1:Y:S07]  /*32e0*/  LDSM.16.M88.4 R4, [R189+0x8000] ;  /* 0x00800000bd04783b */ /* 0x000e6e0000000200 */
[----:B------:R-:W-:Y:S01]  /*32f0*/  HMMA.16816.F32 R36, R24, R90, R64 ;  /* 0x0000005a1824723c */ /* 0x000fe20000001840 */
[----:B------:R-:W2:Y:S07]  /*3300*/  LDSM.16.M88.4 R64, [R28+0x5000] ;  /* 0x005000001c40783b */ /* 0x000eae0000000200 */
[----:B------:R-:W-:Y:S08]  /*3310*/  HMMA.16816.F32 R48, R20, R60, R44 ;  /* 0x0000003c1430723c */ /* 0x000ff0000000182c */
[----:B------:R-:W-:Y:S08]  /*3320*/  HMMA.16816.F32 R16, R12, R98, R16 ;  /* 0x000000620c10723c */ /* 0x000ff00000001810 */
[----:B------:R-:W-:Y:S08]  /*3330*/  HMMA.16816.F32 R44, R20, R62, R40 ;  /* 0x0000003e142c723c */ /* 0x000ff00000001828 */
[----:B---3--:R-:W-:Y:S08]  /*3340*/  HMMA.16816.F32 R24, R8, R92, R32 ;  /* 0x0000005c0818723c */ /* 0x008ff00000001820 */
[C---:B-1----:R-:W-:Y:S01]  /*3350*/  HMMA.16816.F32 R40, R20.reuse, R80, R72 ;  /* 0x000000501428723c */ /* 0x042fe20000001848 */
[----:B------:R-:W1:Y:S07]  /*3360*/  LDSM.16.M88.4 R72, [R2+0x4800] ;  /* 0x004800000248783b */ /* 0x000e6e0000000200 */
[C---:B------:R-:W-:Y:S08]  /*3370*/  HMMA.16816.F32 R76, R20.reuse, R82, R76 ;  /* 0x00000052144c723c */ /* 0x040ff0000000184c */
[C---:B--2---:R-:W-:Y:S08]  /*3380*/  HMMA.16816.F32 R52, R20.reuse, R56, R52 ;  /* 0x000000381434723c */ /* 0x044ff00000001834 */
[----:B------:R-:W-:Y:S01]  /*3390*/  HMMA.16816.F32 R80, R20, R58, R36 ;  /* 0x0000003a1450723c */ /* 0x000fe20000001824 */
[----:B------:R-:W2:Y:S07]  /*33a0*/  LDSM.16.M88.4 R56, [R0+0x4800] ;  /* 0x004800000038783b */ /* 0x000eae0000000200 */
[----:B------:R-:W-:Y:S08]  /*33b0*/  HMMA.16816.F32 R16, R8, R94, R16 ;  /* 0x0000005e0810723c */ /* 0x000ff00000001810 */
[----:B-----5:R-:W-:Y:S01]  /*33c0*/  HMMA.16816.F32 R20, R12, R68, R48 ;  /* 0x000000440c14723c */ /* 0x020fe20000001830 */
[----:B------:R-:W-:Y:S07]  /*33d0*/  LDSM.16.M88.4 R48, [R28+0x5800] ;  /* 0x005800001c30783b */ /* 0x000fee0000000200 */
[----:B------:R-:W-:Y:S08]  /*33e0*/  HMMA.16816.F32 R24, R4, R84, R24 ;  /* 0x000000540418723c */ /* 0x000ff00000001818 */
[----:B------:R-:W-:Y:S01]  /*33f0*/  HMMA.16816.F32 R60, R12, R64, R40 ;  /* 0x000000400c3c723c */ /* 0x000fe20000001828 */
[----:B------:R-:W3:Y:S07]  /*3400*/  LDSM.16.M88.4 R40, [R2+0x5000] ;  /* 0x005000000228783b */ /* 0x000eee0000000200 */
[----:B------:R-:W-:Y:S08]  /*3410*/  HMMA.16816.F32 R36, R4, R86, R16 ;  /* 0x000000560424723c */ /* 0x000ff00000001810 */
[----:B-1----:R-:W-:Y:S01]  /*3420*/  HMMA.16816.F32 R20, R8, R72, R20 ;  /* 0x000000480814723c */ /* 0x002fe20000001814 */
[----:B------:R-:W-:-:S04]  /*3430*/  FMUL.FTZ R3, R24, c[0x0][0x320] ;  /* 0x0000c80018037a20 */ /* 0x000fc80000410000 */
[----:B------:R1:W-:Y:S03]  /*3440*/  MUFU.TANH R69, R3 ;  /* 0x0000000300457308 */ /* 0x0003e60000002400 */
[C---:B------:R-:W-:Y:S08]  /*3450*/  HMMA.16816.F32 R32, R12.reuse, R70, R44 ;  /* 0x000000460c20723c */ /* 0x040ff0000000182c */
[----:B------:R-:W-:Y:S01]  /*3460*/  HMMA.16816.F32 R44, R12, R66, R76 ;  /* 0x000000420c2c723c */ /* 0x000fe2000000184c */
[----:B------:R5:W4:Y:S01]  /*3470*/  LDSM.16.M88.4 R64, [R2+0x5800] ;  /* 0x005800000240783b */ /* 0x000b220000000200 */
[----:B-1----:R-:W-:-:S06]  /*3480*/  FMUL.FTZ R3, R25, c[0x0][0x320] ;  /* 0x0000c80019037a20 */ /* 0x002fcc0000410000 */
[----:B--2---:R-:W-:Y:S01]  /*3490*/  HMMA.16816.F32 R20, R4, R56, R20 ;  /* 0x000000380414723c */ /* 0x004fe20000001814 */
[----:B------:R1:W2:Y:S07]  /*34a0*/  MUFU.TANH R68, R3 ;  /* 0x0000000300447308 */ /* 0x0002ae0000002400 */
[----:B------:R-:W-:Y:S01]  /*34b0*/  HMMA.16816.F32 R16, R8, R74, R32 ;  /* 0x0000004a0810723c */ /* 0x000fe20000001820 */
[----:B-----5:R-:W-:-:S07]  /*34c0*/  FMUL.FTZ R2, R37, c[0x0][0x320] ;  /* 0x0000c80025027a20 */ /* 0x020fce0000410000 */
[----:B---3--:R-:W-:Y:S01]  /*34d0*/  HMMA.16816.F32 R32, R8, R40, R60 ;  /* 0x000000280820723c */ /* 0x008fe2000000183c */
[----:B-1----:R-:W-:Y:S01]  /*34e0*/  FMUL.FTZ R3, R26, c[0x0][0x320] ;  /* 0x0000c8001a037a20 */ /* 0x002fe20000410000 */
[----:B------:R1:W-:Y:S06]  /*34f0*/  MUFU.TANH R56, R2 ;  /* 0x0000000200387308 */ /* 0x0003ec0000002400 */
[----:B------:R-:W-:Y:S02]  /*3500*/  FMUL.FTZ R22, R22, c[0x0][0x320] ;  /* 0x0000c80016167a20 */ /* 0x000fe40000410000 */
[----:B------:R-:W-:Y:S01]  /*3510*/  FMUL.FTZ R23, R23, c[0x0][0x320] ;  /* 0x0000c80017177a20 */ /* 0x000fe20000410000 */
[----:B------:R3:W-:Y:S05]  /*3520*/  MUFU.TANH R71, R3 ;  /* 0x0000000300477308 */ /* 0x0007ea0000002400 */
[----:B------:R-:W-:Y:S01]  /*3530*/  HMMA.16816.F32 R28, R4, R58, R16 ;  /* 0x0000003a041c723c */ /* 0x000fe20000001810 */
[----:B-1----:R-:W-:-:S02]  /*3540*/  FMUL.FTZ R2, R38, c[0x0][0x320] ;  /* 0x0000c80026027a20 */ /* 0x002fc40000410000 */
[----:B------:R-:W-:Y:S05]  /*3550*/  MUFU.TANH R41, R22 ;  /* 0x0000001600297308 */ /* 0x000fea0000002400 */
[----:B------:R-:W-:Y:S01]  /*3560*/  HMMA.16816.F32 R16, R8, R42, R44 ;  /* 0x0000002a0810723c */ /* 0x000fe2000000182c */
[----:B---3--:R-:W-:Y:S02]  /*3570*/  FMUL.FTZ R3, R27, c[0x0][0x320] ;  /* 0x0000c8001b037a20 */ /* 0x008fe40000410000 */
[----:B------:R-:W-:Y:S05]  /*3580*/  MUFU.TANH R44, R23 ;  /* 0x00000017002c7308 */ /* 0x000fea0000002400 */
[C---:B------:R-:W-:Y:S01]  /*3590*/  HMMA.16816.F32 R24, R12.reuse, R48, R52 ;  /* 0x000000300c18723c */ /* 0x040fe20000001834 */
[----:B------:R-:W1:Y:S02]  /*35a0*/  LDSM.16.M88.4 R52, [R0+0x5000] ;  /* 0x005000000034783b */ /* 0x000e640000000200 */
[----:B------:R3:W-:Y:S05]  /*35b0*/  MUFU.TANH R70, R3 ;  /* 0x0000000300467308 */ /* 0x0007ea0000002400 */
[----:B------:R-:W-:Y:S01]  /*35c0*/  HMMA.16816.F32 R12, R12, R50, R80 ;  /* 0x000000320c0c723c */ /* 0x000fe20000001850 */
[----:B------:R-:W-:-:S02]  /*35d0*/  FMUL.FTZ R28, R28, c[0x0][0x320] ;  /* 0x0000c8001c1c7a20 */ /* 0x000fc40000410000 */
[----:B------:R-:W-:Y:S01]  /*35e0*/  FMUL.FTZ R29, R29, c[0x0][0x320] ;  /* 0x0000c8001d1d7a20 */ /* 0x000fe20000410000 */
[----:B------:R5:W-:Y:S01]  /*35f0*/  MUFU.TANH R49, R2 ;  /* 0x0000000200317308 */ /* 0x000be20000002400 */
[----:B------:R-:W-:Y:S02]  /*3600*/  FMUL.FTZ R30, R30, c[0x0][0x320] ;  /* 0x0000c8001e1e7a20 */ /* 0x000fe40000410000 */
[----:B---3--:R-:W-:-:S05]  /*3610*/  FMUL.FTZ R3, R36, c[0x0][0x320] ;  /* 0x0000c80024037a20 */ /* 0x008fca0000410000 */
[----:B------:R-:W-:Y:S04]  /*3620*/  MUFU.TANH R28, R28 ;  /* 0x0000001c001c7308 */ /* 0x000fe80000002400 */
[----:B----4-:R-:W-:Y:S01]  /*3630*/  HMMA.16816.F32 R24, R8, R64, R24 ;  /* 0x000000400818723c */ /* 0x010fe20000001818 */
[----:B-----5:R-:W-:-:S03]  /*3640*/  FMUL.FTZ R2, R39, c[0x0][0x320] ;  /* 0x0000c80027027a20 */ /* 0x020fc60000410000 */
[----:B------:R3:W4:Y:S01]  /*3650*/  MUFU.TANH R57, R3 ;  /* 0x0000000300397308 */ /* 0x0007220000002400 */
[----:B------:R5:W2:Y:S03]  /*3660*/  LDSM.16.M88.4 R36, [R0+0x5800] ;  /* 0x005800000024783b */ /* 0x000aa60000000200 */
[----:B------:R-:W-:Y:S01]  /*3670*/  HMMA.16816.F32 R12, R8, R66, R12 ;  /* 0x00000042080c723c */ /* 0x000fe2000000180c */
[----:B------:R-:W-:-:S04]  /*3680*/  DEPBAR.LE SB0, 0x2 ;  /* 0x000080800000791a */ /* 0x000fc80000000000 */
[----:B------:R4:W-:Y:S02]  /*3690*/  MUFU.TANH R48, R2 ;  /* 0x0000000200307308 */ /* 0x0009e40000002400 */
[----:B------:R-:W-:Y:S01]  /*36a0*/  IMAD.MOV.U32 R9, RZ, RZ, c[0x0][0x2ac] ;  /* 0x0000ab00ff097624 */ /* 0x000fe200078e00ff */
[----:B-1----:R-:W-:Y:S01]  /*36b0*/  HMMA.16816.F32 R32, R4, R52, R32 ;  /* 0x000000340420723c */ /* 0x002fe20000001820 */
[----:B---3--:R-:W-:-:S04]  /*36c0*/  FMUL.FTZ R3, R31, c[0x0][0x320] ;  /* 0x0000c8001f037a20 */ /* 0x008fc80000410000 */
[----:B------:R-:W-:Y:S01]  /*36d0*/  MUFU.TANH R29, R29 ;  /* 0x0000001d001d7308 */ /* 0x000fe20000002400 */
[----:B----4-:R-:W-:-:S07]  /*36e0*/  FMUL.FTZ R2, R20, c[0x0][0x320] ;  /* 0x0000c80014027a20 */ /* 0x010fce0000410000 */
[----:B------:R1:W-:Y:S01]  /*36f0*/  MUFU.TANH R45, R3 ;  /* 0x00000003002d7308 */ /* 0x0003e20000002400 */
[----:B-----5:R-:W-:-:S07]  /*3700*/  IMAD.MOV.U32 R0, RZ, RZ, R215 ;  /* 0x000000ffff007224 */ /* 0x020fce00078e00d7 */
[----:B------:R3:W4:Y:S03]  /*3710*/  MUFU.TANH R40, R2 ;  /* 0x0000000200287308 */ /* 0x0007260000002400 */
[----:B------:R-:W-:Y:S02]  /*3720*/  FMUL.FTZ R32, R32, c[0x0][0x320] ;  /* 0x0000c80020207a20 */ /* 0x000fe40000410000 */
[----:B-1----:R-:W-:-:S04]  /*3730*/  FMUL.FTZ R3, R33, c[0x0][0x320] ;  /* 0x0000c80021037a20 */ /* 0x002fc80000410000 */
[----:B------:R-:W-:Y:S01]  /*3740*/  MUFU.TANH R32, R32 ;  /* 0x0000002000207308 */ /* 0x000fe20000002400 */
[----:B---3--:R-:W-:-:S07]  /*3750*/  FMUL.FTZ R2, R21, c[0x0][0x320] ;  /* 0x0000c80015027a20 */ /* 0x008fce0000410000 */
[----:B------:R-:W-:Y:S01]  /*3760*/  MUFU.TANH R30, R30 ;  /* 0x0000001e001e7308 */ /* 0x000fe20000002400 */
[C---:B------:R-:W-:Y:S07]  /*3770*/  HMMA.16816.F32 R20, R4.reuse, R54, R16 ;  /* 0x000000360414723c */ /* 0x040fee0000001810 */
[----:B------:R1:W3:Y:S01]  /*3780*/  MUFU.TANH R42, R2 ;  /* 0x00000002002a7308 */ /* 0x0002e20000002400 */
[----:B--2---:R-:W-:Y:S07]  /*3790*/  HMMA.16816.F32 R16, R4, R36, R24 ;  /* 0x000000240410723c */ /* 0x004fee0000001818 */
[----:B------:R2:W5:Y:S01]  /*37a0*/  MUFU.TANH R24, R3 ;  /* 0x0000000300187308 */ /* 0x0005620000002400 */
[----:B-1----:R-:W-:-:S05]  /*37b0*/  @P4 IMAD.HI.U32 R2, R215, c[0x0][0x2c8], RZ ;  /* 0x0000b200d7024a27 */ /* 0x002fca00078e00ff */
[----:B------:R-:W-:Y:S01]  /*37c0*/  @P4 SHF.R.U32.HI R0, RZ, c[0x0][0x2cc], R2 ;  /* 0x0000b300ff004a19 */ /* 0x000fe20000011602 */
[----:B------:R-:W-:Y:S01]  /*37d0*/  HMMA.16816.F32 R4, R4, R38, R12 ;  /* 0x000000260404723c */ /* 0x000fe2000000180c */
[----:B--2---:R-:W-:-:S03]  /*37e0*/  IMAD.IADD R3, R104, 0x1, -R105 ;  /* 0x0000000168037824 */ /* 0x004fc600078e0a69 */
[----:B------:R-:W1:Y:S04]  /*37f0*/  SHFL.IDX PT, R8, R0, RZ, 0x1c1f ;  /* 0x001c1fff00087589 */ /* 0x000e6800000e0000 */
[----:B------:R2:W1:Y:S02]  /*3800*/  SHFL.IDX PT, R2, R0, 0x1, 0x1c1f ;  /* 0x003c1f0000027f89 */ /* 0x00046400000e0000 */
[----:B--2---:R-:W-:-:S04]  /*3810*/  IMAD.MOV.U32 R0, RZ, RZ, -0x40 ;  /* 0xffffffc0ff007424 */ /* 0x004fc800078e00ff */
[----:B------:R-:W-:-:S04]  /*3820*/  IMAD R0, R197, R0, 0x41 ;  /* 0x00000041c5007424 */ /* 0x000fc800078e0200 */
[----:B------:R-:W-:Y:S02]  /*3830*/  IMAD R0, R9, c[0x0][0x1d0], R0 ;  /* 0x0000740009007a24 */ /* 0x000fe400078e0200 */
[----:B------:R-:W-:-:S03]  /*3840*/  FMUL.FTZ R9, R20, c[0x0][0x320] ;  /* 0x0000c80014097a20 */ /* 0x000fc60000410000 */
[----:B------:R-:W-:-:S05]  /*3850*/  IADD3 R0, R0, -c[0x0][0x168], -R105 ;  /* 0x80005a0000007a10 */ /* 0x000fca0007ffe869 */
[C---:B-1----:R-:W-:Y:S02]  /*3860*/  IMAD.IADD R8, R0.reuse, 0x1, R8 ;  /* 0x0000000100087824 */ /* 0x042fe400078e0208 */
[----:B------:R-:W-:-:S03]  /*3870*/  IMAD.IADD R0, R0, 0x1, R2 ;  /* 0x0000000100007824 */ /* 0x000fc600078e0202 */
[C---:B------:R-:W-:Y:S02]  /*3880*/  IMNMX R2, R3.reuse, R8, PT ;  /* 0x0000000803027217 */ /* 0x040fe40003800200 */
[----:B------:R-:W-:Y:S01]  /*3890*/  IMNMX R0, R3, R0, PT ;  /* 0x0000000003007217 */ /* 0x000fe20003800200 */
[----:B------:R-:W-:Y:S01]  /*38a0*/  FMUL.FTZ R3, R16, c[0x0][0x320] ;  /* 0x0000c80010037a20 */ /* 0x000fe20000410000 */
[----:B------:R1:W2:Y:S01]  /*38b0*/  MUFU.TANH R20, R9 ;  /* 0x0000000900147308 */ /* 0x0002a20000002400 */
[C---:B------:R-:W-:Y:S01]  /*38c0*/  ISETP.GT.AND P6, PT, R2.reuse, RZ, PT ;  /* 0x000000ff0200720c */ /* 0x040fe20003fc4270 */
[----:B------:R-:W-:Y:S01]  /*38d0*/  FMUL.FTZ R5, R5, c[0x0][0x320] ;  /* 0x0000c80005057a20 */ /* 0x000fe20000410000 */
[----:B------:R-:W-:-:S05]  /*38e0*/  ISETP.GT.AND P5, PT, R2, 0x1, PT ;  /* 0x000000010200780c */ /* 0x000fca0003fa4270 */
[----:B------:R2:W-:Y:S01]  /*38f0*/  MUFU.TANH R14, R3 ;  /* 0x00000003000e7308 */ /* 0x0005e20000002400 */
[----:B------:R-:W-:Y:S01]  /*3900*/  FMUL.FTZ R4, R4, c[0x0][0x320] ;  /* 0x0000c80004047a20 */ /* 0x000fe20000410000 */
[C---:B------:R-:W-:Y:S01]  /*3910*/  ISETP.GT.AND P1, PT, R2.reuse, 0x8, PT ;  /* 0x000000080200780c */ /* 0x040fe20003f24270 */
[----:B-1----:R-:W-:Y:S01]  /*3920*/  FMUL.FTZ R9, R21, c[0x0][0x320] ;  /* 0x0000c80015097a20 */ /* 0x002fe20000410000 */
[----:B------:R-:W-:-:S04]  /*3930*/  ISETP.GT.AND P0, PT, R2, 0x9, PT ;  /* 0x000000090200780c */ /* 0x000fc80003f04270 */
[----:B------:R1:W1:Y:S01]  /*3940*/  MUFU.TANH R15, R9 ;  /* 0x00000009000f7308 */ /* 0x0002620000002400 */
[----:B--2---:R-:W-:Y:S01]  /*3950*/  FMUL.FTZ R3, R17, c[0x0][0x320] ;  /* 0x0000c80011037a20 */ /* 0x004fe20000410000 */
[----:B------:R-:W-:-:S06]  /*3960*/  FSEL R10, R68, -INF , P5 ;  /* 0xff800000440a7808 */ /* 0x000fcc0002800000 */
[----:B------:R-:W2:Y:S01]  /*3970*/  MUFU.TANH R12, R3 ;  /* 0x00000003000c7308 */ /* 0x000ea20000002400 */
[C---:B------:R-:W-:Y:S02]  /*3980*/  ISETP.GT.AND P5, PT, R2.reuse, 0x11, PT ;  /* 0x000000110200780c */ /* 0x040fe40003fa4270 */
[----:B------:R-:W-:Y:S02]  /*3990*/  FSEL R11, R57, -INF , P1 ;  /* 0xff800000390b7808 */ /* 0x000fe40000800000 */
[----:B-1----:R-:W-:Y:S02]  /*39a0*/  FSEL R9, R69, -INF , P6 ;  /* 0xff80000045097808 */ /* 0x002fe40003000000 */
[----:B------:R-:W-:Y:S01]  /*39b0*/  ISETP.GT.AND P6, PT, R2, 0x10, PT ;  /* 0x000000100200780c */ /* 0x000fe20003fc4270 */
[----:B------:R1:W1:Y:S01]  /*39c0*/  MUFU.TANH R8, R4 ;  /* 0x0000000400087308 */ /* 0x0002620000002400 */
[----:B------:R-:W-:Y:S02]  /*39d0*/  FSEL R13, R56, -INF , P0 ;  /* 0xff800000380d7808 */ /* 0x000fe40000000000 */
[----:B------:R-:W-:-:S02]  /*39e0*/  ISETP.GT.AND P1, PT, R2, 0x18, PT ;  /* 0x000000180200780c */ /* 0x000fc40003f24270 */
[----:B------:R-:W-:-:S03]  /*39f0*/  ISETP.GT.AND P0, PT, R2, 0x19, PT ;  /* 0x000000190200780c */ /* 0x000fc60003f04270 */
[----:B------:R-:W1:Y:S01]  /*3a00*/  MUFU.TANH R5, R5 ;  /* 0x0000000500057308 */ /* 0x000e620000002400 */
[----:B----4-:R-:W-:Y:S02]  /*3a10*/  FSEL R43, R40, -INF , P6 ;  /* 0xff800000282b7808 */ /* 0x010fe40003000000 */
[----:B---3--:R-:W-:Y:S02]  /*3a20*/  FSEL R42, R42, -INF , P5 ;  /* 0xff8000002a2a7808 */ /* 0x008fe40002800000 */
[C---:B------:R-:W-:Y:S02]  /*3a30*/  ISETP.GT.AND P6, PT, R2.reuse, 0x20, PT ;  /* 0x000000200200780c */ /* 0x040fe40003fc4270 */
[----:B------:R-:W-:Y:S02]  /*3a40*/  ISETP.GT.AND P5, PT, R2, 0x21, PT ;  /* 0x000000210200780c */ /* 0x000fe40003fa4270 */
[----:B------:R-:W-:Y:S02]  /*3a50*/  FSEL R46, R28, -INF , P1 ;  /* 0xff8000001c2e7808 */ /* 0x000fe40000800000 */
[----:B------:R-:W-:-:S02]  /*3a60*/  FSEL R47, R29, -INF , P0 ;  /* 0xff8000001d2f7808 */ /* 0x000fc40000000000 */
[C---:B------:R-:W-:Y:S02]  /*3a70*/  ISETP.GT.AND P1, PT, R2.reuse, 0x28, PT ;  /* 0x000000280200780c */ /* 0x040fe40003f24270 */
[----:B------:R-:W-:Y:S02]  /*3a80*/  ISETP.GT.AND P0, PT, R2, 0x29, PT ;  /* 0x000000290200780c */ /* 0x000fe40003f04270 */
[----:B------:R-:W-:Y:S02]  /*3a90*/  FSEL R131, R32, -INF , P6 ;  /* 0xff80000020837808 */ /* 0x000fe40003000000 */
[----:B-----5:R-:W-:Y:S01]  /*3aa0*/  FSEL R130, R24, -INF , P5 ;  /* 0xff80000018827808 */ /* 0x020fe20002800000 */
[----:B------:R-:W-:Y:S01]  /*3ab0*/  BAR.SYNC.DEFER_BLOCKING 0x0 ;  /* 0x0000000000007b1d */ /* 0x000fe20000010000 */
[----:B------:R-:W-:Y:S02]  /*3ac0*/  FMNMX.FTZ R101, R9, R10, !PT ;  /* 0x0000000a09657209 */ /* 0x000fe40007810000 */
[----:B------:R-:W-:-:S02]  /*3ad0*/  ISETP.GT.AND P6, PT, R2, 0x30, PT ;  /* 0x000000300200780c */ /* 0x000fc40003fc4270 */
[----:B------:R-:W-:Y:S01]  /*3ae0*/  ISETP.GT.AND P5, PT, R2, 0x31, PT ;  /* 0x000000310200780c */ /* 0x000fe20003fa4270 */
[----:B-1----:R-:W-:Y:S01]  /*3af0*/  FMUL.FTZ R4, R22, c[0x0][0x320] ;  /* 0x0000c80016047a20 */ /* 0x002fe20000410000 */
[----:B------:R-:W-:Y:S02]  /*3b00*/  FSEL R136, R20, -INF , P1 ;  /* 0xff80000014887808 */ /* 0x000fe40000800000 */
[----:B------:R-:W-:Y:S02]  /*3b10*/  FSEL R137, R15, -INF , P0 ;  /* 0xff8000000f897808 */ /* 0x000fe40000000000 */
[----:B------:R-:W-:Y:S02]  /*3b20*/  FMNMX.FTZ R101, R11, R101, !PT ;  /* 0x000000650b657209 */ /* 0x000fe40007810000 */
[C---:B------:R-:W-:Y:S02]  /*3b30*/  ISETP.GT.AND P1, PT, R2.reuse, 0x38, PT ;  /* 0x000000380200780c */ /* 0x040fe40003f24270 */
[----:B------:R-:W-:-:S02]  /*3b40*/  ISETP.GT.AND P0, PT, R2, 0x39, PT ;  /* 0x000000390200780c */ /* 0x000fc40003f04270 */
[----:B------:R-:W-:Y:S02]  /*3b50*/  FSEL R202, R14, -INF , P6 ;  /* 0xff8000000eca7808 */ /* 0x000fe40003000000 */
[----:B--2---:R-:W-:Y:S02]  /*3b60*/  FSEL R212, R12, -INF , P5 ;  /* 0xff8000000cd47808 */ /* 0x004fe40002800000 */
[C---:B------:R-:W-:Y:S02]  /*3b70*/  ISETP.GT.AND P6, PT, R0.reuse, RZ, PT ;  /* 0x000000ff0000720c */ /* 0x040fe40003fc4270 */
[----:B------:R-:W-:Y:S01]  /*3b80*/  ISETP.GT.AND P5, PT, R0, 0x1, PT ;  /* 0x000000010000780c */ /* 0x000fe20003fa4270 */
[----:B------:R-:W-:Y:S01]  /*3b90*/  FMUL.FTZ R20, R6, c[0x0][0x320] ;  /* 0x0000c80006147a20 */ /* 0x000fe20000410000 */
[----:B------:R-:W-:Y:S01]  /*3ba0*/  FMNMX.FTZ R101, R13, R101, !PT ;  /* 0x000000650d657209 */ /* 0x000fe20007810000 */
[----:B------:R-:W-:Y:S01]  /*3bb0*/  FMUL.FTZ R2, R35, c[0x0][0x320] ;  /* 0x0000c80023027a20 */ /* 0x000fe20000410000 */
[----:B------:R-:W-:Y:S01]  /*3bc0*/  FSEL R217, R8, -INF , P1 ;  /* 0xff80000008d97808 */ /* 0x000fe20000800000 */
[----:B------:R1:W-:Y:S01]  /*3bd0*/  MUFU.TANH R6, R4 ;  /* 0x0000000400067308 */ /* 0x0003e20000002400 */
[----:B------:R-:W-:Y:S01]  /*3be0*/  FSEL R220, R5, -INF , P0 ;  /* 0xff80000005dc7808 */ /* 0x000fe20000000000 */
[----:B------:R-:W-:Y:S01]  /*3bf0*/  FMUL.FTZ R21, R7, c[0x0][0x320] ;  /* 0x0000c80007157a20 */ /* 0x000fe20000410000 */
[----:B------:R-:W-:Y:S01]  /*3c00*/  ISETP.GT.AND P1, PT, R0, 0x8, PT ;  /* 0x000000080000780c */ /* 0x000fe20003f24270 */
[----:B------:R-:W-:Y:S01]  /*3c10*/  FMUL.FTZ R3, R34, c[0x0][0x320] ;  /* 0x0000c80022037a20 */ /* 0x000fe20000410000 */
[----:B------:R-:W-:Y:S01]  /*3c20*/  FSEL R5, R70, -INF , P5 ;  /* 0xff80000046057808 */ /* 0x000fe20002800000 */
[----:B------:R-:W-:Y:S01]  /*3c30*/  FMUL.FTZ R18, R18, c[0x0][0x320] ;  /* 0x0000c80012127a20 */ /* 0x000fe20000410000 */
[----:B------:R-:W-:Y:S01]  /*3c40*/  FMNMX.FTZ R101, R43, R101, !PT ;  /* 0x000000652b657209 */ /* 0x000fe20007810000 */
[----:B------:R2:W-:Y:S01]  /*3c50*/  MUFU.TANH R16, R2 ;  /* 0x0000000200107308 */ /* 0x0005e20000002400 */
[----:B------:R-:W-:Y:S01]  /*3c60*/  ISETP.GT.AND P0, PT, R0, 0x9, PT ;  /* 0x000000090000780c */ /* 0x000fe20003f04270 */
[----:B------:R-:W-:Y:S01]  /*3c70*/  FMUL.FTZ R19, R19, c[0x0][0x320] ;  /* 0x0000c80013137a20 */ /* 0x000fe20000410000 */
[----:B------:R-:W-:Y:S01]  /*3c80*/  FSEL R7, R49, -INF , P1 ;  /* 0xff80000031077808 */ /* 0x000fe20000800000 */
[----:B------:R-:W-:Y:S01]  /*3c90*/  IMAD.IADD R139, R193, 0x1, R195 ;  /* 0x00000001c18b7824 */ /* 0x000fe200078e02c3 */
[----:B------:R-:W-:Y:S01]  /*3ca0*/  LDSM.16.MT88.4 R24, [R196+0x2000] ;  /* 0x00200000c418783b */ /* 0x000fe20000004200 */
[----:B-1----:R-:W-:-:S02]  /*3cb0*/  FSEL R4, R71, -INF , P6 ;  /* 0xff80000047047808 */ /* 0x002fc40003000000 */
[----:B------:R-:W-:Y:S01]  /*3cc0*/  MUFU.TANH R12, R20 ;  /* 0x00000014000c7308 */ /* 0x000fe20000002400 */
[----:B------:R-:W-:Y:S01]  /*3cd0*/  FMNMX.FTZ R101, R42, R101, !PT ;  /* 0x000000652a657209 */ /* 0x000fe20007810000 */
[----:B------:R-:W-:Y:S01]  /*3ce0*/  IMAD.IADD R138, R193, 0x1, R196 ;  /* 0x00000001c18a7824 */ /* 0x000fe200078e02c4 */
[----:B------:R-:W-:Y:S01]  /*3cf0*/  ISETP.GT.AND P6, PT, R0, 0x10, PT ;  /* 0x000000100000780c */ /* 0x000fe20003fc4270 */
[----:B------:R-:W-:Y:S01]  /*3d00*/  LDSM.16.MT88.4 R32, [R195] ;  /* 0x00000000c320783b */ /* 0x000fe20000004200 */
[----:B--2---:R-:W-:Y:S02]  /*3d10*/  FMNMX.FTZ R2, R4, R5, !PT ;  /* 0x0000000504027209 */ /* 0x004fe40007810000 */
[----:B------:R-:W-:Y:S01]  /*3d20*/  FSEL R8, R48, -INF , P0 ;  /* 0xff80000030087808 */ /* 0x000fe20000000000 */
[----:B------:R1:W2:Y:S01]  /*3d30*/  MUFU.TANH R17, R3 ;  /* 0x0000000300117308 */ /* 0x0002a20000002400 */
[----:B------:R-:W-:Y:S01]  /*3d40*/  FMNMX.FTZ R2, R7, R2, !PT ;  /* 0x0000000207027209 */ /* 0x000fe20007810000 */
[----:B------:R-:W-:Y:S01]  /*3d50*/  LDSM.16.MT88.4 R36, [R138+0x2000] ;  /* 0x002000008a24783b */ /* 0x000fe20000004200 */
        /* <DEDUP_REMOVED lines=8> */
[----:B------:R-:W-:Y:S01]  /*3de0*/  FMNMX.FTZ R101, R131, R101, !PT ;  /* 0x0000006583657209 */ /* 0x000fe20007810000 */
[----:B-1----:R-:W-:Y:S01]  /*3df0*/  FMUL.FTZ R3, R23, c[0x0][0x320] ;  /* 0x0000c80017037a20 */ /* 0x002fe20000410000 */
[----:B------:R-:W-:Y:S02]  /*3e00*/  ISETP.GT.AND P0, PT, R0, 0x19, PT ;  /* 0x000000190000780c */ /* 0x000fe40003f04270 */
[----:B------:R-:W-:Y:S02]  /*3e10*/  FSEL R44, R30, -INF , P1 ;  /* 0xff8000001e2c7808 */ /* 0x000fe40000800000 */
[----:B------:R-:W-:Y:S02]  /*3e20*/  FMNMX.FTZ R2, R40, R2, !PT ;  /* 0x0000000228027209 */ /* 0x000fe40007810000 */
[----:B------:R-:W-:Y:S01]  /*3e30*/  FMNMX.FTZ R101, R130, R101, !PT ;  /* 0x0000006582657209 */ /* 0x000fe20007810000 */
[----:B------:R-:W1:Y:S01]  /*3e40*/  MUFU.TANH R15, R3 ;  /* 0x00000003000f7308 */ /* 0x000e620000002400 */
[----:B------:R-:W-:Y:S01]  /*3e50*/  ISETP.GT.AND P6, PT, R0, 0x20, PT ;  /* 0x000000200000780c */ /* 0x000fe20003fc4270 */
[----:B------:R-:W-:Y:S01]  /*3e60*/  LDSM.16.MT88.4 R28, [R139] ;  /* 0x000000008b1c783b */ /* 0x000fe20000004200 */
[----:B------:R-:W-:-:S02]  /*3e70*/  FSEL R45, R45, -INF , P0 ;  /* 0xff8000002d2d7808 */ /* 0x000fc40000000000 */
[----:B------:R-:W-:Y:S02]  /*3e80*/  FMNMX.FTZ R2, R44, R2, !PT ;  /* 0x000000022c027209 */ /* 0x000fe40007810000 */
[----:B------:R-:W-:Y:S01]  /*3e90*/  FMNMX.FTZ R101, R136, R101, !PT ;  /* 0x0000006588657209 */ /* 0x000fe20007810000 */
[----:B------:R-:W3:Y:S01]  /*3ea0*/  MUFU.TANH R3, R18 ;  /* 0x0000001200037308 */ /* 0x000ee20000002400 */
[C---:B------:R-:W-:Y:S02]  /*3eb0*/  ISETP.GT.AND P5, PT, R0.reuse, 0x21, PT ;  /* 0x000000210000780c */ /* 0x040fe40003fa4270 */
[----:B--2---:R-:W-:Y:S02]  /*3ec0*/  FSEL R102, R17, -INF , P6 ;  /* 0xff80000011667808 */ /* 0x004fe40003000000 */
[----:B------:R-:W-:Y:S02]  /*3ed0*/  FMNMX.FTZ R2, R45, R2, !PT ;  /* 0x000000022d027209 */ /* 0x000fe40007810000 */
[----:B------:R-:W-:Y:S01]  /*3ee0*/  FMNMX.FTZ R101, R137, R101, !PT ;  /* 0x0000006589657209 */ /* 0x000fe20007810000 */
[----:B------:R2:W4:Y:S01]  /*3ef0*/  MUFU.TANH R14, R19 ;  /* 0x00000013000e7308 */ /* 0x0005220000002400 */
[----:B------:R-:W-:-:S02]  /*3f00*/  ISETP.GT.AND P1, PT, R0, 0x28, PT ;  /* 0x000000280000780c */ /* 0x000fc40003f24270 */
[----:B------:R-:W-:Y:S02]  /*3f10*/  FSEL R103, R16, -INF , P5 ;  /* 0xff80000010677808 */ /* 0x000fe40002800000 */
[----:B------:R-:W-:Y:S02]  /*3f20*/  FMNMX.FTZ R2, R102, R2, !PT ;  /* 0x0000000266027209 */ /* 0x000fe40007810000 */
[----:B------:R-:W-:Y:S02]  /*3f30*/  FMNMX.FTZ R101, R202, R101, !PT ;  /* 0x00000065ca657209 */ /* 0x000fe40007810000 */
[----:B------:R-:W-:Y:S02]  /*3f40*/  ISETP.GT.AND P0, PT, R0, 0x29, PT ;  /* 0x000000290000780c */ /* 0x000fe40003f04270 */
[----:B------:R-:W-:Y:S02]  /*3f50*/  FSEL R128, R6, -INF , P1 ;  /* 0xff80000006807808 */ /* 0x000fe40000800000 */
[----:B------:R-:W-:-:S02]  /*3f60*/  FMNMX.FTZ R2, R103, R2, !PT ;  /* 0x0000000267027209 */ /* 0x000fc40007810000 */
[----:B------:R-:W-:Y:S01]  /*3f70*/  FMNMX.FTZ R101, R212, R101, !PT ;  /* 0x00000065d4657209 */ /* 0x000fe20007810000 */
[----:B------:R5:W4:Y:S01]  /*3f80*/  MUFU.TANH R6, R21 ;  /* 0x0000001500067308 */ /* 0x000b220000002400 */
[----:B------:R-:W-:Y:S01]  /*3f90*/  ISETP.GT.AND P5, PT, R0, 0x30, PT ;  /* 0x000000300000780c */ /* 0x000fe20003fa4270 */
[----:B--2---:R-:W-:Y:S01]  /*3fa0*/  LDSM.16.MT88.4 R16, [R116] ;  /* 0x000000007410783b */ /* 0x004fe20000004200 */
[----:B-1----:R-:W-:Y:S02]  /*3fb0*/  FSEL R129, R15, -INF , P0 ;  /* 0xff8000000f817808 */ /* 0x002fe40000000000 */
[----:B------:R-:W-:Y:S02]  /*3fc0*/  FMNMX.FTZ R2, R128, R2, !PT ;  /* 0x0000000280027209 */ /* 0x000fe40007810000 */
[----:B------:R-:W-:Y:S02]  /*3fd0*/  FMNMX.FTZ R101, R217, R101, !PT ;  /* 0x00000065d9657209 */ /* 0x000fe40007810000 */
[----:B------:R-:W-:-:S02]  /*3fe0*/  ISETP.GT.AND P0, PT, R0, 0x31, PT ;  /* 0x000000310000780c */ /* 0x000fc40003f04270 */
[----:B---3--:R-:W-:Y:S02]  /*3ff0*/  FSEL R185, R3, -INF , P5 ;  /* 0xff80000003b97808 */ /* 0x008fe40002800000 */
[----:B------:R-:W-:Y:S02]  /*4000*/  FMNMX.FTZ R2, R129, R2, !PT ;  /* 0x0000000281027209 */ /* 0x000fe40007810000 */
[----:B------:R-:W-:Y:S01]  /*4010*/  FMNMX.FTZ R101, R220, R101, !PT ;  /* 0x00000065dc657209 */ /* 0x000fe20007810000 */
[----:B-----5:R-:W-:Y:S01]  /*4020*/  LDSM.16.MT88.4 R20, [R196] ;  /* 0x00000000c414783b */ /* 0x020fe20000004200 */
[----:B------:R-:W-:Y:S02]  /*4030*/  ISETP.GT.AND P1, PT, R0, 0x38, PT ;  /* 0x000000380000780c */ /* 0x000fe40003f24270 */
[----:B----4-:R-:W-:Y:S02]  /*4040*/  FSEL R201, R14, -INF , P0 ;  /* 0xff8000000ec97808 */ /* 0x010fe40000000000 */
[----:B------:R-:W-:Y:S01]  /*4050*/  FMNMX.FTZ R2, R185, R2, !PT ;  /* 0x00000002b9027209 */ /* 0x000fe20007810000 */
[----:B------:R-:W1:Y:S01]  /*4060*/  SHFL.BFLY PT, R3, R101, 0x2, 0x1f ;  /* 0x0c401f0065037f89 */ /* 0x000e6200000e0000 */
[----:B------:R-:W-:-:S02]  /*4070*/  ISETP.GT.AND P0, PT, R0, 0x39, PT ;  /* 0x000000390000780c */ /* 0x000fc40003f04270 */
[----:B------:R-:W-:Y:S02]  /*4080*/  FSEL R186, R12, -INF , P1 ;  /* 0xff8000000cba7808 */ /* 0x000fe40000800000 */
[----:B------:R-:W-:Y:S02]  /*4090*/  FMNMX.FTZ R0, R201, R2, !PT ;  /* 0x00000002c9007209 */ /* 0x000fe40007810000 */
[----:B------:R-:W-:Y:S02]  /*40a0*/  FSEL R203, R6, -INF , P0 ;  /* 0xff80000006cb7808 */ /* 0x000fe40000000000 */
        /* <DEDUP_REMOVED lines=11> */
[--C-:B------:R-:W-:Y:S01]  /*4160*/  FFMA.FTZ R3, R9, c[0x0][0x2d0], -R2.reuse ;  /* 0x0000b40009037a23 */ /* 0x100fe20000010802 */
[----:B--2---:R-:W-:Y:S01]  /*4170*/  FMNMX.FTZ R100, R0, R100, !PT ;  /* 0x0000006400647209 */ /* 0x004fe20007810000 */
[----:B------:R-:W-:Y:S02]  /*4180*/  FFMA.FTZ R0, R10, c[0x0][0x2d0], -R2 ;  /* 0x0000b4000a007a23 */ /* 0x000fe40000010802 */
[----:B------:R1:W-:Y:S01]  /*4190*/  MUFU.EX2 R249, R3 ;  /* 0x0000000300f97308 */ /* 0x0003e20000000800 */
[----:B------:R-:W-:-:S07]  /*41a0*/  FSETP.NEU.FTZ.AND P0, PT, R100, -INF , PT ;  /* 0xff8000006400780b */ /* 0x000fce0003f1d000 */
[----:B------:R2:W3:Y:S01]  /*41b0*/  MUFU.EX2 R247, R0 ;  /* 0x0000000000f77308 */ /* 0x0004e20000000800 */
[----:B-1----:R-:W-:-:S07]  /*41c0*/  FFMA.FTZ R3, R11, c[0x0][0x2d0], -R2 ;  /* 0x0000b4000b037a23 */ /* 0x002fce0000010802 */
[----:B------:R1:W-:Y:S01]  /*41d0*/  MUFU.EX2 R246, R3 ;  /* 0x0000000300f67308 */ /* 0x0003e20000000800 */
[----:B--2---:R-:W-:-:S05]  /*41e0*/  FMUL.FTZ R0, R100, c[0x0][0x2d0] ;  /* 0x0000b40064007a20 */ /* 0x004fca0000410000 */
[----:B------:R-:W-:Y:S01]  /*41f0*/  FSEL R0, R0, RZ, P0 ;  /* 0x000000ff00007208 */ /* 0x000fe20000000000 */
[----:B-1----:R-:W-:Y:S02]  /*4200*/  FFMA.FTZ R3, R13, c[0x0][0x2d0], -R2 ;  /* 0x0000b4000d037a23 */ /* 0x002fe40000010802 */
[----:B------:R-:W1:Y:S02]  /*4210*/  LDSM.16.MT88.4 R12, [R195+0x2000] ;  /* 0x00200000c30c783b */ /* 0x000e640000004200 */
[----:B------:R2:W4:Y:S02]  /*4220*/  MUFU.EX2 R248, R3 ;  /* 0x0000000300f87308 */ /* 0x0005240000000800 */
[----:B--2---:R-:W-:-:S06]  /*4230*/  FFMA.FTZ R3, R4, c[0x0][0x2d0], -R0 ;  /* 0x0000b40004037a23 */ /* 0x004fcc0000010800 */
[----:B------:R2:W-:Y:S02]  /*4240*/  MUFU.EX2 R244, R3 ;  /* 0x0000000300f47308 */ /* 0x0005e40000000800 */
[----:B--2---:R-:W-:-:S06]  /*4250*/  FFMA.FTZ R3, R5, c[0x0][0x2d0], -R0 ;  /* 0x0000b40005037a23 */ /* 0x004fcc0000010800 */
[----:B------:R2:W5:Y:S02]  /*4260*/  MUFU.EX2 R243, R3 ;  /* 0x0000000300f37308 */ /* 0x0005640000000800 */
[----:B--2---:R-:W-:-:S06]  /*4270*/  FFMA.FTZ R3, R7, c[0x0][0x2d0], -R0 ;  /* 0x0000b40007037a23 */ /* 0x004fcc0000010800 */
[----:B------:R2:W-:Y:S02]  /*4280*/  MUFU.EX2 R242, R3 ;  /* 0x0000000300f27308 */ /* 0x0005e40000000800 */
[----:B--2---:R-:W-:Y:S02]  /*4290*/  FFMA.FTZ R3, R8, c[0x0][0x2d0], -R0 ;  /* 0x0000b40008037a23 */ /* 0x004fe40000010800 */
[----:B------:R-:W2:Y:S04]  /*42a0*/  LDSM.16.MT88.4 R8, [R139+0x2000] ;  /* 0x002000008b08783b */ /* 0x000ea80000004200 */
[----:B------:R-:W1:Y:S01]  /*42b0*/  MUFU.EX2 R245, R3 ;  /* 0x0000000300f57308 */ /* 0x000e620000000800 */
[----:B---3--:R-:W-:Y:S02]  /*42c0*/  F2FP.PACK_AB R4, R247, R249 ;  /* 0x000000f9f704723e */ /* 0x008fe400000000ff */
[----:B----4-:R-:W-:-:S02]  /*42d0*/  F2FP.PACK_AB R6, R248, R246 ;  /* 0x000000f6f806723e */ /* 0x010fc400000000ff */
[----:B-----5:R-:W-:Y:S02]  /*42e0*/  F2FP.PACK_AB R5, R243, R244 ;  /* 0x000000f4f305723e */ /* 0x020fe400000000ff */
[----:B-1----:R-:W-:Y:S01]  /*42f0*/  F2FP.PACK_AB R7, R245, R242 ;  /* 0x000000f2f507723e */ /* 0x002fe200000000ff */
[----:B------:R-:W-:-:S06]  /*4300*/  FFMA.FTZ R3, R43, c[0x0][0x2d0], -R2 ;  /* 0x0000b4002b037a23 */ /* 0x000fcc0000010802 */
[C---:B------:R-:W-:Y:S08]  /*4310*/  HMMA.16816.F32 R92, R4.reuse, R20, RZ ;  /* 0x00000014045c723c */ /* 0x040ff000000018ff */
[C---:B------:R-:W-:Y:S01]  /*4320*/  HMMA.16816.F32 R88, R4.reuse, R22, RZ ;  /* 0x000000160458723c */ /* 0x040fe200000018ff */
[----:B------:R-:W1:Y:S07]  /*4330*/  LDSM.16.MT88.4 R20, [R195+0x4000] ;  /* 0x00400000c314783b */ /* 0x000e6e0000004200 */
[C---:B------:R-:W-:Y:S08]  /*4340*/  HMMA.16816.F32 R76, R4.reuse, R12, RZ ;  /* 0x0000000c044c723c */ /* 0x040ff000000018ff */
[C---:B------:R-:W-:Y:S01]  /*4350*/  HMMA.16816.F32 R72, R4.reuse, R14, RZ ;  /* 0x0000000e0448723c */ /* 0x040fe200000018ff */
[----:B------:R-:W3:Y:S07]  /*4360*/  LDSM.16.MT88.4 R12, [R196+0x4000] ;  /* 0x00400000c40c783b */ /* 0x000eee0000004200 */
[C---:B--2---:R-:W-:Y:S08]  /*4370*/  HMMA.16816.F32 R64, R4.reuse, R8, RZ ;  /* 0x000000080440723c */ /* 0x044ff000000018ff */
[----:B------:R-:W-:Y:S01]  /*4380*/  HMMA.16816.F32 R68, R4, R10, RZ ;  /* 0x0000000a0444723c */ /* 0x000fe200000018ff */
[----:B------:R1:W2:Y:S01]  /*4390*/  LDSM.16.MT88.4 R8, [R116+0x4000] ;  /* 0x004000007408783b */ /* 0x0002a20000004200 */
[----:B------:R4:W-:Y:S02]  /*43a0*/  MUFU.EX2 R239, R3 ;  /* 0x0000000300ef7308 */ /* 0x0009e40000000800 */
[----:B----4-:R-:W-:-:S06]  /*43b0*/  FFMA.FTZ R3, R42, c[0x0][0x2d0], -R2 ;  /* 0x0000b4002a037a23 */ /* 0x010fcc0000010802 */
[----:B------:R4:W5:Y:S01]  /*43c0*/  MUFU.EX2 R241, R3 ;  /* 0x0000000300f17308 */ /* 0x0009620000000800 */
[----:B------:R-:W-:Y:S01]  /*43d0*/  HMMA.16816.F32 R84, R4, R16, RZ ;  /* 0x000000100454723c */ /* 0x000fe200000018ff */
[----:B----4-:R-:W-:-:S06]  /*43e0*/  FFMA.FTZ R3, R46, c[0x0][0x2d0], -R2 ;  /* 0x0000b4002e037a23 */ /* 0x010fcc0000010802 */
[----:B------:R4:W-:Y:S01]  /*43f0*/  MUFU.EX2 R238, R3 ;  /* 0x0000000300ee7308 */ /* 0x0009e20000000800 */
[----:B------:R-:W-:Y:S01]  /*4400*/  HMMA.16816.F32 R80, R4, R18, RZ ;  /* 0x000000120450723c */ /* 0x000fe200000018ff */
[----:B------:R-:W1:Y:S01]  /*4410*/  LDSM.16.MT88.4 R16, [R139+0x4000] ;  /* 0x004000008b10783b */ /* 0x000e620000004200 */
[----:B----4-:R-:W-:-:S05]  /*4420*/  FFMA.FTZ R3, R47, c[0x0][0x2d0], -R2 ;  /* 0x0000b4002f037a23 */ /* 0x010fca0000010802 */
[----:B------:R4:W-:Y:S01]  /*4430*/  MUFU.EX2 R240, R3 ;  /* 0x0000000300f07308 */ /* 0x0009e20000000800 */
[----:B------:R-:W-:Y:S01]  /*4440*/  HMMA.16816.F32 R48, R4, R36, RZ ;  /* 0x000000240430723c */ /* 0x000fe200000018ff */
[----:B----4-:R-:W-:-:S06]  /*4450*/  FFMA.FTZ R3, R41, c[0x0][0x2d0], -R0 ;  /* 0x0000b40029037a23 */ /* 0x010fcc0000010800 */
[----:B------:R4:W-:Y:S01]  /*4460*/  MUFU.EX2 R235, R3 ;  /* 0x0000000300eb7308 */ /* 0x0009e20000000800 */
[----:B------:R-:W-:Y:S01]  /*4470*/  HMMA.16816.F32 R52, R4, R38, RZ ;  /* 0x000000260434723c */ /* 0x000fe200000018ff */
[----:B------:R-:W1:Y:S01]  /*4480*/  LDSM.16.MT88.4 R36, [R195+0x800] ;  /* 0x00080000c324783b */ /* 0x000e620000004200 */
[----:B----4-:R-:W-:-:S06]  /*4490*/  FFMA.FTZ R3, R40, c[0x0][0x2d0], -R0 ;  /* 0x0000b40028037a23 */ /* 0x010fcc0000010800 */
[C---:B------:R-:W-:Y:S01]  /*44a0*/  HMMA.16816.F32 R112, R4.reuse, R32, RZ ;  /* 0x000000200470723c */ /* 0x040fe200000018ff */
[----:B------:R-:W4:Y:S01]  /*44b0*/  LDSM.16.MT88.4 R40, [R139+0x800] ;  /* 0x000800008b28783b */ /* 0x000f220000004200 */
[----:B------:R2:W1:Y:S06]  /*44c0*/  MUFU.EX2 R237, R3 ;  /* 0x0000000300ed7308 */ /* 0x00046c0000000800 */
[----:B------:R-:W-:Y:S01]  /*44d0*/  HMMA.16816.F32 R108, R4, R34, RZ ;  /* 0x00000022046c723c */ /* 0x000fe200000018ff */
[----:B------:R-:W1:Y:S01]  /*44e0*/  LDSM.16.MT88.4 R32, [R196+0x800] ;  /* 0x00080000c420783b */ /* 0x000e620000004200 */
[----:B--2---:R-:W-:-:S06]  /*44f0*/  FFMA.FTZ R3, R44, c[0x0][0x2d0], -R0 ;  /* 0x0000b4002c037a23 */ /* 0x004fcc0000010800 */
[C---:B------:R-:W-:Y:S01]  /*4500*/  HMMA.16816.F32 R96, R4.reuse, R28, RZ ;  /* 0x0000001c0460723c */ /* 0x040fe200000018ff */
[----:B------:R2:W-:Y:S07]  /*4510*/  MUFU.EX2 R234, R3 ;  /* 0x0000000300ea7308 */ /* 0x0005ee0000000800 */
[C---:B------:R-:W-:Y:S01]  /*4520*/  HMMA.16816.F32 R104, R4.reuse, R30, RZ ;  /* 0x0000001e0468723c */ /* 0x040fe200000018ff */
[----:B------:R-:W4:Y:S07]  /*4530*/  LDSM.16.MT88.4 R28, [R138+0x800] ;  /* 0x000800008a1c783b */ /* 0x000f2e0000004200 */
[----:B------:R-:W-:Y:S01]  /*4540*/  HMMA.16816.F32 R60, R4, R24, RZ ;  /* 0x00000018043c723c */ /* 0x000fe200000018ff */
[----:B--2---:R-:W-:-:S07]  /*4550*/  FFMA.FTZ R3, R45, c[0x0][0x2d0], -R0 ;  /* 0x0000b4002d037a23 */ /* 0x004fce0000010800 */
[C---:B------:R-:W-:Y:S01]  /*4560*/  HMMA.16816.F32 R56, R4.reuse, R26, RZ ;  /* 0x0000001a0438723c */ /* 0x040fe200000018ff */
[----:B------:R-:W2:Y:S07]  /*4570*/  LDSM.16.MT88.4 R24, [R195+0x2800] ;  /* 0x00280000c318783b */ /* 0x000eae0000004200 */
[C---:B-1----:R-:W-:Y:S08]  /*4580*/  HMMA.16816.F32 R116, R4.reuse, R20, RZ ;  /* 0x000000140474723c */ /* 0x042ff000000018ff */
[C---:B------:R-:W-:Y:S01]  /*4590*/  HMMA.16816.F32 R120, R4.reuse, R22, RZ ;  /* 0x000000160478723c */ /* 0x040fe200000018ff */
[----:B------:R-:W1:Y:S07]  /*45a0*/  LDSM.16.MT88.4 R20, [R139+0x2800] ;  /* 0x002800008b14783b */ /* 0x000e6e0000004200 */
[C---:B---3--:R-:W-:Y:S08]  /*45b0*/  HMMA.16816.F32 R44, R4.reuse, R12, RZ ;  /* 0x0000000c042c723c */ /* 0x048ff000000018ff */
[C---:B------:R-:W-:Y:S01]  /*45c0*/  HMMA.16816.F32 R140, R4.reuse, R14, RZ ;  /* 0x0000000e048c723c */ /* 0x040fe200000018ff */
[----:B------:R-:W3:Y:S07]  /*45d0*/  LDSM.16.MT88.4 R12, [R196+0x2800] ;  /* 0x00280000c40c783b */ /* 0x000eee0000004200 */
[C---:B------:R-:W-:Y:S08]  /*45e0*/  HMMA.16816.F32 R148, R4.reuse, R8, RZ ;  /* 0x000000080494723c */ /* 0x040ff000000018ff */
[C---:B------:R-:W-:Y:S01]  /*45f0*/  HMMA.16816.F32 R156, R4.reuse, R10, RZ ;  /* 0x0000000a049c723c */ /* 0x040fe200000018ff */
[----:B------:R-:W1:Y:S01]  /*4600*/  LDSM.16.MT88.4 R8, [R138+0x2800] ;  /* 0x002800008a08783b */ /* 0x000e620000004200 */
[----:B------:R-:W2:Y:S06]  /*4610*/  MUFU.EX2 R236, R3 ;  /* 0x0000000300ec7308 */ /* 0x000eac0000000800 */
[C---:B------:R-:W-:Y:S08]  /*4620*/  HMMA.16816.F32 R124, R4.reuse, R16, RZ ;  /* 0x00000010047c723c */ /* 0x040ff000000018ff */
[----:B------:R-:W-:Y:S01]  /*4630*/  HMMA.16816.F32 R132, R4, R18, RZ ;  /* 0x000000120484723c */ /* 0x000fe200000018ff */
[----:B------:R-:W1:Y:S06]  /*4640*/  LDSM.16.MT88.4 R16, [R195+0x4800] ;  /* 0x00480000c310783b */ /* 0x000e6c0000004200 */
[----:B-----5:R-:W-:-:S02]  /*4650*/  F2FP.PACK_AB R4, R241, R239 ;  /* 0x000000eff104723e */ /* 0x020fc400000000ff */
[----:B------:R-:W-:Y:S02]  /*4660*/  F2FP.PACK_AB R5, R237, R235 ;  /* 0x000000ebed05723e */ /* 0x000fe400000000ff */
[----:B------:R-:W-:Y:S02]  /*4670*/  F2FP.PACK_AB R6, R240, R238 ;  /* 0x000000eef006723e */ /* 0x000fe400000000ff */
[----:B--2---:R-:W-:Y:S01]  /*4680*/  F2FP.PACK_AB R7, R236, R234 ;  /* 0x000000eaec07723e */ /* 0x004fe200000000ff */
[----:B------:R-:W-:-:S06]  /*4690*/  FFMA.FTZ R3, R131, c[0x0][0x2d0], -R2 ;  /* 0x0000b40083037a23 */ /* 0x000fcc0000010802 */
[C---:B------:R-:W-:Y:S08]  /*46a0*/  HMMA.16816.F32 R164, R4.reuse, R38, R108 ;  /* 0x0000002604a4723c */ /* 0x040ff0000000186c */
[C---:B----4-:R-:W-:Y:S01]  /*46b0*/  HMMA.16816.F32 R152, R4.reuse, R42, R104 ;  /* 0x0000002a0498723c */ /* 0x050fe20000001868 */
[----:B------:R2:W-:Y:S07]  /*46c0*/  MUFU.EX2 R184, R3 ;  /* 0x0000000300b87308 */ /* 0x0005ee0000000800 */
[C---:B------:R-:W-:Y:S08]  /*46d0*/  HMMA.16816.F32 R160, R4.reuse, R40, R96 ;  /* 0x0000002804a0723c */ /* 0x040ff00000001860 */
[C---:B------:R-:W-:Y:S08]  /*46e0*/  HMMA.16816.F32 R144, R4.reuse, R32, R92 ;  /* 0x000000200490723c */ /* 0x040ff0000000185c */
[C---:B------:R-:W-:Y:S08]  /*46f0*/  HMMA.16816.F32 R108, R4.reuse, R28, R84 ;  /* 0x0000001c046c723c */ /* 0x040ff00000001854 */
[C---:B------:R-:W-:Y:S01]  /*4700*/  HMMA.16816.F32 R104, R4.reuse, R30, R80 ;  /* 0x0000001e0468723c */ /* 0x040fe20000001850 */
[--C-:B--2---:R-:W-:Y:S01]  /*4710*/  FFMA.FTZ R3, R130, c[0x0][0x2d0], -R2.reuse ;  /* 0x0000b40082037a23 */ /* 0x104fe20000010802 */
[----:B------:R-:W-:Y:S06]  /*4720*/  LDSM.16.MT88.4 R28, [R195+0x5000] ;  /* 0x00500000c31c783b */ /* 0x000fec0000004200 */
[C---:B------:R-:W-:Y:S08]  /*4730*/  HMMA.16816.F32 R96, R4.reuse, R24, R76 ;  /* 0x000000180460723c */ /* 0x040ff0000000184c */
[C---:B------:R-:W-:Y:S01]  /*4740*/  HMMA.16816.F32 R92, R4.reuse, R26, R72 ;  /* 0x0000001a045c723c */ /* 0x040fe20000001848 */
[----:B------:R-:W2:Y:S07]  /*4750*/  LDSM.16.MT88.4 R24, [R139+0x4800] ;  /* 0x004800008b18783b */ /* 0x000eae0000004200 */
[C---:B-1----:R-:W-:Y:S08]  /*4760*/  HMMA.16816.F32 R84, R4.reuse, R22, R68 ;  /* 0x000000160454723c */ /* 0x042ff00000001844 */
[C---:B---3--:R-:W-:Y:S08]  /*4770*/  HMMA.16816.F32 R80, R4.reuse, R12, R60 ;  /* 0x0000000c0450723c */ /* 0x048ff0000000183c */
[C---:B------:R-:W-:Y:S08]  /*4780*/  HMMA.16816.F32 R68, R4.reuse, R8, R48 ;  /* 0x000000080444723c */ /* 0x040ff00000001830 */
[C---:B------:R-:W-:Y:S01]  /*4790*/  HMMA.16816.F32 R60, R4.reuse, R10, R52 ;  /* 0x0000000a043c723c */ /* 0x040fe20000001834 */
[----:B------:R-:W1:Y:S01]  /*47a0*/  LDSM.16.MT88.4 R8, [R138+0x4800] ;  /* 0x004800008a08783b */ /* 0x000e620000004200 */
[----:B------:R3:W4:Y:S06]  /*47b0*/  MUFU.EX2 R183, R3 ;  /* 0x0000000300b77308 */ /* 0x00072c0000000800 */
[----:B------:R-:W-:Y:S01]  /*47c0*/  HMMA.16816.F32 R76, R4, R14, R56 ;  /* 0x0000000e044c723c */ /* 0x000fe20000001838 */
[----:B------:R-:W5:Y:S01]  /*47d0*/  LDSM.16.MT88.4 R12, [R196+0x4800] ;  /* 0x00480000c40c783b */ /* 0x000f620000004200 */
[----:B---3--:R-:W-:-:S04]  /*47e0*/  FFMA.FTZ R3, R136, c[0x0][0x2d0], -R2 ;  /* 0x0000b40088037a23 */ /* 0x008fc80000010802 */
[----:B------:R3:W-:Y:S02]  /*47f0*/  MUFU.EX2 R182, R3 ;  /* 0x0000000300b67308 */ /* 0x0007e40000000800 */
[C---:B------:R-:W-:Y:S08]  /*4800*/  HMMA.16816.F32 R52, R4.reuse, R16, R116 ;  /* 0x000000100434723c */ /* 0x040ff00000001874 */
[----:B------:R-:W-:Y:S01]  /*4810*/  HMMA.16816.F32 R56, R4, R18, R120 ;  /* 0x000000120438723c */ /* 0x000fe20000001878 */
[----:B------:R-:W1:Y:S01]  /*4820*/  LDSM.16.MT88.4 R16, [R195+0x1000] ;  /* 0x00100000c310783b */ /* 0x000e620000004200 */
[----:B---3--:R-:W-:-:S04]  /*4830*/  FFMA.FTZ R3, R137, c[0x0][0x2d0], -R2 ;  /* 0x0000b40089037a23 */ /* 0x008fc80000010802 */
[----:B------:R3:W-:Y:S02]  /*4840*/  MUFU.EX2 R216, R3 ;  /* 0x0000000300d87308 */ /* 0x0007e40000000800 */
[----:B------:R-:W-:Y:S01]  /*4850*/  HMMA.16816.F32 R168, R4, R36, R112 ;  /* 0x0000002404a8723c */ /* 0x000fe20000001870 */
[----:B---3--:R-:W-:-:S05]  /*4860*/  FFMA.FTZ R3, R102, c[0x0][0x2d0], -R0 ;  /* 0x0000b40066037a23 */ /* 0x008fca0000010800 */
[----:B------:R3:W-:Y:S02]  /*4870*/  MUFU.EX2 R181, R3 ;  /* 0x0000000300b57308 */ /* 0x0007e40000000800 */
[----:B------:R-:W-:Y:S01]  /*4880*/  HMMA.16816.F32 R112, R4, R34, R88 ;  /* 0x000000220470723c */ /* 0x000fe20000001858 */
[----:B------:R-:W1:Y:S01]  /*4890*/  LDSM.16.MT88.4 R32, [R196+0x1000] ;  /* 0x00100000c420783b */ /* 0x000e620000004200 */
[----:B---3--:R-:W-:-:S04]  /*48a0*/  FFMA.FTZ R3, R103, c[0x0][0x2d0], -R0 ;  /* 0x0000b40067037a23 */ /* 0x008fc80000010800 */
[----:B------:R3:W1:Y:S02]  /*48b0*/  MUFU.EX2 R180, R3 ;  /* 0x0000000300b47308 */ /* 0x0006640000000800 */
[----:B------:R-:W-:Y:S01]  /*48c0*/  HMMA.16816.F32 R88, R4, R20, R64 ;  /* 0x000000140458723c */ /* 0x000fe20000001840 */
[----:B------:R-:W-:Y:S01]  /*48d0*/  LDSM.16.MT88.4 R20, [R139+0x3000] ;  /* 0x003000008b14783b */ /* 0x000fe20000004200 */
[----:B---3--:R-:W-:-:S04]  /*48e0*/  FFMA.FTZ R3, R128, c[0x0][0x2d0], -R0 ;  /* 0x0000b40080037a23 */ /* 0x008fc80000010800 */
[----:B------:R3:W-:Y:S02]  /*48f0*/  MUFU.EX2 R103, R3 ;  /* 0x0000000300677308 */ /* 0x0007e40000000800 */
[C---:B--2---:R-:W-:Y:S01]  /*4900*/  HMMA.16816.F32 R48, R4.reuse, R24, R124 ;  /* 0x000000180430723c */ /* 0x044fe2000000187c */
[----:B------:R-:W-:Y:S07]  /*4910*/  LDSM.16.MT88.4 R124, [R196+0x1800] ;  /* 0x00180000c47c783b */ /* 0x000fee0000004200 */
[----:B------:R-:W-:Y:S01]  /*4920*/  HMMA.16816.F32 R40, R4, R26, R132 ;  /* 0x0000001a0428723c */ /* 0x000fe20000001884 */
[----:B------:R-:W2:Y:S01]  /*4930*/  LDSM.16.MT88.4 R24, [R139+0x1000] ;  /* 0x001000008b18783b */ /* 0x000ea20000004200 */
[----:B---3--:R-:W-:-:S06]  /*4940*/  FFMA.FTZ R3, R129, c[0x0][0x2d0], -R0 ;  /* 0x0000b40081037a23 */ /* 0x008fcc0000010800 */
[C---:B-1----:R-:W-:Y:S01]  /*4950*/  HMMA.16816.F32 R72, R4.reuse, R8, R148 ;  /* 0x000000080448723c */ /* 0x042fe20000001894 */
[----:B------:R-:W1:Y:S07]  /*4960*/  MUFU.EX2 R102, R3 ;  /* 0x0000000300667308 */ /* 0x000e6e0000000800 */
[C---:B------:R-:W-:Y:S01]  /*4970*/  HMMA.16816.F32 R64, R4.reuse, R10, R156 ;  /* 0x0000000a0440723c */ /* 0x040fe2000000189c */
[----:B------:R-:W3:Y:S07]  /*4980*/  LDSM.16.MT88.4 R8, [R195+0x3000] ;  /* 0x00300000c308783b */ /* 0x000eee0000004200 */
[C---:B-----5:R-:W-:Y:S08]  /*4990*/  HMMA.16816.F32 R36, R4.reuse, R12, R44 ;  /* 0x0000000c0424723c */ /* 0x060ff0000000182c */
[----:B------:R-:W-:Y:S01]  /*49a0*/  HMMA.16816.F32 R44, R4, R14, R140 ;  /* 0x0000000e042c723c */ /* 0x000fe2000000188c */
[----:B------:R-:W-:Y:S06]  /*49b0*/  LDSM.16.MT88.4 R12, [R138+0x1000] ;  /* 0x001000008a0c783b */ /* 0x000fec0000004200 */
[----:B----4-:R-:W-:-:S02]  /*49c0*/  F2FP.PACK_AB R4, R183, R184 ;  /* 0x000000b8b704723e */ /* 0x010fc400000000ff */
[----:B------:R-:W-:Y:S02]  /*49d0*/  F2FP.PACK_AB R5, R180, R181 ;  /* 0x000000b5b405723e */ /* 0x000fe400000000ff */
[----:B------:R-:W-:Y:S02]  /*49e0*/  F2FP.PACK_AB R6, R216, R182 ;  /* 0x000000b6d806723e */ /* 0x000fe400000000ff */
[----:B-1----:R-:W-:-:S07]  /*49f0*/  F2FP.PACK_AB R7, R102, R103 ;  /* 0x000000676607723e */ /* 0x002fce00000000ff */
[C---:B------:R-:W-:Y:S08]  /*4a00*/  HMMA.16816.F32 R208, R4.reuse, R16, R168 ;  /* 0x0000001004d0723c */ /* 0x040ff000000018a8 */
[C---:B------:R-:W-:Y:S01]  /*4a10*/  HMMA.16816.F32 R176, R4.reuse, R18, R164 ;  /* 0x0000001204b0723c */ /* 0x040fe200000018a4 */
[----:B------:R-:W1:Y:S07]  /*4a20*/  LDSM.16.MT88.4 R16, [R196+0x3000] ;  /* 0x00300000c410783b */ /* 0x000e6e0000004200 */
[C---:B------:R-:W-:Y:S07]  /*4a30*/  HMMA.16816.F32 R168, R4.reuse, R34, R112 ;  /* 0x0000002204a8723c */ /* 0x040fee0000001870 */
[----:B------:R-:W-:Y:S01]  /*4a40*/  IMAD.IADD R115, R193, 0x1, R195 ;  /* 0x00000001c1737824 */ /* 0x000fe200078e02c3 */
[----:B--2---:R-:W-:Y:S01]  /*4a50*/  HMMA.16816.F32 R204, R4, R24, R160 ;  /* 0x0000001804cc723c */ /* 0x004fe200000018a0 */
[----:B------:R-:W-:-:S03]  /*4a60*/  FFMA.FTZ R3, R202, c[0x0][0x2d0], -R2 ;  /* 0x0000b400ca037a23 */ /* 0x000fc60000010802 */
[----:B------:R-:W-:Y:S04]  /*4a70*/  LDSM.16.MT88.4 R116, [R115+0x1800] ;  /* 0x001800007374783b */ /* 0x000fe80000004200 */
[C---:B------:R-:W-:Y:S01]  /*4a80*/  HMMA.16816.F32 R172, R4.reuse, R26, R152 ;  /* 0x0000001a04ac723c */ /* 0x040fe20000001898 */
[----:B------:R-:W2:Y:S07]  /*4a90*/  LDSM.16.MT88.4 R24, [R138+0x3000] ;  /* 0x003000008a18783b */ /* 0x000eae0000004200 */
[C---:B---3--:R-:W-:Y:S08]  /*4aa0*/  HMMA.16816.F32 R160, R4.reuse, R8, R96 ;  /* 0x0000000804a0723c */ /* 0x048ff00000001860 */
[----:B------:R-:W-:Y:S01]  /*4ab0*/  HMMA.16816.F32 R152, R4, R10, R92 ;  /* 0x0000000a0498723c */ /* 0x000fe2000000185c */
[----:B------:R-:W3:Y:S01]  /*4ac0*/  LDSM.16.MT88.4 R8, [R115+0x5000] ;  /* 0x005000007308783b */ /* 0x000ee20000004200 */
[----:B------:R-:W-:-:S05]  /*4ad0*/  IMAD.IADD R202, R193, 0x1, R196 ;  /* 0x00000001c1ca7824 */ /* 0x000fca00078e02c4 */
[----:B------:R-:W-:Y:S01]  /*4ae0*/  LDSM.16.MT88.4 R132, [R202+0x1800] ;  /* 0x00180000ca84783b */ /* 0x000fe20000004200 */
[C---:B------:R-:W-:Y:S08]  /*4af0*/  HMMA.16816.F32 R120, R4.reuse, R32, R144 ;  /* 0x000000200478723c */ /* 0x040ff00000001890 */
[C---:B-1----:R-:W-:Y:S01]  /*4b00*/  HMMA.16816.F32 R144, R4.reuse, R16, R80 ;  /* 0x000000100490723c */ /* 0x042fe20000001850 */
[----:B------:R-:W-:Y:S07]  /*4b10*/  LDSM.16.MT88.4 R80, [R115+0x5800] ;  /* 0x005800007350783b */ /* 0x000fee0000004200 */
[C---:B------:R-:W-:Y:S01]  /*4b20*/  HMMA.16816.F32 R140, R4.reuse, R18, R76 ;  /* 0x00000012048c723c */ /* 0x040fe2000000184c */
[----:B------:R-:W1:Y:S07]  /*4b30*/  LDSM.16.MT88.4 R16, [R202+0x5000] ;  /* 0x00500000ca10783b */ /* 0x000e6e0000004200 */
[C---:B------:R-:W-:Y:S01]  /*4b40*/  HMMA.16816.F32 R128, R4.reuse, R12, R108 ;  /* 0x0000000c0480723c */ /* 0x040fe2000000186c */
[----:B------:R-:W-:Y:S07]  /*4b50*/  LDSM.16.MT88.4 R108, [R195+0x1800] ;  /* 0x00180000c36c783b */ /* 0x000fee0000004200 */
[C---:B------:R-:W-:Y:S01]  /*4b60*/  HMMA.16816.F32 R164, R4.reuse, R14, R104 ;  /* 0x0000000e04a4723c */ /* 0x040fe20000001868 */
[----:B------:R-:W4:Y:S07]  /*4b70*/  LDSM.16.MT88.4 R12, [R196+0x5000] ;  /* 0x00500000c40c783b */ /* 0x000f2e0000004200 */
[C---:B------:R-:W-:Y:S01]  /*4b80*/  HMMA.16816.F32 R148, R4.reuse, R22, R84 ;  /* 0x000000160494723c */ /* 0x040fe20000001854 */
[----:B------:R5:W-:Y:S07]  /*4b90*/  MUFU.EX2 R23, R3 ;  /* 0x0000000300177308 */ /* 0x000bee0000000800 */
[----:B------:R-:W-:Y:S01]  /*4ba0*/  HMMA.16816.F32 R156, R4, R20, R88 ;  /* 0x00000014049c723c */ /* 0x000fe20000001858 */
[----:B------:R-:W-:Y:S01]  /*4bb0*/  LDSM.16.MT88.4 R88, [R196+0x5800] ;  /* 0x00580000c458783b */ /* 0x000fe20000004200 */
[----:B-----5:R-:W-:-:S04]  /*4bc0*/  FFMA.FTZ R3, R212, c[0x0][0x2d0], -R2 ;  /* 0x0000b400d4037a23 */ /* 0x020fc80000010802 */
[----:B------:R5:W1:Y:S02]  /*4bd0*/  MUFU.EX2 R22, R3 ;  /* 0x0000000300167308 */ /* 0x000a640000000800 */
[----:B--2---:R-:W-:Y:S01]  /*4be0*/  HMMA.16816.F32 R136, R4, R24, R68 ;  /* 0x000000180488723c */ /* 0x004fe20000001844 */
[--C-:B-----5:R-:W-:Y:S02]  /*4bf0*/  FFMA.FTZ R3, R217, c[0x0][0x2d0], -R2.reuse ;  /* 0x0000b400d9037a23 */ /* 0x120fe40000010802 */
[----:B------:R-:W-:-:S05]  /*4c00*/  FFMA.FTZ R2, R220, c[0x0][0x2d0], -R2 ;  /* 0x0000b400dc027a23 */ /* 0x000fca0000010802 */
[C---:B------:R-:W-:Y:S01]  /*4c10*/  HMMA.16816.F32 R32, R4.reuse, R26, R60 ;  /* 0x0000001a0420723c */ /* 0x040fe2000000183c */
[----:B------:R2:W-:Y:S07]  /*4c20*/  MUFU.EX2 R20, R2 ;  /* 0x0000000200147308 */ /* 0x0005ee0000000800 */
[----:B---3--:R-:W-:Y:S01]  /*4c30*/  HMMA.16816.F32 R24, R4, R10, R40 ;  /* 0x0000000a0418723c */ /* 0x008fe20000001828 */
[----:B------:R-:W3:Y:S01]  /*4c40*/  LDSM.16.MT88.4 R40, [R195+0x3800] ;  /* 0x00380000c328783b */ /* 0x000ee20000004200 */
[----:B--2---:R-:W-:-:S04]  /*4c50*/  FFMA.FTZ R2, R185, c[0x0][0x2d0], -R0 ;  /* 0x0000b400b9027a23 */ /* 0x004fc80000010800 */
[----:B------:R2:W-:Y:S02]  /*4c60*/  MUFU.EX2 R10, R2 ;  /* 0x00000002000a7308 */ /* 0x0005e40000000800 */
[----:B------:R-:W-:Y:S01]  /*4c70*/  HMMA.16816.F32 R76, R4, R8, R48 ;  /* 0x00000008044c723c */ /* 0x000fe20000001830 */
[----:B------:R5:W1:Y:S01]  /*4c80*/  LDSM.16.MT88.4 R48, [R115+0x3800] ;  /* 0x003800007330783b */ /* 0x000a620000004200 */
[----:B--2---:R-:W-:-:S04]  /*4c90*/  FFMA.FTZ R2, R201, c[0x0][0x2d0], -R0 ;  /* 0x0000b400c9027a23 */ /* 0x004fc80000010800 */
[----:B------:R2:W1:Y:S08]  /*4ca0*/  MUFU.EX2 R9, R2 ;  /* 0x0000000200097308 */ /* 0x0004700000000800 */
[----:B------:R-:W1:Y:S01]  /*4cb0*/  MUFU.EX2 R21, R3 ;  /* 0x0000000300157308 */ /* 0x000e620000000800 */
[--C-:B--2---:R-:W-:Y:S02]  /*4cc0*/  FFMA.FTZ R2, R186, c[0x0][0x2d0], -R0.reuse ;  /* 0x0000b400ba027a23 */ /* 0x104fe40000010800 */
[----:B------:R-:W-:-:S05]  /*4cd0*/  FFMA.FTZ R0, R203, c[0x0][0x2d0], -R0 ;  /* 0x0000b400cb007a23 */ /* 0x000fca0000010800 */
[----:B------:R2:W-:Y:S08]  /*4ce0*/  MUFU.EX2 R8, R2 ;  /* 0x0000000200087308 */ /* 0x0005f00000000800 */
[----:B------:R1:W1:Y:S01]  /*4cf0*/  MUFU.EX2 R3, R0 ;  /* 0x0000000000037308 */ /* 0x0002620000000800 */
[----:B--2---:R-:W-:-:S04]  /*4d00*/  FADD.FTZ R2, R249, R247 ;  /* 0x000000f7f9027221 */ /* 0x004fc80000010000 */
[----:B------:R-:W-:Y:S02]  /*4d10*/  FADD.FTZ R2, R246, R2 ;  /* 0x00000002f6027221 */ /* 0x000fe40000010000 */
[----:B-1----:R-:W-:-:S04]  /*4d20*/  FADD.FTZ R0, R244, R243 ;  /* 0x000000f3f4007221 */ /* 0x002fc80000010000 */
[----:B------:R-:W-:Y:S01]  /*4d30*/  FADD.FTZ R0, R242, R0 ;  /* 0x00000000f2007221 */ /* 0x000fe20000010000 */
[----:B------:R-:W-:Y:S01]  /*4d40*/  HMMA.16816.F32 R68, R4, R28, R52 ;  /* 0x0000001c0444723c */ /* 0x000fe20000001834 */
[----:B------:R-:W-:Y:S02]  /*4d50*/  FADD.FTZ R2, R248, R2 ;  /* 0x00000002f8027221 */ /* 0x000fe40000010000 */
[----:B------:R-:W-:Y:S02]  /*4d60*/  FADD.FTZ R0, R245, R0 ;  /* 0x00000000f5007221 */ /* 0x000fe40000010000 */
[----:B------:R-:W-:-:S03]  /*4d70*/  FADD.FTZ R2, R239, R2 ;  /* 0x00000002ef027221 */ /* 0x000fc60000010000 */
[----:B------:R-:W-:Y:S01]  /*4d80*/  HMMA.16816.F32 R92, R4, R16, R72 ;  /* 0x00000010045c723c */ /* 0x000fe20000001848 */
[----:B------:R-:W-:Y:S01]  /*4d90*/  LDSM.16.MT88.4 R72, [R195+0x5800] ;  /* 0x00580000c348783b */ /* 0x000fe20000004200 */
[----:B------:R-:W-:-:S06]  /*4da0*/  FADD.FTZ R0, R235, R0 ;  /* 0x00000000eb007221 */ /* 0x000fcc0000010000 */
[----:B------:R-:W-:Y:S01]  /*4db0*/  HMMA.16816.F32 R28, R4, R30, R56 ;  /* 0x0000001e041c723c */ /* 0x000fe20000001838 */
[----:B------:R-:W1:Y:S01]  /*4dc0*/  LDSM.16.MT88.4 R56, [R196+0x3800] ;  /* 0x00380000c438783b */ /* 0x000e620000004200 */
[----:B------:R-:W-:-:S06]  /*4dd0*/  FADD.FTZ R2, R241, R2 ;  /* 0x00000002f1027221 */ /* 0x000fcc0000010000 */
[----:B----4-:R-:W-:Y:S01]  /*4de0*/  HMMA.16816.F32 R84, R4, R12, R36 ;  /* 0x0000000c0454723c */ /* 0x010fe20000001824 */
[----:B------:R-:W-:-:S07]  /*4df0*/  FADD.FTZ R0, R237, R0 ;  /* 0x00000000ed007221 */ /* 0x000fce0000010000 */
[C---:B------:R-:W-:Y:S01]  /*4e00*/  HMMA.16816.F32 R16, R4.reuse, R18, R64 ;  /* 0x000000120410723c */ /* 0x040fe20000001840 */
[----:B------:R-:W2:Y:S07]  /*4e10*/  LDSM.16.MT88.4 R64, [R202+0x3800] ;  /* 0x00380000ca40783b */ /* 0x000eae0000004200 */
[----:B------:R-:W-:Y:S01]  /*4e20*/  HMMA.16816.F32 R12, R4, R14, R44 ;  /* 0x0000000e040c723c */ /* 0x000fe2000000182c */
[----:B------:R-:W4:Y:S01]  /*4e30*/  LDSM.16.MT88.4 R4, [R202+0x5800] ;  /* 0x00580000ca04783b */ /* 0x000f220000004200 */
[----:B------:R-:W-:-:S02]  /*4e40*/  FADD.FTZ R2, R238, R2 ;  /* 0x00000002ee027221 */ /* 0x000fc40000010000 */
[----:B------:R-:W-:Y:S02]  /*4e50*/  FADD.FTZ R0, R234, R0 ;  /* 0x00000000ea007221 */ /* 0x000fe40000010000 */
[----:B------:R-:W-:Y:S02]  /*4e60*/  FADD.FTZ R2, R240, R2 ;  /* 0x00000002f0027221 */ /* 0x000fe40000010000 */
[----:B------:R-:W-:Y:S02]  /*4e70*/  FADD.FTZ R0, R236, R0 ;  /* 0x00000000ec007221 */ /* 0x000fe40000010000 */
[----:B------:R-:W-:Y:S02]  /*4e80*/  FADD.FTZ R2, R184, R2 ;  /* 0x00000002b8027221 */ /* 0x000fe40000010000 */
[----:B------:R-:W-:Y:S02]  /*4e90*/  FADD.FTZ R0, R181, R0 ;  /* 0x00000000b5007221 */ /* 0x000fe40000010000 */
[----:B------:R-:W-:-:S02]  /*4ea0*/  FADD.FTZ R2, R183, R2 ;  /* 0x00000002b7027221 */ /* 0x000fc40000010000 */
[----:B------:R-:W-:Y:S02]  /*4eb0*/  FADD.FTZ R0, R180, R0 ;  /* 0x00000000b4007221 */ /* 0x000fe40000010000 */
[----:B------:R-:W-:Y:S02]  /*4ec0*/  FADD.FTZ R2, R182, R2 ;  /* 0x00000002b6027221 */ /* 0x000fe40000010000 */
[----:B------:R-:W-:Y:S01]  /*4ed0*/  FADD.FTZ R0, R103, R0 ;  /* 0x0000000067007221 */ /* 0x000fe20000010000 */
[----:B------:R-:W-:Y:S01]  /*4ee0*/  ISETP.GE.AND P0, PT, R197, 0x3, PT ;  /* 0x00000003c500780c */ /* 0x000fe20003f06270 */
[----:B------:R-:W-:Y:S02]  /*4ef0*/  FADD.FTZ R216, R216, R2 ;  /* 0x00000002d8d87221 */ /* 0x000fe40000010000 */
[----:B------:R-:W-:Y:S01]  /*4f00*/  FADD.FTZ R217, R102, R0 ;  /* 0x0000000066d97221 */ /* 0x000fe20000010000 */
[----:B------:R-:W-:Y:S01]  /*4f10*/  F2FP.PACK_AB R96, R22, R23 ;  /* 0x000000171660723e */ /* 0x000fe200000000ff */
[----:B------:R-:W-:Y:S01]  /*4f20*/  FADD.FTZ R216, R23, R216 ;  /* 0x000000d817d87221 */ /* 0x000fe20000010000 */
[----:B------:R-:W-:Y:S01]  /*4f30*/  F2FP.PACK_AB R97, R9, R10 ;  /* 0x0000000a0961723e */ /* 0x000fe200000000ff */
[----:B------:R-:W-:Y:S01]  /*4f40*/  FADD.FTZ R217, R10, R217 ;  /* 0x000000d90ad97221 */ /* 0x000fe20000010000 */
[----:B------:R-:W-:-:S02]  /*4f50*/  F2FP.PACK_AB R98, R20, R21 ;  /* 0x000000151462723e */ /* 0x000fc400000000ff */
[----:B------:R-:W-:Y:S01]  /*4f60*/  F2FP.PACK_AB R99, R3, R8 ;  /* 0x000000080363723e */ /* 0x000fe200000000ff */
[----:B------:R-:W-:Y:S02]  /*4f70*/  FADD.FTZ R216, R22, R216 ;  /* 0x000000d816d87221 */ /* 0x000fe40000010000 */
[----:B------:R-:W-:Y:S01]  /*4f80*/  FADD.FTZ R217, R9, R217 ;  /* 0x000000d909d97221 */ /* 0x000fe20000010000 */
[----:B------:R-:W-:Y:S01]  /*4f90*/  BSSY B0, `(.L_x_1242) ;  /* 0x000006e000007945 */ /* 0x000fe20003800000 */
[----:B------:R-:W-:Y:S02]  /*4fa0*/  FADD.FTZ R216, R21, R216 ;  /* 0x000000d815d87221 */ /* 0x000fe40000010000 */
[----:B------:R-:W-:Y:S01]  /*4fb0*/  HMMA.16816.F32 R104, R96, R108, R208 ;  /* 0x0000006c6068723c */ /* 0x000fe200000018d0 */
[----:B------:R-:W-:Y:S02]  /*4fc0*/  FADD.FTZ R217, R8, R217 ;  /* 0x000000d908d97221 */ /* 0x000fe40000010000 */
[----:B------:R-:W-:-:S05]  /*4fd0*/  FADD.FTZ R216, R20, R216 ;  /* 0x000000d814d87221 */ /* 0x000fca0000010000 */
[----:B-----5:R-:W-:Y:S01]  /*4fe0*/  HMMA.16816.F32 R112, R96, R116, R204 ;  /* 0x000000746070723c */ /* 0x020fe200000018cc */
[----:B------:R-:W-:-:S07]  /*4ff0*/  FADD.FTZ R217, R3, R217 ;  /* 0x000000d903d97221 */ /* 0x000fce0000010000 */
[C---:B------:R-:W-:Y:S08]  /*5000*/  HMMA.16816.F32 R120, R96.reuse, R124, R120 ;  /* 0x0000007c6078723c */ /* 0x040ff00000001878 */
[C---:B------:R-:W-:Y:S08]  /*5010*/  HMMA.16816.F32 R128, R96.reuse, R132, R128 ;  /* 0x000000846080723c */ /* 0x040ff00000001880 */
[C---:B---3--:R-:W-:Y:S08]  /*5020*/  HMMA.16816.F32 R36, R96.reuse, R40, R160 ;  /* 0x000000286024723c */ /* 0x048ff000000018a0 */
[C---:B------:R-:W-:Y:S08]  /*5030*/  HMMA.16816.F32 R44, R96.reuse, R48, R156 ;  /* 0x00000030602c723c */ /* 0x040ff0000000189c */
[C---:B-1----:R-:W-:Y:S08]  /*5040*/  HMMA.16816.F32 R52, R96.reuse, R56, R144 ;  /* 0x000000386034723c */ /* 0x042ff00000001890 */
[C---:B--2---:R-:W-:Y:S08]  /*5050*/  HMMA.16816.F32 R60, R96.reuse, R64, R136 ;  /* 0x00000040603c723c */ /* 0x044ff00000001888 */
        /* <DEDUP_REMOVED lines=16> */
[----:B------:R-:W-:Y:S07]  /*5160*/  @!UPT UIADD3 URZ, URZ, URZ, URZ ;  /* 0x0000003f3f3ff290 */ /* 0x000fee000fffe03f */
[----:B------:R-:W-:Y:S11]  /*5170*/  @!P0 BRA `(.L_x_1243) ;  /* 0x000004f000008947 */ /* 0x000ff60003800000 */
[----:B------:R-:W-:Y:S02]  /*5180*/  IMAD R199, R197, 0x40, R228 ;  /* 0x00000040c5c77824 */ /* 0x000fe400078e02e4 */
[----:B------:R-:W-:-:S03]  /*5190*/  IMAD.MOV.U32 R198, RZ, RZ, RZ ;  /* 0x000000ffffc67224 */ /* 0x000fc600078e00ff */
        /* <DEDUP_REMOVED lines=10> */
[----:B------:R-:W-:Y:S01]  /*5240*/  SHF.R.S32.HI R11, RZ, 0x1f, R214 ;  /* 0x0000001fff0b7819 */ /* 0x000fe200000114d6 */
[----:B------:R-:W-:Y:S01]  /*5250*/  IMAD.SHL.U32 R18, R214, 0x2, RZ ;  /* 0x00000002d6127824 */ /* 0x000fe200078e00ff */
[----:B------:R-:W-:Y:S01]  /*5260*/  SHF.R.S32.HI R28, RZ, 0x1f, R213 ;  /* 0x0000001fff1c7819 */ /* 0x000fe200000114d5 */
[----:B------:R-:W-:Y:S01]  /*5270*/  IMAD R199, R0, c[0x0][0x2b8], R199 ;  /* 0x0000ae0000c77a24 */ /* 0x000fe200078e02c7 */
[----:B------:R-:W-:Y:S01]  /*5280*/  SHF.L.U64.HI R15, R214, 0x1, R11 ;  /* 0x00000001d60f7819 */ /* 0x000fe2000001020b */
[----:B------:R-:W-:Y:S01]  /*5290*/  IMAD.SHL.U32 R17, R213, 0x2, RZ ;  /* 0x00000002d5117824 */ /* 0x000fe200078e00ff */
[----:B------:R-:W-:Y:S01]  /*52a0*/  SHF.R.S32.HI R11, RZ, 0x1f, R200 ;  /* 0x0000001fff0b7819 */ /* 0x000fe200000114c8 */
[----:B------:R-:W-:Y:S01]  /*52b0*/  IMAD.SHL.U32 R16, R200, 0x2, RZ ;  /* 0x00000002c8107824 */ /* 0x000fe200078e00ff */
[----:B------:R-:W-:-:S02]  /*52c0*/  SHF.R.S32.HI R0, RZ, 0x1f, R199 ;  /* 0x0000001fff007819 */ /* 0x000fc400000114c7 */
[----:B------:R-:W-:Y:S02]  /*52d0*/  SHF.L.U64.HI R14, R213, 0x1, R28 ;  /* 0x00000001d50e7819 */ /* 0x000fe4000001021c */
[----:B------:R-:W-:Y:S01]  /*52e0*/  SHF.L.U64.HI R13, R200, 0x1, R11 ;  /* 0x00000001c80d7819 */ /* 0x000fe2000001020b */
[----:B------:R-:W-:-:S04]  /*52f0*/  IMAD R0, R0, c[0x0][0x1e0], RZ ;  /* 0x0000780000007a24 */ /* 0x000fc800078e02ff */
[C---:B------:R-:W-:Y:S02]  /*5300*/  IMAD R0, R199.reuse, c[0x0][0x1e4], R0 ;  /* 0x00007900c7007a24 */ /* 0x040fe400078e0200 */
[----:B-1----:R-:W-:-:S04]  /*5310*/  IMAD.WIDE.U32 R2, R199, c[0x0][0x1e0], RZ ;  /* 0x00007800c7027a25 */ /* 0x002fc800078e00ff */
[----:B------:R-:W-:Y:S01]  /*5320*/  IMAD.IADD R3, R3, 0x1, R0 ;  /* 0x0000000103037824 */ /* 0x000fe200078e0200 */
[----:B--2---:R-:W-:-:S03]  /*5330*/  SHF.R.S32.HI R5, RZ, 0x1f, R198 ;  /* 0x0000001fff057819 */ /* 0x004fc600000114c6 */
[----:B------:R-:W-:-:S04]  /*5340*/  IMAD.WIDE.U32 R2, R198, c[0x0][0x1f0], R2 ;  /* 0x00007c00c6027a25 */ /* 0x000fc800078e0002 */
[----:B------:R-:W-:Y:S01]  /*5350*/  IMAD R5, R5, c[0x0][0x1f0], RZ ;  /* 0x00007c0005057a24 */ /* 0x000fe200078e02ff */
[----:B------:R-:W-:-:S03]  /*5360*/  IADD3 R0, P0, R222, R2, RZ ;  /* 0x00000002de007210 */ /* 0x000fc60007f1e0ff */
[----:B------:R-:W-:-:S05]  /*5370*/  IMAD R5, R198, c[0x0][0x1f4], R5 ;  /* 0x00007d00c6057a24 */ /* 0x000fca00078e0205 */
[----:B------:R-:W-:Y:S02]  /*5380*/  IADD3.X R5, R229, R3, R5, P0, !PT ;  /* 0x00000003e5057210 */ /* 0x000fe400007fe405 */
[----:B------:R-:W-:-:S04]  /*5390*/  LEA R12, P0, R0, c[0x0][0x1c8], 0x1 ;  /* 0x00007200000c7a11 */ /* 0x000fc800078008ff */
[----:B------:R-:W-:Y:S01]  /*53a0*/  LEA.HI.X R5, R0, c[0x0][0x1cc], R5, 0x1, P0 ;  /* 0x0000730000057a11 */ /* 0x000fe200000f0c05 */
[----:B------:R-:W-:Y:S06]  /*53b0*/  BRA.DIV ~URZ, `(.L_x_1244) ;  /* 0x00009da27f007947 */ /* 0x000fec000b800000 */
[----:B------:R1:W2:Y:S02]  /*53c0*/  SHFL.IDX PT, R4, R5, RZ, 0x181f ;  /* 0x00181fff05047589 */ /* 0x0002a400000e0000 */
.L_x_1309:
        /* <DEDUP_REMOVED lines=21> */
.L_x_1310:
        /* <DEDUP_REMOVED lines=21> */
.L_x_1243:
[----:B------:R-:W-:Y:S05]  /*5670*/  BSYNC B0 ;  /* 0x0000000000007941 */ /* 0x000fea0003800000 */
.L_x_1242:
[----:B------:R-:W2:Y:S01]  /*5680*/  LDL R0, [R1+0x4] ;  /* 0x0000040001007983 */ /* 0x000ea20000100800 */
[----:B-1----:R-:W-:Y:S01]  /*5690*/  IMAD.MOV.U32 R3, RZ, RZ, c[0x0][0x2ac] ;  /* 0x0000ab00ff037624 */ /* 0x002fe200078e00ff */
[----:B------:R-:W-:Y:S01]  /*56a0*/  IADD3 R197, R197, -0x2, RZ ;  /* 0xfffffffec5c57810 */ /* 0x000fe20007ffe0ff */
[----:B------:R-:W-:Y:S01]  /*56b0*/  IMAD.MOV.U32 R211, RZ, RZ, RZ ;  /* 0x000000ffffd37224 */ /* 0x000fe200078e00ff */
[----:B------:R-:W0:Y:S01]  /*56c0*/  LDGDEPBAR ;  /* 0x00000000000079af */ /* 0x000e220000000000 */
[----:B------:R-:W-:-:S02]  /*56d0*/  IMAD R3, R3, c[0x0][0x1d0], RZ ;  /* 0x0000740003037a24 */ /* 0x000fc400078e02ff */
[----:B------:R-:W-:Y:S02]  /*56e0*/  IMAD.MOV.U32 R186, RZ, RZ, 0x1 ;  /* 0x00000001ffba7424 */ /* 0x000fe400078e00ff */
[----:B--2---:R-:W-:-:S05]  /*56f0*/  @P4 IMAD.HI.U32 R2, R0, c[0x0][0x2c8], RZ ;  /* 0x0000b20000024a27 */ /* 0x004fca00078e00ff */
[----:B------:R-:W-:-:S04]  /*5700*/  @P4 SHF.R.U32.HI R0, RZ, c[0x0][0x2cc], R2 ;  /* 0x0000b300ff004a19 */ /* 0x000fc80000011602 */
[----:B------:R-:W-:-:S04]  /*5710*/  IADD3 R0, R0, -c[0x0][0x168], R3 ;  /* 0x80005a0000007a10 */ /* 0x000fc80007ffe003 */
[----:B------:R-:W-:-:S04]  /*5720*/  SHF.R.S32.HI R2, RZ, 0x1f, R0 ;  /* 0x0000001fff027819 */ /* 0x000fc80000011400 */
[----:B------:R-:W-:-:S04]  /*5730*/  LEA.HI R0, R2, R0, RZ, 0x6 ;  /* 0x0000000002007211 */ /* 0x000fc800078f30ff */
[----:B------:R-:W-:-:S04]  /*5740*/  SHF.R.S32.HI R0, RZ, 0x6, R0 ;  /* 0x00000006ff007819 */ /* 0x000fc80000011400 */
[----:B------:R-:W-:-:S04]  /*5750*/  IMNMX R220, RZ, R0, !PT ;  /* 0x00000000ffdc7217 */ /* 0x000fc80007800200 */
[----:B------:R-:W-:-:S13]  /*5760*/  ISETP.GE.AND P0, PT, R197, R220, PT ;  /* 0x000000dcc500720c */ /* 0x000fda0003f06270 */
[----:B------:R-:W-:Y:S05]  /*5770*/  @!P0 BRA `(.L_x_1246) ;  /* 0x000037d000008947 */ /* 0x000fea0003800000 */
[----:B------:R-:W-:Y:S01]  /*5780*/  IMAD.MOV.U32 R103, RZ, RZ, R100 ;  /* 0x000000ffff677224 */ /* 0x000fe200078e0064 */
[----:B------:R-:W-:Y:S01]  /*5790*/  MOV R211, RZ ;  /* 0x000000ff00d37202 */ /* 0x000fe20000000f00 */
[----:B------:R-:W-:Y:S01]  /*57a0*/  IMAD.MOV.U32 R102, RZ, RZ, R101 ;  /* 0x000000ffff667224 */ /* 0x000fe200078e0065 */
[----:B------:R-:W-:Y:S02]  /*57b0*/  MOV R186, 0x1 ;  /* 0x0000000100ba7802 */ /* 0x000fe40000000f00 */
.L_x_1255:
[----:B------:R-:W-:Y:S04]  /*57c0*/  DEPBAR.LE SB0, 0x2 ;  /* 0x000080800000791a */ /* 0x000fe80000000000 */
[----:B------:R-:W-:Y:S01]  /*57d0*/  WARPSYNC 0xffffffff ;  /* 0xffffffff00007948 */ /* 0x000fe20003800000 */
[----:B------:R-:W-:Y:S01]  /*57e0*/  BAR.SYNC.DEFER_BLOCKING 0x0 ;  /* 0x0000000000007b1d */ /* 0x000fe20000010000 */
[----:B------:R-:W-:Y:S01]  /*57f0*/  IMAD R185, R186, 0x6000, RZ ;  /* 0x00006000bab97824 */ /* 0x000fe200078e02ff */
[----:B------:R-:W-:Y:S04]  /*5800*/  ISETP.GE.AND P0, PT, R197, 0x1, PT ;  /* 0x00000001c500780c */ /* 0x000fe80003f06270 */
[----:B------:R-:W-:Y:S04]  /*5810*/  IADD3 R0, R194, R185, RZ ;  /* 0x000000b9c2007210 */ /* 0x000fe80007ffe0ff */
[----:B------:R-:W-:Y:S01]  /*5820*/  IADD3 R101, R192, R0, RZ ;  /* 0x00000000c0657210 */ /* 0x000fe20007ffe0ff */
        /* <DEDUP_REMOVED lines=12> */
[----:B------:R-:W-:Y:S01]  /*58f0*/  IMAD.SHL.U32 R31, R214, 0x2, RZ ;  /* 0x00000002d61f7824 */ /* 0x000fe200078e00ff */
[----:B------:R-:W-:Y:S01]  /*5900*/  SHF.R.S32.HI R2, RZ, 0x1f, R199 ;  /* 0x0000001fff027819 */ /* 0x000fe200000114c7 */
[----:B------:R-:W-:Y:S01]  /*5910*/  IMAD.SHL.U32 R30, R213, 0x2, RZ ;  /* 0x00000002d51e7824 */ /* 0x000fe200078e00ff */
[----:B------:R-:W-:Y:S01]  /*5920*/  SHF.R.S32.HI R20, RZ, 0x1f, R198 ;  /* 0x0000001fff147819 */ /* 0x000fe200000114c6 */
[----:B------:R-:W-:Y:S01]  /*5930*/  IMAD.SHL.U32 R29, R200, 0x2, RZ ;  /* 0x00000002c81d7824 */ /* 0x000fe200078e00ff */
[----:B------:R-:W-:Y:S01]  /*5940*/  SHF.R.S32.HI R5, RZ, 0x1f, R214 ;  /* 0x0000001fff057819 */ /* 0x000fe200000114d6 */
[----:B------:R-:W-:Y:S01]  /*5950*/  IMAD R4, R2, c[0x0][0x208], RZ ;  /* 0x0000820002047a24 */ /* 0x000fe200078e02ff */
[----:B------:R-:W-:Y:S01]  /*5960*/  SHF.R.S32.HI R6, RZ, 0x1f, R213 ;  /* 0x0000001fff067819 */ /* 0x000fe200000114d5 */
[C---:B------:R-:W-:Y:S01]  /*5970*/  IMAD.WIDE.U32 R2, R199.reuse, c[0x0][0x208], RZ ;  /* 0x00008200c7027a25 */ /* 0x040fe200078e00ff */
[----:B------:R-:W-:Y:S02]  /*5980*/  SHF.L.U64.HI R28, R214, 0x1, R5 ;  /* 0x00000001d61c7819 */ /* 0x000fe40000010205 */
[----:B------:R-:W-:Y:S01]  /*5990*/  SHF.R.S32.HI R5, RZ, 0x1f, R200 ;  /* 0x0000001fff057819 */ /* 0x000fe200000114c8 */
[----:B------:R-:W-:Y:S01]  /*59a0*/  IMAD R4, R199, c[0x0][0x20c], R4 ;  /* 0x00008300c7047a24 */ /* 0x000fe200078e0204 */
[----:B------:R-:W-:Y:S01]  /*59b0*/  SHF.L.U64.HI R23, R213, 0x1, R6 ;  /* 0x00000001d5177819 */ /* 0x000fe20000010206 */
[----:B------:R-:W-:Y:S01]  /*59c0*/  IMAD R20, R20, c[0x0][0x218], RZ ;  /* 0x0000860014147a24 */ /* 0x000fe200078e02ff */
[----:B------:R-:W-:Y:S01]  /*59d0*/  SHF.L.U64.HI R22, R200, 0x1, R5 ;  /* 0x00000001c8167819 */ /* 0x000fe20000010205 */
[----:B------:R-:W-:Y:S02]  /*59e0*/  IMAD.IADD R3, R3, 0x1, R4 ;  /* 0x0000000103037824 */ /* 0x000fe400078e0204 */
[C---:B------:R-:W-:Y:S02]  /*59f0*/  IMAD R20, R198.reuse, c[0x0][0x21c], R20 ;  /* 0x00008700c6147a24 */ /* 0x040fe400078e0214 */
[----:B------:R-:W-:Y:S05]  /*5a00*/  IMAD.WIDE.U32 R2, R198, c[0x0][0x218], R2 ;  /* 0x00008600c6027a25 */ /* 0x000fea00078e0002 */
[----:B------:R-:W-:Y:S04]  /*5a10*/  IADD3 R2, P0, R226, R2, RZ ;  /* 0x00000002e2027210 */ /* 0x000fe80007f1e0ff */
[----:B------:R-:W-:Y:S02]  /*5a20*/  IADD3.X R20, R231, R3, R20, P0, !PT ;  /* 0x00000003e7147210 */ /* 0x000fe400007fe414 */
[C---:B------:R-:W-:Y:S04]  /*5a30*/  LEA R21, P0, R2.reuse, c[0x0][0x1f8], 0x1 ;  /* 0x00007e0002157a11 */ /* 0x040fe800078008ff */
[----:B------:R-:W-:Y:S01]  /*5a40*/  LEA.HI.X R20, R2, c[0x0][0x1fc], R20, 0x1, P0 ;  /* 0x00007f0002147a11 */ /* 0x000fe200000f0c14 */
[----:B------:R-:W-:-:S06]  /*5a50*/  BRA.DIV ~URZ, `(.L_x_1249) ;  /* 0x000099b27f007947 */ /* 0x000fcc000b800000 */
[----:B------:R4:W3:Y:S02]  /*5a60*/  SHFL.IDX PT, R5, R20, RZ, 0x181f ;  /* 0x00181fff14057589 */ /* 0x0008e400000e0000 */
.L_x_1311:
[----:B------:R-:W-:-:S05]  /*5a70*/  BRA.DIV ~URZ, `(.L_x_1250) ;  /* 0x00009a027f007947 */ /* 0x000fca000b800000 */
[----:B------:R-:W5:Y:S01]  /*5a80*/  SHFL.IDX PT, R2, R21, RZ, 0x181f ;  /* 0x00181fff15027589 */ /* 0x000f6200000e0000 */
[----:B------:R-:W-:Y:S01]  /*5a90*/  ISETP.GE.AND P5, PT, R200, c[0x0][0x1d4], PT ;  /* 0x00007500c8007a0c */ /* 0x000fe20003fa6270 */
[----:B------:R-:W-:Y:S01]  /*5aa0*/  IMAD R4, R211, 0x6000, R232 ;  /* 0x00006000d3047824 */ /* 0x000fe200078e02e8 */
[----:B------:R-:W-:Y:S02]  /*5ab0*/  ISETP.GE.AND P1, PT, R213, c[0x0][0x1d4], PT ;  /* 0x00007500d5007a0c */ /* 0x000fe40003f26270 */
[C---:B-----5:R-:W-:Y:S02]  /*5ac0*/  IADD3 R12, P0, R2.reuse, R29, RZ ;  /* 0x0000001d020c7210 */ /* 0x060fe40007f1e0ff */
[----:B------:R-:W-:Y:S03]  /*5ad0*/  IADD3 R6, P6, R2, R30, RZ ;  /* 0x0000001e02067210 */ /* 0x000fe60007fde0ff */
[C---:B---3--:R-:W-:Y:S01]  /*5ae0*/  IMAD.X R13, R5.reuse, 0x1, R22, P0 ;  /* 0x00000001050d7824 */ /* 0x048fe200000e0616 */
[----:B------:R-:W-:Y:S01]  /*5af0*/  ISETP.GE.AND P0, PT, R214, c[0x0][0x1d4], PT ;  /* 0x00007500d6007a0c */ /* 0x000fe20003f06270 */
[C---:B------:R-:W-:Y:S01]  /*5b00*/  IMAD.X R7, R5.reuse, 0x1, R23, P6 ;  /* 0x0000000105077824 */ /* 0x040fe200030e0617 */
[----:B------:R-:W-:Y:S02]  /*5b10*/  IADD3 R14, P6, R2, R31, RZ ;  /* 0x0000001f020e7210 */ /* 0x000fe40007fde0ff */
[----:B------:R-:W-:Y:S01]  /*5b20*/  @!PT LDS RZ, [RZ] ;  /* 0x00000000fffff984 */ /* 0x000fe20000000800 */
[----:B------:R-:W-:Y:S01]  /*5b30*/  @!PT LDS RZ, [RZ] ;  /* 0x00000000fffff984 */ /* 0x000fe20000000800 */
[----:B------:R3:W-:Y:S03]  /*5b40*/  LDGSTS.E.BYPASS.LTC128B.128 [R4], [R12.64], !P5 ;  /* 0x000000000c047fae */ /* 0x0007e6000e901d46 */
[----:B------:R-:W-:Y:S01]  /*5b50*/  IMAD.X R15, R5, 0x1, R28, P6 ;  /* 0x00000001050f7824 */ /* 0x000fe200030e061c */
[----:B------:R3:W-:Y:S04]  /*5b60*/  LDGSTS.E.BYPASS.LTC128B.128 [R4+0x2000], [R6.64], !P1 ;  /* 0x0200000006047fae */ /* 0x0007e8000c901d46 */
[----:B------:R5:W4:Y:S04]  /*5b70*/  SHFL.IDX PT, R5, R20, 0x1, 0x181f ;  /* 0x00381f0014057f89 */ /* 0x000b2800000e0000 */
[----:B------:R2:W-:Y:S04]  /*5b80*/  LDGSTS.E.BYPASS.LTC128B.128 [R4+0x4000], [R14.64], !P0 ;  /* 0x040000000e047fae */ /* 0x0005e8000c101d46 */
[----:B------:R3:W1:Y:S01]  /*5b90*/  SHFL.IDX PT, R2, R21, 0x1, 0x181f ;  /* 0x00381f0015027f89 */ /* 0x00066200000e0000 */
[----:B----45:R-:W-:Y:S02]  /*5ba0*/  SEL R20, RZ, 0x10, P5 ;  /* 0x00000010ff147807 */ /* 0x030fe40002800000 */
[----:B--2---:R-:W-:Y:S02]  /*5bb0*/  SEL R15, RZ, 0x10, P1 ;  /* 0x00000010ff0f7807 */ /* 0x004fe40000800000 */
[----:B------:R-:W-:Y:S02]  /*5bc0*/  SEL R14, RZ, 0x10, P0 ;  /* 0x00000010ff0e7807 */ /* 0x000fe40000000000 */
.L_x_1312:
[----:B-1-3--:R-:W-:Y:S02]  /*5bd0*/  IADD3 R3, -R15, 0x10, RZ ;  /* 0x000000100f037810 */ /* 0x00afe40007ffe1ff */
[----:B------:R-:W-:Y:S02]  /*5be0*/  IADD3 R12, -R20, 0x10, RZ ;  /* 0x00000010140c7810 */ /* 0x000fe40007ffe1ff */
[----:B------:R-:W-:Y:S02]  /*5bf0*/  IADD3 R6, -R14, 0x10, RZ ;  /* 0x000000100e067810 */ /* 0x000fe40007ffe1ff */
[----:B------:R-:W-:Y:S02]  /*5c00*/  LOP3.LUT R7, R3, 0xf, RZ, 0xc0, !PT ;  /* 0x0000000f03077812 */ /* 0x000fe400078ec0ff */
[----:B------:R-:W-:Y:S02]  /*5c10*/  LOP3.LUT R12, R12, 0xf, RZ, 0xc0, !PT ;  /* 0x0000000f0c0c7812 */ /* 0x000fe400078ec0ff */
[----:B------:R-:W-:Y:S02]  /*5c20*/  LOP3.LUT R3, R6, 0xf, RZ, 0xc0, !PT ;  /* 0x0000000f06037812 */ /* 0x000fe400078ec0ff */
[-C--:B------:R-:W-:Y:S02]  /*5c30*/  IADD3 R6, P6, P5, R7, R2.reuse, R30 ;  /* 0x0000000207067210 */ /* 0x080fe40007dde01e */
[-C--:B------:R-:W-:Y:S02]  /*5c40*/  IADD3 R12, P1, P0, R12, R2.reuse, R29 ;  /* 0x000000020c0c7210 */ /* 0x080fe4000783e01d */
[-C--:B------:R-:W-:Y:S02]  /*5c50*/  IADD3.X R7, RZ, R5.reuse, R23, P6, P5 ;  /* 0x00000005ff077210 */ /* 0x080fe400037ea417 */
[----:B------:R-:W-:Y:S02]  /*5c60*/  ISETP.NE.U32.AND P6, PT, R20, RZ, PT ;  /* 0x000000ff1400720c */ /* 0x000fe40003fc5070 */
[-C--:B------:R-:W-:Y:S02]  /*5c70*/  IADD3.X R13, RZ, R5.reuse, R22, P1, P0 ;  /* 0x00000005ff0d7210 */ /* 0x080fe40000fe0416 */
        /* <DEDUP_REMOVED lines=10> */
.L_x_1248:
[----:B------:R-:W-:Y:S05]  /*5d20*/  BSYNC B0 ;  /* 0x0000000000007941 */ /* 0x000fea0003800000 */
.L_x_1247:
[----:B------:R-:W0:Y:S01]  /*5d30*/  LDGDEPBAR ;  /* 0x00000000000079af */ /* 0x000e220000000000 */
[----:B------:R-:W-:Y:S01]  /*5d40*/  WARPSYNC 0xffffffff ;  /* 0xffffffff00007948 */ /* 0x000fe20003800000 */
[C---:B-123--:R-:W-:Y:S01]  /*5d50*/  HMMA.16816.F32 R4, R32.reuse, R8, RZ ;  /* 0x000000082004723c */ /* 0x04efe200000018ff */
[----:B------:R-:W-:Y:S03]  /*5d60*/  BSSY B0, `(.L_x_1251) ;  /* 0x0000315000007945 */ /* 0x000fe60003800000 */
[CC--:B------:R-:W-:Y:S02]  /*5d70*/  IADD3 R2, R191.reuse, R0.reuse, RZ ;  /* 0x00000000bf027210 */ /* 0x0c0fe40007ffe0ff */
[----:B------:R-:W-:Y:S01]  /*5d80*/  LDSM.16.M88.4 R160, [R190] ;  /* 0x00000000bea0783b */ /* 0x000fe20000000200 */
[----:B------:R-:W-:Y:S01]  /*5d90*/  IADD3 R184, R191, R101, RZ ;  /* 0x00000065bfb87210 */ /* 0x000fe20007ffe0ff */
[C---:B------:R-:W-:Y:S01]  /*5da0*/  HMMA.16816.F32 R8, R32.reuse, R10, RZ ;  /* 0x0000000a2008723c */ /* 0x040fe200000018ff */
[CC--:B------:R-:W-:Y:S03]  /*5db0*/  IADD3 R3, R192.reuse, R0.reuse, RZ ;  /* 0x00000000c0037210 */ /* 0x0c0fe60007ffe0ff */
[----:B------:R-:W-:Y:S02]  /*5dc0*/  IADD3 R100, R192, R0, R191 ;  /* 0x00000000c0647210 */ /* 0x000fe40007ffe0bf */
[----:B------:R-:W1:Y:S01]  /*5dd0*/  LDSM.16.M88.4 R164, [R2] ;  /* 0x0000000002a4783b */ /* 0x000e620000000200 */
[----:B------:R-:W-:Y:S01]  /*5de0*/  SHF.L.U32 R212, R197, 0x6, RZ ;  /* 0x00000006c5d47819 */ /* 0x000fe200000006ff */
[C---:B----4-:R-:W-:Y:S06]  /*5df0*/  HMMA.16816.F32 R12, R32.reuse, R16, RZ ;  /* 0x00000010200c723c */ /* 0x050fec00000018ff */
[----:B------:R-:W-:Y:S02]  /*5e00*/  LDSM.16.M88.4 R168, [R184] ;  /* 0x00000000b8a8783b */ /* 0x000fe40000000200 */
[C---:B------:R-:W-:Y:S06]  /*5e10*/  HMMA.16816.F32 R16, R32.reuse, R18, RZ ;  /* 0x000000122010723c */ /* 0x040fec00000018ff */
[----:B------:R-:W-:Y:S02]  /*5e20*/  LDSM.16.M88.4 R172, [R3+0x2800] ;  /* 0x0028000003ac783b */ /* 0x000fe40000000200 */
[C---:B------:R-:W-:Y:S06]  /*5e30*/  HMMA.16816.F32 R20, R32.reuse, R24, RZ ;  /* 0x000000182014723c */ /* 0x040fec00000018ff */
[----:B------:R-:W-:Y:S02]  /*5e40*/  LDSM.16.M88.4 R176, [R2+0x2000] ;  /* 0x0020000002b0783b */ /* 0x000fe40000000200 */
[C---:B------:R-:W-:Y:S06]  /*5e50*/  HMMA.16816.F32 R24, R32.reuse, R26, RZ ;  /* 0x0000001a2018723c */ /* 0x040fec00000018ff */
[----:B------:R-:W-:Y:S02]  /*5e60*/  LDSM.16.M88.4 R180, [R0+0x4000] ;  /* 0x0040000000b4783b */ /* 0x000fe40000000200 */
[C---:B------:R-:W-:Y:S06]  /*5e70*/  HMMA.16816.F32 R28, R32.reuse, R136, RZ ;  /* 0x00000088201c723c */ /* 0x040fec00000018ff */
[----:B------:R-:W2:Y:S02]  /*5e80*/  LDL R201, [R1] ;  /* 0x0000000001c97983 */ /* 0x000ea40000100800 */
[----:B------:R-:W-:Y:S02]  /*5e90*/  HMMA.16816.F32 R32, R32, R138, RZ ;  /* 0x0000008a2020723c */ /* 0x000fe400000018ff */
[----:B------:R-:W3:Y:S06]  /*5ea0*/  LDSM.16.M88.4 R136, [R2+0x800] ;  /* 0x000800000288783b */ /* 0x000eec0000000200 */
        /* <DEDUP_REMOVED lines=8> */
[----:B------:R-:W4:Y:S07]  /*5f30*/  LDSM.16.M88.4 R152, [R189] ;  /* 0x00000000bd98783b */ /* 0x000f2e0000000200 */
        /* <DEDUP_REMOVED lines=15> */
[----:B------:R-:W4:Y:S07]  /*6030*/  LDSM.16.M88.4 R148, [R0+0x2000] ;  /* 0x002000000094783b */ /* 0x000f2e0000000200 */
[C---:B------:R-:W-:Y:S01]  /*6040*/  HMMA.16816.F32 R4, R152.reuse, R168, R4 ;  /* 0x000000a89804723c */ /* 0x040fe20000001804 */
[----:B------:R-:W5:Y:S07]  /*6050*/  LDSM.16.M88.4 R160, [R0+0x2800] ;  /* 0x0028000000a0783b */ /* 0x000f6e0000000200 */
[C---:B------:R-:W-:Y:S01]  /*6060*/  HMMA.16816.F32 R8, R152.reuse, R170, R8 ;  /* 0x000000aa9808723c */ /* 0x040fe20000001808 */
[----:B------:R-:W-:Y:S07]  /*6070*/  LDSM.16.M88.4 R168, [R101+0x2000] ;  /* 0x0020000065a8783b */ /* 0x000fee0000000200 */
[C---:B------:R-:W-:Y:S08]  /*6080*/  HMMA.16816.F32 R12, R152.reuse, R140, R12 ;  /* 0x0000008c980c723c */ /* 0x040ff0000000180c */
[C---:B------:R-:W-:Y:S01]  /*6090*/  HMMA.16816.F32 R16, R152.reuse, R142, R16 ;  /* 0x0000008e9810723c */ /* 0x040fe20000001810 */
[----:B------:R-:W5:Y:S07]  /*60a0*/  LDSM.16.M88.4 R140, [R0+0x3000] ;  /* 0x00300000008c783b */ /* 0x000f6e0000000200 */
        /* <DEDUP_REMOVED lines=13> */
[C---:B------:R-:W-:Y:S08]  /*6180*/  HMMA.16816.F32 R20, R144.reuse, R140, R20 ;  /* 0x0000008c9014723c */ /* 0x040ff00000001814 */
[C---:B------:R-:W-:Y:S01]  /*6190*/  HMMA.16816.F32 R24, R144.reuse, R142, R24 ;  /* 0x0000008e9018723c */ /* 0x040fe20000001818 */
[----:B------:R-:W5:Y:S07]  /*61a0*/  LDSM.16.M88.4 R140, [R2+0x2800] ;  /* 0x00280000028c783b */ /* 0x000f6e0000000200 */
        /* <DEDUP_REMOVED lines=17> */
[----:B------:R-:W1:Y:S07]  /*62c0*/  LDSM.16.M88.4 R156, [R100+0x3800] ;  /* 0x00380000649c783b */ /* 0x000e6e0000000200 */
[C---:B------:R-:W-:Y:S01]  /*62d0*/  HMMA.16816.F32 R8, R152.reuse, R178, R8 ;  /* 0x000000b29808723c */ /* 0x040fe20000001808 */
[----:B------:R-:W-:Y:S07]  /*62e0*/  LDSM.16.M88.4 R176, [R101+0x4000] ;  /* 0x0040000065b0783b */ /* 0x000fee0000000200 */
[C---:B-----5:R-:W-:Y:S08]  /*62f0*/  HMMA.16816.F32 R12, R152.reuse, R140, R12 ;  /* 0x0000008c980c723c */ /* 0x060ff0000000180c */
[C---:B------:R-:W-:Y:S01]  /*6300*/  HMMA.16816.F32 R16, R152.reuse, R142, R16 ;  /* 0x0000008e9810723c */ /* 0x040fe20000001810 */
[----:B------:R-:W5:Y:S07]  /*6310*/  LDSM.16.M88.4 R140, [R0+0x4800] ;  /* 0x00480000008c783b */ /* 0x000f6e0000000200 */
[C---:B--2---:R-:W-:Y:S08]  /*6320*/  HMMA.16816.F32 R20, R152.reuse, R144, R20 ;  /* 0x000000909814723c */ /* 0x044ff00000001814 */
[C---:B------:R-:W-:Y:S01]  /*6330*/  HMMA.16816.F32 R24, R152.reuse, R146, R24 ;  /* 0x000000929818723c */ /* 0x040fe20000001818 */
[----:B------:R-:W2:Y:S07]  /*6340*/  LDSM.16.M88.4 R144, [R0+0x5000] ;  /* 0x005000000090783b */ /* 0x000eae0000000200 */
[C---:B------:R-:W-:Y:S08]  /*6350*/  HMMA.16816.F32 R28, R152.reuse, R160, R28 ;  /* 0x000000a0981c723c */ /* 0x040ff0000000181c */
[----:B------:R-:W-:Y:S01]  /*6360*/  HMMA.16816.F32 R32, R152, R162, R32 ;  /* 0x000000a29820723c */ /* 0x000fe20000001820 */
[----:B------:R2:W5:Y:S07]  /*6370*/  LDSM.16.M88.4 R152, [R0+0x5800] ;  /* 0x005800000098783b */ /* 0x00056e0000000200 */
[C---:B-1----:R-:W-:Y:S01]  /*6380*/  HMMA.16816.F32 R4, R164.reuse, R168, R4 ;  /* 0x000000a8a404723c */ /* 0x042fe20000001804 */
[----:B------:R-:W1:Y:S07]  /*6390*/  LDSM.16.M88.4 R160, [R188+0x8000] ;  /* 0x00800000bca0783b */ /* 0x000e6e0000000200 */
[C---:B------:R-:W-:Y:S01]  /*63a0*/  HMMA.16816.F32 R8, R164.reuse, R170, R8 ;  /* 0x000000aaa408723c */ /* 0x040fe20000001808 */
[----:B------:R-:W-:Y:S07]  /*63b0*/  LDSM.16.M88.4 R168, [R2+0x4000] ;  /* 0x0040000002a8783b */ /* 0x000fee0000000200 */
[C---:B---3--:R-:W-:Y:S04]  /*63c0*/  HMMA.16816.F32 R12, R164.reuse, R136, R12 ;  /* 0x00000088a40c723c */ /* 0x048fe8000000180c */
[----:B--2---:R-:W-:Y:S04]  /*63d0*/  MOV R0, R215 ;  /* 0x000000d700007202 */ /* 0x004fe80000000f00 */
[C---:B------:R-:W-:Y:S01]  /*63e0*/  HMMA.16816.F32 R16, R164.reuse, R138, R16 ;  /* 0x0000008aa410723c */ /* 0x040fe20000001810 */
[----:B------:R-:W2:Y:S07]  /*63f0*/  LDSM.16.M88.4 R136, [R3+0x4800] ;  /* 0x004800000388783b */ /* 0x000eae0000000200 */
[C---:B----4-:R-:W-:Y:S08]  /*6400*/  HMMA.16816.F32 R20, R164.reuse, R148, R20 ;  /* 0x00000094a414723c */ /* 0x050ff00000001814 */
[C---:B------:R-:W-:Y:S01]  /*6410*/  HMMA.16816.F32 R24, R164.reuse, R150, R24 ;  /* 0x00000096a418723c */ /* 0x040fe20000001818 */
[----:B------:R-:W3:Y:S07]  /*6420*/  LDSM.16.M88.4 R148, [R3+0x5000] ;  /* 0x005000000394783b */ /* 0x000eee0000000200 */
[C---:B------:R-:W-:Y:S08]  /*6430*/  HMMA.16816.F32 R28, R164.reuse, R156, R28 ;  /* 0x0000009ca41c723c */ /* 0x040ff0000000181c */
        /* <DEDUP_REMOVED lines=14> */
[----:B------:R2:W4:Y:S07]  /*6520*/  LDSM.16.M88.4 R152, [R2+0x5800] ;  /* 0x005800000298783b */ /* 0x00052e0000000200 */
[C---:B-1----:R-:W-:Y:S01]  /*6530*/  HMMA.16816.F32 R4, R160.reuse, R176, R4 ;  /* 0x000000b0a004723c */ /* 0x042fe20000001804 */
[----:B------:R-:W1:Y:S07]  /*6540*/  LDSM.16.M88.4 R172, [R189+0x8000] ;  /* 0x00800000bdac783b */ /* 0x000e6e0000000200 */
[C---:B------:R-:W-:Y:S08]  /*6550*/  HMMA.16816.F32 R8, R160.reuse, R178, R8 ;  /* 0x000000b2a008723c */ /* 0x040ff00000001808 */
[C---:B--2---:R-:W-:Y:S04]  /*6560*/  HMMA.16816.F32 R12, R160.reuse, R136, R12 ;  /* 0x00000088a00c723c */ /* 0x044fe8000000180c */
[----:B------:R-:W-:Y:S04]  /*6570*/  @P4 IMAD.HI.U32 R2, R215, c[0x0][0x2c8], RZ ;  /* 0x0000b200d7024a27 */ /* 0x000fe800078e00ff */
[C---:B------:R-:W-:Y:S01]  /*6580*/  HMMA.16816.F32 R16, R160.reuse, R138, R16 ;  /* 0x0000008aa010723c */ /* 0x040fe20000001810 */
[----:B------:R-:W2:Y:S03]  /*6590*/  LDSM.16.M88.4 R136, [R100+0x4800] ;  /* 0x004800006488783b */ /* 0x000ea60000000200 */
[----:B------:R-:W-:Y:S04]  /*65a0*/  @P4 SHF.R.U32.HI R0, RZ, c[0x0][0x2cc], R2 ;  /* 0x0000b300ff004a19 */ /* 0x000fe80000011602 */
[C---:B---3--:R-:W-:Y:S01]  /*65b0*/  HMMA.16816.F32 R20, R160.reuse, R148, R20 ;  /* 0x00000094a014723c */ /* 0x048fe20000001814 */
[----:B------:R-:W-:Y:S07]  /*65c0*/  SHFL.IDX PT, R2, R0, RZ, 0x1c1f ;  /* 0x001c1fff00027589 */ /* 0x000fee00000e0000 */
[C---:B------:R-:W-:Y:S01]  /*65d0*/  HMMA.16816.F32 R24, R160.reuse, R150, R24 ;  /* 0x00000096a018723c */ /* 0x040fe20000001818 */
[----:B------:R3:W-:Y:S07]  /*65e0*/  SHFL.IDX PT, R3, R0, 0x1, 0x1c1f ;  /* 0x003c1f0000037f89 */ /* 0x0007ee00000e0000 */
[C---:B----4-:R-:W-:Y:S07]  /*65f0*/  HMMA.16816.F32 R28, R160.reuse, R156, R28 ;  /* 0x0000009ca01c723c */ /* 0x050fee000000181c */
[----:B------:R-:W-:Y:S01]  /*6600*/  IADD3 R156, R195, R185, RZ ;  /* 0x000000b9c39c7210 */ /* 0x000fe20007ffe0ff */
[----:B------:R-:W-:Y:S08]  /*6610*/  HMMA.16816.F32 R32, R160, R158, R32 ;  /* 0x0000009ea020723c */ /* 0x000ff00000001820 */
[C---:B------:R-:W-:Y:S05]  /*6620*/  HMMA.16816.F32 R4, R164.reuse, R168, R4 ;  /* 0x000000a8a404723c */ /* 0x040fea0000001804 */
[----:B---3--:R-:W-:Y:S03]  /*6630*/  IADD3 R0, -R201, 0x1, -R212 ;  /* 0x00000001c9007810 */ /* 0x008fe60007ffe9d4 */
        /* <DEDUP_REMOVED lines=13> */
[----:B------:R-:W-:Y:S01]  /*6710*/  FMUL.FTZ R6, R6, c[0x0][0x320] ;  /* 0x0000c80006067a20 */ /* 0x000fe20000410000 */
[----:B------:R-:W1:Y:S03]  /*6720*/  MUFU.TANH R145, R4 ;  /* 0x0000000400917308 */ /* 0x000e660000002400 */
        /* <DEDUP_REMOVED lines=14> */
[----:B------:R-:W-:Y:S03]  /*6810*/  FMUL.FTZ R19, R19, c[0x0][0x320] ;  /* 0x0000c80013137a20 */ /* 0x000fe60000410000 */
[----:B------:R4:W5:Y:S10]  /*6820*/  MUFU.TANH R142, R7 ;  /* 0x00000007008e7308 */ /* 0x0009740000002400 */
[----:B------:R-:W1:Y:S10]  /*6830*/  MUFU.TANH R140, R8 ;  /* 0x00000008008c7308 */ /* 0x000e740000002400 */
[----:B------:R-:W-:Y:S01]  /*6840*/  MUFU.TANH R137, R9 ;  /* 0x0000000900897308 */ /* 0x000fe20000002400 */
[----:B----4-:R-:W4:Y:S09]  /*6850*/  LDSM.16.M88.4 R4, [R100+0x5000] ;  /* 0x005000006404783b */ /* 0x010f320000000200 */
[----:B------:R-:W-:Y:S10]  /*6860*/  MUFU.TANH R136, R10 ;  /* 0x0000000a00887308 */ /* 0x000ff40000002400 */
[----:B------:R1:W-:Y:S10]  /*6870*/  MUFU.TANH R101, R11 ;  /* 0x0000000b00657308 */ /* 0x0003f40000002400 */
[----:B------:R-:W-:Y:S10]  /*6880*/  MUFU.TANH R14, R14 ;  /* 0x0000000e000e7308 */ /* 0x000ff40000002400 */
[----:B------:R-:W-:Y:S01]  /*6890*/  MUFU.TANH R15, R15 ;  /* 0x0000000f000f7308 */ /* 0x000fe20000002400 */
[C---:B----4-:R-:W-:Y:S01]  /*68a0*/  HMMA.16816.F32 R20, R172.reuse, R4, R20 ;  /* 0x00000004ac14723c */ /* 0x050fe20000001814 */
[----:B-1----:R-:W1:Y:S01]  /*68b0*/  LDSM.16.M88.4 R8, [R100+0x5800] ;  /* 0x005800006408783b */ /* 0x002e620000000200 */
[----:B------:R-:W-:Y:S07]  /*68c0*/  DEPBAR.LE SB0, 0x2 ;  /* 0x000080800000791a */ /* 0x000fee0000000000 */
[----:B------:R-:W4:Y:S03]  /*68d0*/  MUFU.TANH R12, R12 ;  /* 0x0000000c000c7308 */ /* 0x000f260000002400 */
[----:B------:R-:W-:Y:S01]  /*68e0*/  MOV R4, c[0x0][0x2ac] ;  /* 0x0000ab0000047a02 */ /* 0x000fe20000000f00 */
[C---:B------:R-:W-:Y:S01]  /*68f0*/  HMMA.16816.F32 R24, R172.reuse, R6, R24 ;  /* 0x00000006ac18723c */ /* 0x040fe20000001818 */
[----:B------:R-:W-:Y:S04]  /*6900*/  BAR.SYNC.DEFER_BLOCKING 0x0 ;  /* 0x0000000000007b1d */ /* 0x000fe80000010000 */
[----:B------:R-:W-:Y:S07]  /*6910*/  IMAD R0, R4, c[0x0][0x1d0], R0 ;  /* 0x0000740004007a24 */ /* 0x000fee00078e0200 */
[----:B------:R-:W-:Y:S01]  /*6920*/  IADD3 R0, R0, -c[0x0][0x168], RZ ;  /* 0x80005a0000007a10 */ /* 0x000fe20007ffe0ff */
[----:B------:R-:W-:Y:S03]  /*6930*/  FMUL.FTZ R20, R20, c[0x0][0x320] ;  /* 0x0000c80014147a20 */ /* 0x000fe60000410000 */
[C---:B------:R-:W-:Y:S01]  /*6940*/  IADD3 R2, R0.reuse, R2, RZ ;  /* 0x0000000200027210 */ /* 0x040fe20007ffe0ff */
[----:B------:R-:W-:Y:S01]  /*6950*/  FMUL.FTZ R21, R21, c[0x0][0x320] ;  /* 0x0000c80015157a20 */ /* 0x000fe20000410000 */
[----:B------:R-:W-:Y:S01]  /*6960*/  IADD3 R0, R0, R3, RZ ;  /* 0x0000000300007210 */ /* 0x000fe20007ffe0ff */
[----:B------:R-:W-:Y:S01]  /*6970*/  FMUL.FTZ R22, R22, c[0x0][0x320] ;  /* 0x0000c80016167a20 */ /* 0x000fe20000410000 */
[C---:B------:R-:W-:Y:S01]  /*6980*/  ISETP.GT.AND P5, PT, R2.reuse, RZ, PT ;  /* 0x000000ff0200720c */ /* 0x040fe20003fa4270 */
[----:B------:R-:W-:Y:S01]  /*6990*/  FMUL.FTZ R23, R23, c[0x0][0x320] ;  /* 0x0000c80017177a20 */ /* 0x000fe20000410000 */
[----:B------:R-:W-:Y:S02]  /*69a0*/  ISETP.GT.AND P1, PT, R2, 0x1, PT ;  /* 0x000000010200780c */ /* 0x000fe40003f24270 */
[----:B------:R-:W-:Y:S01]  /*69b0*/  FMUL.FTZ R24, R24, c[0x0][0x320] ;  /* 0x0000c80018187a20 */ /* 0x000fe20000410000 */
[----:B------:R-:W-:Y:S01]  /*69c0*/  MUFU.TANH R20, R20 ;  /* 0x0000001400147308 */ /* 0x000fe20000002400 */
[----:B------:R-:W-:Y:S01]  /*69d0*/  FMUL.FTZ R25, R25, c[0x0][0x320] ;  /* 0x0000c80019197a20 */ /* 0x000fe20000410000 */
[----:B------:R-:W-:Y:S01]  /*69e0*/  ISETP.GT.AND P0, PT, R0, RZ, PT ;  /* 0x000000ff0000720c */ /* 0x000fe20003f04270 */
[----:B------:R-:W-:Y:S01]  /*69f0*/  FMUL.FTZ R26, R26, c[0x0][0x320] ;  /* 0x0000c8001a1a7a20 */ /* 0x000fe20000410000 */
[----:B------:R-:W-:Y:S01]  /*6a00*/  ISETP.GT.AND P6, PT, R0, 0x1, PT ;  /* 0x000000010000780c */ /* 0x000fe20003fc4270 */
[----:B------:R-:W-:Y:S01]  /*6a10*/  FMUL.FTZ R27, R27, c[0x0][0x320] ;  /* 0x0000c8001b1b7a20 */ /* 0x000fe20000410000 */
[----:B------:R-:W-:Y:S01]  /*6a20*/  FSEL R4, R145, -INF , P5 ;  /* 0xff80000091047808 */ /* 0x000fe20002800000 */
[C---:B-1----:R-:W-:Y:S03]  /*6a30*/  HMMA.16816.F32 R28, R172.reuse, R8, R28 ;  /* 0x00000008ac1c723c */ /* 0x042fe6000000181c */
[----:B------:R1:W1:Y:S01]  /*6a40*/  MUFU.TANH R141, R13 ;  /* 0x0000000d008d7308 */ /* 0x0002620000002400 */
[----:B------:R-:W-:Y:S02]  /*6a50*/  ISETP.GT.AND P5, PT, R2, 0x8, PT ;  /* 0x000000080200780c */ /* 0x000fe40003fa4270 */
[----:B--2---:R-:W-:Y:S02]  /*6a60*/  FSEL R3, R144, -INF , P1 ;  /* 0xff80000090037808 */ /* 0x004fe40000800000 */
[----:B---3--:R-:W-:Y:S01]  /*6a70*/  FSEL R9, R143, -INF , P0 ;  /* 0xff8000008f097808 */ /* 0x008fe20000000000 */
[----:B------:R-:W-:Y:S03]  /*6a80*/  HMMA.16816.F32 R32, R172, R10, R32 ;  /* 0x0000000aac20723c */ /* 0x000fe60000001820 */
[----:B------:R-:W-:Y:S01]  /*6a90*/  ISETP.GT.AND P1, PT, R2, 0x9, PT ;  /* 0x000000090200780c */ /* 0x000fe20003f24270 */
[----:B------:R-:W2:Y:S01]  /*6aa0*/  MUFU.TANH R16, R16 ;  /* 0x0000001000107308 */ /* 0x000ea20000002400 */
[----:B-----5:R-:W-:Y:S02]  /*6ab0*/  FSEL R8, R142, -INF , P6 ;  /* 0xff8000008e087808 */ /* 0x020fe40003000000 */
[----:B------:R-:W-:Y:S02]  /*6ac0*/  FSEL R6, R140, -INF , P5 ;  /* 0xff8000008c067808 */ /* 0x000fe40002800000 */
[----:B------:R-:W-:Y:S02]  /*6ad0*/  ISETP.GT.AND P5, PT, R2, 0x10, PT ;  /* 0x000000100200780c */ /* 0x000fe40003fa4270 */
[C---:B------:R-:W-:Y:S02]  /*6ae0*/  ISETP.GT.AND P0, PT, R0.reuse, 0x8, PT ;  /* 0x000000080000780c */ /* 0x040fe40003f04270 */
[----:B------:R-:W-:Y:S01]  /*6af0*/  ISETP.GT.AND P6, PT, R0, 0x9, PT ;  /* 0x000000090000780c */ /* 0x000fe20003fc4270 */
[----:B------:R-:W3:Y:S01]  /*6b00*/  MUFU.TANH R17, R17 ;  /* 0x0000001100117308 */ /* 0x000ee20000002400 */
[----:B----4-:R-:W-:Y:S01]  /*6b10*/  FSEL R140, R12, -INF , P5 ;  /* 0xff8000000c8c7808 */ /* 0x010fe20002800000 */
[----:B------:R-:W-:Y:S01]  /*6b20*/  FMUL.FTZ R28, R28, c[0x0][0x320] ;  /* 0x0000c8001c1c7a20 */ /* 0x000fe20000410000 */
[----:B------:R-:W-:Y:S01]  /*6b30*/  ISETP.GT.AND P5, PT, R2, 0x18, PT ;  /* 0x000000180200780c */ /* 0x000fe20003fa4270 */
[----:B------:R-:W-:Y:S01]  /*6b40*/  FMUL.FTZ R29, R29, c[0x0][0x320] ;  /* 0x0000c8001d1d7a20 */ /* 0x000fe20000410000 */
[----:B------:R-:W-:Y:S01]  /*6b50*/  FMNMX.FTZ R11, R9, R103, !PT ;  /* 0x00000067090b7209 */ /* 0x000fe20007810000 */
[----:B------:R-:W-:Y:S01]  /*6b60*/  FMUL.FTZ R30, R30, c[0x0][0x320] ;  /* 0x0000c8001e1e7a20 */ /* 0x000fe20000410000 */
[----:B------:R-:W-:Y:S01]  /*6b70*/  FSEL R5, R137, -INF , P1 ;  /* 0xff80000089057808 */ /* 0x000fe20000800000 */
[----:B-1----:R-:W-:Y:S01]  /*6b80*/  FMUL.FTZ R13, R31, c[0x0][0x320] ;  /* 0x0000c8001f0d7a20 */ /* 0x002fe20000410000 */
[----:B------:R-:W-:Y:S01]  /*6b90*/  ISETP.GT.AND P1, PT, R2, 0x11, PT ;  /* 0x000000110200780c */ /* 0x000fe20003f24270 */
[----:B------:R-:W1:Y:S01]  /*6ba0*/  MUFU.TANH R18, R18 ;  /* 0x0000001200127308 */ /* 0x000e620000002400 */
[----:B------:R-:W-:Y:S01]  /*6bb0*/  FSEL R7, R136, -INF , P0 ;  /* 0xff80000088077808 */ /* 0x000fe20000000000 */
[----:B------:R-:W-:Y:S01]  /*6bc0*/  FMUL.FTZ R32, R32, c[0x0][0x320] ;  /* 0x0000c80020207a20 */ /* 0x000fe20000410000 */
[----:B------:R-:W-:Y:S01]  /*6bd0*/  ISETP.GT.AND P0, PT, R0, 0x10, PT ;  /* 0x000000100000780c */ /* 0x000fe20003f04270 */
[----:B------:R-:W-:Y:S01]  /*6be0*/  FMUL.FTZ R34, R34, c[0x0][0x320] ;  /* 0x0000c80022227a20 */ /* 0x000fe20000410000 */
[----:B------:R-:W-:Y:S01]  /*6bf0*/  FSEL R10, R101, -INF , P6 ;  /* 0xff800000650a7808 */ /* 0x000fe20003000000 */
[----:B------:R-:W-:Y:S01]  /*6c00*/  FMUL.FTZ R12, R35, c[0x0][0x320] ;  /* 0x0000c800230c7a20 */ /* 0x000fe20000410000 */
[----:B------:R-:W-:Y:S01]  /*6c10*/  ISETP.GT.AND P6, PT, R0, 0x11, PT ;  /* 0x000000110000780c */ /* 0x000fe20003fc4270 */
[----:B------:R-:W-:Y:S01]  /*6c20*/  FMUL.FTZ R33, R33, c[0x0][0x320] ;  /* 0x0000c80021217a20 */ /* 0x000fe20000410000 */
[----:B------:R-:W-:Y:S01]  /*6c30*/  FMNMX.FTZ R101, R4, R102, !PT ;  /* 0x0000006604657209 */ /* 0x000fe20007810000 */
[----:B------:R-:W4:Y:S01]  /*6c40*/  MUFU.TANH R19, R19 ;  /* 0x0000001300137308 */ /* 0x000f220000002400 */
[----:B------:R-:W-:Y:S02]  /*6c50*/  FSEL R141, R141, -INF , P1 ;  /* 0xff8000008d8d7808 */ /* 0x000fe40000800000 */
[----:B------:R-:W-:Y:S02]  /*6c60*/  FSEL R142, R14, -INF , P0 ;  /* 0xff8000000e8e7808 */ /* 0x000fe40000000000 */
[----:B------:R-:W-:Y:S02]  /*6c70*/  FSEL R143, R15, -INF , P6 ;  /* 0xff8000000f8f7808 */ /* 0x000fe40003000000 */
[----:B--2---:R-:W-:Y:S02]  /*6c80*/  FSEL R146, R16, -INF , P5 ;  /* 0xff80000010927808 */ /* 0x004fe40002800000 */
[----:B------:R-:W-:Y:S01]  /*6c90*/  ISETP.GT.AND P1, PT, R2, 0x19, PT ;  /* 0x000000190200780c */ /* 0x000fe20003f24270 */
[----:B------:R-:W2:Y:S01]  /*6ca0*/  MUFU.TANH R21, R21 ;  /* 0x0000001500157308 */ /* 0x000ea20000002400 */
[C---:B------:R-:W-:Y:S02]  /*6cb0*/  ISETP.GT.AND P0, PT, R0.reuse, 0x18, PT ;  /* 0x000000180000780c */ /* 0x040fe40003f04270 */
[----:B------:R-:W-:Y:S02]  /*6cc0*/  ISETP.GT.AND P6, PT, R0, 0x19, PT ;  /* 0x000000190000780c */ /* 0x000fe40003fc4270 */
[----:B------:R-:W-:Y:S02]  /*6cd0*/  ISETP.GT.AND P5, PT, R2, 0x20, PT ;  /* 0x000000200200780c */ /* 0x000fe40003fa4270 */
[----:B------:R-:W-:Y:S02]  /*6ce0*/  FMNMX.FTZ R101, R3, R101, !PT ;  /* 0x0000006503657209 */ /* 0x000fe40007810000 */
[----:B------:R-:W-:Y:S01]  /*6cf0*/  FMNMX.FTZ R11, R8, R11, !PT ;  /* 0x0000000b080b7209 */ /* 0x000fe20007810000 */
[----:B------:R-:W5:Y:S01]  /*6d00*/  MUFU.TANH R22, R22 ;  /* 0x0000001600167308 */ /* 0x000f620000002400 */
[----:B---3--:R-:W-:Y:S02]  /*6d10*/  FSEL R147, R17, -INF , P1 ;  /* 0xff80000011937808 */ /* 0x008fe40000800000 */
[----:B-1----:R-:W-:Y:S02]  /*6d20*/  FSEL R148, R18, -INF , P0 ;  /* 0xff80000012947808 */ /* 0x002fe40000000000 */
[----:B----4-:R-:W-:Y:S02]  /*6d30*/  FSEL R149, R19, -INF , P6 ;  /* 0xff80000013957808 */ /* 0x010fe40003000000 */
[----:B------:R-:W-:Y:S02]  /*6d40*/  FSEL R151, R20, -INF , P5 ;  /* 0xff80000014977808 */ /* 0x000fe40002800000 */
[----:B------:R-:W-:Y:S01]  /*6d50*/  ISETP.GT.AND P1, PT, R2, 0x21, PT ;  /* 0x000000210200780c */ /* 0x000fe20003f24270 */
[----:B------:R-:W1:Y:S01]  /*6d60*/  MUFU.TANH R24, R24 ;  /* 0x0000001800187308 */ /* 0x000e620000002400 */
[----:B------:R-:W-:Y:S02]  /*6d70*/  ISETP.GT.AND P0, PT, R0, 0x20, PT ;  /* 0x000000200000780c */ /* 0x000fe40003f04270 */
[C---:B------:R-:W-:Y:S02]  /*6d80*/  ISETP.GT.AND P6, PT, R2.reuse, 0x28, PT ;  /* 0x000000280200780c */ /* 0x040fe40003fc4270 */
[----:B------:R-:W-:Y:S02]  /*6d90*/  ISETP.GT.AND P5, PT, R2, 0x29, PT ;  /* 0x000000290200780c */ /* 0x000fe40003fa4270 */
[----:B------:R-:W-:Y:S02]  /*6da0*/  FMNMX.FTZ R101, R6, R101, !PT ;  /* 0x0000006506657209 */ /* 0x000fe40007810000 */
[----:B------:R-:W-:Y:S01]  /*6db0*/  FMNMX.FTZ R11, R7, R11, !PT ;  /* 0x0000000b070b7209 */ /* 0x000fe20007810000 */
[----:B------:R-:W3:Y:S01]  /*6dc0*/  MUFU.TANH R25, R25 ;  /* 0x0000001900197308 */ /* 0x000ee20000002400 */
[----:B--2---:R-:W-:Y:S02]  /*6dd0*/  FSEL R152, R21, -INF , P1 ;  /* 0xff80000015987808 */ /* 0x004fe40000800000 */
[----:B------:R-:W-:Y:S02]  /*6de0*/  FMNMX.FTZ R101, R5, R101, !PT ;  /* 0x0000006505657209 */ /* 0x000fe40007810000 */
[----:B-----5:R-:W-:Y:S02]  /*6df0*/  FSEL R154, R22, -INF , P0 ;  /* 0xff800000169a7808 */ /* 0x020fe40000000000 */
[C---:B------:R-:W-:Y:S02]  /*6e00*/  ISETP.GT.AND P1, PT, R2.reuse, 0x30, PT ;  /* 0x000000300200780c */ /* 0x040fe40003f24270 */
[----:B------:R-:W-:Y:S01]  /*6e10*/  ISETP.GT.AND P0, PT, R2, 0x31, PT ;  /* 0x000000310200780c */ /* 0x000fe20003f04270 */
[----:B------:R-:W2:Y:S01]  /*6e20*/  MUFU.TANH R28, R28 ;  /* 0x0000001c001c7308 */ /* 0x000ea20000002400 */
[----:B------:R-:W-:Y:S02]  /*6e30*/  FMNMX.FTZ R101, R140, R101, !PT ;  /* 0x000000658c657209 */ /* 0x000fe40007810000 */
[----:B-1----:R-:W-:Y:S02]  /*6e40*/  FSEL R157, R24, -INF , P6 ;  /* 0xff800000189d7808 */ /* 0x002fe40003000000 */
[----:B------:R-:W-:Y:S02]  /*6e50*/  ISETP.GT.AND P6, PT, R2, 0x38, PT ;  /* 0x000000380200780c */ /* 0x000fe40003fc4270 */
[----:B------:R-:W-:Y:S03]  /*6e60*/  FMNMX.FTZ R101, R141, R101, !PT ;  /* 0x000000658d657209 */ /* 0x000fe60007810000 */
[----:B------:R-:W1:Y:S01]  /*6e70*/  MUFU.TANH R23, R23 ;  /* 0x0000001700177308 */ /* 0x000e620000002400 */
[----:B------:R-:W-:Y:S02]  /*6e80*/  FMNMX.FTZ R101, R146, R101, !PT ;  /* 0x0000006592657209 */ /* 0x000fe40007810000 */
[----:B---3--:R-:W-:Y:S02]  /*6e90*/  FSEL R158, R25, -INF , P5 ;  /* 0xff800000199e7808 */ /* 0x008fe40002800000 */
[----:B------:R-:W-:Y:S02]  /*6ea0*/  ISETP.GT.AND P5, PT, R2, 0x39, PT ;  /* 0x000000390200780c */ /* 0x000fe40003fa4270 */
[----:B------:R-:W-:Y:S03]  /*6eb0*/  FMNMX.FTZ R2, R10, R11, !PT ;  /* 0x0000000b0a027209 */ /* 0x000fe60007810000 */
[----:B------:R-:W3:Y:S01]  /*6ec0*/  MUFU.TANH R29, R29 ;  /* 0x0000001d001d7308 */ /* 0x000ee20000002400 */
[----:B------:R-:W-:Y:S02]  /*6ed0*/  FMNMX.FTZ R101, R147, R101, !PT ;  /* 0x0000006593657209 */ /* 0x000fe40007810000 */
[----:B------:R-:W-:Y:S02]  /*6ee0*/  FMNMX.FTZ R2, R142, R2, !PT ;  /* 0x000000028e027209 */ /* 0x000fe40007810000 */
[----:B--2---:R-:W-:Y:S02]  /*6ef0*/  FSEL R160, R28, -INF , P1 ;  /* 0xff8000001ca07808 */ /* 0x004fe40000800000 */
[----:B------:R-:W-:Y:S02]  /*6f00*/  FMNMX.FTZ R2, R143, R2, !PT ;  /* 0x000000028f027209 */ /* 0x000fe40007810000 */
[----:B------:R-:W-:Y:S01]  /*6f10*/  ISETP.GT.AND P1, PT, R0, 0x21, PT ;  /* 0x000000210000780c */ /* 0x000fe20003f24270 */
[----:B------:R-:W2:Y:S01]  /*6f20*/  MUFU.TANH R26, R26 ;  /* 0x0000001a001a7308 */ /* 0x000ea20000002400 */
[----:B------:R-:W-:Y:S02]  /*6f30*/  FMNMX.FTZ R2, R148, R2, !PT ;  /* 0x0000000294027209 */ /* 0x000fe40007810000 */
[----:B------:R-:W-:Y:S02]  /*6f40*/  FMNMX.FTZ R101, R151, R101, !PT ;  /* 0x0000006597657209 */ /* 0x000fe40007810000 */
[----:B------:R-:W-:Y:S02]  /*6f50*/  FMNMX.FTZ R2, R149, R2, !PT ;  /* 0x0000000295027209 */ /* 0x000fe40007810000 */
[----:B-1----:R-:W-:Y:S02]  /*6f60*/  FSEL R150, R23, -INF , P1 ;  /* 0xff80000017967808 */ /* 0x002fe40000800000 */
[----:B------:R-:W-:Y:S01]  /*6f70*/  FMNMX.FTZ R2, R154, R2, !PT ;  /* 0x000000029a027209 */ /* 0x000fe20007810000 */
[----:B------:R-:W1:Y:S01]  /*6f80*/  MUFU.TANH R27, R27 ;  /* 0x0000001b001b7308 */ /* 0x000e620000002400 */
[----:B------:R-:W-:Y:S02]  /*6f90*/  FMNMX.FTZ R101, R152, R101, !PT ;  /* 0x0000006598657209 */ /* 0x000fe40007810000 */
[----:B------:R-:W-:Y:S02]  /*6fa0*/  FMNMX.FTZ R2, R150, R2, !PT ;  /* 0x0000000296027209 */ /* 0x000fe40007810000 */
[----:B---3--:R-:W-:Y:S02]  /*6fb0*/  FSEL R161, R29, -INF , P0 ;  /* 0xff8000001da17808 */ /* 0x008fe40000000000 */
[C---:B------:R-:W-:Y:S02]  /*6fc0*/  ISETP.GT.AND P0, PT, R0.reuse, 0x28, PT ;  /* 0x000000280000780c */ /* 0x040fe40003f04270 */
[----:B------:R-:W-:Y:S01]  /*6fd0*/  ISETP.GT.AND P1, PT, R0, 0x29, PT ;  /* 0x000000290000780c */ /* 0x000fe20003f24270 */
[----:B------:R-:W3:Y:S01]  /*6fe0*/  MUFU.TANH R30, R30 ;  /* 0x0000001e001e7308 */ /* 0x000ee20000002400 */
[----:B------:R-:W-:Y:S02]  /*6ff0*/  FMNMX.FTZ R101, R157, R101, !PT ;  /* 0x000000659d657209 */ /* 0x000fe40007810000 */
[----:B--2---:R-:W-:Y:S02]  /*7000*/  FSEL R153, R26, -INF , P0 ;  /* 0xff8000001a997808 */ /* 0x004fe40000000000 */
[----:B------:R-:W-:Y:S02]  /*7010*/  ISETP.GT.AND P0, PT, R0, 0x30, PT ;  /* 0x000000300000780c */ /* 0x000fe40003f04270 */
[----:B------:R-:W-:Y:S03]  /*7020*/  FMNMX.FTZ R2, R153, R2, !PT ;  /* 0x0000000299027209 */ /* 0x000fe60007810000 */
        /* <DEDUP_REMOVED lines=8> */
[C---:B------:R-:W-:Y:S02]  /*70b0*/  ISETP.GT.AND P0, PT, R0.reuse, 0x38, PT ;  /* 0x000000380000780c */ /* 0x040fe40003f04270 */
[----:B------:R-:W-:Y:S03]  /*70c0*/  FMNMX.FTZ R2, R159, R2, !PT ;  /* 0x000000029f027209 */ /* 0x000fe60007810000 */
[----:B------:R-:W3:Y:S01]  /*70d0*/  MUFU.TANH R34, R34 ;  /* 0x0000002200227308 */ /* 0x000ee20000002400 */
[----:B------:R-:W-:Y:S02]  /*70e0*/  FMNMX.FTZ R101, R161, R101, !PT ;  /* 0x00000065a1657209 */ /* 0x000fe40007810000 */
[----:B--2---:R-:W-:Y:S02]  /*70f0*/  FSEL R162, R13, -INF , P1 ;  /* 0xff8000000da27808 */ /* 0x004fe40000800000 */
[----:B------:R-:W-:Y:S02]  /*7100*/  ISETP.GT.AND P1, PT, R0, 0x39, PT ;  /* 0x000000390000780c */ /* 0x000fe40003f24270 */
[----:B------:R-:W-:Y:S03]  /*7110*/  FMNMX.FTZ R0, R162, R2, !PT ;  /* 0x00000002a2007209 */ /* 0x000fe60007810000 */
[----:B------:R-:W2:Y:S01]  /*7120*/  MUFU.TANH R12, R12 ;  /* 0x0000000c000c7308 */ /* 0x000ea20000002400 */
[----:B-1----:R-:W-:Y:S04]  /*7130*/  FSEL R163, R32, -INF , P6 ;  /* 0xff80000020a37808 */ /* 0x002fe80003000000 */
[----:B------:R-:W-:Y:S05]  /*7140*/  FMNMX.FTZ R101, R163, R101, !PT ;  /* 0x00000065a3657209 */ /* 0x000fea0007810000 */
[----:B------:R-:W1:Y:S01]  /*7150*/  MUFU.TANH R33, R33 ;  /* 0x0000002100217308 */ /* 0x000e620000002400 */
[----:B---3--:R-:W-:Y:S04]  /*7160*/  FSEL R184, R34, -INF , P0 ;  /* 0xff80000022b87808 */ /* 0x008fe80000000000 */
[----:B------:R-:W-:Y:S02]  /*7170*/  FMNMX.FTZ R0, R184, R0, !PT ;  /* 0x00000000b8007209 */ /* 0x000fe40007810000 */
[----:B--2---:R-:W-:Y:S02]  /*7180*/  FSEL R202, R12, -INF , P1 ;  /* 0xff8000000cca7808 */ /* 0x004fe40000800000 */
[----:B------:R-:W-:Y:S02]  /*7190*/  LDSM.16.MT88.4 R12, [R156] ;  /* 0x000000009c0c783b */ /* 0x000fe40000004200 */
[----:B------:R-:W-:Y:S02]  /*71a0*/  FMNMX.FTZ R0, R202, R0, !PT ;  /* 0x00000000ca007209 */ /* 0x000fe40007810000 */
[----:B-1----:R-:W-:Y:S04]  /*71b0*/  FSEL R201, R33, -INF , P5 ;  /* 0xff80000021c97808 */ /* 0x002fe80002800000 */
[----:B------:R-:W1:Y:S01]  /*71c0*/  SHFL.BFLY PT, R2, R0, 0x2, 0x1f ;  /* 0x0c401f0000027f89 */ /* 0x000e6200000e0000 */
[----:B------:R-:W-:Y:S07]  /*71d0*/  FMNMX.FTZ R101, R201, R101, !PT ;  /* 0x00000065c9657209 */ /* 0x000fee0007810000 */
[----:B------:R-:W2:Y:S01]  /*71e0*/  SHFL.BFLY PT, R11, R101, 0x2, 0x1f ;  /* 0x0c401f00650b7f89 */ /* 0x000ea200000e0000 */
[----:B-1----:R-:W-:Y:S07]  /*71f0*/  FMNMX.FTZ R0, R0, R2, !PT ;  /* 0x0000000200007209 */ /* 0x002fee0007810000 */
[----:B------:R-:W1:Y:S01]  /*7200*/  SHFL.BFLY PT, R100, R0, 0x1, 0x1f ;  /* 0x0c201f0000647f89 */ /* 0x000e6200000e0000 */
[----:B--2---:R-:W-:Y:S07]  /*7210*/  FMNMX.FTZ R101, R101, R11, !PT ;  /* 0x0000000b65657209 */ /* 0x004fee0007810000 */
[----:B------:R-:W2:Y:S01]  /*7220*/  SHFL.BFLY PT, R11, R101, 0x1, 0x1f ;  /* 0x0c201f00650b7f89 */ /* 0x000ea200000e0000 */
[----:B-1----:R-:W-:Y:S04]  /*7230*/  FMNMX.FTZ R100, R0, R100, !PT ;  /* 0x0000006400647209 */ /* 0x002fe80007810000 */
[C---:B------:R-:W-:Y:S01]  /*7240*/  FSETP.NEU.FTZ.AND P0, PT, R100.reuse, -INF , PT ;  /* 0xff8000006400780b */ /* 0x040fe20003f1d000 */
[C---:B------:R-:W-:Y:S01]  /*7250*/  FMUL.FTZ R145, R100.reuse, c[0x0][0x2d0] ;  /* 0x0000b40064917a20 */ /* 0x040fe20000410000 */
[----:B--2---:R-:W-:Y:S02]  /*7260*/  FMNMX.FTZ R101, R101, R11, !PT ;  /* 0x0000000b65657209 */ /* 0x004fe40007810000 */
[----:B------:R-:W-:Y:S02]  /*7270*/  FSEL R0, R100, RZ, P0 ;  /* 0x000000ff64007208 */ /* 0x000fe40000000000 */
[C---:B------:R-:W-:Y:S01]  /*7280*/  FSETP.NEU.FTZ.AND P1, PT, R101.reuse, -INF , PT ;  /* 0xff8000006500780b */ /* 0x040fe20003f3d000 */
[----:B------:R-:W-:Y:S01]  /*7290*/  FMUL.FTZ R144, R101, c[0x0][0x2d0] ;  /* 0x0000b40065907a20 */ /* 0x000fe20000410000 */
[----:B------:R-:W-:Y:S01]  /*72a0*/  FSEL R145, R145, RZ, P0 ;  /* 0x000000ff91917208 */ /* 0x000fe20000000000 */
[----:B------:R-:W-:Y:S01]  /*72b0*/  FADD.FTZ R0, -R0, R103 ;  /* 0x0000006700007221 */ /* 0x000fe20000010100 */
[----:B------:R-:W-:Y:S02]  /*72c0*/  FSEL R2, R101, RZ, P1 ;  /* 0x000000ff65027208 */ /* 0x000fe40000800000 */
[----:B------:R-:W-:Y:S01]  /*72d0*/  FSEL R144, R144, RZ, P1 ;  /* 0x000000ff90907208 */ /* 0x000fe20000800000 */
[----:B------:R-:W-:Y:S01]  /*72e0*/  FMUL.FTZ R0, R0, c[0x0][0x2d0] ;  /* 0x0000b40000007a20 */ /* 0x000fe20000410000 */
[----:B------:R-:W-:Y:S01]  /*72f0*/  IADD3 R103, R193, R156, RZ ;  /* 0x0000009cc1677210 */ /* 0x000fe20007ffe0ff */
[----:B------:R-:W-:Y:S01]  /*7300*/  FADD.FTZ R2, -R2, R102 ;  /* 0x0000006602027221 */ /* 0x000fe20000010100 */
[----:B------:R-:W-:Y:S01]  /*7310*/  ISETP.GE.AND P0, PT, R197, 0x2, PT ;  /* 0x00000002c500780c */ /* 0x000fe20003f06270 */
[--C-:B------:R-:W-:Y:S01]  /*7320*/  FFMA.FTZ R4, R4, c[0x0][0x2d0], -R144.reuse ;  /* 0x0000b40004047a23 */ /* 0x100fe20000010890 */
[----:B------:R-:W-:Y:S01]  /*7330*/  ISETP.GE.AND P1, PT, R211, 0x1, PT ;  /* 0x00000001d300780c */ /* 0x000fe20003f26270 */
[----:B------:R-:W-:Y:S01]  /*7340*/  FMUL.FTZ R2, R2, c[0x0][0x2d0] ;  /* 0x0000b40002027a20 */ /* 0x000fe20000410000 */
[----:B------:R-:W1:Y:S01]  /*7350*/  MUFU.EX2 R0, R0 ;  /* 0x0000000000007308 */ /* 0x000e620000000800 */
[--C-:B------:R-:W-:Y:S01]  /*7360*/  FFMA.FTZ R3, R3, c[0x0][0x2d0], -R144.reuse ;  /* 0x0000b40003037a23 */ /* 0x100fe20000010890 */
[----:B------:R-:W2:Y:S01]  /*7370*/  LDSM.16.MT88.4 R20, [R103] ;  /* 0x000000006714783b */ /* 0x000ea20000004200 */
[--C-:B------:R-:W-:Y:S02]  /*7380*/  FFMA.FTZ R6, R6, c[0x0][0x2d0], -R144.reuse ;  /* 0x0000b40006067a23 */ /* 0x100fe40000010890 */
[--C-:B------:R-:W-:Y:S02]  /*7390*/  FFMA.FTZ R5, R5, c[0x0][0x2d0], -R144.reuse ;  /* 0x0000b40005057a23 */ /* 0x100fe40000010890 */
[--C-:B------:R-:W-:Y:S02]  /*73a0*/  FFMA.FTZ R9, R9, c[0x0][0x2d0], -R145.reuse ;  /* 0x0000b40009097a23 */ /* 0x100fe40000010891 */
[--C-:B------:R-:W-:Y:S01]  /*73b0*/  FFMA.FTZ R8, R8, c[0x0][0x2d0], -R145.reuse ;  /* 0x0000b40008087a23 */ /* 0x100fe20000010891 */
[----:B------:R-:W-:Y:S01]  /*73c0*/  MUFU.EX2 R210, R4 ;  /* 0x0000000400d27308 */ /* 0x000fe20000000800 */
[--C-:B------:R-:W-:Y:S02]  /*73d0*/  FFMA.FTZ R7, R7, c[0x0][0x2d0], -R145.reuse ;  /* 0x0000b40007077a23 */ /* 0x100fe40000010891 */
[--C-:B------:R-:W-:Y:S07]  /*73e0*/  FFMA.FTZ R10, R10, c[0x0][0x2d0], -R145.reuse ;  /* 0x0000b4000a0a7a23 */ /* 0x100fee0000010891 */
[----:B------:R-:W3:Y:S01]  /*73f0*/  MUFU.EX2 R209, R3 ;  /* 0x0000000300d17308 */ /* 0x000ee20000000800 */
[C---:B-1----:R-:W-:Y:S02]  /*7400*/  FMUL.FTZ R11, R0.reuse, R111 ;  /* 0x0000006f000b7220 */ /* 0x042fe40000410000 */
[C---:B------:R-:W-:Y:S02]  /*7410*/  FMUL.FTZ R18, R0.reuse, R118 ;  /* 0x0000007600127220 */ /* 0x040fe40000410000 */
[C---:B------:R-:W-:Y:S05]  /*7420*/  FMUL.FTZ R19, R0.reuse, R119 ;  /* 0x0000007700137220 */ /* 0x040fea0000410000 */
[----:B------:R1:W-:Y:S01]  /*7430*/  MUFU.EX2 R208, R6 ;  /* 0x0000000600d07308 */ /* 0x0003e20000000800 */
[C---:B------:R-:W-:Y:S02]  /*7440*/  FMUL.FTZ R26, R0.reuse, R126 ;  /* 0x0000007e001a7220 */ /* 0x040fe40000410000 */
[C---:B------:R-:W-:Y:S02]  /*7450*/  FMUL.FTZ R27, R0.reuse, R127 ;  /* 0x0000007f001b7220 */ /* 0x040fe40000410000 */
[C---:B------:R-:W-:Y:S02]  /*7460*/  FMUL.FTZ R34, R0.reuse, R134 ;  /* 0x0000008600227220 */ /* 0x040fe40000410000 */
[C---:B------:R-:W-:Y:S02]  /*7470*/  FMUL.FTZ R35, R0.reuse, R135 ;  /* 0x0000008700237220 */ /* 0x040fe40000410000 */
[C---:B------:R-:W-:Y:S01]  /*7480*/  FMUL.FTZ R38, R0.reuse, R38 ;  /* 0x0000002600267220 */ /* 0x040fe20000410000 */
[----:B------:R-:W4:Y:S01]  /*7490*/  MUFU.EX2 R207, R5 ;  /* 0x0000000500cf7308 */ /* 0x000f220000000800 */
[C---:B------:R-:W-:Y:S02]  /*74a0*/  FMUL.FTZ R39, R0.reuse, R39 ;  /* 0x0000002700277220 */ /* 0x040fe40000410000 */
[C---:B------:R-:W-:Y:S01]  /*74b0*/  FMUL.FTZ R42, R0.reuse, R42 ;  /* 0x0000002a002a7220 */ /* 0x040fe20000410000 */
[----:B---3--:R-:W-:Y:S01]  /*74c0*/  F2FP.PACK_AB R136, R209, R210 ;  /* 0x000000d2d188723e */ /* 0x008fe200000000ff */
[----:B------:R-:W-:Y:S01]  /*74d0*/  FMUL.FTZ R43, R0, R43 ;  /* 0x0000002b002b7220 */ /* 0x000fe20000410000 */
[----:B------:R-:W-:Y:S01]  /*74e0*/  IADD3 R3, R196, R185, RZ ;  /* 0x000000b9c4037210 */ /* 0x000fe20007ffe0ff */
[C---:B------:R-:W-:Y:S02]  /*74f0*/  FMUL.FTZ R46, R0.reuse, R46 ;  /* 0x0000002e002e7220 */ /* 0x040fe40000410000 */
[C---:B------:R-:W-:Y:S01]  /*7500*/  FMUL.FTZ R47, R0.reuse, R47 ;  /* 0x0000002f002f7220 */ /* 0x040fe20000410000 */
[----:B------:R-:W-:Y:S01]  /*7510*/  MUFU.EX2 R206, R9 ;  /* 0x0000000900ce7308 */ /* 0x000fe20000000800 */
[----:B------:R-:W3:Y:S01]  /*7520*/  LDSM.16.MT88.4 R28, [R3] ;  /* 0x00000000031c783b */ /* 0x000ee20000004200 */
[----:B------:R-:W-:Y:S01]  /*7530*/  IADD3 R102, R193, R3, RZ ;  /* 0x00000003c1667210 */ /* 0x000fe20007ffe0ff */
[C---:B------:R-:W-:Y:S02]  /*7540*/  FMUL.FTZ R50, R0.reuse, R50 ;  /* 0x0000003200327220 */ /* 0x040fe40000410000 */
[C---:B-1----:R-:W-:Y:S02]  /*7550*/  FMUL.FTZ R6, R0.reuse, R106 ;  /* 0x0000006a00067220 */ /* 0x042fe40000410000 */
[C---:B------:R-:W-:Y:S02]  /*7560*/  FMUL.FTZ R51, R0.reuse, R51 ;  /* 0x0000003300337220 */ /* 0x040fe40000410000 */
[C---:B------:R-:W-:Y:S01]  /*7570*/  FMUL.FTZ R54, R0.reuse, R54 ;  /* 0x0000003600367220 */ /* 0x040fe20000410000 */
[----:B------:R-:W1:Y:S01]  /*7580*/  MUFU.EX2 R205, R8 ;  /* 0x0000000800cd7308 */ /* 0x000e620000000800 */
[C---:B------:R-:W-:Y:S02]  /*7590*/  FMUL.FTZ R55, R0.reuse, R55 ;  /* 0x0000003700377220 */ /* 0x040fe40000410000 */
[C---:B------:R-:W-:Y:S01]  /*75a0*/  FMUL.FTZ R58, R0.reuse, R58 ;  /* 0x0000003a003a7220 */ /* 0x040fe20000410000 */
[----:B----4-:R-:W-:Y:S01]  /*75b0*/  F2FP.PACK_AB R138, R207, R208 ;  /* 0x000000d0cf8a723e */ /* 0x010fe200000000ff */
[C---:B------:R-:W-:Y:S02]  /*75c0*/  FMUL.FTZ R59, R0.reuse, R59 ;  /* 0x0000003b003b7220 */ /* 0x040fe40000410000 */
[C---:B------:R-:W-:Y:S02]  /*75d0*/  FMUL.FTZ R62, R0.reuse, R62 ;  /* 0x0000003e003e7220 */ /* 0x040fe40000410000 */
[C---:B------:R-:W-:Y:S01]  /*75e0*/  FMUL.FTZ R63, R0.reuse, R63 ;  /* 0x0000003f003f7220 */ /* 0x040fe20000410000 */
[----:B------:R4:W-:Y:S01]  /*75f0*/  MUFU.EX2 R204, R7 ;  /* 0x0000000700cc7308 */ /* 0x0009e20000000800 */
        /* <DEDUP_REMOVED lines=8> */
[----:B-1----:R-:W-:Y:S01]  /*7680*/  F2FP.PACK_AB R137, R205, R206 ;  /* 0x000000cecd89723e */ /* 0x002fe200000000ff */
[C---:B------:R-:W-:Y:S02]  /*7690*/  FMUL.FTZ R79, R0.reuse, R79 ;  /* 0x0000004f004f7220 */ /* 0x040fe40000410000 */
[C---:B------:R-:W-:Y:S02]  /*76a0*/  FMUL.FTZ R86, R0.reuse, R86 ;  /* 0x0000005600567220 */ /* 0x040fe40000410000 */
[C---:B------:R-:W-:Y:S01]  /*76b0*/  FMUL.FTZ R87, R0.reuse, R87 ;  /* 0x0000005700577220 */ /* 0x040fe20000410000 */
[----:B------:R-:W1:Y:S01]  /*76c0*/  MUFU.EX2 R2, R2 ;  /* 0x0000000200027308 */ /* 0x000e620000000800 */
[C---:B------:R-:W-:Y:S02]  /*76d0*/  FMUL.FTZ R90, R0.reuse, R90 ;  /* 0x0000005a005a7220 */ /* 0x040fe40000410000 */
[C---:B------:R-:W-:Y:S02]  /*76e0*/  FMUL.FTZ R91, R0.reuse, R91 ;  /* 0x0000005b005b7220 */ /* 0x040fe40000410000 */
[C---:B----4-:R-:W-:Y:S02]  /*76f0*/  FMUL.FTZ R7, R0.reuse, R107 ;  /* 0x0000006b00077220 */ /* 0x050fe40000410000 */
[C---:B------:R-:W-:Y:S02]  /*7700*/  FMUL.FTZ R94, R0.reuse, R94 ;  /* 0x0000005e005e7220 */ /* 0x040fe40000410000 */
[C---:B------:R-:W-:Y:S02]  /*7710*/  FMUL.FTZ R95, R0.reuse, R95 ;  /* 0x0000005f005f7220 */ /* 0x040fe40000410000 */
[C---:B------:R-:W-:Y:S02]  /*7720*/  FMUL.FTZ R98, R0.reuse, R98 ;  /* 0x0000006200627220 */ /* 0x040fe40000410000 */
[C---:B------:R-:W-:Y:S01]  /*7730*/  FMUL.FTZ R99, R0.reuse, R99 ;  /* 0x0000006300637220 */ /* 0x040fe20000410000 */
[----:B-----5:R-:W-:Y:S01]  /*7740*/  F2FP.PACK_AB R139, R203, R204 ;  /* 0x000000cccb8b723e */ /* 0x020fe200000000ff */
[C---:B------:R-:W-:Y:S02]  /*7750*/  FMUL.FTZ R10, R0.reuse, R110 ;  /* 0x0000006e000a7220 */ /* 0x040fe40000410000 */
[C---:B------:R-:W-:Y:S02]  /*7760*/  FMUL.FTZ R82, R0.reuse, R82 ;  /* 0x0000005200527220 */ /* 0x040fe40000410000 */
[----:B------:R-:W-:Y:S02]  /*7770*/  FMUL.FTZ R83, R0, R83 ;  /* 0x0000005300537220 */ /* 0x000fe40000410000 */
[C---:B-1----:R-:W-:Y:S02]  /*7780*/  FMUL.FTZ R4, R2.reuse, R104 ;  /* 0x0000006802047220 */ /* 0x042fe40000410000 */
[C---:B------:R-:W-:Y:S02]  /*7790*/  FMUL.FTZ R5, R2.reuse, R105 ;  /* 0x0000006902057220 */ /* 0x040fe40000410000 */
[----:B------:R-:W1:Y:S01]  /*77a0*/  LDSM.16.MT88.4 R104, [R102] ;  /* 0x000000006668783b */ /* 0x000e620000004200 */
[C---:B------:R-:W-:Y:S02]  /*77b0*/  FMUL.FTZ R8, R2.reuse, R108 ;  /* 0x0000006c02087220 */ /* 0x040fe40000410000 */
[C---:B------:R-:W-:Y:S02]  /*77c0*/  FMUL.FTZ R9, R2.reuse, R109 ;  /* 0x0000006d02097220 */ /* 0x040fe40000410000 */
[C---:B------:R-:W-:Y:S03]  /*77d0*/  HMMA.16816.F32 R4, R136.reuse, R12, R4 ;  /* 0x0000000c8804723c */ /* 0x040fe60000001804 */
[----:B------:R-:W4:Y:S02]  /*77e0*/  LDSM.16.MT88.4 R108, [R156+0x2000] ;  /* 0x002000009c6c783b */ /* 0x000f240000004200 */
[C---:B------:R-:W-:Y:S02]  /*77f0*/  FMUL.FTZ R16, R2.reuse, R116 ;  /* 0x0000007402107220 */ /* 0x040fe40000410000 */
[C---:B------:R-:W-:Y:S01]  /*7800*/  FMUL.FTZ R12, R2.reuse, R112 ;  /* 0x00000070020c7220 */ /* 0x040fe20000410000 */
[C---:B------:R-:W-:Y:S04]  /*7810*/  HMMA.16816.F32 R8, R136.reuse, R14, R8 ;  /* 0x0000000e8808723c */ /* 0x040fe80000001808 */
[C---:B------:R-:W-:Y:S02]  /*7820*/  FMUL.FTZ R13, R2.reuse, R113 ;  /* 0x00000071020d7220 */ /* 0x040fe40000410000 */
[----:B------:R-:W-:Y:S02]  /*7830*/  FMUL.FTZ R17, R2, R117 ;  /* 0x0000007502117220 */ /* 0x000fe40000410000 */
[C---:B------:R-:W-:Y:S01]  /*7840*/  FMUL.FTZ R14, R0.reuse, R114 ;  /* 0x00000072000e7220 */ /* 0x040fe20000410000 */
[----:B------:R-:W-:Y:S03]  /*7850*/  LDSM.16.MT88.4 R116, [R156+0x800] ;  /* 0x000800009c74783b */ /* 0x000fe60000004200 */
[----:B------:R-:W-:Y:S02]  /*7860*/  FMUL.FTZ R15, R0, R115 ;  /* 0x00000073000f7220 */ /* 0x000fe40000410000 */
[C---:B------:R-:W-:Y:S02]  /*7870*/  FMUL.FTZ R24, R2.reuse, R124 ;  /* 0x0000007c02187220 */ /* 0x040fe40000410000 */
[C---:B------:R-:W-:Y:S01]  /*7880*/  FMUL.FTZ R25, R2.reuse, R125 ;  /* 0x0000007d02197220 */ /* 0x040fe20000410000 */
[----:B------:R-:W5:Y:S01]  /*7890*/  LDSM.16.MT88.4 R112, [R103+0x2000] ;  /* 0x002000006770783b */ /* 0x000f620000004200 */
[C---:B------:R-:W-:Y:S01]  /*78a0*/  FMUL.FTZ R32, R2.reuse, R132 ;  /* 0x0000008402207220 */ /* 0x040fe20000410000 */
[C---:B--2---:R-:W-:Y:S03]  /*78b0*/  HMMA.16816.F32 R12, R136.reuse, R20, R12 ;  /* 0x00000014880c723c */ /* 0x044fe6000000180c */
[C---:B------:R-:W-:Y:S02]  /*78c0*/  FMUL.FTZ R33, R2.reuse, R133 ;  /* 0x0000008502217220 */ /* 0x040fe40000410000 */
[C---:B------:R-:W-:Y:S01]  /*78d0*/  FMUL.FTZ R36, R2.reuse, R36 ;  /* 0x0000002402247220 */ /* 0x040fe20000410000 */
[----:B------:R-:W-:Y:S01]  /*78e0*/  LDSM.16.MT88.4 R124, [R102+0x800] ;  /* 0x00080000667c783b */ /* 0x000fe20000004200 */
[C---:B------:R-:W-:Y:S01]  /*78f0*/  FMUL.FTZ R20, R2.reuse, R120 ;  /* 0x0000007802147220 */ /* 0x040fe20000410000 */
[C---:B------:R-:W-:Y:S04]  /*7900*/  HMMA.16816.F32 R16, R136.reuse, R22, R16 ;  /* 0x000000168810723c */ /* 0x040fe80000001810 */
[C---:B------:R-:W-:Y:S02]  /*7910*/  FMUL.FTZ R21, R2.reuse, R121 ;  /* 0x0000007902157220 */ /* 0x040fe40000410000 */
[----:B------:R-:W-:Y:S01]  /*7920*/  FMUL.FTZ R37, R2, R37 ;  /* 0x0000002502257220 */ /* 0x000fe20000410000 */
[----:B------:R-:W-:Y:S01]  /*7930*/  LDSM.16.MT88.4 R132, [R103+0x2800] ;  /* 0x002800006784783b */ /* 0x000fe20000004200 */
[C---:B------:R-:W-:Y:S04]  /*7940*/  FMUL.FTZ R22, R0.reuse, R122 ;  /* 0x0000007a00167220 */ /* 0x040fe80000410000 */
[----:B------:R-:W-:Y:S02]  /*7950*/  FMUL.FTZ R23, R0, R123 ;  /* 0x0000007b00177220 */ /* 0x000fe40000410000 */
[C---:B------:R-:W-:Y:S01]  /*7960*/  FMUL.FTZ R40, R2.reuse, R40 ;  /* 0x0000002802287220 */ /* 0x040fe20000410000 */
[----:B------:R-:W-:Y:S01]  /*7970*/  LDSM.16.MT88.4 R120, [R3+0x800] ;  /* 0x000800000378783b */ /* 0x000fe20000004200 */
[C---:B------:R-:W-:Y:S02]  /*7980*/  FMUL.FTZ R41, R2.reuse, R41 ;  /* 0x0000002902297220 */ /* 0x040fe40000410000 */
[C---:B------:R-:W-:Y:S01]  /*7990*/  FMUL.FTZ R44, R2.reuse, R44 ;  /* 0x0000002c022c7220 */ /* 0x040fe20000410000 */
[C---:B---3--:R-:W-:Y:S03]  /*79a0*/  HMMA.16816.F32 R20, R136.reuse, R28, R20 ;  /* 0x0000001c8814723c */ /* 0x048fe60000001814 */
[C---:B------:R-:W-:Y:S02]  /*79b0*/  FMUL.FTZ R45, R2.reuse, R45 ;  /* 0x0000002d022d7220 */ /* 0x040fe40000410000 */
[C---:B------:R-:W-:Y:S02]  /*79c0*/  FMUL.FTZ R48, R2.reuse, R48 ;  /* 0x0000003002307220 */ /* 0x040fe40000410000 */
[C---:B------:R-:W-:Y:S01]  /*79d0*/  FMUL.FTZ R28, R2.reuse, R128 ;  /* 0x00000080021c7220 */ /* 0x040fe20000410000 */
[C---:B------:R-:W-:Y:S04]  /*79e0*/  HMMA.16816.F32 R24, R136.reuse, R30, R24 ;  /* 0x0000001e8818723c */ /* 0x040fe80000001818 */
[C---:B------:R-:W-:Y:S02]  /*79f0*/  FMUL.FTZ R29, R2.reuse, R129 ;  /* 0x00000081021d7220 */ /* 0x040fe40000410000 */
[----:B------:R-:W-:Y:S02]  /*7a00*/  FMUL.FTZ R49, R2, R49 ;  /* 0x0000003102317220 */ /* 0x000fe40000410000 */
[C---:B------:R-:W-:Y:S04]  /*7a10*/  FMUL.FTZ R30, R0.reuse, R130 ;  /* 0x00000082001e7220 */ /* 0x040fe80000410000 */
[----:B------:R-:W-:Y:S02]  /*7a20*/  FMUL.FTZ R31, R0, R131 ;  /* 0x00000083001f7220 */ /* 0x000fe40000410000 */
[----:B------:R-:W-:Y:S01]  /*7a30*/  LDSM.16.MT88.4 R128, [R156+0x2800] ;  /* 0x002800009c80783b */ /* 0x000fe20000004200 */
[C---:B------:R-:W-:Y:S02]  /*7a40*/  FMUL.FTZ R52, R2.reuse, R52 ;  /* 0x0000003402347220 */ /* 0x040fe40000410000 */
[C---:B------:R-:W-:Y:S02]  /*7a50*/  FMUL.FTZ R53, R2.reuse, R53 ;  /* 0x0000003502357220 */ /* 0x040fe40000410000 */
[C---:B-1----:R-:W-:Y:S03]  /*7a60*/  HMMA.16816.F32 R28, R136.reuse, R104, R28 ;  /* 0x00000068881c723c */ /* 0x042fe6000000181c */
[C---:B------:R-:W-:Y:S02]  /*7a70*/  FMUL.FTZ R56, R2.reuse, R56 ;  /* 0x0000003802387220 */ /* 0x040fe40000410000 */
[C---:B------:R-:W-:Y:S02]  /*7a80*/  FMUL.FTZ R57, R2.reuse, R57 ;  /* 0x0000003902397220 */ /* 0x040fe40000410000 */
[C---:B------:R-:W-:Y:S01]  /*7a90*/  FMUL.FTZ R60, R2.reuse, R60 ;  /* 0x0000003c023c7220 */ /* 0x040fe20000410000 */
[C---:B------:R-:W-:Y:S01]  /*7aa0*/  HMMA.16816.F32 R32, R136.reuse, R106, R32 ;  /* 0x0000006a8820723c */ /* 0x040fe20000001820 */
[----:B------:R-:W1:Y:S03]  /*7ab0*/  LDSM.16.MT88.4 R104, [R3+0x2000] ;  /* 0x002000000368783b */ /* 0x000e660000004200 */
[C---:B------:R-:W-:Y:S02]  /*7ac0*/  FMUL.FTZ R61, R2.reuse, R61 ;  /* 0x0000003d023d7220 */ /* 0x040fe40000410000 */
[C---:B------:R-:W-:Y:S02]  /*7ad0*/  FMUL.FTZ R64, R2.reuse, R64 ;  /* 0x0000004002407220 */ /* 0x040fe40000410000 */
[C---:B----4-:R-:W-:Y:S04]  /*7ae0*/  HMMA.16816.F32 R36, R136.reuse, R108, R36 ;  /* 0x0000006c8824723c */ /* 0x050fe80000001824 */
[C---:B------:R-:W-:Y:S02]  /*7af0*/  FMUL.FTZ R65, R2.reuse, R65 ;  /* 0x0000004102417220 */ /* 0x040fe40000410000 */
[C---:B------:R-:W-:Y:S02]  /*7b00*/  FMUL.FTZ R68, R2.reuse, R68 ;  /* 0x0000004402447220 */ /* 0x040fe40000410000 */
[C---:B------:R-:W-:Y:S01]  /*7b10*/  HMMA.16816.F32 R40, R136.reuse, R110, R40 ;  /* 0x0000006e8828723c */ /* 0x040fe20000001828 */
[----:B------:R-:W2:Y:S03]  /*7b20*/  LDSM.16.MT88.4 R108, [R102+0x2000] ;  /* 0x00200000666c783b */ /* 0x000ea60000004200 */
[C---:B------:R-:W-:Y:S02]  /*7b30*/  FMUL.FTZ R69, R2.reuse, R69 ;  /* 0x0000004502457220 */ /* 0x040fe40000410000 */
[C---:B------:R-:W-:Y:S02]  /*7b40*/  FMUL.FTZ R72, R2.reuse, R72 ;  /* 0x0000004802487220 */ /* 0x040fe40000410000 */
[C---:B-----5:R-:W-:Y:S04]  /*7b50*/  HMMA.16816.F32 R44, R136.reuse, R112, R44 ;  /* 0x00000070882c723c */ /* 0x060fe8000000182c */
[C---:B------:R-:W-:Y:S02]  /*7b60*/  FMUL.FTZ R73, R2.reuse, R73 ;  /* 0x0000004902497220 */ /* 0x040fe40000410000 */
[C---:B------:R-:W-:Y:S02]  /*7b70*/  FMUL.FTZ R84, R2.reuse, R84 ;  /* 0x0000005402547220 */ /* 0x040fe40000410000 */
[C---:B------:R-:W-:Y:S01]  /*7b80*/  HMMA.16816.F32 R48, R136.reuse, R114, R48 ;  /* 0x000000728830723c */ /* 0x040fe20000001830 */
[----:B------:R-:W3:Y:S03]  /*7b90*/  LDSM.16.MT88.4 R112, [R156+0x4000] ;  /* 0x004000009c70783b */ /* 0x000ee60000004200 */
[C---:B------:R-:W-:Y:S02]  /*7ba0*/  FMUL.FTZ R85, R2.reuse, R85 ;  /* 0x0000005502557220 */ /* 0x040fe40000410000 */
[C---:B------:R-:W-:Y:S02]  /*7bb0*/  FMUL.FTZ R88, R2.reuse, R88 ;  /* 0x0000005802587220 */ /* 0x040fe40000410000 */
[C---:B------:R-:W-:Y:S01]  /*7bc0*/  FMUL.FTZ R89, R2.reuse, R89 ;  /* 0x0000005902597220 */ /* 0x040fe20000410000 */
[C---:B-1----:R-:W-:Y:S03]  /*7bd0*/  HMMA.16816.F32 R52, R136.reuse, R104, R52 ;  /* 0x000000688834723c */ /* 0x042fe60000001834 */
[C---:B------:R-:W-:Y:S02]  /*7be0*/  FMUL.FTZ R92, R2.reuse, R92 ;  /* 0x0000005c025c7220 */ /* 0x040fe40000410000 */
[----:B------:R-:W-:Y:S02]  /*7bf0*/  FMUL.FTZ R93, R2, R93 ;  /* 0x0000005d025d7220 */ /* 0x000fe40000410000 */
[--C-:B------:R-:W-:Y:S01]  /*7c00*/  FFMA.FTZ R104, R140, c[0x0][0x2d0], -R144.reuse ;  /* 0x0000b4008c687a23 */ /* 0x100fe20000010890 */
[C---:B------:R-:W-:Y:S03]  /*7c10*/  HMMA.16816.F32 R56, R136.reuse, R106, R56 ;  /* 0x0000006a8838723c */ /* 0x040fe60000001838 */
[----:B------:R1:W4:Y:S01]  /*7c20*/  MUFU.EX2 R183, R104 ;  /* 0x0000006800b77308 */ /* 0x0003220000000800 */
[C---:B------:R-:W-:Y:S02]  /*7c30*/  FMUL.FTZ R96, R2.reuse, R96 ;  /* 0x0000006002607220 */ /* 0x040fe40000410000 */
[C---:B------:R-:W-:Y:S02]  /*7c40*/  FMUL.FTZ R97, R2.reuse, R97 ;  /* 0x0000006102617220 */ /* 0x040fe40000410000 */
[C---:B--2---:R-:W-:Y:S04]  /*7c50*/  HMMA.16816.F32 R60, R136.reuse, R108, R60 ;  /* 0x0000006c883c723c */ /* 0x044fe8000000183c */
[C---:B------:R-:W-:Y:S02]  /*7c60*/  FMUL.FTZ R76, R2.reuse, R76 ;  /* 0x0000004c024c7220 */ /* 0x040fe40000410000 */
[C---:B------:R-:W-:Y:S02]  /*7c70*/  FMUL.FTZ R77, R2.reuse, R77 ;  /* 0x0000004d024d7220 */ /* 0x040fe40000410000 */
[C---:B------:R-:W-:Y:S04]  /*7c80*/  HMMA.16816.F32 R64, R136.reuse, R110, R64 ;  /* 0x0000006e8840723c */ /* 0x040fe80000001840 */
[----:B------:R-:W-:Y:S02]  /*7c90*/  FFMA.FTZ R108, R141, c[0x0][0x2d0], -R144 ;  /* 0x0000b4008d6c7a23 */ /* 0x000fe40000010890 */
[C---:B------:R-:W-:Y:S02]  /*7ca0*/  FMUL.FTZ R80, R2.reuse, R80 ;  /* 0x0000005002507220 */ /* 0x040fe40000410000 */
[C---:B---3--:R-:W-:Y:S01]  /*7cb0*/  HMMA.16816.F32 R68, R136.reuse, R112, R68 ;  /* 0x000000708844723c */ /* 0x048fe20000001844 */
[----:B------:R2:W3:Y:S01]  /*7cc0*/  MUFU.EX2 R182, R108 ;  /* 0x0000006c00b67308 */ /* 0x0004e20000000800 */
[----:B-1----:R-:W1:Y:S02]  /*7cd0*/  LDSM.16.MT88.4 R104, [R103+0x4000] ;  /* 0x004000006768783b */ /* 0x002e640000004200 */
[C---:B------:R-:W-:Y:S02]  /*7ce0*/  FMUL.FTZ R81, R2.reuse, R81 ;  /* 0x0000005102517220 */ /* 0x040fe40000410000 */
[----:B------:R-:W-:Y:S02]  /*7cf0*/  FFMA.FTZ R2, R2, R216, R210 ;  /* 0x000000d802027223 */ /* 0x000fe400000100d2 */
[C---:B------:R-:W-:Y:S04]  /*7d00*/  HMMA.16816.F32 R72, R136.reuse, R114, R72 ;  /* 0x000000728848723c */ /* 0x040fe80000001848 */
[--C-:B------:R-:W-:Y:S02]  /*7d10*/  FFMA.FTZ R112, R143, c[0x0][0x2d0], -R145.reuse ;  /* 0x0000b4008f707a23 */ /* 0x100fe40000010891 */
[----:B------:R-:W-:Y:S02]  /*7d20*/  FFMA.FTZ R0, R0, R217, R206 ;  /* 0x000000d900007223 */ /* 0x000fe400000100ce */
[----:B------:R5:W-:Y:S01]  /*7d30*/  MUFU.EX2 R180, R112 ;  /* 0x0000007000b47308 */ /* 0x000be20000000800 */
[----:B------:R-:W-:Y:S03]  /*7d40*/  FADD.FTZ R2, R209, R2 ;  /* 0x00000002d1027221 */ /* 0x000fe60000010000 */
[----:B------:R-:W-:Y:S02]  /*7d50*/  FADD.FTZ R0, R205, R0 ;  /* 0x00000000cd007221 */ /* 0x000fe40000010000 */
[----:B------:R-:W-:Y:S02]  /*7d60*/  FADD.FTZ R2, R208, R2 ;  /* 0x00000002d0027221 */ /* 0x000fe40000010000 */
[----:B------:R-:W-:Y:S02]  /*7d70*/  FADD.FTZ R0, R204, R0 ;  /* 0x00000000cc007221 */ /* 0x000fe40000010000 */
[--C-:B--2---:R-:W-:Y:S02]  /*7d80*/  FFMA.FTZ R108, R142, c[0x0][0x2d0], -R145.reuse ;  /* 0x0000b4008e6c7a23 */ /* 0x104fe40000010891 */
[----:B------:R-:W-:Y:S01]  /*7d90*/  LDSM.16.MT88.4 R140, [R3+0x2800] ;  /* 0x00280000038c783b */ /* 0x000fe20000004200 */
[----:B------:R-:W-:Y:S01]  /*7da0*/  FADD.FTZ R2, R207, R2 ;  /* 0x00000002cf027221 */ /* 0x000fe20000010000 */
[----:B------:R2:W2:Y:S01]  /*7db0*/  MUFU.EX2 R181, R108 ;  /* 0x0000006c00b57308 */ /* 0x0004a20000000800 */
[----:B------:R-:W-:Y:S02]  /*7dc0*/  FADD.FTZ R0, R203, R0 ;  /* 0x00000000cb007221 */ /* 0x000fe40000010000 */
[----:B----4-:R-:W-:Y:S04]  /*7dd0*/  FADD.FTZ R2, R183, R2 ;  /* 0x00000002b7027221 */ /* 0x010fe80000010000 */
[----:B---3--:R-:W-:Y:S02]  /*7de0*/  FADD.FTZ R2, R182, R2 ;  /* 0x00000002b6027221 */ /* 0x008fe40000010000 */
[--C-:B-----5:R-:W-:Y:S01]  /*7df0*/  FFMA.FTZ R112, R146, c[0x0][0x2d0], -R144.reuse ;  /* 0x0000b40092707a23 */ /* 0x120fe20000010890 */
[C---:B-1----:R-:W-:Y:S03]  /*7e00*/  HMMA.16816.F32 R76, R136.reuse, R104, R76 ;  /* 0x00000068884c723c */ /* 0x042fe6000000184c */
[----:B------:R1:W3:Y:S04]  /*7e10*/  MUFU.EX2 R179, R112 ;  /* 0x0000007000b37308 */ /* 0x0002e80000000800 */
[----:B------:R-:W-:Y:S01]  /*7e20*/  FFMA.FTZ R104, R147, c[0x0][0x2d0], -R144 ;  /* 0x0000b40093687a23 */ /* 0x000fe20000010890 */
[C---:B------:R-:W-:Y:S05]  /*7e30*/  HMMA.16816.F32 R80, R136.reuse, R106, R80 ;  /* 0x0000006a8850723c */ /* 0x040fea0000001850 */
[----:B------:R4:W5:Y:S01]  /*7e40*/  MUFU.EX2 R178, R104 ;  /* 0x0000006800b27308 */ /* 0x0009620000000800 */
[----:B--2---:R-:W2:Y:S01]  /*7e50*/  LDSM.16.MT88.4 R108, [R3+0x4000] ;  /* 0x00400000036c783b */ /* 0x004ea20000004200 */
[C---:B------:R-:W-:Y:S01]  /*7e60*/  F2FP.PACK_AB R105, R180.reuse, R181 ;  /* 0x000000b5b469723e */ /* 0x040fe200000000ff */
[----:B------:R-:W-:Y:S04]  /*7e70*/  FADD.FTZ R0, R181, R0 ;  /* 0x00000000b5007221 */ /* 0x000fe80000010000 */
[----:B------:R-:W-:Y:S02]  /*7e80*/  FADD.FTZ R0, R180, R0 ;  /* 0x00000000b4007221 */ /* 0x000fe40000010000 */
[----:B-1----:R-:W1:Y:S01]  /*7e90*/  LDSM.16.MT88.4 R112, [R102+0x4000] ;  /* 0x004000006670783b */ /* 0x002e620000004200 */
[----:B---3--:R-:W-:Y:S02]  /*7ea0*/  FADD.FTZ R2, R179, R2 ;  /* 0x00000002b3027221 */ /* 0x008fe40000010000 */
[--C-:B----4-:R-:W-:Y:S01]  /*7eb0*/  FFMA.FTZ R104, R148, c[0x0][0x2d0], -R145.reuse ;  /* 0x0000b40094687a23 */ /* 0x110fe20000010891 */
[C---:B-----5:R-:W-:Y:S01]  /*7ec0*/  F2FP.PACK_AB R106, R178.reuse, R179 ;  /* 0x000000b3b26a723e */ /* 0x060fe200000000ff */
[----:B------:R-:W-:Y:S02]  /*7ed0*/  FADD.FTZ R2, R178, R2 ;  /* 0x00000002b2027221 */ /* 0x000fe40000010000 */
[----:B------:R3:W4:Y:S01]  /*7ee0*/  MUFU.EX2 R177, R104 ;  /* 0x0000006800b17308 */ /* 0x0007220000000800 */
[C---:B--2---:R-:W-:Y:S08]  /*7ef0*/  HMMA.16816.F32 R84, R136.reuse, R108, R84 ;  /* 0x0000006c8854723c */ /* 0x044ff00000001854 */
[C---:B------:R-:W-:Y:S01]  /*7f00*/  HMMA.16816.F32 R88, R136.reuse, R110, R88 ;  /* 0x0000006e8858723c */ /* 0x040fe20000001858 */
[----:B------:R-:W2:Y:S03]  /*7f10*/  LDSM.16.MT88.4 R108, [R103+0x800] ;  /* 0x00080000676c783b */ /* 0x000ea60000004200 */
[--C-:B---3--:R-:W-:Y:S02]  /*7f20*/  FFMA.FTZ R104, R149, c[0x0][0x2d0], -R145.reuse ;  /* 0x0000b40095687a23 */ /* 0x108fe40000010891 */
[----:B----4-:R-:W-:Y:S02]  /*7f30*/  FADD.FTZ R0, R177, R0 ;  /* 0x00000000b1007221 */ /* 0x010fe40000010000 */
[C---:B-1----:R-:W-:Y:S01]  /*7f40*/  HMMA.16816.F32 R92, R136.reuse, R112, R92 ;  /* 0x00000070885c723c */ /* 0x042fe2000000185c */
[----:B------:R1:W3:Y:S07]  /*7f50*/  MUFU.EX2 R176, R104 ;  /* 0x0000006800b07308 */ /* 0x0002ee0000000800 */
[----:B------:R-:W-:Y:S01]  /*7f60*/  HMMA.16816.F32 R96, R136, R114, R96 ;  /* 0x000000728860723c */ /* 0x000fe20000001860 */
[----:B------:R-:W4:Y:S03]  /*7f70*/  LDSM.16.MT88.4 R112, [R102+0x2800] ;  /* 0x002800006670783b */ /* 0x000f260000004200 */
[----:B-1----:R-:W-:Y:S01]  /*7f80*/  F2FP.PACK_AB R104, R182, R183 ;  /* 0x000000b7b668723e */ /* 0x002fe200000000ff */
[C---:B---3--:R-:W-:Y:S01]  /*7f90*/  FADD.FTZ R0, R176.reuse, R0 ;  /* 0x00000000b0007221 */ /* 0x048fe20000010000 */
[----:B------:R-:W-:Y:S07]  /*7fa0*/  F2FP.PACK_AB R107, R176, R177 ;  /* 0x000000b1b06b723e */ /* 0x000fee00000000ff */
[C---:B------:R-:W-:Y:S08]  /*7fb0*/  HMMA.16816.F32 R4, R104.reuse, R116, R4 ;  /* 0x000000746804723c */ /* 0x040ff00000001804 */
[C---:B------:R-:W-:Y:S01]  /*7fc0*/  HMMA.16816.F32 R8, R104.reuse, R118, R8 ;  /* 0x000000766808723c */ /* 0x040fe20000001808 */
[----:B------:R-:W-:Y:S07]  /*7fd0*/  LDSM.16.MT88.4 R116, [R103+0x4800] ;  /* 0x004800006774783b */ /* 0x000fee0000004200 */
[C---:B--2---:R-:W-:Y:S08]  /*7fe0*/  HMMA.16816.F32 R12, R104.reuse, R108, R12 ;  /* 0x0000006c680c723c */ /* 0x044ff0000000180c */
[C---:B------:R-:W-:Y:S01]  /*7ff0*/  HMMA.16816.F32 R16, R104.reuse, R110, R16 ;  /* 0x0000006e6810723c */ /* 0x040fe20000001810 */
[----:B------:R-:W1:Y:S07]  /*8000*/  LDSM.16.MT88.4 R108, [R156+0x4800] ;  /* 0x004800009c6c783b */ /* 0x000e6e0000004200 */
[C---:B------:R-:W-:Y:S07]  /*8010*/  HMMA.16816.F32 R20, R104.reuse, R120, R20 ;  /* 0x000000786814723c */ /* 0x040fee0000001814 */
[--C-:B------:R-:W-:Y:S01]  /*8020*/  FFMA.FTZ R120, R151, c[0x0][0x2d0], -R144.reuse ;  /* 0x0000b40097787a23 */ /* 0x100fe20000010890 */
[C---:B------:R-:W-:Y:S03]  /*8030*/  HMMA.16816.F32 R24, R104.reuse, R122, R24 ;  /* 0x0000007a6818723c */ /* 0x040fe60000001818 */
[----:B------:R2:W3:Y:S05]  /*8040*/  MUFU.EX2 R175, R120 ;  /* 0x0000007800af7308 */ /* 0x0004ea0000000800 */
[C---:B------:R-:W-:Y:S08]  /*8050*/  HMMA.16816.F32 R28, R104.reuse, R124, R28 ;  /* 0x0000007c681c723c */ /* 0x040ff0000000181c */
[C---:B------:R-:W-:Y:S01]  /*8060*/  HMMA.16816.F32 R32, R104.reuse, R126, R32 ;  /* 0x0000007e6820723c */ /* 0x040fe20000001820 */
[----:B------:R-:W-:Y:S07]  /*8070*/  LDSM.16.MT88.4 R124, [R103+0x1000] ;  /* 0x00100000677c783b */ /* 0x000fee0000004200 */
[C---:B------:R-:W-:Y:S04]  /*8080*/  HMMA.16816.F32 R36, R104.reuse, R128, R36 ;  /* 0x000000806824723c */ /* 0x040fe80000001824 */
[----:B--2---:R-:W-:Y:S02]  /*8090*/  FFMA.FTZ R120, R152, c[0x0][0x2d0], -R144 ;  /* 0x0000b40098787a23 */ /* 0x004fe40000010890 */
[----:B---3--:R-:W-:Y:S02]  /*80a0*/  FADD.FTZ R2, R175, R2 ;  /* 0x00000002af027221 */ /* 0x008fe40000010000 */
[C---:B------:R-:W-:Y:S01]  /*80b0*/  HMMA.16816.F32 R40, R104.reuse, R130, R40 ;  /* 0x000000826828723c */ /* 0x040fe20000001828 */
[----:B------:R2:W3:Y:S03]  /*80c0*/  MUFU.EX2 R174, R120 ;  /* 0x0000007800ae7308 */ /* 0x0004e60000000800 */
[--C-:B------:R-:W-:Y:S04]  /*80d0*/  FFMA.FTZ R128, R155, c[0x0][0x2d0], -R145.reuse ;  /* 0x0000b4009b807a23 */ /* 0x100fe80000010891 */
[C---:B------:R-:W-:Y:S03]  /*80e0*/  HMMA.16816.F32 R44, R104.reuse, R132, R44 ;  /* 0x00000084682c723c */ /* 0x040fe6000000182c */
[----:B------:R5:W-:Y:S05]  /*80f0*/  MUFU.EX2 R168, R128 ;  /* 0x0000008000a87308 */ /* 0x000bea0000000800 */
[C---:B------:R-:W-:Y:S01]  /*8100*/  HMMA.16816.F32 R48, R104.reuse, R134, R48 ;  /* 0x000000866830723c */ /* 0x040fe20000001830 */
[----:B------:R-:W-:Y:S07]  /*8110*/  LDSM.16.MT88.4 R132, [R102+0x1800] ;  /* 0x001800006684783b */ /* 0x000fee0000004200 */
[C---:B------:R-:W-:Y:S04]  /*8120*/  HMMA.16816.F32 R52, R104.reuse, R140, R52 ;  /* 0x0000008c6834723c */ /* 0x040fe80000001834 */
[--C-:B--2---:R-:W-:Y:S02]  /*8130*/  FFMA.FTZ R120, R150, c[0x0][0x2d0], -R145.reuse ;  /* 0x0000b40096787a23 */ /* 0x104fe40000010891 */
[----:B------:R-:W-:Y:S01]  /*8140*/  LDSM.16.MT88.4 R148, [R3+0x3800] ;  /* 0x003800000394783b */ /* 0x000fe20000004200 */
[----:B---3--:R-:W-:Y:S01]  /*8150*/  FADD.FTZ R2, R174, R2 ;  /* 0x00000002ae027221 */ /* 0x008fe20000010000 */
[C---:B------:R-:W-:Y:S01]  /*8160*/  HMMA.16816.F32 R56, R104.reuse, R142, R56 ;  /* 0x0000008e6838723c */ /* 0x040fe20000001838 */
[----:B------:R2:W-:Y:S05]  /*8170*/  MUFU.EX2 R172, R120 ;  /* 0x0000007800ac7308 */ /* 0x0005ea0000000800 */
[----:B-----5:R-:W-:Y:S02]  /*8180*/  LDSM.16.MT88.4 R128, [R102+0x1000] ;  /* 0x001000006680783b */ /* 0x020fe40000004200 */
[C---:B----4-:R-:W-:Y:S06]  /*8190*/  HMMA.16816.F32 R60, R104.reuse, R112, R60 ;  /* 0x00000070683c723c */ /* 0x050fec000000183c */
[----:B------:R-:W-:Y:S01]  /*81a0*/  LDSM.16.MT88.4 R140, [R156+0x3800] ;  /* 0x003800009c8c783b */ /* 0x000fe20000004200 */
[--C-:B------:R-:W-:Y:S01]  /*81b0*/  FFMA.FTZ R112, R154, c[0x0][0x2d0], -R145.reuse ;  /* 0x0000b4009a707a23 */ /* 0x100fe20000010891 */
[C---:B------:R-:W-:Y:S03]  /*81c0*/  HMMA.16816.F32 R64, R104.reuse, R114, R64 ;  /* 0x000000726840723c */ /* 0x040fe60000001840 */
[----:B------:R3:W4:Y:S05]  /*81d0*/  MUFU.EX2 R173, R112 ;  /* 0x0000007000ad7308 */ /* 0x00072a0000000800 */
[C---:B-1----:R-:W-:Y:S01]  /*81e0*/  HMMA.16816.F32 R68, R104.reuse, R108, R68 ;  /* 0x0000006c6844723c */ /* 0x042fe20000001844 */
[----:B--2---:R-:W-:Y:S06]  /*81f0*/  LDSM.16.MT88.4 R120, [R102+0x4800] ;  /* 0x004800006678783b */ /* 0x004fec0000004200 */
[----:B------:R-:W-:Y:S01]  /*8200*/  FFMA.FTZ R108, R157, c[0x0][0x2d0], -R144 ;  /* 0x0000b4009d6c7a23 */ /* 0x000fe20000010890 */
[C---:B------:R-:W-:Y:S03]  /*8210*/  HMMA.16816.F32 R72, R104.reuse, R110, R72 ;  /* 0x0000006e6848723c */ /* 0x040fe60000001848 */
[----:B------:R1:W2:Y:S05]  /*8220*/  MUFU.EX2 R171, R108 ;  /* 0x0000006c00ab7308 */ /* 0x0002aa0000000800 */
[C---:B------:R-:W-:Y:S01]  /*8230*/  HMMA.16816.F32 R76, R104.reuse, R116, R76 ;  /* 0x00000074684c723c */ /* 0x040fe2000000184c */
[----:B---3--:R-:W3:Y:S03]  /*8240*/  LDSM.16.MT88.4 R112, [R3+0x4800] ;  /* 0x004800000370783b */ /* 0x008ee60000004200 */
[----:B----4-:R-:W-:Y:S04]  /*8250*/  FADD.FTZ R0, R173, R0 ;  /* 0x00000000ad007221 */ /* 0x010fe80000010000 */
[C---:B------:R-:W-:Y:S01]  /*8260*/  HMMA.16816.F32 R80, R104.reuse, R118, R80 ;  /* 0x000000766850723c */ /* 0x040fe20000001850 */
[----:B------:R-:W-:Y:S03]  /*8270*/  LDSM.16.MT88.4 R116, [R3+0x1000] ;  /* 0x001000000374783b */ /* 0x000fe60000004200 */
[----:B------:R-:W-:Y:S02]  /*8280*/  FADD.FTZ R0, R172, R0 ;  /* 0x00000000ac007221 */ /* 0x000fe40000010000 */
[----:B-1----:R-:W-:Y:S02]  /*8290*/  FFMA.FTZ R108, R158, c[0x0][0x2d0], -R144 ;  /* 0x0000b4009e6c7a23 */ /* 0x002fe40000010890 */
[----:B--2---:R-:W-:Y:S02]  /*82a0*/  FADD.FTZ R2, R171, R2 ;  /* 0x00000002ab027221 */ /* 0x004fe40000010000 */
[----:B------:R1:W2:Y:S01]  /*82b0*/  MUFU.EX2 R170, R108 ;  /* 0x0000006c00aa7308 */ /* 0x0002a20000000800 */
[C---:B---3--:R-:W-:Y:S03]  /*82c0*/  HMMA.16816.F32 R84, R104.reuse, R112, R84 ;  /* 0x000000706854723c */ /* 0x048fe60000001854 */
[--C-:B-1----:R-:W-:Y:S02]  /*82d0*/  FFMA.FTZ R108, R153, c[0x0][0x2d0], -R145.reuse ;  /* 0x0000b400996c7a23 */ /* 0x102fe40000010891 */
[----:B------:R-:W-:Y:S03]  /*82e0*/  LDSM.16.MT88.4 R152, [R102+0x3800] ;  /* 0x003800006698783b */ /* 0x000fe60000004200 */
[C---:B------:R-:W-:Y:S01]  /*82f0*/  HMMA.16816.F32 R88, R104.reuse, R114, R88 ;  /* 0x000000726858723c */ /* 0x040fe20000001858 */
[----:B------:R1:W3:Y:S03]  /*8300*/  MUFU.EX2 R169, R108 ;  /* 0x0000006c00a97308 */ /* 0x0002e60000000800 */
[----:B--2---:R-:W-:Y:S01]  /*8310*/  FADD.FTZ R2, R170, R2 ;  /* 0x00000002aa027221 */ /* 0x004fe20000010000 */
[----:B------:R-:W-:Y:S03]  /*8320*/  LDSM.16.MT88.4 R112, [R156+0x3000] ;  /* 0x003000009c70783b */ /* 0x000fe60000004200 */
[C---:B------:R-:W-:Y:S08]  /*8330*/  HMMA.16816.F32 R92, R104.reuse, R120, R92 ;  /* 0x00000078685c723c */ /* 0x040ff0000000185c */
[----:B------:R-:W-:Y:S01]  /*8340*/  HMMA.16816.F32 R96, R104, R122, R96 ;  /* 0x0000007a6860723c */ /* 0x000fe20000001860 */
[----:B------:R-:W-:Y:S06]  /*8350*/  LDSM.16.MT88.4 R120, [R103+0x3000] ;  /* 0x003000006778783b */ /* 0x000fec0000004200 */
[----:B------:R-:W-:Y:S02]  /*8360*/  F2FP.PACK_AB R104, R174, R175 ;  /* 0x000000afae68723e */ /* 0x000fe400000000ff */
[----:B-1----:R-:W1:Y:S03]  /*8370*/  LDSM.16.MT88.4 R108, [R156+0x1000] ;  /* 0x001000009c6c783b */ /* 0x002e660000004200 */
[----:B------:R-:W-:Y:S01]  /*8380*/  F2FP.PACK_AB R105, R172, R173 ;  /* 0x000000adac69723e */ /* 0x000fe200000000ff */
[----:B---3--:R-:W-:Y:S01]  /*8390*/  FADD.FTZ R0, R169, R0 ;  /* 0x00000000a9007221 */ /* 0x008fe20000010000 */
[----:B------:R-:W-:Y:S02]  /*83a0*/  F2FP.PACK_AB R106, R170, R171 ;  /* 0x000000abaa6a723e */ /* 0x000fe400000000ff */
[----:B------:R-:W-:Y:S07]  /*83b0*/  F2FP.PACK_AB R107, R168, R169 ;  /* 0x000000a9a86b723e */ /* 0x000fee00000000ff */
[C---:B-1----:R-:W-:Y:S08]  /*83c0*/  HMMA.16816.F32 R4, R104.reuse, R108, R4 ;  /* 0x0000006c6804723c */ /* 0x042ff00000001804 */
[C---:B------:R-:W-:Y:S01]  /*83d0*/  HMMA.16816.F32 R8, R104.reuse, R110, R8 ;  /* 0x0000006e6808723c */ /* 0x040fe20000001808 */
[----:B------:R-:W1:Y:S07]  /*83e0*/  LDSM.16.MT88.4 R108, [R3+0x3000] ;  /* 0x00300000036c783b */ /* 0x000e6e0000004200 */
[C---:B------:R-:W-:Y:S07]  /*83f0*/  HMMA.16816.F32 R12, R104.reuse, R124, R12 ;  /* 0x0000007c680c723c */ /* 0x040fee000000180c */
[--C-:B------:R-:W-:Y:S01]  /*8400*/  FFMA.FTZ R124, R161, c[0x0][0x2d0], -R144.reuse ;  /* 0x0000b400a17c7a23 */ /* 0x100fe20000010890 */
[C---:B------:R-:W-:Y:S03]  /*8410*/  HMMA.16816.F32 R16, R104.reuse, R126, R16 ;  /* 0x0000007e6810723c */ /* 0x040fe60000001810 */
[----:B------:R2:W-:Y:S05]  /*8420*/  MUFU.EX2 R166, R124 ;  /* 0x0000007c00a67308 */ /* 0x0005ea0000000800 */
[C---:B------:R-:W-:Y:S08]  /*8430*/  HMMA.16816.F32 R20, R104.reuse, R116, R20 ;  /* 0x000000746814723c */ /* 0x040ff00000001814 */
[C---:B------:R-:W-:Y:S01]  /*8440*/  HMMA.16816.F32 R24, R104.reuse, R118, R24 ;  /* 0x000000766818723c */ /* 0x040fe20000001818 */
[----:B------:R-:W3:Y:S07]  /*8450*/  LDSM.16.MT88.4 R116, [R102+0x3000] ;  /* 0x003000006674783b */ /* 0x000eee0000004200 */
[C---:B------:R-:W-:Y:S01]  /*8460*/  HMMA.16816.F32 R28, R104.reuse, R128, R28 ;  /* 0x00000080681c723c */ /* 0x040fe2000000181c */
[----:B--2---:R-:W-:Y:S07]  /*8470*/  LDSM.16.MT88.4 R124, [R3+0x1800] ;  /* 0x00180000037c783b */ /* 0x004fee0000004200 */
[C---:B------:R-:W-:Y:S08]  /*8480*/  HMMA.16816.F32 R32, R104.reuse, R130, R32 ;  /* 0x000000826820723c */ /* 0x040ff00000001820 */
[C---:B------:R-:W-:Y:S08]  /*8490*/  HMMA.16816.F32 R36, R104.reuse, R112, R36 ;  /* 0x000000706824723c */ /* 0x040ff00000001824 */
[C---:B------:R-:W-:Y:S01]  /*84a0*/  HMMA.16816.F32 R40, R104.reuse, R114, R40 ;  /* 0x000000726828723c */ /* 0x040fe20000001828 */
[----:B------:R-:W2:Y:S07]  /*84b0*/  LDSM.16.MT88.4 R112, [R156+0x5000] ;  /* 0x005000009c70783b */ /* 0x000eae0000004200 */
[C---:B------:R-:W-:Y:S07]  /*84c0*/  HMMA.16816.F32 R44, R104.reuse, R120, R44 ;  /* 0x00000078682c723c */ /* 0x040fee000000182c */
[--C-:B------:R-:W-:Y:S01]  /*84d0*/  FFMA.FTZ R120, R160, c[0x0][0x2d0], -R144.reuse ;  /* 0x0000b400a0787a23 */ /* 0x100fe20000010890 */
[C---:B------:R-:W-:Y:S03]  /*84e0*/  HMMA.16816.F32 R48, R104.reuse, R122, R48 ;  /* 0x0000007a6830723c */ /* 0x040fe60000001830 */
[----:B------:R4:W5:Y:S05]  /*84f0*/  MUFU.EX2 R167, R120 ;  /* 0x0000007800a77308 */ /* 0x00096a0000000800 */
[C---:B-1----:R-:W-:Y:S07]  /*8500*/  HMMA.16816.F32 R52, R104.reuse, R108, R52 ;  /* 0x0000006c6834723c */ /* 0x042fee0000001834 */
[--C-:B------:R-:W-:Y:S01]  /*8510*/  FFMA.FTZ R108, R159, c[0x0][0x2d0], -R145.reuse ;  /* 0x0000b4009f6c7a23 */ /* 0x100fe20000010891 */
[C---:B------:R-:W-:Y:S03]  /*8520*/  HMMA.16816.F32 R56, R104.reuse, R110, R56 ;  /* 0x0000006e6838723c */ /* 0x040fe60000001838 */
[----:B------:R1:W-:Y:S05]  /*8530*/  MUFU.EX2 R165, R108 ;  /* 0x0000006c00a57308 */ /* 0x0003ea0000000800 */
[C---:B---3--:R-:W-:Y:S01]  /*8540*/  HMMA.16816.F32 R60, R104.reuse, R116, R60 ;  /* 0x00000074683c723c */ /* 0x048fe2000000183c */
[----:B----4-:R-:W3:Y:S03]  /*8550*/  LDSM.16.MT88.4 R120, [R103+0x5000] ;  /* 0x005000006778783b */ /* 0x010ee60000004200 */
[----:B-----5:R-:W-:Y:S03]  /*8560*/  F2FP.PACK_AB R136, R166, R167 ;  /* 0x000000a7a688723e */ /* 0x020fe600000000ff */
[--C-:B------:R-:W-:Y:S01]  /*8570*/  FFMA.FTZ R116, R162, c[0x0][0x2d0], -R145.reuse ;  /* 0x0000b400a2747a23 */ /* 0x100fe20000010891 */
[C---:B------:R-:W-:Y:S03]  /*8580*/  HMMA.16816.F32 R64, R104.reuse, R118, R64 ;  /* 0x000000766840723c */ /* 0x040fe60000001840 */
[----:B------:R4:W5:Y:S05]  /*8590*/  MUFU.EX2 R164, R116 ;  /* 0x0000007400a47308 */ /* 0x00096a0000000800 */
[C---:B--2---:R-:W-:Y:S01]  /*85a0*/  HMMA.16816.F32 R68, R104.reuse, R112, R68 ;  /* 0x000000706844723c */ /* 0x044fe20000001844 */
[----:B-1----:R-:W1:Y:S06]  /*85b0*/  LDSM.16.MT88.4 R108, [R3+0x5000] ;  /* 0x00500000036c783b */ /* 0x002e6c0000004200 */
[--C-:B------:R-:W-:Y:S01]  /*85c0*/  FFMA.FTZ R112, R184, c[0x0][0x2d0], -R145.reuse ;  /* 0x0000b400b8707a23 */ /* 0x100fe20000010891 */
[C---:B------:R-:W-:Y:S03]  /*85d0*/  HMMA.16816.F32 R72, R104.reuse, R114, R72 ;  /* 0x000000726848723c */ /* 0x040fe60000001848 */
[----:B------:R2:W-:Y:S01]  /*85e0*/  MUFU.EX2 R161, R112 ;  /* 0x0000007000a17308 */ /* 0x0005e20000000800 */
[----:B------:R-:W-:Y:S02]  /*85f0*/  FFMA.FTZ R145, R202, c[0x0][0x2d0], -R145 ;  /* 0x0000b400ca917a23 */ /* 0x000fe40000010891 */
[--C-:B----4-:R-:W-:Y:S07]  /*8600*/  FFMA.FTZ R116, R163, c[0x0][0x2d0], -R144.reuse ;  /* 0x0000b400a3747a23 */ /* 0x110fee0000010890 */
[----:B------:R-:W4:Y:S01]  /*8610*/  MUFU.EX2 R160, R145 ;  /* 0x0000009100a07308 */ /* 0x000f220000000800 */
[----:B------:R-:W-:Y:S01]  /*8620*/  FFMA.FTZ R144, R201, c[0x0][0x2d0], -R144 ;  /* 0x0000b400c9907a23 */ /* 0x000fe20000010890 */
[----:B-----5:R-:W-:Y:S01]  /*8630*/  F2FP.PACK_AB R137, R164, R165 ;  /* 0x000000a5a489723e */ /* 0x020fe200000000ff */
[C---:B---3--:R-:W-:Y:S07]  /*8640*/  HMMA.16816.F32 R76, R104.reuse, R120, R76 ;  /* 0x00000078684c723c */ /* 0x048fee000000184c */
[----:B------:R3:W-:Y:S01]  /*8650*/  MUFU.EX2 R163, R116 ;  /* 0x0000007400a37308 */ /* 0x0007e20000000800 */
[C---:B------:R-:W-:Y:S01]  /*8660*/  HMMA.16816.F32 R80, R104.reuse, R122, R80 ;  /* 0x0000007a6850723c */ /* 0x040fe20000001850 */
[----:B--2---:R-:W-:Y:S08]  /*8670*/  LDSM.16.MT88.4 R112, [R156+0x1800] ;  /* 0x001800009c70783b */ /* 0x004ff00000004200 */
[----:B------:R-:W2:Y:S01]  /*8680*/  MUFU.EX2 R162, R144 ;  /* 0x0000009000a27308 */ /* 0x000ea20000000800 */
[C---:B-1----:R-:W-:Y:S01]  /*8690*/  HMMA.16816.F32 R84, R104.reuse, R108, R84 ;  /* 0x0000006c6854723c */ /* 0x042fe20000001854 */
[----:B------:R-:W-:Y:S02]  /*86a0*/  LDSM.16.MT88.4 R120, [R103+0x1800] ;  /* 0x001800006778783b */ /* 0x000fe40000004200 */
[----:B----4-:R-:W-:Y:S05]  /*86b0*/  F2FP.PACK_AB R139, R160, R161 ;  /* 0x000000a1a08b723e */ /* 0x010fea00000000ff */
[C---:B------:R-:W-:Y:S01]  /*86c0*/  HMMA.16816.F32 R88, R104.reuse, R110, R88 ;  /* 0x0000006e6858723c */ /* 0x040fe20000001858 */
[----:B------:R-:W-:Y:S08]  /*86d0*/  LDSM.16.MT88.4 R156, [R156+0x5800] ;  /* 0x005800009c9c783b */ /* 0x000ff00000004200 */
[----:B---3--:R-:W1:Y:S03]  /*86e0*/  LDSM.16.MT88.4 R116, [R102+0x5000] ;  /* 0x005000006674783b */ /* 0x008e660000004200 */
[----:B--2---:R-:W-:Y:S05]  /*86f0*/  F2FP.PACK_AB R138, R162, R163 ;  /* 0x000000a3a28a723e */ /* 0x004fea00000000ff */
[----:B------:R-:W2:Y:S01]  /*8700*/  LDSM.16.MT88.4 R144, [R103+0x3800] ;  /* 0x003800006790783b */ /* 0x000ea20000004200 */
[C---:B-1----:R-:W-:Y:S08]  /*8710*/  HMMA.16816.F32 R92, R104.reuse, R116, R92 ;  /* 0x00000074685c723c */ /* 0x042ff0000000185c */
[----:B------:R-:W-:Y:S08]  /*8720*/  HMMA.16816.F32 R96, R104, R118, R96 ;  /* 0x000000766860723c */ /* 0x000ff00000001860 */
[C---:B------:R-:W-:Y:S01]  /*8730*/  HMMA.16816.F32 R104, R136.reuse, R112, R4 ;  /* 0x000000708868723c */ /* 0x040fe20000001804 */
[----:B------:R-:W1:Y:S07]  /*8740*/  LDSM.16.MT88.4 R4, [R103+0x5800] ;  /* 0x005800006704783b */ /* 0x000e6e0000004200 */
[C---:B------:R-:W-:Y:S01]  /*8750*/  HMMA.16816.F32 R108, R136.reuse, R114, R8 ;  /* 0x00000072886c723c */ /* 0x040fe20000001808 */
[----:B------:R3:W4:Y:S07]  /*8760*/  LDSM.16.MT88.4 R8, [R3+0x5800] ;  /* 0x005800000308783b */ /* 0x00072e0000004200 */
[C---:B------:R-:W-:Y:S01]  /*8770*/  HMMA.16816.F32 R112, R136.reuse, R120, R12 ;  /* 0x000000788870723c */ /* 0x040fe2000000180c */
[----:B------:R-:W5:Y:S07]  /*8780*/  LDSM.16.MT88.4 R12, [R102+0x5800] ;  /* 0x00580000660c783b */ /* 0x000f6e0000004200 */
[C---:B------:R-:W-:Y:S08]  /*8790*/  HMMA.16816.F32 R116, R136.reuse, R122, R16 ;  /* 0x0000007a8874723c */ /* 0x040ff00000001810 */
[C---:B------:R-:W-:Y:S04]  /*87a0*/  HMMA.16816.F32 R120, R136.reuse, R124, R20 ;  /* 0x0000007c8878723c */ /* 0x040fe80000001814 */
[----:B---3--:R-:W-:Y:S02]  /*87b0*/  FADD.FTZ R3, R168, R0 ;  /* 0x00000000a8037221 */ /* 0x008fe40000010000 */
[----:B------:R-:W-:Y:S02]  /*87c0*/  FADD.FTZ R0, R167, R2 ;  /* 0x00000002a7007221 */ /* 0x000fe40000010000 */
[C---:B------:R-:W-:Y:S04]  /*87d0*/  HMMA.16816.F32 R124, R136.reuse, R126, R24 ;  /* 0x0000007e887c723c */ /* 0x040fe80000001818 */
[----:B------:R-:W-:Y:S02]  /*87e0*/  FADD.FTZ R3, R165, R3 ;  /* 0x00000003a5037221 */ /* 0x000fe40000010000 */
[----:B------:R-:W-:Y:S02]  /*87f0*/  FADD.FTZ R2, R166, R0 ;  /* 0x00000000a6027221 */ /* 0x000fe40000010000 */
[C---:B------:R-:W-:Y:S04]  /*8800*/  HMMA.16816.F32 R128, R136.reuse, R132, R28 ;  /* 0x000000848880723c */ /* 0x040fe8000000181c */
[----:B------:R-:W-:Y:S02]  /*8810*/  FADD.FTZ R0, R164, R3 ;  /* 0x00000003a4007221 */ /* 0x000fe40000010000 */
[----:B------:R-:W-:Y:S01]  /*8820*/  FADD.FTZ R3, R163, R2 ;  /* 0x00000002a3037221 */ /* 0x000fe20000010000 */
[----:B------:R-:W-:Y:S01]  /*8830*/  IADD3 R2, R211, 0x1, RZ ;  /* 0x00000001d3027810 */ /* 0x000fe20007ffe0ff */
[C---:B------:R-:W-:Y:S04]  /*8840*/  HMMA.16816.F32 R132, R136.reuse, R134, R32 ;  /* 0x000000868884723c */ /* 0x040fe80000001820 */
[----:B------:R-:W-:Y:S01]  /*8850*/  FADD.FTZ R0, R161, R0 ;  /* 0x00000000a1007221 */ /* 0x000fe20000010000 */
[----:B------:R-:W-:Y:S01]  /*8860*/  SEL R211, R2, RZ, !P1 ;  /* 0x000000ff02d37207 */ /* 0x000fe20004800000 */
[----:B------:R-:W-:Y:S02]  /*8870*/  FADD.FTZ R216, R162, R3 ;  /* 0x00000003a2d87221 */ /* 0x000fe40000010000 */
[C---:B------:R-:W-:Y:S04]  /*8880*/  HMMA.16816.F32 R36, R136.reuse, R140, R36 ;  /* 0x0000008c8824723c */ /* 0x040fe80000001824 */
[----:B------:R-:W-:Y:S04]  /*8890*/  FADD.FTZ R217, R160, R0 ;  /* 0x00000000a0d97221 */ /* 0x000fe80000010000 */
[C---:B------:R-:W-:Y:S08]  /*88a0*/  HMMA.16816.F32 R40, R136.reuse, R142, R40 ;  /* 0x0000008e8828723c */ /* 0x040ff00000001828 */
        /* <DEDUP_REMOVED lines=10> */
[C---:B----4-:R-:W-:Y:S08]  /*8950*/  HMMA.16816.F32 R84, R136.reuse, R8, R84 ;  /* 0x000000088854723c */ /* 0x050ff00000001854 */
[C---:B------:R-:W-:Y:S08]  /*8960*/  HMMA.16816.F32 R88, R136.reuse, R10, R88 ;  /* 0x0000000a8858723c */ /* 0x040ff00000001858 */
[C---:B-----5:R-:W-:Y:S08]  /*8970*/  HMMA.16816.F32 R92, R136.reuse, R12, R92 ;  /* 0x0000000c885c723c */ /* 0x060ff0000000185c */
[----:B------:R-:W-:Y:S01]  /*8980*/  HMMA.16816.F32 R96, R136, R14, R96 ;  /* 0x0000000e8860723c */ /* 0x000fe20000001860 */
[----:B------:R-:W-:Y:S07]  /*8990*/  @!UPT UIADD3 URZ, URZ, URZ, URZ ;  /* 0x0000003f3f3ff290 */ /* 0x000fee000fffe03f */
[----:B------:R-:W-:-:S11]  /*89a0*/  @!P0 BRA `(.L_x_1252) ;  /* 0x0000050000008947 */ /* 0x000fd60003800000 */
[----:B------:R-:W-:Y:S01]  /*89b0*/  IADD3 R2, R219, R212, R228 ;  /* 0x000000d4db027210 */ /* 0x000fe20007ffe0e4 */
[----:B------:R-:W-:Y:S01]  /*89c0*/  IMAD.MOV.U32 R198, RZ, RZ, RZ ;  /* 0x000000ffffc67224 */ /* 0x000fe200078e00ff */
[----:B------:R-:W-:Y:S01]  /*89d0*/  SHF.R.S32.HI R234, RZ, 0x1f, R214 ;  /* 0x0000001fffea7819 */ /* 0x000fe200000114d6 */
[----:B------:R-:W-:Y:S01]  /*89e0*/  IMAD.SHL.U32 R18, R214, 0x2, RZ ;  /* 0x00000002d6127824 */ /* 0x000fe200078e00ff */
[----:B------:R-:W-:Y:S01]  /*89f0*/  IADD3 R2, R2, -0x80, RZ ;  /* 0xffffff8002027810 */ /* 0x000fe20007ffe0ff */
[C---:B------:R-:W-:Y:S01]  /*8a00*/  IMAD.SHL.U32 R17, R213.reuse, 0x2, RZ ;  /* 0x00000002d5117824 */ /* 0x040fe200078e00ff */
[----:B------:R-:W-:Y:S01]  /*8a10*/  SHF.L.U64.HI R15, R214, 0x1, R234 ;  /* 0x00000001d60f7819 */ /* 0x000fe200000102ea */
[----:B------:R-:W-:Y:S01]  /*8a20*/  IMAD.SHL.U32 R16, R200, 0x2, RZ ;  /* 0x00000002c8107824 */ /* 0x000fe200078e00ff */
[----:B------:R-:W-:Y:S01]  /*8a30*/  SHF.R.S32.HI R235, RZ, 0x1f, R213 ;  /* 0x0000001fffeb7819 */ /* 0x000fe200000114d5 */
[----:B------:R-:W-:Y:S01]  /*8a40*/  @P3 IMAD.HI.U32 R3, R2, c[0x0][0x2bc], RZ ;  /* 0x0000af0002033a27 */ /* 0x000fe200078e00ff */
[----:B------:R-:W-:Y:S02]  /*8a50*/  SHF.R.S32.HI R234, RZ, 0x1f, R200 ;  /* 0x0000001fffea7819 */ /* 0x000fe400000114c8 */
[----:B------:R-:W-:Y:S01]  /*8a60*/  SHF.L.U64.HI R14, R213, 0x1, R235 ;  /* 0x00000001d50e7819 */ /* 0x000fe200000102eb */
[----:B------:R-:W-:Y:S01]  /*8a70*/  IMAD.MOV.U32 R0, RZ, RZ, R2 ;  /* 0x000000ffff007224 */ /* 0x000fe200078e0002 */
[----:B------:R-:W-:Y:S02]  /*8a80*/  @P3 SHF.R.U32.HI R0, RZ, c[0x0][0x2c0], R3 ;  /* 0x0000b000ff003a19 */ /* 0x000fe40000011603 */
[----:B------:R-:W-:Y:S02]  /*8a90*/  SHF.L.U64.HI R13, R200, 0x1, R234 ;  /* 0x00000001c80d7819 */ /* 0x000fe400000102ea */
        /* <DEDUP_REMOVED lines=22> */
.L_x_1313:
[----:B------:R-:W-:-:S05]  /*8c00*/  BRA.DIV ~URZ, `(.L_x_1254) ;  /* 0x00006b327f007947 */ /* 0x000fca000b800000 */
[----:B------:R-:W3:Y:S01]  /*8c10*/  SHFL.IDX PT, R2, R12, RZ, 0x181f ;  /* 0x00181fff0c027589 */ /* 0x000ee200000e0000 */
[----:B------:R-:W-:Y:S01]  /*8c20*/  ISETP.GE.AND P5, PT, R200, c[0x0][0x1d4], PT ;  /* 0x00007500c8007a0c */ /* 0x000fe20003fa6270 */
[----:B------:R-:W-:Y:S01]  /*8c30*/  IMAD R0, R211, 0x6000, R233 ;  /* 0x00006000d3007824 */ /* 0x000fe200078e02e9 */
[----:B------:R-:W-:Y:S02]  /*8c40*/  ISETP.GE.AND P1, PT, R213, c[0x0][0x1d4], PT ;  /* 0x00007500d5007a0c */ /* 0x000fe40003f26270 */
        /* <DEDUP_REMOVED lines=13> */
[----:B------:R2:W1:Y:S02]  /*8d20*/  SHFL.IDX PT, R2, R12, 0x1, 0x181f ;  /* 0x00381f000c027f89 */ /* 0x00046400000e0000 */
[----:B-1-3--:R-:W-:Y:S02]  /*8d30*/  SEL R5, RZ, 0x10, P0 ;  /* 0x00000010ff057807 */ /* 0x00afe40000000000 */
[----:B-----5:R-:W-:Y:S02]  /*8d40*/  SEL R11, RZ, 0x10, P5 ;  /* 0x00000010ff0b7807 */ /* 0x020fe40002800000 */
[----:B------:R-:W-:Y:S04]  /*8d50*/  SEL R10, RZ, 0x10, P1 ;  /* 0x00000010ff0a7807 */ /* 0x000fe80000800000 */
.L_x_1314:
[----:B--2-4-:R-:W-:Y:S02]  /*8d60*/  IADD3 R3, -R10, 0x10, RZ ;  /* 0x000000100a037810 */ /* 0x014fe40007ffe1ff */
[----:B------:R-:W-:Y:S02]  /*8d70*/  IADD3 R8, -R11, 0x10, RZ ;  /* 0x000000100b087810 */ /* 0x000fe40007ffe1ff */
[----:B------:R-:W-:Y:S02]  /*8d80*/  IADD3 R6, -R5, 0x10, RZ ;  /* 0x0000001005067810 */ /* 0x000fe40007ffe1ff */
[----:B------:R-:W-:Y:S02]  /*8d90*/  LOP3.LUT R7, R3, 0xf, RZ, 0xc0, !PT ;  /* 0x0000000f03077812 */ /* 0x000fe400078ec0ff */
[----:B------:R-:W-:Y:S02]  /*8da0*/  LOP3.LUT R8, R8, 0xf, RZ, 0xc0, !PT ;  /* 0x0000000f08087812 */ /* 0x000fe400078ec0ff */
[----:B------:R-:W-:Y:S02]  /*8db0*/  LOP3.LUT R3, R6, 0xf, RZ, 0xc0, !PT ;  /* 0x0000000f06037812 */ /* 0x000fe400078ec0ff */
[-C--:B------:R-:W-:Y:S02]  /*8dc0*/  IADD3 R6, P6, P5, R7, R2.reuse, R17 ;  /* 0x0000000207067210 */ /* 0x080fe40007dde011 */
[----:B------:R-:W-:Y:S02]  /*8dd0*/  IADD3 R8, P1, P0, R8, R2, R16 ;  /* 0x0000000208087210 */ /* 0x000fe4000783e010 */
        /* <DEDUP_REMOVED lines=13> */
.L_x_1252:
[----:B------:R-:W-:Y:S05]  /*8eb0*/  BSYNC B0 ;  /* 0x0000000000007941 */ /* 0x000fea0003800000 */
.L_x_1251:
[C---:B------:R-:W-:Y:S01]  /*8ec0*/  ISETP.GT.AND P0, PT, R197.reuse, R220, PT ;  /* 0x000000dcc500720c */ /* 0x040fe20003f04270 */
[----:B------:R-:W0:Y:S01]  /*8ed0*/  LDGDEPBAR ;  /* 0x00000000000079af */ /* 0x000e220000000000 */
[C---:B------:R-:W-:Y:S01]  /*8ee0*/  ISETP.GE.AND P1, PT, R186.reuse, 0x1, PT ;  /* 0x00000001ba00780c */ /* 0x040fe20003f26270 */
[----:B------:R-:W-:Y:S01]  /*8ef0*/  IMAD.MOV.U32 R103, RZ, RZ, R100 ;  /* 0x000000ffff677224 */ /* 0x000fe200078e0064 */
[----:B------:R-:W-:Y:S01]  /*8f00*/  IADD3 R186, R186, 0x1, RZ ;  /* 0x00000001baba7810 */ /* 0x000fe20007ffe0ff */
[----:B------:R-:W-:Y:S01]  /*8f10*/  IMAD.MOV.U32 R102, RZ, RZ, R101 ;  /* 0x000000ffff667224 */ /* 0x000fe200078e0065 */
[----:B------:R-:W-:Y:S02]  /*8f20*/  IADD3 R197, R197, -0x1, RZ ;  /* 0xffffffffc5c57810 */ /* 0x000fe40007ffe0ff */
[----:B------:R-:W-:Y:S05]  /*8f30*/  SEL R186, R186, RZ, !P1 ;  /* 0x000000ffbaba7207 */ /* 0x000fea0004800000 */
[----:B-1----:R-:W-:-:S05]  /*8f40*/  @P0 BRA `(.L_x_1255) ;  /* 0xffffc87000000947 */ /* 0x002fca000383ffff */
.L_x_1246:
[----:B------:R-:W-:Y:S01]  /*8f50*/  ISETP.GE.AND P0, PT, R197, RZ, PT ;  /* 0x000000ffc500720c */ /* 0x000fe20003f06270 */
[----:B------:R-:W-:Y:S01]  /*8f60*/  IMAD.MOV.U32 R234, RZ, RZ, 0x1f ;  /* 0x0000001fffea7424 */ /* 0x000fe200078e00ff */
[----:B------:R-:W-:-:S11]  /*8f70*/  MOV R220, 0xffffffff ;  /* 0xffffffff00dc7802 */ /* 0x000fd60000000f00 */
[----:B------:R-:W-:Y:S05]  /*8f80*/  @!P0 BRA `(.L_x_1256) ;  /* 0x0000328000008947 */ /* 0x000fea0003800000 */
[----:B------:R-:W-:Y:S02]  /*8f90*/  MOV R102, R100 ;  /* 0x0000006400667202 */ /* 0x000fe40000000f00 */
[----:B------:R-:W-:Y:S02]  /*8fa0*/  MOV R0, R101 ;  /* 0x0000006500007202 */ /* 0x000fe40000000f00 */
.L_x_1266:
[----:B------:R-:W-:Y:S04]  /*8fb0*/  DEPBAR.LE SB0, 0x2 ;  /* 0x000080800000791a */ /* 0x000fe80000000000 */
[----:B------:R-:W-:Y:S01]  /*8fc0*/  WARPSYNC 0xffffffff ;  /* 0xffffffff00007948 */ /* 0x000fe20003800000 */
[----:B------:R-:W-:Y:S01]  /*8fd0*/  BAR.SYNC.DEFER_BLOCKING 0x0 ;  /* 0x0000000000007b1d */ /* 0x000fe20000010000 */
[----:B------:R-:W-:Y:S01]  /*8fe0*/  IMAD R185, R186, 0x6000, RZ ;  /* 0x00006000bab97824 */ /* 0x000fe200078e02ff */
[----:B------:R-:W-:Y:S04]  /*8ff0*/  ISETP.NE.AND P0, PT, R197, RZ, PT ;  /* 0x000000ffc500720c */ /* 0x000fe80003f05270 */
        /* <DEDUP_REMOVED lines=38> */
.L_x_1315:
[----:B------:R-:W-:-:S05]  /*9260*/  BRA.DIV ~URZ, `(.L_x_1260) ;  /* 0x000067927f007947 */ /* 0x000fca000b800000 */
[----:B------:R-:W5:Y:S01]  /*9270*/  SHFL.IDX PT, R2, R21, RZ, 0x181f ;  /* 0x00181fff15027589 */ /* 0x000f6200000e0000 */
[----:B------:R-:W-:Y:S01]  /*9280*/  ISETP.GE.AND P4, PT, R200, c[0x0][0x1d4], PT ;  /* 0x00007500c8007a0c */ /* 0x000fe20003f86270 */
[----:B------:R-:W-:Y:S01]  /*9290*/  IMAD R4, R211, 0x6000, R232 ;  /* 0x00006000d3047824 */ /* 0x000fe200078e02e8 */
[----:B------:R-:W-:Y:S02]  /*92a0*/  ISETP.GE.AND P1, PT, R213, c[0x0][0x1d4], PT ;  /* 0x00007500d5007a0c */ /* 0x000fe40003f26270 */
[----:B------:R-:W-:Y:S02]  /*92b0*/  ISETP.GE.AND P0, PT, R214, c[0x0][0x1d4], PT ;  /* 0x00007500d6007a0c */ /* 0x000fe40003f06270 */
[C---:B-----5:R-:W-:Y:S02]  /*92c0*/  IADD3 R12, P5, R2.reuse, R29, RZ ;  /* 0x0000001d020c7210 */ /* 0x060fe40007fbe0ff */
[C---:B------:R-:W-:Y:S03]  /*92d0*/  IADD3 R6, P6, R2.reuse, R30, RZ ;  /* 0x0000001e02067210 */ /* 0x040fe60007fde0ff */
[C---:B---3--:R-:W-:Y:S01]  /*92e0*/  IMAD.X R13, R5.reuse, 0x1, R22, P5 ;  /* 0x00000001050d7824 */ /* 0x048fe200028e0616 */
[----:B------:R-:W-:Y:S01]  /*92f0*/  IADD3 R14, P5, R2, R31, RZ ;  /* 0x0000001f020e7210 */ /* 0x000fe20007fbe0ff */
[C---:B------:R-:W-:Y:S01]  /*9300*/  IMAD.X R7, R5.reuse, 0x1, R23, P6 ;  /* 0x0000000105077824 */ /* 0x040fe200030e0617 */
[----:B------:R3:W4:Y:S03]  /*9310*/  SHFL.IDX PT, R2, R21, 0x1, 0x181f ;  /* 0x00381f0015027f89 */ /* 0x00072600000e0000 */
[----:B------:R-:W-:Y:S01]  /*9320*/  IMAD.X R15, R5, 0x1, R28, P5 ;  /* 0x00000001050f7824 */ /* 0x000fe200028e061c */
[----:B------:R-:W-:Y:S01]  /*9330*/  @!PT LDS RZ, [RZ] ;  /* 0x00000000fffff984 */ /* 0x000fe20000000800 */
[----:B------:R5:W-:Y:S04]  /*9340*/  LDGSTS.E.BYPASS.LTC128B.128 [R4], [R12.64], !P4 ;  /* 0x000000000c047fae */ /* 0x000be8000e101d46 */
[----:B------:R2:W-:Y:S04]  /*9350*/  LDGSTS.E.BYPASS.LTC128B.128 [R4+0x2000], [R6.64], !P1 ;  /* 0x0200000006047fae */ /* 0x0005e8000c901d46 */
[----:B------:R3:W1:Y:S04]  /*9360*/  SHFL.IDX PT, R5, R20, 0x1, 0x181f ;  /* 0x00381f0014057f89 */ /* 0x00066800000e0000 */
[----:B------:R3:W-:Y:S01]  /*9370*/  LDGSTS.E.BYPASS.LTC128B.128 [R4+0x4000], [R14.64], !P0 ;  /* 0x040000000e047fae */ /* 0x0007e2000c101d46 */
[----:B-----5:R-:W-:Y:S02]  /*9380*/  SEL R12, RZ, 0x10, P4 ;  /* 0x00000010ff0c7807 */ /* 0x020fe40002000000 */
[----:B--2---:R-:W-:Y:S02]  /*9390*/  SEL R7, RZ, 0x10, P1 ;  /* 0x00000010ff077807 */ /* 0x004fe40000800000 */
[----:B------:R-:W-:Y:S02]  /*93a0*/  SEL R6, RZ, 0x10, P0 ;  /* 0x00000010ff067807 */ /* 0x000fe40000000000 */
.L_x_1316:
[----:B-1-34-:R-:W-:Y:S02]  /*93b0*/  IADD3 R14, -R12, 0x10, RZ ;  /* 0x000000100c0e7810 */ /* 0x01afe40007ffe1ff */
[----:B------:R-:W-:Y:S02]  /*93c0*/  IADD3 R3, -R7, 0x10, RZ ;  /* 0x0000001007037810 */ /* 0x000fe40007ffe1ff */
[----:B------:R-:W-:Y:S02]  /*93d0*/  LOP3.LUT R14, R14, 0xf, RZ, 0xc0, !PT ;  /* 0x0000000f0e0e7812 */ /* 0x000fe400078ec0ff */
[----:B------:R-:W-:Y:S02]  /*93e0*/  ISETP.NE.U32.AND P6, PT, R12, RZ, PT ;  /* 0x000000ff0c00720c */ /* 0x000fe40003fc5070 */
[-C--:B------:R-:W-:Y:S02]  /*93f0*/  IADD3 R14, P5, P4, R14, R2.reuse, R29 ;  /* 0x000000020e0e7210 */ /* 0x080fe40007cbe01d */
[----:B------:R-:W-:Y:S02]  /*9400*/  LOP3.LUT R3, R3, 0xf, RZ, 0xc0, !PT ;  /* 0x0000000f03037812 */ /* 0x000fe400078ec0ff */
[C---:B------:R-:W-:Y:S02]  /*9410*/  IADD3 R13, -R6.reuse, 0x10, RZ ;  /* 0x00000010060d7810 */ /* 0x040fe40007ffe1ff */
[-C--:B------:R-:W-:Y:S02]  /*9420*/  IADD3.X R15, RZ, R5.reuse, R22, P5, P4 ;  /* 0x00000005ff0f7210 */ /* 0x080fe40002fe8416 */
[----:B------:R-:W-:Y:S02]  /*9430*/  ISETP.NE.U32.AND P5, PT, R7, RZ, PT ;  /* 0x000000ff0700720c */ /* 0x000fe40003fa5070 */
[-C--:B------:R-:W-:Y:S01]  /*9440*/  IADD3 R12, P1, P0, R3, R2.reuse, R30 ;  /* 0x00000002030c7210 */ /* 0x080fe2000783e01e */
[----:B------:R-:W-:Y:S01]  /*9450*/  @!PT LDS RZ, [RZ] ;  /* 0x00000000fffff984 */ /* 0x000fe20000000800 */
[----:B------:R-:W-:Y:S01]  /*9460*/  @!PT LDS RZ, [RZ] ;  /* 0x00000000fffff984 */ /* 0x000fe20000000800 */
[----:B------:R-:W-:Y:S01]  /*9470*/  @!PT LDS RZ, [RZ] ;  /* 0x00000000fffff984 */ /* 0x000fe20000000800 */
[----:B------:R1:W-:Y:S01]  /*9480*/  LDGSTS.E.BYPASS.LTC128B.128.ZFILL [R4+0x1000], [R14.64], P6 ;  /* 0x010000000e047fae */ /* 0x0003e2000b141d46 */
[----:B------:R-:W-:Y:S02]  /*9490*/  LOP3.LUT R3, R13, 0xf, RZ, 0xc0, !PT ;  /* 0x0000000f0d037812 */ /* 0x000fe400078ec0ff */
[----:B------:R-:W-:Y:S02]  /*94a0*/  ISETP.NE.U32.AND P4, PT, R6, RZ, PT ;  /* 0x000000ff0600720c */ /* 0x000fe40003f85070 */
[-C--:B------:R-:W-:Y:S02]  /*94b0*/  IADD3.X R13, RZ, R5.reuse, R23, P1, P0 ;  /* 0x00000005ff0d7210 */ /* 0x080fe40000fe0417 */
[----:B------:R-:W-:Y:S03]  /*94c0*/  IADD3 R2, P1, P0, R3, R2, R31 ;  /* 0x0000000203027210 */ /* 0x000fe6000783e01f */
[----:B------:R1:W-:Y:S01]  /*94d0*/  LDGSTS.E.BYPASS.LTC128B.128.ZFILL [R4+0x3000], [R12.64], P5 ;  /* 0x030000000c047fae */ /* 0x0003e2000a941d46 */
[----:B------:R-:W-:Y:S05]  /*94e0*/  IADD3.X R3, RZ, R5, R28, P1, P0 ;  /* 0x00000005ff037210 */ /* 0x000fea0000fe041c */
[----:B------:R1:W-:Y:S04]  /*94f0*/  LDGSTS.E.BYPASS.LTC128B.128.ZFILL [R4+0x5000], [R2.64], P4 ;  /* 0x0500000002047fae */ /* 0x0003e8000a141d46 */
.L_x_1258:
[----:B------:R-:W-:Y:S05]  /*9500*/  BSYNC B0 ;  /* 0x0000000000007941 */ /* 0x000fea0003800000 */
.L_x_1257:
[----:B------:R-:W0:Y:S01]  /*9510*/  LDGDEPBAR ;  /* 0x00000000000079af */ /* 0x000e220000000000 */
[----:B------:R-:W-:Y:S01]  /*9520*/  WARPSYNC 0xffffffff ;  /* 0xffffffff00007948 */ /* 0x000fe20003800000 */
[C---:B-123--:R-:W-:Y:S03]  /*9530*/  HMMA.16816.F32 R4, R32.reuse, R8, RZ ;  /* 0x000000082004723c */ /* 0x04efe600000018ff */
[----:B------:R-:W-:Y:S01]  /*9540*/  ISETP.GE.AND P0, PT, R211, 0x1, PT ;  /* 0x00000001d300780c */ /* 0x000fe20003f06270 */
[C-C-:B------:R-:W-:Y:S01]  /*9550*/  IMAD.IADD R2, R191.reuse, 0x1, R100.reuse ;  /* 0x00000001bf027824 */ /* 0x140fe200078e0264 */
[C---:B------:R-:W-:Y:S01]  /*9560*/  IADD3 R101, R192.reuse, R100, R191 ;  /* 0x00000064c0657210 */ /* 0x040fe20007ffe0bf */
[----:B------:R-:W-:Y:S01]  /*9570*/  LDSM.16.M88.4 R160, [R190] ;  /* 0x00000000bea0783b */ /* 0x000fe20000000200 */
[----:B------:R-:W-:Y:S01]  /*9580*/  IMAD.IADD R184, R191, 0x1, R103 ;  /* 0x00000001bfb87824 */ /* 0x000fe200078e0267 */
[C---:B------:R-:W-:Y:S01]  /*9590*/  HMMA.16816.F32 R8, R32.reuse, R10, RZ ;  /* 0x0000000a2008723c */ /* 0x040fe200000018ff */
[----:B------:R-:W-:Y:S05]  /*95a0*/  IMAD.IADD R3, R192, 0x1, R100 ;  /* 0x00000001c0037824 */ /* 0x000fea00078e0264 */
[----:B------:R-:W1:Y:S02]  /*95b0*/  LDSM.16.M88.4 R164, [R2] ;  /* 0x0000000002a4783b */ /* 0x000e640000000200 */
        /* <DEDUP_REMOVED lines=8> */
[C---:B------:R-:W-:Y:S08]  /*9640*/  HMMA.16816.F32 R28, R32.reuse, R136, RZ ;  /* 0x00000088201c723c */ /* 0x040ff000000018ff */
        /* <DEDUP_REMOVED lines=24> */
[C---:B----4-:R-:W-:Y:S08]  /*97d0*/  HMMA.16816.F32 R28, R160.reuse, R148, R28 ;  /* 0x00000094a01c723c */ /* 0x050ff0000000181c */
[----:B------:R-:W-:Y:S01]  /*97e0*/  HMMA.16816.F32 R32, R160, R150, R32 ;  /* 0x00000096a020723c */ /* 0x000fe20000001820 */
[----:B------:R-:W3:Y:S07]  /*97f0*/  LDSM.16.M88.4 R148, [R100+0x2000] ;  /* 0x002000006494783b */ /* 0x000eee0000000200 */
[C---:B-----5:R-:W-:Y:S01]  /*9800*/  HMMA.16816.F32 R4, R152.reuse, R168, R4 ;  /* 0x000000a89804723c */ /* 0x060fe20000001804 */
[----:B------:R-:W4:Y:S07]  /*9810*/  LDSM.16.M88.4 R160, [R100+0x2800] ;  /* 0x0028000064a0783b */ /* 0x000f2e0000000200 */
        /* <DEDUP_REMOVED lines=20> */
[----:B------:R-:W4:Y:S07]  /*9960*/  LDSM.16.M88.4 R140, [R2+0x2800] ;  /* 0x00280000028c783b */ /* 0x000f2e0000000200 */
[C---:B------:R-:W-:Y:S08]  /*9970*/  HMMA.16816.F32 R28, R144.reuse, R164, R28 ;  /* 0x000000a4901c723c */ /* 0x040ff0000000181c */
[----:B------:R-:W-:Y:S01]  /*9980*/  HMMA.16816.F32 R32, R144, R166, R32 ;  /* 0x000000a69020723c */ /* 0x000fe20000001820 */
[----:B------:R-:W5:Y:S07]  /*9990*/  LDSM.16.M88.4 R144, [R2+0x3000] ;  /* 0x003000000290783b */ /* 0x000f6e0000000200 */
        /* <DEDUP_REMOVED lines=14> */
[----:B------:R-:W1:Y:S07]  /*9a80*/  LDSM.16.M88.4 R156, [R101+0x3800] ;  /* 0x00380000659c783b */ /* 0x000e6e0000000200 */
[C---:B------:R-:W-:Y:S01]  /*9a90*/  HMMA.16816.F32 R8, R152.reuse, R178, R8 ;  /* 0x000000b29808723c */ /* 0x040fe20000001808 */
[----:B------:R-:W-:Y:S07]  /*9aa0*/  LDSM.16.M88.4 R176, [R103+0x4000] ;  /* 0x0040000067b0783b */ /* 0x000fee0000000200 */
[C---:B----4-:R-:W-:Y:S08]  /*9ab0*/  HMMA.16816.F32 R12, R152.reuse, R140, R12 ;  /* 0x0000008c980c723c */ /* 0x050ff0000000180c */
[C---:B------:R-:W-:Y:S01]  /*9ac0*/  HMMA.16816.F32 R16, R152.reuse, R142, R16 ;  /* 0x0000008e9810723c */ /* 0x040fe20000001810 */
[----:B------:R-:W4:Y:S07]  /*9ad0*/  LDSM.16.M88.4 R140, [R100+0x4800] ;  /* 0x00480000648c783b */ /* 0x000f2e0000000200 */
[C---:B-----5:R-:W-:Y:S08]  /*9ae0*/  HMMA.16816.F32 R20, R152.reuse, R144, R20 ;  /* 0x000000909814723c */ /* 0x060ff00000001814 */
[C---:B------:R-:W-:Y:S01]  /*9af0*/  HMMA.16816.F32 R24, R152.reuse, R146, R24 ;  /* 0x000000929818723c */ /* 0x040fe20000001818 */
[----:B------:R-:W5:Y:S07]  /*9b00*/  LDSM.16.M88.4 R144, [R100+0x5000] ;  /* 0x005000006490783b */ /* 0x000f6e0000000200 */
        /* <DEDUP_REMOVED lines=28> */
[----:B------:R2:W4:Y:S07]  /*9cd0*/  LDSM.16.M88.4 R152, [R2+0x5800] ;  /* 0x005800000298783b */ /* 0x00052e0000000200 */
[C---:B-1----:R-:W-:Y:S01]  /*9ce0*/  HMMA.16816.F32 R4, R160.reuse, R176, R4 ;  /* 0x000000b0a004723c */ /* 0x042fe20000001804 */
[----:B------:R-:W1:Y:S07]  /*9cf0*/  LDSM.16.M88.4 R172, [R189+0x8000] ;  /* 0x00800000bdac783b */ /* 0x000e6e0000000200 */
[C---:B------:R-:W-:Y:S08]  /*9d00*/  HMMA.16816.F32 R8, R160.reuse, R178, R8 ;  /* 0x000000b2a008723c */ /* 0x040ff00000001808 */
[C---:B--2---:R-:W-:Y:S04]  /*9d10*/  HMMA.16816.F32 R12, R160.reuse, R136, R12 ;  /* 0x00000088a00c723c */ /* 0x044fe8000000180c */
[----:B------:R-:W-:Y:S04]  /*9d20*/  IADD3 R2, R211, 0x1, RZ ;  /* 0x00000001d3027810 */ /* 0x000fe80007ffe0ff */
[C---:B------:R-:W-:Y:S01]  /*9d30*/  HMMA.16816.F32 R16, R160.reuse, R138, R16 ;  /* 0x0000008aa010723c */ /* 0x040fe20000001810 */
[----:B------:R-:W2:Y:S03]  /*9d40*/  LDSM.16.M88.4 R136, [R101+0x4800] ;  /* 0x004800006588783b */ /* 0x000ea60000000200 */
[----:B------:R-:W-:Y:S04]  /*9d50*/  SEL R211, R2, RZ, !P0 ;  /* 0x000000ff02d37207 */ /* 0x000fe80004000000 */
[C---:B---3--:R-:W-:Y:S08]  /*9d60*/  HMMA.16816.F32 R20, R160.reuse, R148, R20 ;  /* 0x00000094a014723c */ /* 0x048ff00000001814 */
[C---:B------:R-:W-:Y:S08]  /*9d70*/  HMMA.16816.F32 R24, R160.reuse, R150, R24 ;  /* 0x00000096a018723c */ /* 0x040ff00000001818 */
[C---:B------:R-:W-:Y:S08]  /*9d80*/  HMMA.16816.F32 R28, R160.reuse, R156, R28 ;  /* 0x0000009ca01c723c */ /* 0x040ff0000000181c */
[----:B------:R-:W-:Y:S08]  /*9d90*/  HMMA.16816.F32 R32, R160, R158, R32 ;  /* 0x0000009ea020723c */ /* 0x000ff00000001820 */
[C---:B------:R-:W-:Y:S08]  /*9da0*/  HMMA.16816.F32 R4, R164.reuse, R168, R4 ;  /* 0x000000a8a404723c */ /* 0x040ff00000001804 */
[C---:B------:R-:W-:Y:S08]  /*9db0*/  HMMA.16816.F32 R8, R164.reuse, R170, R8 ;  /* 0x000000aaa408723c */ /* 0x040ff00000001808 */
[C---:B----4-:R-:W-:Y:S08]  /*9dc0*/  HMMA.16816.F32 R12, R164.reuse, R140, R12 ;  /* 0x0000008ca40c723c */ /* 0x050ff0000000180c */
[C---:B------:R-:W-:Y:S08]  /*9dd0*/  HMMA.16816.F32 R16, R164.reuse, R142, R16 ;  /* 0x0000008ea410723c */ /* 0x040ff00000001810 */
[C---:B-----5:R-:W-:Y:S08]  /*9de0*/  HMMA.16816.F32 R20, R164.reuse, R144, R20 ;  /* 0x00000090a414723c */ /* 0x060ff00000001814 */
[C---:B------:R-:W-:Y:S08]  /*9df0*/  HMMA.16816.F32 R24, R164.reuse, R146, R24 ;  /* 0x00000092a418723c */ /* 0x040ff00000001818 */
[C---:B------:R-:W-:Y:S08]  /*9e00*/  HMMA.16816.F32 R28, R164.reuse, R152, R28 ;  /* 0x00000098a41c723c */ /* 0x040ff0000000181c */
[----:B------:R-:W-:Y:S08]  /*9e10*/  HMMA.16816.F32 R32, R164, R154, R32 ;  /* 0x0000009aa420723c */ /* 0x000ff00000001820 */
[C---:B-1----:R-:W-:Y:S08]  /*9e20*/  HMMA.16816.F32 R4, R172.reuse, R180, R4 ;  /* 0x000000b4ac04723c */ /* 0x042ff00000001804 */
[C---:B------:R-:W-:Y:S08]  /*9e30*/  HMMA.16816.F32 R8, R172.reuse, R182, R8 ;  /* 0x000000b6ac08723c */ /* 0x040ff00000001808 */
[C---:B--2---:R-:W-:Y:S08]  /*9e40*/  HMMA.16816.F32 R12, R172.reuse, R136, R12 ;  /* 0x00000088ac0c723c */ /* 0x044ff0000000180c */
[----:B------:R-:W-:Y:S01]  /*9e50*/  FMUL.FTZ R4, R4, c[0x0][0x320] ;  /* 0x0000c80004047a20 */ /* 0x000fe20000410000 */
[C---:B------:R-:W-:Y:S03]  /*9e60*/  HMMA.16816.F32 R16, R172.reuse, R138, R16 ;  /* 0x0000008aac10723c */ /* 0x040fe60000001810 */
[----:B------:R-:W-:Y:S01]  /*9e70*/  MUFU.TANH R140, R4 ;  /* 0x00000004008c7308 */ /* 0x000fe20000002400 */
[----:B------:R-:W-:Y:S02]  /*9e80*/  FMUL.FTZ R6, R6, c[0x0][0x320] ;  /* 0x0000c80006067a20 */ /* 0x000fe40000410000 */
[----:B------:R-:W-:Y:S02]  /*9e90*/  FMUL.FTZ R5, R5, c[0x0][0x320] ;  /* 0x0000c80005057a20 */ /* 0x000fe40000410000 */
[----:B------:R-:W-:Y:S04]  /*9ea0*/  FMUL.FTZ R7, R7, c[0x0][0x320] ;  /* 0x0000c80007077a20 */ /* 0x000fe80000410000 */
[----:B------:R-:W-:Y:S01]  /*9eb0*/  FMUL.FTZ R8, R8, c[0x0][0x320] ;  /* 0x0000c80008087a20 */ /* 0x000fe20000410000 */
[----:B------:R-:W1:Y:S01]  /*9ec0*/  MUFU.TANH R143, R6 ;  /* 0x00000006008f7308 */ /* 0x000e620000002400 */
        /* <DEDUP_REMOVED lines=11> */
[----:B------:R2:W3:Y:S01]  /*9f80*/  MUFU.TANH R144, R7 ;  /* 0x0000000700907308 */ /* 0x0004e20000002400 */
[----:B------:R-:W-:Y:S01]  /*9f90*/  FMUL.FTZ R19, R19, c[0x0][0x320] ;  /* 0x0000c80013137a20 */ /* 0x000fe20000410000 */
[----:B-1----:R-:W-:Y:S08]  /*9fa0*/  FMNMX.FTZ R100, R143, R102, !PT ;  /* 0x000000668f647209 */ /* 0x002ff00007810000 */
[----:B------:R-:W-:Y:S10]  /*9fb0*/  MUFU.TANH R141, R8 ;  /* 0x00000008008d7308 */ /* 0x000ff40000002400 */
[----:B------:R-:W1:Y:S01]  /*9fc0*/  MUFU.TANH R136, R10 ;  /* 0x0000000a00887308 */ /* 0x000e620000002400 */
[----:B--2---:R-:W2:Y:S01]  /*9fd0*/  LDSM.16.M88.4 R4, [R101+0x5000] ;  /* 0x005000006504783b */ /* 0x004ea20000000200 */
[----:B---3--:R-:W-:Y:S08]  /*9fe0*/  FMNMX.FTZ R100, R144, R100, !PT ;  /* 0x0000006490647209 */ /* 0x008ff00007810000 */
[----:B------:R-:W-:Y:S10]  /*9ff0*/  MUFU.TANH R103, R9 ;  /* 0x0000000900677308 */ /* 0x000ff40000002400 */
[----:B------:R3:W4:Y:S01]  /*a000*/  MUFU.TANH R137, R11 ;  /* 0x0000000b00897308 */ /* 0x0007220000002400 */
[----:B-1----:R-:W-:Y:S09]  /*a010*/  FMNMX.FTZ R100, R136, R100, !PT ;  /* 0x0000006488647209 */ /* 0x002ff20007810000 */
[----:B------:R-:W-:Y:S10]  /*a020*/  MUFU.TANH R145, R12 ;  /* 0x0000000c00917308 */ /* 0x000ff40000002400 */
[----:B------:R-:W1:Y:S01]  /*a030*/  MUFU.TANH R149, R14 ;  /* 0x0000000e00957308 */ /* 0x000e620000002400 */
[----:B---3--:R3:W5:Y:S01]  /*a040*/  LDSM.16.M88.4 R8, [R101+0x5800] ;  /* 0x005800006508783b */ /* 0x0087620000000200 */
[C---:B--2---:R-:W-:Y:S03]  /*a050*/  HMMA.16816.F32 R20, R172.reuse, R4, R20 ;  /* 0x00000004ac14723c */ /* 0x044fe60000001814 */
[----:B----4-:R-:W-:Y:S05]  /*a060*/  FMNMX.FTZ R100, R137, R100, !PT ;  /* 0x0000006489647209 */ /* 0x010fea0007810000 */
[----:B------:R-:W-:Y:S01]  /*a070*/  MUFU.TANH R146, R13 ;  /* 0x0000000d00927308 */ /* 0x000fe20000002400 */
[C---:B------:R-:W-:Y:S09]  /*a080*/  HMMA.16816.F32 R24, R172.reuse, R6, R24 ;  /* 0x00000006ac18723c */ /* 0x040ff20000001818 */
[----:B------:R-:W2:Y:S03]  /*a090*/  MUFU.TANH R151, R15 ;  /* 0x0000000f00977308 */ /* 0x000ea60000002400 */
[----:B-1----:R-:W-:Y:S02]  /*a0a0*/  FMNMX.FTZ R100, R149, R100, !PT ;  /* 0x0000006495647209 */ /* 0x002fe40007810000 */
[----:B---3--:R-:W-:Y:S01]  /*a0b0*/  FMNMX.FTZ R101, R140, R0, !PT ;  /* 0x000000008c657209 */ /* 0x008fe20007810000 */
[----:B------:R-:W-:Y:S04]  /*a0c0*/  FMUL.FTZ R20, R20, c[0x0][0x320] ;  /* 0x0000c80014147a20 */ /* 0x000fe80000410000 */
[----:B------:R-:W1:Y:S01]  /*a0d0*/  MUFU.TANH R147, R16 ;  /* 0x0000001000937308 */ /* 0x000e620000002400 */
[----:B------:R-:W-:Y:S01]  /*a0e0*/  FMUL.FTZ R22, R22, c[0x0][0x320] ;  /* 0x0000c80016167a20 */ /* 0x000fe20000410000 */
[----:B------:R-:W-:Y:S01]  /*a0f0*/  FMNMX.FTZ R101, R142, R101, !PT ;  /* 0x000000658e657209 */ /* 0x000fe20007810000 */
[----:B------:R-:W-:Y:S02]  /*a100*/  FMUL.FTZ R21, R21, c[0x0][0x320] ;  /* 0x0000c80015157a20 */ /* 0x000fe40000410000 */
[----:B------:R-:W-:Y:S01]  /*a110*/  FMUL.FTZ R23, R23, c[0x0][0x320] ;  /* 0x0000c80017177a20 */ /* 0x000fe20000410000 */
[----:B------:R-:W-:Y:S01]  /*a120*/  FMNMX.FTZ R101, R141, R101, !PT ;  /* 0x000000658d657209 */ /* 0x000fe20007810000 */
[----:B------:R-:W-:Y:S02]  /*a130*/  FMUL.FTZ R24, R24, c[0x0][0x320] ;  /* 0x0000c80018187a20 */ /* 0x000fe40000410000 */
[----:B------:R-:W-:Y:S01]  /*a140*/  FMUL.FTZ R26, R26, c[0x0][0x320] ;  /* 0x0000c8001a1a7a20 */ /* 0x000fe20000410000 */
[----:B------:R-:W3:Y:S01]  /*a150*/  MUFU.TANH R150, R18 ;  /* 0x0000001200967308 */ /* 0x000ee20000002400 */
[----:B------:R-:W-:Y:S01]  /*a160*/  FMNMX.FTZ R101, R103, R101, !PT ;  /* 0x0000006567657209 */ /* 0x000fe20007810000 */
[----:B------:R-:W-:Y:S01]  /*a170*/  FMUL.FTZ R25, R25, c[0x0][0x320] ;  /* 0x0000c80019197a20 */ /* 0x000fe20000410000 */
[C---:B-----5:R-:W-:Y:S03]  /*a180*/  HMMA.16816.F32 R28, R172.reuse, R8, R28 ;  /* 0x00000008ac1c723c */ /* 0x060fe6000000181c */
[----:B------:R-:W-:Y:S01]  /*a190*/  FMUL.FTZ R27, R27, c[0x0][0x320] ;  /* 0x0000c8001b1b7a20 */ /* 0x000fe20000410000 */
[----:B------:R-:W-:Y:S03]  /*a1a0*/  FMNMX.FTZ R101, R145, R101, !PT ;  /* 0x0000006591657209 */ /* 0x000fe60007810000 */
[----:B------:R-:W4:Y:S01]  /*a1b0*/  MUFU.TANH R148, R17 ;  /* 0x0000001100947308 */ /* 0x000f220000002400 */
[----:B--2---:R-:W-:Y:S01]  /*a1c0*/  FMNMX.FTZ R100, R151, R100, !PT ;  /* 0x0000006497647209 */ /* 0x004fe20007810000 */
[----:B------:R-:W-:Y:S03]  /*a1d0*/  HMMA.16816.F32 R32, R172, R10, R32 ;  /* 0x0000000aac20723c */ /* 0x000fe60000001820 */
[----:B------:R-:W-:Y:S05]  /*a1e0*/  FMNMX.FTZ R101, R146, R101, !PT ;  /* 0x0000006592657209 */ /* 0x000fea0007810000 */
[----:B------:R-:W2:Y:S01]  /*a1f0*/  MUFU.TANH R152, R19 ;  /* 0x0000001300987308 */ /* 0x000ea20000002400 */
[----:B-1----:R-:W-:Y:S03]  /*a200*/  FMNMX.FTZ R101, R147, R101, !PT ;  /* 0x0000006593657209 */ /* 0x002fe60007810000 */
[----:B---3--:R-:W-:Y:S03]  /*a210*/  FMNMX.FTZ R100, R150, R100, !PT ;  /* 0x0000006496647209 */ /* 0x008fe60007810000 */
[----:B------:R-:W-:Y:S03]  /*a220*/  FMUL.FTZ R28, R28, c[0x0][0x320] ;  /* 0x0000c8001c1c7a20 */ /* 0x000fe60000410000 */
[----:B------:R-:W1:Y:S01]  /*a230*/  MUFU.TANH R154, R20 ;  /* 0x00000014009a7308 */ /* 0x000e620000002400 */
[----:B------:R-:W-:Y:S02]  /*a240*/  FMUL.FTZ R30, R30, c[0x0][0x320] ;  /* 0x0000c8001e1e7a20 */ /* 0x000fe40000410000 */
[----:B------:R-:W-:Y:S01]  /*a250*/  FMUL.FTZ R29, R29, c[0x0][0x320] ;  /* 0x0000c8001d1d7a20 */ /* 0x000fe20000410000 */
[----:B----4-:R-:W-:Y:S01]  /*a260*/  FMNMX.FTZ R101, R148, R101, !PT ;  /* 0x0000006594657209 */ /* 0x010fe20007810000 */
[----:B------:R-:W-:Y:S02]  /*a270*/  FMUL.FTZ R31, R31, c[0x0][0x320] ;  /* 0x0000c8001f1f7a20 */ /* 0x000fe40000410000 */
[----:B------:R-:W-:Y:S02]  /*a280*/  FMUL.FTZ R32, R32, c[0x0][0x320] ;  /* 0x0000c80020207a20 */ /* 0x000fe40000410000 */
[----:B------:R-:W-:Y:S01]  /*a290*/  FMUL.FTZ R34, R34, c[0x0][0x320] ;  /* 0x0000c80022227a20 */ /* 0x000fe20000410000 */
[----:B------:R-:W3:Y:S01]  /*a2a0*/  MUFU.TANH R159, R22 ;  /* 0x00000016009f7308 */ /* 0x000ee20000002400 */
[----:B------:R-:W-:Y:S02]  /*a2b0*/  FMUL.FTZ R33, R33, c[0x0][0x320] ;  /* 0x0000c80021217a20 */ /* 0x000fe40000410000 */
[----:B------:R-:W-:Y:S01]  /*a2c0*/  FMUL.FTZ R35, R35, c[0x0][0x320] ;  /* 0x0000c80023237a20 */ /* 0x000fe20000410000 */
[----:B--2---:R-:W-:Y:S06]  /*a2d0*/  FMNMX.FTZ R100, R152, R100, !PT ;  /* 0x0000006498647209 */ /* 0x004fec0007810000 */
        /* <DEDUP_REMOVED lines=27> */
[----:B---3--:R-:W-:Y:S02]  /*a490*/  FMNMX.FTZ R100, R170, R100, !PT ;  /* 0x00000064aa647209 */ /* 0x008fe40007810000 */
[----:B--2---:R-:W-:Y:S02]  /*a4a0*/  FMNMX.FTZ R101, R166, R101, !PT ;  /* 0x00000065a6657209 */ /* 0x004fe40007810000 */
[----:B-1----:R-:W-:Y:S01]  /*a4b0*/  FMNMX.FTZ R100, R168, R100, !PT ;  /* 0x00000064a8647209 */ /* 0x002fe20007810000 */
[----:B------:R-:W-:-:S05]  /*a4c0*/  BRA.DIV ~URZ, `(.L_x_1261) ;  /* 0x000057827f007947 */ /* 0x000fca000b800000 */
[----:B------:R1:W2:Y:S02]  /*a4d0*/  SHFL.BFLY PT, R2, R101, 0x2, 0x1f ;  /* 0x0c401f0065027f89 */ /* 0x0002a400000e0000 */
.L_x_1317:
[----:B-12---:R-:W-:Y:S01]  /*a4e0*/  FMNMX.FTZ R101, R101, R2, !PT ;  /* 0x0000000265657209 */ /* 0x006fe20007810000 */
[----:B------:R-:W1:Y:S01]  /*a4f0*/  SHFL.BFLY PT, R3, R100, 0x2, 0x1f ;  /* 0x0c401f0064037f89 */ /* 0x000e6200000e0000 */
[----:B------:R-:W-:Y:S04]  /*a500*/  DEPBAR.LE SB0, 0x2 ;  /* 0x000080800000791a */ /* 0x000fe80000000000 */
[----:B------:R-:W-:Y:S01]  /*a510*/  IADD3 R156, R195, R185, RZ ;  /* 0x000000b9c39c7210 */ /* 0x000fe20007ffe0ff */
[----:B------:R-:W-:Y:S02]  /*a520*/  BSSY B0, `(.L_x_1262) ;  /* 0x00001c4000007945 */ /* 0x000fe40003800000 */
[----:B------:R-:W-:Y:S01]  /*a530*/  BAR.SYNC.DEFER_BLOCKING 0x0 ;  /* 0x0000000000007b1d */ /* 0x000fe20000010000 */
[----:B------:R-:W-:Y:S02]  /*a540*/  ISETP.GE.AND P0, PT, R197, 0x2, PT ;  /* 0x00000002c500780c */ /* 0x000fe40003f06270 */
[----:B-1----:R-:W-:Y:S05]  /*a550*/  FMNMX.FTZ R100, R100, R3, !PT ;  /* 0x0000000364647209 */ /* 0x002fea0007810000 */
[----:B------:R-:W-:Y:S08]  /*a560*/  LDSM.16.MT88.4 R12, [R156] ;  /* 0x000000009c0c783b */ /* 0x000ff00000004200 */
[----:B------:R-:W1:Y:S08]  /*a570*/  SHFL.BFLY PT, R2, R101, 0x1, 0x1f ;  /* 0x0c201f0065027f89 */ /* 0x000e7000000e0000 */
[----:B------:R-:W2:Y:S01]  /*a580*/  SHFL.BFLY PT, R5, R100, 0x1, 0x1f ;  /* 0x0c201f0064057f89 */ /* 0x000ea200000e0000 */
[----:B-1----:R-:W-:Y:S05]  /*a590*/  FMNMX.FTZ R101, R101, R2, !PT ;  /* 0x0000000265657209 */ /* 0x002fea0007810000 */
[C---:B------:R-:W-:Y:S02]  /*a5a0*/  FMUL.FTZ R162, R101.reuse, c[0x0][0x2d0] ;  /* 0x0000b40065a27a20 */ /* 0x040fe40000410000 */
[----:B------:R-:W-:Y:S01]  /*a5b0*/  FADD.FTZ R0, -R101, R0 ;  /* 0x0000000065007221 */ /* 0x000fe20000010100 */
[----:B--2---:R-:W-:Y:S01]  /*a5c0*/  FMNMX.FTZ R100, R100, R5, !PT ;  /* 0x0000000564647209 */ /* 0x004fe20007810000 */
[--C-:B------:R-:W-:Y:S02]  /*a5d0*/  FFMA.FTZ R3, R140, c[0x0][0x2d0], -R162.reuse ;  /* 0x0000b4008c037a23 */ /* 0x100fe400000108a2 */
[----:B------:R-:W-:Y:S02]  /*a5e0*/  FMUL.FTZ R0, R0, c[0x0][0x2d0] ;  /* 0x0000b40000007a20 */ /* 0x000fe40000410000 */
[----:B------:R1:W-:Y:S01]  /*a5f0*/  MUFU.EX2 R215, R3 ;  /* 0x0000000300d77308 */ /* 0x0003e20000000800 */
[----:B------:R-:W-:Y:S02]  /*a600*/  FMUL.FTZ R163, R100, c[0x0][0x2d0] ;  /* 0x0000b40064a37a20 */ /* 0x000fe40000410000 */
[--C-:B------:R-:W-:Y:S07]  /*a610*/  FFMA.FTZ R4, R142, c[0x0][0x2d0], -R162.reuse ;  /* 0x0000b4008e047a23 */ /* 0x100fee00000108a2 */
[----:B------:R2:W3:Y:S10]  /*a620*/  MUFU.EX2 R2, R0 ;  /* 0x0000000000027308 */ /* 0x0004f40000000800 */
[----:B------:R4:W5:Y:S01]  /*a630*/  MUFU.EX2 R212, R4 ;  /* 0x0000000400d47308 */ /* 0x0009620000000800 */
[--C-:B-1----:R-:W-:Y:S09]  /*a640*/  FFMA.FTZ R3, R143, c[0x0][0x2d0], -R163.reuse ;  /* 0x0000b4008f037a23 */ /* 0x102ff200000108a3 */
[----:B------:R1:W-:Y:S01]  /*a650*/  MUFU.EX2 R208, R3 ;  /* 0x0000000300d07308 */ /* 0x0003e20000000800 */
[--C-:B--2---:R-:W-:Y:S02]  /*a660*/  FFMA.FTZ R0, R141, c[0x0][0x2d0], -R162.reuse ;  /* 0x0000b4008d007a23 */ /* 0x104fe400000108a2 */
[C---:B---3--:R-:W-:Y:S02]  /*a670*/  FMUL.FTZ R5, R2.reuse, R105 ;  /* 0x0000006902057220 */ /* 0x048fe40000410000 */
[C---:B------:R-:W-:Y:S05]  /*a680*/  FMUL.FTZ R8, R2.reuse, R108 ;  /* 0x0000006c02087220 */ /* 0x040fea0000410000 */
[----:B------:R2:W-:Y:S01]  /*a690*/  MUFU.EX2 R210, R0 ;  /* 0x0000000000d27308 */ /* 0x0005e20000000800 */
[C---:B------:R-:W-:Y:S02]  /*a6a0*/  FMUL.FTZ R9, R2.reuse, R109 ;  /* 0x0000006d02097220 */ /* 0x040fe40000410000 */
[C---:B------:R-:W-:Y:S02]  /*a6b0*/  FMUL.FTZ R16, R2.reuse, R116 ;  /* 0x0000007402107220 */ /* 0x040fe40000410000 */
[C---:B----4-:R-:W-:Y:S02]  /*a6c0*/  FMUL.FTZ R4, R2.reuse, R104 ;  /* 0x0000006802047220 */ /* 0x050fe40000410000 */
[C---:B------:R-:W-:Y:S02]  /*a6d0*/  FMUL.FTZ R17, R2.reuse, R117 ;  /* 0x0000007502117220 */ /* 0x040fe40000410000 */
[C---:B------:R-:W-:Y:S02]  /*a6e0*/  FMUL.FTZ R24, R2.reuse, R124 ;  /* 0x0000007c02187220 */ /* 0x040fe40000410000 */
[C---:B------:R-:W-:Y:S02]  /*a6f0*/  FMUL.FTZ R25, R2.reuse, R125 ;  /* 0x0000007d02197220 */ /* 0x040fe40000410000 */
[----:B------:R-:W-:Y:S02]  /*a700*/  FMUL.FTZ R32, R2, R132 ;  /* 0x0000008402207220 */ /* 0x000fe40000410000 */
[--C-:B-1----:R-:W-:Y:S02]  /*a710*/  FFMA.FTZ R3, R144, c[0x0][0x2d0], -R163.reuse ;  /* 0x0000b40090037a23 */ /* 0x102fe400000108a3 */
[C---:B------:R-:W-:Y:S02]  /*a720*/  FMUL.FTZ R33, R2.reuse, R133 ;  /* 0x0000008502217220 */ /* 0x040fe40000410000 */
[----:B------:R1:W-:Y:S01]  /*a730*/  MUFU.EX2 R207, R3 ;  /* 0x0000000300cf7308 */ /* 0x0003e20000000800 */
[C---:B------:R-:W-:Y:S02]  /*a740*/  FMUL.FTZ R36, R2.reuse, R36 ;  /* 0x0000002402247220 */ /* 0x040fe40000410000 */
[C---:B------:R-:W-:Y:S02]  /*a750*/  FMUL.FTZ R37, R2.reuse, R37 ;  /* 0x0000002502257220 */ /* 0x040fe40000410000 */
[----:B--2---:R-:W-:Y:S01]  /*a760*/  FFMA.FTZ R0, R103, c[0x0][0x2d0], -R162 ;  /* 0x0000b40067007a23 */ /* 0x004fe200000108a2 */
[----:B------:R-:W-:Y:S01]  /*a770*/  IADD3 R103, R193, R156, RZ ;  /* 0x0000009cc1677210 */ /* 0x000fe20007ffe0ff */
[C---:B------:R-:W-:Y:S02]  /*a780*/  FMUL.FTZ R40, R2.reuse, R40 ;  /* 0x0000002802287220 */ /* 0x040fe40000410000 */
[C---:B------:R-:W-:Y:S01]  /*a790*/  FMUL.FTZ R41, R2.reuse, R41 ;  /* 0x0000002902297220 */ /* 0x040fe20000410000 */
[----:B------:R-:W2:Y:S01]  /*a7a0*/  MUFU.EX2 R209, R0 ;  /* 0x0000000000d17308 */ /* 0x000ea20000000800 */
[----:B------:R-:W3:Y:S01]  /*a7b0*/  LDSM.16.MT88.4 R20, [R103] ;  /* 0x000000006714783b */ /* 0x000ee20000004200 */
[C---:B------:R-:W-:Y:S02]  /*a7c0*/  FMUL.FTZ R44, R2.reuse, R44 ;  /* 0x0000002c022c7220 */ /* 0x040fe40000410000 */
[C---:B------:R-:W-:Y:S02]  /*a7d0*/  FMUL.FTZ R45, R2.reuse, R45 ;  /* 0x0000002d022d7220 */ /* 0x040fe40000410000 */
[C---:B------:R-:W-:Y:S02]  /*a7e0*/  FMUL.FTZ R48, R2.reuse, R48 ;  /* 0x0000003002307220 */ /* 0x040fe40000410000 */
[C---:B------:R-:W-:Y:S02]  /*a7f0*/  FMUL.FTZ R49, R2.reuse, R49 ;  /* 0x0000003102317220 */ /* 0x040fe40000410000 */
[C---:B------:R-:W-:Y:S02]  /*a800*/  FMUL.FTZ R52, R2.reuse, R52 ;  /* 0x0000003402347220 */ /* 0x040fe40000410000 */
[----:B------:R-:W-:Y:S02]  /*a810*/  FMUL.FTZ R53, R2, R53 ;  /* 0x0000003502357220 */ /* 0x000fe40000410000 */
[--C-:B-1----:R-:W-:Y:S01]  /*a820*/  FFMA.FTZ R3, R136, c[0x0][0x2d0], -R163.reuse ;  /* 0x0000b40088037a23 */ /* 0x102fe200000108a3 */
[----:B-----5:R-:W-:Y:S01]  /*a830*/  F2FP.PACK_AB R136, R212, R215 ;  /* 0x000000d7d488723e */ /* 0x020fe200000000ff */
[C---:B------:R-:W-:Y:S02]  /*a840*/  FMUL.FTZ R56, R2.reuse, R56 ;  /* 0x0000003802387220 */ /* 0x040fe40000410000 */
[----:B------:R1:W-:Y:S01]  /*a850*/  MUFU.EX2 R206, R3 ;  /* 0x0000000300ce7308 */ /* 0x0003e20000000800 */
[C---:B------:R-:W-:Y:S02]  /*a860*/  FMUL.FTZ R57, R2.reuse, R57 ;  /* 0x0000003902397220 */ /* 0x040fe40000410000 */
[C---:B------:R-:W-:Y:S02]  /*a870*/  FMUL.FTZ R60, R2.reuse, R60 ;  /* 0x0000003c023c7220 */ /* 0x040fe40000410000 */
[----:B------:R-:W-:Y:S01]  /*a880*/  FMUL.FTZ R61, R2, R61 ;  /* 0x0000003d023d7220 */ /* 0x000fe20000410000 */
[----:B--2---:R-:W-:Y:S01]  /*a890*/  F2FP.PACK_AB R138, R209, R210 ;  /* 0x000000d2d18a723e */ /* 0x004fe200000000ff */
[----:B------:R-:W-:Y:S02]  /*a8a0*/  FADD.FTZ R0, -R100, R102 ;  /* 0x0000006664007221 */ /* 0x000fe40000010100 */
[----:B------:R-:W-:Y:S02]  /*a8b0*/  FMUL.FTZ R64, R2, R64 ;  /* 0x0000004002407220 */ /* 0x000fe40000410000 */
[----:B------:R-:W-:Y:S02]  /*a8c0*/  FMUL.FTZ R0, R0, c[0x0][0x2d0] ;  /* 0x0000b40000007a20 */ /* 0x000fe40000410000 */
[C---:B------:R-:W-:Y:S02]  /*a8d0*/  FMUL.FTZ R65, R2.reuse, R65 ;  /* 0x0000004102417220 */ /* 0x040fe40000410000 */
[C---:B------:R-:W-:Y:S02]  /*a8e0*/  FMUL.FTZ R68, R2.reuse, R68 ;  /* 0x0000004402447220 */ /* 0x040fe40000410000 */
[----:B------:R-:W2:Y:S01]  /*a8f0*/  MUFU.EX2 R0, R0 ;  /* 0x0000000000007308 */ /* 0x000ea20000000800 */
[C---:B------:R-:W-:Y:S02]  /*a900*/  FMUL.FTZ R69, R2.reuse, R69 ;  /* 0x0000004502457220 */ /* 0x040fe40000410000 */
[C---:B------:R-:W-:Y:S02]  /*a910*/  FMUL.FTZ R72, R2.reuse, R72 ;  /* 0x0000004802487220 */ /* 0x040fe40000410000 */
[C---:B------:R-:W-:Y:S02]  /*a920*/  FMUL.FTZ R73, R2.reuse, R73 ;  /* 0x0000004902497220 */ /* 0x040fe40000410000 */
[----:B-1----:R-:W-:Y:S01]  /*a930*/  FFMA.FTZ R3, R137, c[0x0][0x2d0], -R163 ;  /* 0x0000b40089037a23 */ /* 0x002fe200000108a3 */
[----:B------:R-:W-:Y:S01]  /*a940*/  F2FP.PACK_AB R137, R207, R208 ;  /* 0x000000d0cf89723e */ /* 0x000fe200000000ff */
[C---:B------:R-:W-:Y:S02]  /*a950*/  FMUL.FTZ R76, R2.reuse, R76 ;  /* 0x0000004c024c7220 */ /* 0x040fe40000410000 */
[----:B------:R-:W1:Y:S01]  /*a960*/  MUFU.EX2 R205, R3 ;  /* 0x0000000300cd7308 */ /* 0x000e620000000800 */
[C---:B------:R-:W-:Y:S02]  /*a970*/  FMUL.FTZ R77, R2.reuse, R77 ;  /* 0x0000004d024d7220 */ /* 0x040fe40000410000 */
[C---:B------:R-:W-:Y:S02]  /*a980*/  FMUL.FTZ R84, R2.reuse, R84 ;  /* 0x0000005402547220 */ /* 0x040fe40000410000 */
[C---:B------:R-:W-:Y:S02]  /*a990*/  FMUL.FTZ R85, R2.reuse, R85 ;  /* 0x0000005502557220 */ /* 0x040fe40000410000 */
[C---:B------:R-:W-:Y:S02]  /*a9a0*/  FMUL.FTZ R88, R2.reuse, R88 ;  /* 0x0000005802587220 */ /* 0x040fe40000410000 */
[C---:B------:R-:W-:Y:S02]  /*a9b0*/  FMUL.FTZ R89, R2.reuse, R89 ;  /* 0x0000005902597220 */ /* 0x040fe40000410000 */
[----:B------:R-:W-:Y:S02]  /*a9c0*/  FMUL.FTZ R92, R2, R92 ;  /* 0x0000005c025c7220 */ /* 0x000fe40000410000 */
[C---:B--2---:R-:W-:Y:S02]  /*a9d0*/  FMUL.FTZ R6, R0.reuse, R106 ;  /* 0x0000006a00067220 */ /* 0x044fe40000410000 */
[C---:B------:R-:W-:Y:S02]  /*a9e0*/  FMUL.FTZ R7, R0.reuse, R107 ;  /* 0x0000006b00077220 */ /* 0x040fe40000410000 */
[C---:B------:R-:W-:Y:S02]  /*a9f0*/  FMUL.FTZ R10, R0.reuse, R110 ;  /* 0x0000006e000a7220 */ /* 0x040fe40000410000 */
[C---:B------:R-:W-:Y:S02]  /*aa00*/  FMUL.FTZ R11, R0.reuse, R111 ;  /* 0x0000006f000b7220 */ /* 0x040fe40000410000 */
[C---:B------:R-:W-:Y:S01]  /*aa10*/  FMUL.FTZ R18, R0.reuse, R118 ;  /* 0x0000007600127220 */ /* 0x040fe20000410000 */
[----:B------:R-:W-:Y:S01]  /*aa20*/  LDSM.16.MT88.4 R108, [R156+0x2000] ;  /* 0x002000009c6c783b */ /* 0x000fe20000004200 */
[C---:B------:R-:W-:Y:S01]  /*aa30*/  FMUL.FTZ R19, R0.reuse, R119 ;  /* 0x0000007700137220 */ /* 0x040fe20000410000 */
[----:B-1----:R-:W-:Y:S01]  /*aa40*/  F2FP.PACK_AB R139, R205, R206 ;  /* 0x000000cecd8b723e */ /* 0x002fe200000000ff */
[----:B------:R-:W-:Y:S01]  /*aa50*/  FMUL.FTZ R26, R0, R126 ;  /* 0x0000007e001a7220 */ /* 0x000fe20000410000 */
[----:B------:R-:W-:Y:S01]  /*aa60*/  IADD3 R3, R196, R185, RZ ;  /* 0x000000b9c4037210 */ /* 0x000fe20007ffe0ff */
[C---:B------:R-:W-:Y:S02]  /*aa70*/  FMUL.FTZ R27, R0.reuse, R127 ;  /* 0x0000007f001b7220 */ /* 0x040fe40000410000 */
[C---:B------:R-:W-:Y:S01]  /*aa80*/  FMUL.FTZ R34, R0.reuse, R134 ;  /* 0x0000008600227220 */ /* 0x040fe20000410000 */
[----:B------:R-:W-:Y:S01]  /*aa90*/  LDSM.16.MT88.4 R116, [R156+0x800] ;  /* 0x000800009c74783b */ /* 0x000fe20000004200 */
[C---:B------:R-:W-:Y:S05]  /*aaa0*/  HMMA.16816.F32 R4, R136.reuse, R12, R4 ;  /* 0x0000000c8804723c */ /* 0x040fea0000001804 */
[----:B------:R-:W-:Y:S01]  /*aab0*/  IADD3 R102, R193, R3, RZ ;  /* 0x00000003c1667210 */ /* 0x000fe20007ffe0ff */
[----:B------:R-:W-:Y:S01]  /*aac0*/  FMUL.FTZ R35, R0, R135 ;  /* 0x0000008700237220 */ /* 0x000fe20000410000 */
[----:B------:R-:W1:Y:S01]  /*aad0*/  LDSM.16.MT88.4 R28, [R3] ;  /* 0x00000000031c783b */ /* 0x000e620000004200 */
[C---:B------:R-:W-:Y:S04]  /*aae0*/  HMMA.16816.F32 R8, R136.reuse, R14, R8 ;  /* 0x0000000e8808723c */ /* 0x040fe80000001808 */
[C---:B------:R-:W-:Y:S02]  /*aaf0*/  FMUL.FTZ R12, R2.reuse, R112 ;  /* 0x00000070020c7220 */ /* 0x040fe40000410000 */
[----:B------:R-:W-:Y:S01]  /*ab00*/  FMUL.FTZ R13, R2, R113 ;  /* 0x00000071020d7220 */ /* 0x000fe20000410000 */
[----:B------:R-:W2:Y:S01]  /*ab10*/  LDSM.16.MT88.4 R104, [R102] ;  /* 0x000000006668783b */ /* 0x000ea20000004200 */
[C---:B------:R-:W-:Y:S04]  /*ab20*/  FMUL.FTZ R14, R0.reuse, R114 ;  /* 0x00000072000e7220 */ /* 0x040fe80000410000 */
[C---:B------:R-:W-:Y:S02]  /*ab30*/  FMUL.FTZ R15, R0.reuse, R115 ;  /* 0x00000073000f7220 */ /* 0x040fe40000410000 */
[C---:B------:R-:W-:Y:S01]  /*ab40*/  FMUL.FTZ R38, R0.reuse, R38 ;  /* 0x0000002600267220 */ /* 0x040fe20000410000 */
[----:B------:R-:W4:Y:S01]  /*ab50*/  LDSM.16.MT88.4 R112, [R103+0x2000] ;  /* 0x002000006770783b */ /* 0x000f220000004200 */
[C---:B------:R-:W-:Y:S02]  /*ab60*/  FMUL.FTZ R39, R0.reuse, R39 ;  /* 0x0000002700277220 */ /* 0x040fe40000410000 */
[C---:B------:R-:W-:Y:S01]  /*ab70*/  FMUL.FTZ R42, R0.reuse, R42 ;  /* 0x0000002a002a7220 */ /* 0x040fe20000410000 */
[C---:B---3--:R-:W-:Y:S03]  /*ab80*/  HMMA.16816.F32 R12, R136.reuse, R20, R12 ;  /* 0x00000014880c723c */ /* 0x048fe6000000180c */
[C---:B------:R-:W-:Y:S01]  /*ab90*/  FMUL.FTZ R43, R0.reuse, R43 ;  /* 0x0000002b002b7220 */ /* 0x040fe20000410000 */
[----:B------:R-:W-:Y:S01]  /*aba0*/  LDSM.16.MT88.4 R124, [R102+0x800] ;  /* 0x00080000667c783b */ /* 0x000fe20000004200 */
[----:B------:R-:W-:Y:S02]  /*abb0*/  FMUL.FTZ R46, R0, R46 ;  /* 0x0000002e002e7220 */ /* 0x000fe40000410000 */
[C---:B------:R-:W-:Y:S01]  /*abc0*/  FMUL.FTZ R20, R2.reuse, R120 ;  /* 0x0000007802147220 */ /* 0x040fe20000410000 */
[C---:B------:R-:W-:Y:S04]  /*abd0*/  HMMA.16816.F32 R16, R136.reuse, R22, R16 ;  /* 0x000000168810723c */ /* 0x040fe80000001810 */
[----:B------:R-:W-:Y:S01]  /*abe0*/  FMUL.FTZ R21, R2, R121 ;  /* 0x0000007902157220 */ /* 0x000fe20000410000 */
[----:B------:R-:W-:Y:S01]  /*abf0*/  LDSM.16.MT88.4 R132, [R103+0x2800] ;  /* 0x002800006784783b */ /* 0x000fe20000004200 */
[C---:B------:R-:W-:Y:S02]  /*ac00*/  FMUL.FTZ R47, R0.reuse, R47 ;  /* 0x0000002f002f7220 */ /* 0x040fe40000410000 */
[C---:B------:R-:W-:Y:S04]  /*ac10*/  FMUL.FTZ R22, R0.reuse, R122 ;  /* 0x0000007a00167220 */ /* 0x040fe80000410000 */
[C---:B------:R-:W-:Y:S01]  /*ac20*/  FMUL.FTZ R23, R0.reuse, R123 ;  /* 0x0000007b00177220 */ /* 0x040fe20000410000 */
[----:B------:R-:W-:Y:S01]  /*ac30*/  LDSM.16.MT88.4 R140, [R3+0x2800] ;  /* 0x00280000038c783b */ /* 0x000fe20000004200 */
[C---:B------:R-:W-:Y:S02]  /*ac40*/  FMUL.FTZ R50, R0.reuse, R50 ;  /* 0x0000003200327220 */ /* 0x040fe40000410000 */
[C---:B------:R-:W-:Y:S02]  /*ac50*/  FMUL.FTZ R51, R0.reuse, R51 ;  /* 0x0000003300337220 */ /* 0x040fe40000410000 */
[C---:B------:R-:W-:Y:S01]  /*ac60*/  FMUL.FTZ R54, R0.reuse, R54 ;  /* 0x0000003600367220 */ /* 0x040fe20000410000 */
[C---:B-1----:R-:W-:Y:S02]  /*ac70*/  HMMA.16816.F32 R20, R136.reuse, R28, R20 ;  /* 0x0000001c8814723c */ /* 0x042fe40000001814 */
[----:B------:R-:W-:Y:S01]  /*ac80*/  LDSM.16.MT88.4 R120, [R3+0x800] ;  /* 0x000800000378783b */ /* 0x000fe20000004200 */
[C---:B------:R-:W-:Y:S02]  /*ac90*/  FMUL.FTZ R55, R0.reuse, R55 ;  /* 0x0000003700377220 */ /* 0x040fe40000410000 */
[----:B------:R-:W-:Y:S02]  /*aca0*/  FMUL.FTZ R58, R0, R58 ;  /* 0x0000003a003a7220 */ /* 0x000fe40000410000 */
[C---:B------:R-:W-:Y:S01]  /*acb0*/  FMUL.FTZ R28, R2.reuse, R128 ;  /* 0x00000080021c7220 */ /* 0x040fe20000410000 */
[C---:B------:R-:W-:Y:S04]  /*acc0*/  HMMA.16816.F32 R24, R136.reuse, R30, R24 ;  /* 0x0000001e8818723c */ /* 0x040fe80000001818 */
[----:B------:R-:W-:Y:S02]  /*acd0*/  FMUL.FTZ R29, R2, R129 ;  /* 0x00000081021d7220 */ /* 0x000fe40000410000 */
[C---:B------:R-:W-:Y:S02]  /*ace0*/  FMUL.FTZ R59, R0.reuse, R59 ;  /* 0x0000003b003b7220 */ /* 0x040fe40000410000 */
[C---:B------:R-:W-:Y:S04]  /*acf0*/  FMUL.FTZ R30, R0.reuse, R130 ;  /* 0x00000082001e7220 */ /* 0x040fe80000410000 */
[C---:B------:R-:W-:Y:S02]  /*ad00*/  FMUL.FTZ R31, R0.reuse, R131 ;  /* 0x00000083001f7220 */ /* 0x040fe40000410000 */
[----:B------:R-:W-:Y:S01]  /*ad10*/  LDSM.16.MT88.4 R128, [R156+0x2800] ;  /* 0x002800009c80783b */ /* 0x000fe20000004200 */
[C---:B------:R-:W-:Y:S02]  /*ad20*/  FMUL.FTZ R62, R0.reuse, R62 ;  /* 0x0000003e003e7220 */ /* 0x040fe40000410000 */
[C---:B------:R-:W-:Y:S02]  /*ad30*/  FMUL.FTZ R63, R0.reuse, R63 ;  /* 0x0000003f003f7220 */ /* 0x040fe40000410000 */
[C---:B--2---:R-:W-:Y:S03]  /*ad40*/  HMMA.16816.F32 R28, R136.reuse, R104, R28 ;  /* 0x00000068881c723c */ /* 0x044fe6000000181c */
[C---:B------:R-:W-:Y:S02]  /*ad50*/  FMUL.FTZ R66, R0.reuse, R66 ;  /* 0x0000004200427220 */ /* 0x040fe40000410000 */
[C---:B------:R-:W-:Y:S02]  /*ad60*/  FMUL.FTZ R67, R0.reuse, R67 ;  /* 0x0000004300437220 */ /* 0x040fe40000410000 */
[C---:B------:R-:W-:Y:S01]  /*ad70*/  FMUL.FTZ R70, R0.reuse, R70 ;  /* 0x0000004600467220 */ /* 0x040fe20000410000 */
[C---:B------:R-:W-:Y:S01]  /*ad80*/  HMMA.16816.F32 R32, R136.reuse, R106, R32 ;  /* 0x0000006a8820723c */ /* 0x040fe20000001820 */
[----:B------:R-:W1:Y:S03]  /*ad90*/  LDSM.16.MT88.4 R104, [R3+0x2000] ;  /* 0x002000000368783b */ /* 0x000e660000004200 */
[C---:B------:R-:W-:Y:S02]  /*ada0*/  FMUL.FTZ R71, R0.reuse, R71 ;  /* 0x0000004700477220 */ /* 0x040fe40000410000 */
[C---:B------:R-:W-:Y:S02]  /*adb0*/  FMUL.FTZ R74, R0.reuse, R74 ;  /* 0x0000004a004a7220 */ /* 0x040fe40000410000 */
[C---:B------:R-:W-:Y:S04]  /*adc0*/  HMMA.16816.F32 R36, R136.reuse, R108, R36 ;  /* 0x0000006c8824723c */ /* 0x040fe80000001824 */
[C---:B------:R-:W-:Y:S02]  /*add0*/  FMUL.FTZ R75, R0.reuse, R75 ;  /* 0x0000004b004b7220 */ /* 0x040fe40000410000 */
[C---:B------:R-:W-:Y:S02]  /*ade0*/  FMUL.FTZ R86, R0.reuse, R86 ;  /* 0x0000005600567220 */ /* 0x040fe40000410000 */
[C---:B------:R-:W-:Y:S01]  /*adf0*/  HMMA.16816.F32 R40, R136.reuse, R110, R40 ;  /* 0x0000006e8828723c */ /* 0x040fe20000001828 */
[----:B------:R-:W2:Y:S03]  /*ae00*/  LDSM.16.MT88.4 R108, [R102+0x2000] ;  /* 0x00200000666c783b */ /* 0x000ea60000004200 */
[C---:B------:R-:W-:Y:S02]  /*ae10*/  FMUL.FTZ R87, R0.reuse, R87 ;  /* 0x0000005700577220 */ /* 0x040fe40000410000 */
[C---:B------:R-:W-:Y:S02]  /*ae20*/  FMUL.FTZ R90, R0.reuse, R90 ;  /* 0x0000005a005a7220 */ /* 0x040fe40000410000 */
[C---:B----4-:R-:W-:Y:S04]  /*ae30*/  HMMA.16816.F32 R44, R136.reuse, R112, R44 ;  /* 0x00000070882c723c */ /* 0x050fe8000000182c */
[----:B------:R-:W-:Y:S02]  /*ae40*/  FMUL.FTZ R91, R0, R91 ;  /* 0x0000005b005b7220 */ /* 0x000fe40000410000 */
        /* <DEDUP_REMOVED lines=9> */
[C---:B------:R-:W-:Y:S01]  /*aee0*/  FMUL.FTZ R99, R0.reuse, R99 ;  /* 0x0000006300637220 */ /* 0x040fe20000410000 */
[C---:B------:R-:W-:Y:S01]  /*aef0*/  HMMA.16816.F32 R56, R136.reuse, R106, R56 ;  /* 0x0000006a8838723c */ /* 0x040fe20000001838 */
[----:B------:R-:W1:Y:S03]  /*af00*/  LDSM.16.MT88.4 R104, [R103+0x4000] ;  /* 0x004000006768783b */ /* 0x000e660000004200 */
[C---:B------:R-:W-:Y:S02]  /*af10*/  FMUL.FTZ R78, R0.reuse, R78 ;  /* 0x0000004e004e7220 */ /* 0x040fe40000410000 */
[----:B------:R-:W-:Y:S02]  /*af20*/  FMUL.FTZ R79, R0, R79 ;  /* 0x0000004f004f7220 */ /* 0x000fe40000410000 */
[C---:B--2---:R-:W-:Y:S04]  /*af30*/  HMMA.16816.F32 R60, R136.reuse, R108, R60 ;  /* 0x0000006c883c723c */ /* 0x044fe8000000183c */
[C---:B------:R-:W-:Y:S02]  /*af40*/  FMUL.FTZ R80, R2.reuse, R80 ;  /* 0x0000005002507220 */ /* 0x040fe40000410000 */
[----:B------:R-:W-:Y:S02]  /*af50*/  FMUL.FTZ R81, R2, R81 ;  /* 0x0000005102517220 */ /* 0x000fe40000410000 */
[C---:B------:R-:W-:Y:S04]  /*af60*/  HMMA.16816.F32 R64, R136.reuse, R110, R64 ;  /* 0x0000006e8840723c */ /* 0x040fe80000001840 */
[--C-:B------:R-:W-:Y:S02]  /*af70*/  FFMA.FTZ R108, R145, c[0x0][0x2d0], -R162.reuse ;  /* 0x0000b400916c7a23 */ /* 0x100fe400000108a2 */
[C---:B------:R-:W-:Y:S02]  /*af80*/  FMUL.FTZ R82, R0.reuse, R82 ;  /* 0x0000005200527220 */ /* 0x040fe40000410000 */
[C---:B---3--:R-:W-:Y:S01]  /*af90*/  HMMA.16816.F32 R68, R136.reuse, R112, R68 ;  /* 0x000000708844723c */ /* 0x048fe20000001844 */
[----:B------:R2:W-:Y:S03]  /*afa0*/  MUFU.EX2 R204, R108 ;  /* 0x0000006c00cc7308 */ /* 0x0005e60000000800 */
[----:B------:R-:W-:Y:S02]  /*afb0*/  FMUL.FTZ R83, R0, R83 ;  /* 0x0000005300537220 */ /* 0x000fe40000410000 */
[----:B------:R-:W-:Y:S02]  /*afc0*/  FFMA.FTZ R2, R2, R216, R215 ;  /* 0x000000d802027223 */ /* 0x000fe400000100d7 */
[C---:B------:R-:W-:Y:S04]  /*afd0*/  HMMA.16816.F32 R72, R136.reuse, R114, R72 ;  /* 0x000000728848723c */ /* 0x040fe80000001848 */
[----:B------:R-:W-:Y:S02]  /*afe0*/  FFMA.FTZ R112, R147, c[0x0][0x2d0], -R162 ;  /* 0x0000b40093707a23 */ /* 0x000fe400000108a2 */
[----:B------:R-:W-:Y:S02]  /*aff0*/  FFMA.FTZ R0, R0, R217, R208 ;  /* 0x000000d900007223 */ /* 0x000fe400000100d0 */
[----:B------:R3:W-:Y:S01]  /*b000*/  MUFU.EX2 R202, R112 ;  /* 0x0000007000ca7308 */ /* 0x0007e20000000800 */
[C---:B-1----:R-:W-:Y:S07]  /*b010*/  HMMA.16816.F32 R76, R136.reuse, R104, R76 ;  /* 0x00000068884c723c */ /* 0x042fee000000184c */
[--C-:B------:R-:W-:Y:S01]  /*b020*/  FFMA.FTZ R104, R149, c[0x0][0x2d0], -R163.reuse ;  /* 0x0000b40095687a23 */ /* 0x100fe200000108a3 */
[C---:B------:R-:W-:Y:S03]  /*b030*/  HMMA.16816.F32 R80, R136.reuse, R106, R80 ;  /* 0x0000006a8850723c */ /* 0x040fe60000001850 */
[----:B------:R1:W-:Y:S01]  /*b040*/  MUFU.EX2 R185, R104 ;  /* 0x0000006800b97308 */ /* 0x0003e20000000800 */
[--C-:B--2---:R-:W-:Y:S02]  /*b050*/  FFMA.FTZ R108, R146, c[0x0][0x2d0], -R162.reuse ;  /* 0x0000b400926c7a23 */ /* 0x104fe400000108a2 */
[----:B------:R-:W-:Y:S07]  /*b060*/  LDSM.16.MT88.4 R144, [R103+0x3800] ;  /* 0x003800006790783b */ /* 0x000fee0000004200 */
[----:B------:R2:W-:Y:S01]  /*b070*/  MUFU.EX2 R203, R108 ;  /* 0x0000006c00cb7308 */ /* 0x0005e20000000800 */
[--C-:B---3--:R-:W-:Y:S09]  /*b080*/  FFMA.FTZ R112, R148, c[0x0][0x2d0], -R162.reuse ;  /* 0x0000b40094707a23 */ /* 0x108ff200000108a2 */
[----:B------:R3:W4:Y:S01]  /*b090*/  MUFU.EX2 R201, R112 ;  /* 0x0000007000c97308 */ /* 0x0007220000000800 */
[--C-:B-1----:R-:W-:Y:S09]  /*b0a0*/  FFMA.FTZ R104, R151, c[0x0][0x2d0], -R163.reuse ;  /* 0x0000b40097687a23 */ /* 0x102ff200000108a3 */
[----:B------:R1:W5:Y:S01]  /*b0b0*/  MUFU.EX2 R184, R104 ;  /* 0x0000006800b87308 */ /* 0x0003620000000800 */
[----:B--2---:R-:W2:Y:S08]  /*b0c0*/  LDSM.16.MT88.4 R108, [R3+0x4000] ;  /* 0x00400000036c783b */ /* 0x004eb00000004200 */
[----:B---3--:R-:W3:Y:S01]  /*b0d0*/  LDSM.16.MT88.4 R112, [R102+0x4000] ;  /* 0x004000006670783b */ /* 0x008ee20000004200 */
[----:B----4-:R-:W-:Y:S01]  /*b0e0*/  F2FP.PACK_AB R106, R201, R202 ;  /* 0x000000cac96a723e */ /* 0x010fe200000000ff */
[--C-:B-1----:R-:W-:Y:S01]  /*b0f0*/  FFMA.FTZ R104, R150, c[0x0][0x2d0], -R163.reuse ;  /* 0x0000b40096687a23 */ /* 0x102fe200000108a3 */
[----:B-----5:R-:W-:Y:S05]  /*b100*/  F2FP.PACK_AB R105, R184, R185 ;  /* 0x000000b9b869723e */ /* 0x020fea00000000ff */
[----:B------:R-:W-:Y:S01]  /*b110*/  LDSM.16.MT88.4 R148, [R3+0x3800] ;  /* 0x003800000394783b */ /* 0x000fe20000004200 */
[----:B------:R1:W-:Y:S01]  /*b120*/  MUFU.EX2 R183, R104 ;  /* 0x0000006800b77308 */ /* 0x0003e20000000800 */
[C---:B--2---:R-:W-:Y:S08]  /*b130*/  HMMA.16816.F32 R84, R136.reuse, R108, R84 ;  /* 0x0000006c8854723c */ /* 0x044ff00000001854 */
[C---:B------:R-:W-:Y:S01]  /*b140*/  HMMA.16816.F32 R88, R136.reuse, R110, R88 ;  /* 0x0000006e8858723c */ /* 0x040fe20000001858 */
[----:B------:R-:W2:Y:S03]  /*b150*/  LDSM.16.MT88.4 R108, [R103+0x800] ;  /* 0x00080000676c783b */ /* 0x000ea60000004200 */
[--C-:B-1----:R-:W-:Y:S04]  /*b160*/  FFMA.FTZ R104, R152, c[0x0][0x2d0], -R163.reuse ;  /* 0x0000b40098687a23 */ /* 0x102fe800000108a3 */
[C---:B---3--:R-:W-:Y:S01]  /*b170*/  HMMA.16816.F32 R92, R136.reuse, R112, R92 ;  /* 0x00000070885c723c */ /* 0x048fe2000000185c */
[----:B------:R1:W3:Y:S07]  /*b180*/  MUFU.EX2 R182, R104 ;  /* 0x0000006800b67308 */ /* 0x0002ee0000000800 */
[----:B------:R-:W-:Y:S01]  /*b190*/  HMMA.16816.F32 R96, R136, R114, R96 ;  /* 0x000000728860723c */ /* 0x000fe20000001860 */
[----:B------:R-:W4:Y:S03]  /*b1a0*/  LDSM.16.MT88.4 R112, [R102+0x2800] ;  /* 0x002800006670783b */ /* 0x000f260000004200 */
[----:B-1----:R-:W-:Y:S02]  /*b1b0*/  F2FP.PACK_AB R104, R203, R204 ;  /* 0x000000cccb68723e */ /* 0x002fe400000000ff */
[----:B---3--:R-:W-:Y:S07]  /*b1c0*/  F2FP.PACK_AB R107, R182, R183 ;  /* 0x000000b7b66b723e */ /* 0x008fee00000000ff */
        /* <DEDUP_REMOVED lines=12> */
[----:B------:R-:W-:Y:S07]  /*b290*/  LDSM.16.MT88.4 R124, [R103+0x1000] ;  /* 0x00100000677c783b */ /* 0x000fee0000004200 */
[C---:B------:R-:W-:Y:S04]  /*b2a0*/  HMMA.16816.F32 R36, R104.reuse, R128, R36 ;  /* 0x000000806824723c */ /* 0x040fe80000001824 */
[--C-:B--2---:R-:W-:Y:S03]  /*b2b0*/  FFMA.FTZ R120, R157, c[0x0][0x2d0], -R162.reuse ;  /* 0x0000b4009d787a23 */ /* 0x104fe600000108a2 */
[--C-:B------:R-:W-:Y:S01]  /*b2c0*/  FFMA.FTZ R128, R161, c[0x0][0x2d0], -R163.reuse ;  /* 0x0000b400a1807a23 */ /* 0x100fe200000108a3 */
[C---:B------:R-:W-:Y:S01]  /*b2d0*/  HMMA.16816.F32 R40, R104.reuse, R130, R40 ;  /* 0x000000826828723c */ /* 0x040fe20000001828 */
[----:B------:R2:W3:Y:S07]  /*b2e0*/  MUFU.EX2 R180, R120 ;  /* 0x0000007800b47308 */ /* 0x0004ee0000000800 */
[C---:B------:R-:W-:Y:S03]  /*b2f0*/  HMMA.16816.F32 R44, R104.reuse, R132, R44 ;  /* 0x00000084682c723c */ /* 0x040fe6000000182c */
[----:B------:R5:W-:Y:S05]  /*b300*/  MUFU.EX2 R174, R128 ;  /* 0x0000008000ae7308 */ /* 0x000bea0000000800 */
[C---:B------:R-:W-:Y:S01]  /*b310*/  HMMA.16816.F32 R48, R104.reuse, R134, R48 ;  /* 0x000000866830723c */ /* 0x040fe20000001830 */
[----:B------:R-:W-:Y:S07]  /*b320*/  LDSM.16.MT88.4 R132, [R102+0x1800] ;  /* 0x001800006684783b */ /* 0x000fee0000004200 */
[C---:B------:R-:W-:Y:S04]  /*b330*/  HMMA.16816.F32 R52, R104.reuse, R140, R52 ;  /* 0x0000008c6834723c */ /* 0x040fe80000001834 */
[--C-:B--2---:R-:W-:Y:S04]  /*b340*/  FFMA.FTZ R120, R155, c[0x0][0x2d0], -R162.reuse ;  /* 0x0000b4009b787a23 */ /* 0x104fe800000108a2 */
[C---:B------:R-:W-:Y:S01]  /*b350*/  HMMA.16816.F32 R56, R104.reuse, R142, R56 ;  /* 0x0000008e6838723c */ /* 0x040fe20000001838 */
[----:B------:R-:W-:Y:S01]  /*b360*/  LDSM.16.MT88.4 R140, [R156+0x3800] ;  /* 0x003800009c8c783b */ /* 0x000fe20000004200 */
[----:B------:R2:W-:Y:S06]  /*b370*/  MUFU.EX2 R178, R120 ;  /* 0x0000007800b27308 */ /* 0x0005ec0000000800 */
[C---:B----4-:R-:W-:Y:S01]  /*b380*/  HMMA.16816.F32 R60, R104.reuse, R112, R60 ;  /* 0x00000070683c723c */ /* 0x050fe2000000183c */
[----:B-----5:R-:W-:Y:S06]  /*b390*/  LDSM.16.MT88.4 R128, [R102+0x1000] ;  /* 0x001000006680783b */ /* 0x020fec0000004200 */
[--C-:B------:R-:W-:Y:S01]  /*b3a0*/  FFMA.FTZ R112, R153, c[0x0][0x2d0], -R162.reuse ;  /* 0x0000b40099707a23 */ /* 0x100fe200000108a2 */
[C---:B------:R-:W-:Y:S01]  /*b3b0*/  HMMA.16816.F32 R64, R104.reuse, R114, R64 ;  /* 0x000000726840723c */ /* 0x040fe20000001840 */
[----:B------:R-:W-:Y:S02]  /*b3c0*/  LDSM.16.MT88.4 R152, [R102+0x3800] ;  /* 0x003800006698783b */ /* 0x000fe40000004200 */
[----:B------:R4:W5:Y:S05]  /*b3d0*/  MUFU.EX2 R179, R112 ;  /* 0x0000007000b37308 */ /* 0x00096a0000000800 */
[C---:B-1----:R-:W-:Y:S01]  /*b3e0*/  HMMA.16816.F32 R68, R104.reuse, R108, R68 ;  /* 0x0000006c6844723c */ /* 0x042fe20000001844 */
[----:B--2---:R-:W-:Y:S06]  /*b3f0*/  LDSM.16.MT88.4 R120, [R102+0x4800] ;  /* 0x004800006678783b */ /* 0x004fec0000004200 */
[--C-:B------:R-:W-:Y:S01]  /*b400*/  FFMA.FTZ R108, R159, c[0x0][0x2d0], -R163.reuse ;  /* 0x0000b4009f6c7a23 */ /* 0x100fe200000108a3 */
[C---:B------:R-:W-:Y:S03]  /*b410*/  HMMA.16816.F32 R72, R104.reuse, R110, R72 ;  /* 0x0000006e6848723c */ /* 0x040fe60000001848 */
[----:B------:R1:W-:Y:S05]  /*b420*/  MUFU.EX2 R177, R108 ;  /* 0x0000006c00b17308 */ /* 0x0003ea0000000800 */
[C---:B------:R-:W-:Y:S01]  /*b430*/  HMMA.16816.F32 R76, R104.reuse, R116, R76 ;  /* 0x00000074684c723c */ /* 0x040fe2000000184c */
[----:B----4-:R-:W2:Y:S07]  /*b440*/  LDSM.16.MT88.4 R112, [R3+0x4800] ;  /* 0x004800000370783b */ /* 0x010eae0000004200 */
[C---:B------:R-:W-:Y:S01]  /*b450*/  HMMA.16816.F32 R80, R104.reuse, R118, R80 ;  /* 0x000000766850723c */ /* 0x040fe20000001850 */
[----:B------:R-:W-:Y:S03]  /*b460*/  LDSM.16.MT88.4 R116, [R3+0x1000] ;  /* 0x001000000374783b */ /* 0x000fe60000004200 */
[--C-:B-1----:R-:W-:Y:S04]  /*b470*/  FFMA.FTZ R108, R160, c[0x0][0x2d0], -R163.reuse ;  /* 0x0000b400a06c7a23 */ /* 0x102fe800000108a3 */
[----:B------:R1:W4:Y:S01]  /*b480*/  MUFU.EX2 R176, R108 ;  /* 0x0000006c00b07308 */ /* 0x0003220000000800 */
[C---:B--2---:R-:W-:Y:S03]  /*b490*/  HMMA.16816.F32 R84, R104.reuse, R112, R84 ;  /* 0x000000706854723c */ /* 0x044fe60000001854 */
[--C-:B-1----:R-:W-:Y:S05]  /*b4a0*/  FFMA.FTZ R108, R158, c[0x0][0x2d0], -R163.reuse ;  /* 0x0000b4009e6c7a23 */ /* 0x102fea00000108a3 */
[C---:B------:R-:W-:Y:S01]  /*b4b0*/  HMMA.16816.F32 R88, R104.reuse, R114, R88 ;  /* 0x000000726858723c */ /* 0x040fe20000001858 */
[----:B------:R1:W2:Y:S01]  /*b4c0*/  MUFU.EX2 R175, R108 ;  /* 0x0000006c00af7308 */ /* 0x0002a20000000800 */
[----:B------:R-:W-:Y:S06]  /*b4d0*/  LDSM.16.MT88.4 R112, [R156+0x3000] ;  /* 0x003000009c70783b */ /* 0x000fec0000004200 */
[C---:B------:R-:W-:Y:S08]  /*b4e0*/  HMMA.16816.F32 R92, R104.reuse, R120, R92 ;  /* 0x00000078685c723c */ /* 0x040ff0000000185c */
[----:B------:R-:W-:Y:S01]  /*b4f0*/  HMMA.16816.F32 R96, R104, R122, R96 ;  /* 0x0000007a6860723c */ /* 0x000fe20000001860 */
[----:B------:R-:W-:Y:S06]  /*b500*/  LDSM.16.MT88.4 R120, [R103+0x3000] ;  /* 0x003000006778783b */ /* 0x000fec0000004200 */
[----:B---3--:R-:W-:Y:S02]  /*b510*/  F2FP.PACK_AB R104, R180, R181 ;  /* 0x000000b5b468723e */ /* 0x008fe400000000ff */
[----:B-1----:R-:W1:Y:S03]  /*b520*/  LDSM.16.MT88.4 R108, [R156+0x1000] ;  /* 0x001000009c6c783b */ /* 0x002e660000004200 */
[----:B-----5:R-:W-:Y:S02]  /*b530*/  F2FP.PACK_AB R106, R178, R179 ;  /* 0x000000b3b26a723e */ /* 0x020fe400000000ff */
[----:B----4-:R-:W-:Y:S02]  /*b540*/  F2FP.PACK_AB R105, R176, R177 ;  /* 0x000000b1b069723e */ /* 0x010fe400000000ff */
[----:B--2---:R-:W-:Y:S07]  /*b550*/  F2FP.PACK_AB R107, R174, R175 ;  /* 0x000000afae6b723e */ /* 0x004fee00000000ff */
        /* <DEDUP_REMOVED lines=27> */
[----:B------:R-:W-:Y:S01]  /*b710*/  FFMA.FTZ R116, R166, c[0x0][0x2d0], -R162 ;  /* 0x0000b400a6747a23 */ /* 0x000fe200000108a2 */
[C---:B------:R-:W-:Y:S03]  /*b720*/  HMMA.16816.F32 R64, R104.reuse, R118, R64 ;  /* 0x000000766840723c */ /* 0x040fe60000001840 */
[----:B------:R4:W5:Y:S05]  /*b730*/  MUFU.EX2 R165, R116 ;  /* 0x0000007400a57308 */ /* 0x00096a0000000800 */
[C---:B--2---:R-:W-:Y:S01]  /*b740*/  HMMA.16816.F32 R68, R104.reuse, R112, R68 ;  /* 0x000000706844723c */ /* 0x044fe20000001844 */
[----:B-1----:R-:W1:Y:S06]  /*b750*/  LDSM.16.MT88.4 R108, [R3+0x5000] ;  /* 0x00500000036c783b */ /* 0x002e6c0000004200 */
[--C-:B------:R-:W-:Y:S01]  /*b760*/  FFMA.FTZ R112, R171, c[0x0][0x2d0], -R163.reuse ;  /* 0x0000b400ab707a23 */ /* 0x100fe200000108a3 */
[C---:B------:R-:W-:Y:S03]  /*b770*/  HMMA.16816.F32 R72, R104.reuse, R114, R72 ;  /* 0x000000726848723c */ /* 0x040fe60000001848 */
[----:B------:R2:W-:Y:S01]  /*b780*/  MUFU.EX2 R162, R112 ;  /* 0x0000007000a27308 */ /* 0x0005e20000000800 */
[--C-:B----4-:R-:W-:Y:S01]  /*b790*/  FFMA.FTZ R116, R169, c[0x0][0x2d0], -R163.reuse ;  /* 0x0000b400a9747a23 */ /* 0x110fe200000108a3 */
[----:B-----5:R-:W-:Y:S08]  /*b7a0*/  F2FP.PACK_AB R138, R165, R167 ;  /* 0x000000a7a58a723e */ /* 0x020ff000000000ff */
[----:B------:R4:W5:Y:S01]  /*b7b0*/  MUFU.EX2 R164, R116 ;  /* 0x0000007400a47308 */ /* 0x0009620000000800 */
[C---:B---3--:R-:W-:Y:S07]  /*b7c0*/  HMMA.16816.F32 R76, R104.reuse, R120, R76 ;  /* 0x00000078684c723c */ /* 0x048fee000000184c */
[--C-:B------:R-:W-:Y:S01]  /*b7d0*/  FFMA.FTZ R120, R168, c[0x0][0x2d0], -R163.reuse ;  /* 0x0000b400a8787a23 */ /* 0x100fe200000108a3 */
[C---:B------:R-:W-:Y:S03]  /*b7e0*/  HMMA.16816.F32 R80, R104.reuse, R122, R80 ;  /* 0x0000007a6850723c */ /* 0x040fe60000001850 */
[----:B------:R3:W-:Y:S01]  /*b7f0*/  MUFU.EX2 R160, R120 ;  /* 0x0000007800a07308 */ /* 0x0007e20000000800 */
[----:B--2---:R-:W-:Y:S04]  /*b800*/  FFMA.FTZ R112, R170, c[0x0][0x2d0], -R163 ;  /* 0x0000b400aa707a23 */ /* 0x004fe800000108a3 */
[C---:B-1----:R-:W-:Y:S05]  /*b810*/  HMMA.16816.F32 R84, R104.reuse, R108, R84 ;  /* 0x0000006c6854723c */ /* 0x042fea0000001854 */
[----:B------:R1:W2:Y:S01]  /*b820*/  MUFU.EX2 R161, R112 ;  /* 0x0000007000a17308 */ /* 0x0002a20000000800 */
[----:B----4-:R-:W4:Y:S01]  /*b830*/  LDSM.16.MT88.4 R116, [R102+0x5000] ;  /* 0x005000006674783b */ /* 0x010f220000004200 */
[----:B-----5:R-:W-:Y:S01]  /*b840*/  F2FP.PACK_AB R137, R162, R164 ;  /* 0x000000a4a289723e */ /* 0x020fe200000000ff */
[C---:B------:R-:W-:Y:S06]  /*b850*/  HMMA.16816.F32 R88, R104.reuse, R110, R88 ;  /* 0x0000006e6858723c */ /* 0x040fec0000001858 */
[----:B---3--:R-:W-:Y:S08]  /*b860*/  LDSM.16.MT88.4 R120, [R103+0x1800] ;  /* 0x001800006778783b */ /* 0x008ff00000004200 */
[----:B-1----:R-:W1:Y:S01]  /*b870*/  LDSM.16.MT88.4 R112, [R156+0x1800] ;  /* 0x001800009c70783b */ /* 0x002e620000004200 */
[----:B--2---:R-:W-:Y:S07]  /*b880*/  F2FP.PACK_AB R139, R160, R161 ;  /* 0x000000a1a08b723e */ /* 0x004fee00000000ff */
[----:B------:R-:W2:Y:S01]  /*b890*/  LDSM.16.MT88.4 R156, [R156+0x5800] ;  /* 0x005800009c9c783b */ /* 0x000ea20000004200 */
[C---:B----4-:R-:W-:Y:S08]  /*b8a0*/  HMMA.16816.F32 R92, R104.reuse, R116, R92 ;  /* 0x00000074685c723c */ /* 0x050ff0000000185c */
[----:B------:R-:W-:Y:S08]  /*b8b0*/  HMMA.16816.F32 R96, R104, R118, R96 ;  /* 0x000000766860723c */ /* 0x000ff00000001860 */
[C---:B-1----:R-:W-:Y:S01]  /*b8c0*/  HMMA.16816.F32 R104, R136.reuse, R112, R4 ;  /* 0x000000708868723c */ /* 0x042fe20000001804 */
        /* <DEDUP_REMOVED lines=42> */
[C---:B--2---:R-:W-:Y:S04]  /*bb70*/  HMMA.16816.F32 R68, R136.reuse, R156, R68 ;  /* 0x0000009c8844723c */ /* 0x044fe80000001844 */
[----:B------:R-:W-:Y:S02]  /*bb80*/  FADD.FTZ R2, R172, R2 ;  /* 0x00000002ac027221 */ /* 0x000fe40000010000 */
[----:B------:R-:W-:Y:S02]  /*bb90*/  FADD.FTZ R0, R162, R0 ;  /* 0x00000000a2007221 */ /* 0x000fe40000010000 */
[C---:B------:R-:W-:Y:S04]  /*bba0*/  HMMA.16816.F32 R72, R136.reuse, R158, R72 ;  /* 0x0000009e8848723c */ /* 0x040fe80000001848 */
[----:B------:R-:W-:Y:S02]  /*bbb0*/  FADD.FTZ R2, R167, R2 ;  /* 0x00000002a7027221 */ /* 0x000fe40000010000 */
[----:B------:R-:W-:Y:S02]  /*bbc0*/  FADD.FTZ R0, R161, R0 ;  /* 0x00000000a1007221 */ /* 0x000fe40000010000 */
[C---:B-1----:R-:W-:Y:S04]  /*bbd0*/  HMMA.16816.F32 R76, R136.reuse, R4, R76 ;  /* 0x00000004884c723c */ /* 0x042fe8000000184c */
[----:B------:R-:W-:Y:S02]  /*bbe0*/  FADD.FTZ R216, R165, R2 ;  /* 0x00000002a5d87221 */ /* 0x000fe40000010000 */
[----:B------:R-:W-:Y:S02]  /*bbf0*/  FADD.FTZ R217, R160, R0 ;  /* 0x00000000a0d97221 */ /* 0x000fe40000010000 */
[C---:B------:R-:W-:Y:S08]  /*bc00*/  HMMA.16816.F32 R80, R136.reuse, R6, R80 ;  /* 0x000000068850723c */ /* 0x040ff00000001850 */
[C---:B----4-:R-:W-:Y:S08]  /*bc10*/  HMMA.16816.F32 R84, R136.reuse, R8, R84 ;  /* 0x000000088854723c */ /* 0x050ff00000001854 */
[C---:B------:R-:W-:Y:S08]  /*bc20*/  HMMA.16816.F32 R88, R136.reuse, R10, R88 ;  /* 0x0000000a8858723c */ /* 0x040ff00000001858 */
[C---:B-----5:R-:W-:Y:S08]  /*bc30*/  HMMA.16816.F32 R92, R136.reuse, R12, R92 ;  /* 0x0000000c885c723c */ /* 0x060ff0000000185c */
[----:B------:R-:W-:Y:S01]  /*bc40*/  HMMA.16816.F32 R96, R136, R14, R96 ;  /* 0x0000000e8860723c */ /* 0x000fe20000001860 */
[----:B------:R-:W-:Y:S07]  /*bc50*/  @!UPT UIADD3 URZ, URZ, URZ, URZ ;  /* 0x0000003f3f3ff290 */ /* 0x000fee000fffe03f */
[----:B------:R-:W-:-:S11]  /*bc60*/  @!P0 BRA `(.L_x_1263) ;  /* 0x000004f000008947 */ /* 0x000fd60003800000 */
[----:B------:R-:W-:Y:S01]  /*bc70*/  IMAD R2, R197, 0x40, R228 ;  /* 0x00000040c5027824 */ /* 0x000fe200078e02e4 */
[----:B------:R-:W-:Y:S01]  /*bc80*/  SHF.R.S32.HI R235, RZ, 0x1f, R214 ;  /* 0x0000001fffeb7819 */ /* 0x000fe200000114d6 */
[----:B------:R-:W-:Y:S01]  /*bc90*/  IMAD.MOV.U32 R198, RZ, RZ, RZ ;  /* 0x000000ffffc67224 */ /* 0x000fe200078e00ff */
[----:B------:R-:W-:Y:S01]  /*bca0*/  SHF.R.S32.HI R236, RZ, 0x1f, R213 ;  /* 0x0000001fffec7819 */ /* 0x000fe200000114d5 */
[----:B------:R-:W-:Y:S01]  /*bcb0*/  IMAD.SHL.U32 R18, R214, 0x2, RZ ;  /* 0x00000002d6127824 */ /* 0x000fe200078e00ff */
[----:B------:R-:W-:Y:S01]  /*bcc0*/  IADD3 R2, R2, -0x80, R219 ;  /* 0xffffff8002027810 */ /* 0x000fe20007ffe0db */
[C---:B------:R-:W-:Y:S01]  /*bcd0*/  IMAD.SHL.U32 R17, R213.reuse, 0x2, RZ ;  /* 0x00000002d5117824 */ /* 0x040fe200078e00ff */
[----:B------:R-:W-:Y:S01]  /*bce0*/  SHF.L.U64.HI R15, R214, 0x1, R235 ;  /* 0x00000001d60f7819 */ /* 0x000fe200000102eb */
        /* <DEDUP_REMOVED lines=29> */
.L_x_1318:
[----:B------:R-:W-:-:S05]  /*bec0*/  BRA.DIV ~URZ, `(.L_x_1265) ;  /* 0x00003e527f007947 */ /* 0x000fca000b800000 */
[----:B------:R-:W3:Y:S01]  /*bed0*/  SHFL.IDX PT, R2, R12, RZ, 0x181f ;  /* 0x00181fff0c027589 */ /* 0x000ee200000e0000 */
[----:B------:R-:W-:Y:S01]  /*bee0*/  ISETP.GE.AND P4, PT, R200, c[0x0][0x1d4], PT ;  /* 0x00007500c8007a0c */ /* 0x000fe20003f86270 */
[----:B------:R-:W-:Y:S01]  /*bef0*/  IMAD R0, R211, 0x6000, R233 ;  /* 0x00006000d3007824 */ /* 0x000fe200078e02e9 */
[----:B------:R-:W-:Y:S02]  /*bf00*/  ISETP.GE.AND P1, PT, R213, c[0x0][0x1d4], PT ;  /* 0x00007500d5007a0c */ /* 0x000fe40003f26270 */
[----:B------:R-:W-:Y:S02]  /*bf10*/  ISETP.GE.AND P0, PT, R214, c[0x0][0x1d4], PT ;  /* 0x00007500d6007a0c */ /* 0x000fe40003f06270 */
[C---:B---3--:R-:W-:Y:S02]  /*bf20*/  IADD3 R8, P5, R2.reuse, R16, RZ ;  /* 0x0000001002087210 */ /* 0x048fe40007fbe0ff */
[----:B------:R-:W-:Y:S03]  /*bf30*/  IADD3 R6, P6, R2, R17, RZ ;  /* 0x0000001102067210 */ /* 0x000fe60007fde0ff */
[----:B--2---:R-:W-:Y:S01]  /*bf40*/  IMAD.X R9, R4, 0x1, R13, P5 ;  /* 0x0000000104097824 */ /* 0x004fe200028e060d */
[----:B------:R-:W-:Y:S01]  /*bf50*/  IADD3 R10, P5, R2, R18, RZ ;  /* 0x00000012020a7210 */ /* 0x000fe20007fbe0ff */
[C---:B------:R-:W-:Y:S01]  /*bf60*/  IMAD.X R7, R4.reuse, 0x1, R14, P6 ;  /* 0x0000000104077824 */ /* 0x040fe200030e060e */
[----:B------:R-:W2:Y:S03]  /*bf70*/  SHFL.IDX PT, R2, R12, 0x1, 0x181f ;  /* 0x00381f000c027f89 */ /* 0x000ea600000e0000 */
[----:B------:R-:W-:Y:S01]  /*bf80*/  IMAD.X R11, R4, 0x1, R15, P5 ;  /* 0x00000001040b7824 */ /* 0x000fe200028e060f */
[----:B------:R-:W-:Y:S01]  /*bf90*/  @!PT LDS RZ, [RZ] ;  /* 0x00000000fffff984 */ /* 0x000fe20000000800 */
[----:B------:R3:W-:Y:S04]  /*bfa0*/  LDGSTS.E.BYPASS.LTC128B.128 [R0], [R8.64], !P4 ;  /* 0x0000000008007fae */ /* 0x0007e8000e101d46 */
[----:B------:R4:W-:Y:S04]  /*bfb0*/  LDGSTS.E.BYPASS.LTC128B.128 [R0+0x2000], [R6.64], !P1 ;  /* 0x0200000006007fae */ /* 0x0009e8000c901d46 */
[----:B------:R5:W-:Y:S04]  /*bfc0*/  LDGSTS.E.BYPASS.LTC128B.128 [R0+0x4000], [R10.64], !P0 ;  /* 0x040000000a007fae */ /* 0x000be8000c101d46 */
[----:B------:R1:W2:Y:S01]  /*bfd0*/  SHFL.IDX PT, R4, R5, 0x1, 0x181f ;  /* 0x00381f0005047f89 */ /* 0x0002a200000e0000 */
[----:B----4-:R-:W-:Y:S02]  /*bfe0*/  SEL R7, RZ, 0x10, P0 ;  /* 0x00000010ff077807 */ /* 0x010fe40000000000 */
[----:B-1----:R-:W-:Y:S02]  /*bff0*/  SEL R5, RZ, 0x10, P4 ;  /* 0x00000010ff057807 */ /* 0x002fe40002000000 */
[----:B-----5:R-:W-:Y:S02]  /*c000*/  SEL R10, RZ, 0x10, P1 ;  /* 0x00000010ff0a7807 */ /* 0x020fe40000800000 */
.L_x_1319:
[----:B--23--:R-:W-:Y:S02]  /*c010*/  IADD3 R8, -R5, 0x10, RZ ;  /* 0x0000001005087810 */ /* 0x00cfe40007ffe1ff */
[----:B------:R-:W-:Y:S02]  /*c020*/  IADD3 R3, -R10, 0x10, RZ ;  /* 0x000000100a037810 */ /* 0x000fe40007ffe1ff */
[----:B------:R-:W-:Y:S02]  /*c030*/  LOP3.LUT R8, R8, 0xf, RZ, 0xc0, !PT ;  /* 0x0000000f08087812 */ /* 0x000fe400078ec0ff */
[----:B------:R-:W-:Y:S02]  /*c040*/  LOP3.LUT R3, R3, 0xf, RZ, 0xc0, !PT ;  /* 0x0000000f03037812 */ /* 0x000fe400078ec0ff */
[----:B------:R-:W-:Y:S02]  /*c050*/  IADD3 R9, -R7, 0x10, RZ ;  /* 0x0000001007097810 */ /* 0x000fe40007ffe1ff */
[-C--:B------:R-:W-:Y:S02]  /*c060*/  IADD3 R8, P5, P4, R8, R2.reuse, R16 ;  /* 0x0000000208087210 */ /* 0x080fe40007cbe010 */
[----:B------:R-:W-:Y:S02]  /*c070*/  ISETP.NE.U32.AND P6, PT, R5, RZ, PT ;  /* 0x000000ff0500720c */ /* 0x000fe40003fc5070 */
[----:B------:R-:W-:Y:S02]  /*c080*/  IADD3 R6, P1, P0, R3, R2, R17 ;  /* 0x0000000203067210 */ /* 0x000fe4000783e011 */
[----:B------:R-:W-:Y:S02]  /*c090*/  LOP3.LUT R3, R9, 0xf, RZ, 0xc0, !PT ;  /* 0x0000000f09037812 */ /* 0x000fe400078ec0ff */
[-C--:B------:R-:W-:Y:S02]  /*c0a0*/  IADD3.X R9, RZ, R4.reuse, R13, P5, P4 ;  /* 0x00000004ff097210 */ /* 0x080fe40002fe840d */
[----:B------:R-:W-:Y:S02]  /*c0b0*/  ISETP.NE.U32.AND P5, PT, R10, RZ, PT ;  /* 0x000000ff0a00720c */ /* 0x000fe40003fa5070 */
[----:B------:R-:W-:Y:S02]  /*c0c0*/  ISETP.NE.U32.AND P4, PT, R7, RZ, PT ;  /* 0x000000ff0700720c */ /* 0x000fe40003f85070 */
[----:B------:R-:W-:Y:S01]  /*c0d0*/  IADD3.X R7, RZ, R4, R14, P1, P0 ;  /* 0x00000004ff077210 */ /* 0x000fe20000fe040e */
[----:B------:R-:W-:Y:S01]  /*c0e0*/  @!PT LDS RZ, [RZ] ;  /* 0x00000000fffff984 */ /* 0x000fe20000000800 */
[----:B------:R-:W-:Y:S01]  /*c0f0*/  @!PT LDS RZ, [RZ] ;  /* 0x00000000fffff984 */ /* 0x000fe20000000800 */
[----:B------:R-:W-:Y:S01]  /*c100*/  @!PT LDS RZ, [RZ] ;  /* 0x00000000fffff984 */ /* 0x000fe20000000800 */
[----:B------:R1:W-:Y:S01]  /*c110*/  LDGSTS.E.BYPASS.LTC128B.128.ZFILL [R0+0x1000], [R8.64], P6 ;  /* 0x0100000008007fae */ /* 0x0003e2000b141d46 */
[----:B------:R-:W-:Y:S04]  /*c120*/  IADD3 R2, P1, P0, R3, R2, R18 ;  /* 0x0000000203027210 */ /* 0x000fe8000783e012 */
[----:B------:R-:W-:Y:S03]  /*c130*/  IADD3.X R3, RZ, R4, R15, P1, P0 ;  /* 0x00000004ff037210 */ /* 0x000fe60000fe040f */
[----:B------:R1:W-:Y:S04]  /*c140*/  LDGSTS.E.BYPASS.LTC128B.128.ZFILL [R0+0x3000], [R6.64], P5 ;  /* 0x0300000006007fae */ /* 0x0003e8000a941d46 */
[----:B------:R1:W-:Y:S02]  /*c150*/  LDGSTS.E.BYPASS.LTC128B.128.ZFILL [R0+0x5000], [R2.64], P4 ;  /* 0x0500000002007fae */ /* 0x0003e4000a141d46 */
.L_x_1263:
[----:B------:R-:W-:Y:S05]  /*c160*/  BSYNC B0 ;  /* 0x0000000000007941 */ /* 0x000fea0003800000 */
.L_x_1262:
[C---:B------:R-:W-:Y:S01]  /*c170*/  ISETP.GT.AND P0, PT, R197.reuse, RZ, PT ;  /* 0x000000ffc500720c */ /* 0x040fe20003f04270 */
[----:B------:R-:W0:Y:S01]  /*c180*/  LDGDEPBAR ;  /* 0x00000000000079af */ /* 0x000e220000000000 */
[----:B-1----:R-:W-:Y:S01]  /*c190*/  IADD3 R2, R197, -0x1, RZ ;  /* 0xffffffffc5027810 */ /* 0x002fe20007ffe0ff */
[----:B------:R-:W-:Y:S01]  /*c1a0*/  IMAD.MOV.U32 R102, RZ, RZ, R100 ;  /* 0x000000ffff667224 */ /* 0x000fe200078e0064 */
[C---:B------:R-:W-:Y:S01]  /*c1b0*/  ISETP.GE.AND P1, PT, R186.reuse, 0x1, PT ;  /* 0x00000001ba00780c */ /* 0x040fe20003f26270 */
[----:B------:R-:W-:Y:S01]  /*c1c0*/  IMAD.MOV.U32 R0, RZ, RZ, R101 ;  /* 0x000000ffff007224 */ /* 0x000fe200078e0065 */
[----:B------:R-:W-:Y:S01]  /*c1d0*/  IADD3 R186, R186, 0x1, RZ ;  /* 0x00000001baba7810 */ /* 0x000fe20007ffe0ff */
[----:B------:R-:W-:Y:S03]  /*c1e0*/  IMAD.MOV.U32 R197, RZ, RZ, R2 ;  /* 0x000000ffffc57224 */ /* 0x000fe600078e0002 */
[----:B------:R-:W-:Y:S03]  /*c1f0*/  SEL R186, R186, RZ, !P1 ;  /* 0x000000ffbaba7207 */ /* 0x000fe60004800000 */
[----:B------:R-:W-:-:S05]  /*c200*/  @P0 BRA `(.L_x_1266) ;  /* 0xffffcda000000947 */ /* 0x000fca000383ffff */
.L_x_1256:
[----:B------:R-:W-:Y:S05]  /*c210*/  BRA.DIV ~URZ, `(.L_x_1267) ;  /* 0x00003d527f007947 */ /* 0x000fea000b800000 */
[----:B------:R1:W2:Y:S02]  /*c220*/  SHFL.BFLY PT, R5, R216, 0x2, 0x1f ;  /* 0x0c401f00d8057f89 */ /* 0x0002a400000e0000 */
.L_x_1320:
[----:B--2---:R-:W-:Y:S01]  /*c230*/  FADD.FTZ R5, R5, R216 ;  /* 0x000000d805057221 */ /* 0x004fe20000010000 */
[----:B------:R-:W-:Y:S05]  /*c240*/  BRA.DIV ~URZ, `(.L_x_1268) ;  /* 0x00003d827f007947 */ /* 0x000fea000b800000 */
[----:B------:R-:W2:Y:S04]  /*c250*/  SHFL.BFLY PT, R0, R217, 0x2, 0x1f ;  /* 0x0c401f00d9007f89 */ /* 0x000ea800000e0000 */
[----:B------:R-:W3:Y:S01]  /*c260*/  SHFL.BFLY PT, R2, R5, 0x1, 0x1f ;  /* 0x0c201f0005027f89 */ /* 0x000ee200000e0000 */
[----:B--2---:R-:W-:-:S02]  /*c270*/  FADD.FTZ R0, R0, R217 ;  /* 0x000000d900007221 */ /* 0x004fc40000010000 */
[----:B---3--:R-:W-:-:S03]  /*c280*/  FADD.FTZ R5, R5, R2 ;  /* 0x0000000205057221 */ /* 0x008fc60000010000 */
[----:B------:R2:W3:Y:S04]  /*c290*/  SHFL.BFLY PT, R3, R0, 0x1, 0x1f ;  /* 0x0c201f0000037f89 */ /* 0x0004e800000e0000 */
.L_x_1321:
[----:B------:R-:W-:Y:S01]  /*c2a0*/  FSETP.NE.FTZ.AND P1, PT, R5, RZ, PT ;  /* 0x000000ff0500720b */ /* 0x000fe20003f35000 */
[----:B---3--:R-:W-:Y:S01]  /*c2b0*/  FADD.FTZ R3, R3, R0 ;  /* 0x0000000003037221 */ /* 0x008fe20000010000 */
[----:B------:R-:W-:Y:S02]  /*c2c0*/  MOV R2, RZ ;  /* 0x000000ff00027202 */ /* 0x000fe40000000f00 */
[----:B--2---:R-:W-:Y:S02]  /*c2d0*/  MOV R0, RZ ;  /* 0x000000ff00007202 */ /* 0x004fe40000000f00 */
[----:B------:R-:W-:Y:S02]  /*c2e0*/  FSETP.NE.FTZ.AND P0, PT, R3, RZ, PT ;  /* 0x000000ff0300720b */ /* 0x000fe40003f15000 */
[----:B------:R-:W-:-:S05]  /*c2f0*/  MOV R137, 0xff800000 ;  /* 0xff80000000897802 */ /* 0x000fca0000000f00 */
[----:B------:R-:W2:Y:S01]  /*c300*/  @P1 MUFU.RCP R2, R5 ;  /* 0x0000000500021308 */ /* 0x000ea20000001000 */
[----:B------:R-:W-:-:S05]  /*c310*/  @P1 MOV R4, 0x3f317218 ;  /* 0x3f31721800041802 */ /* 0x000fca0000000f00 */
[----:B------:R-:W-:Y:S02]  /*c320*/  @P1 FMUL.FTZ R4, R4, c[0x0][0x2d0] ;  /* 0x0000b40004041a20 */ /* 0x000fe40000410000 */
[----:B------:R-:W3:Y:S01]  /*c330*/  @P1 MUFU.LG2 R5, R5 ;  /* 0x0000000500051308 */ /* 0x000ee20000000c00 */
[----:B--2---:R-:W-:-:S07]  /*c340*/  FMUL.FTZ R34, R2, R133 ;  /* 0x0000008502227220 */ /* 0x004fce0000410000 */
[----:B------:R-:W2:Y:S01]  /*c350*/  @P0 MUFU.RCP R0, R3 ;  /* 0x0000000300000308 */ /* 0x000ea20000001000 */
        /* <DEDUP_REMOVED lines=50> */
[----:B---3--:R-:W-:-:S02]  /*c680*/  @P1 FMUL.FTZ R5, R5, 0.69314718246459960938 ;  /* 0x3f31721805051820 */ /* 0x008fc40000410000 */
[----:B--2---:R-:W-:Y:S02]  /*c690*/  FMUL.FTZ R106, R0, R106 ;  /* 0x0000006a006a7220 */ /* 0x004fe40000410000 */
        /* <DEDUP_REMOVED lines=53> */
.L_x_1221:
[----:B--2---:R2:W5:Y:S01]  /*c9f0*/  LDL R40, [R1+0x8] ;  /* 0x0000080001287983 */ /* 0x0045620000100800 */
        /* <DEDUP_REMOVED lines=17> */
[----:B------:R2:W-:Y:S02]  /*cb10*/  STL [R1+0x8], R40 ;  /* 0x0000082801007387 */ /* 0x0005e40000100800 */
.L_x_1270:
[----:B--2---:R-:W-:Y:S05]  /*cb20*/  BSYNC B0 ;  /* 0x0000000000007941 */ /* 0x004fea0003800000 */
.L_x_1269:
        /* <DEDUP_REMOVED lines=120> */
[----:B-1----:R-:W-:Y:S05]  /*d2b0*/  CALL.REL.NOINC `($__internal_3_$__cuda_sm70_shflsync_idx_p) ;  /* 0x0000323000007944 */ /* 0x002fea0003c00000 */
.L_x_1273:
[----:B--2---:R-:W2:Y:S04]  /*d2c0*/  LDL R2, [R1+0x30] ;  /* 0x0000300001027983 */ /* 0x004ea80000100800 */
[----:B------:R-:W2:Y:S01]  /*d2d0*/  LDL.LU R13, [R1+0x4] ;  /* 0x00000400010d7983 */ /* 0x000ea20000300800 */
[----:B------:R-:W-:Y:S01]  /*d2e0*/  IMAD.MOV.U32 R0, RZ, RZ, 0x1 ;  /* 0x00000001ff007424 */ /* 0x000fe200078e00ff */
[----:B------:R-:W-:Y:S02]  /*d2f0*/  SHF.R.S32.HI R8, RZ, 0x1f, R252 ;  /* 0x0000001fff087819 */ /* 0x000fe400000114fc */
[----:B------:R-:W3:Y:S02]  /*d300*/  LDL R14, [R1+0x38] ;  /* 0x00003800010e7983 */ /* 0x000ee40000100800 */
[----:B------:R-:W-:Y:S01]  /*d310*/  ISETP.NE.AND P1, PT, R0, c[0x0][0x4e8], PT ;  /* 0x00013a0000007a0c */ /* 0x000fe20003f25270 */
[----:B------:R-:W-:-:S04]  /*d320*/  IMAD R5, R8, c[0x0][0x490], RZ ;  /* 0x0001240008057a24 */ /* 0x000fc800078e02ff */
[----:B------:R-:W-:Y:S01]  /*d330*/  IMAD R5, R252, c[0x0][0x494], R5 ;  /* 0x00012500fc057a24 */ /* 0x000fe200078e0205 */
[----:B------:R-:W-:Y:S01]  /*d340*/  SHF.R.S32.HI R11, RZ, 0x1f, R251 ;  /* 0x0000001fff0b7819 */ /* 0x000fe200000114fb */
[----:B------:R-:W4:Y:S04]  /*d350*/  S2R R16, SR_TID.X ;  /* 0x0000000000107919 */ /* 0x000f280000002100 */
[----:B------:R-:W-:Y:S01]  /*d360*/  IMAD R9, R11, c[0x0][0x498], RZ ;  /* 0x000126000b097a24 */ /* 0x000fe200078e02ff */
[----:B------:R-:W-:Y:S02]  /*d370*/  ULDC UR5, c[0x0][0x4e8] ;  /* 0x00013a0000057ab9 */ /* 0x000fe40000000800 */
[----:B------:R-:W-:Y:S02]  /*d380*/  ULDC UR4, c[0x0][0x388] ;  /* 0x0000e20000047ab9 */ /* 0x000fe40000000800 */
[----:B------:R-:W-:Y:S01]  /*d390*/  UIMAD UR4, UR5, UR4, URZ ;  /* 0x00000004050472a4 */ /* 0x000fe2000f8e023f */
[----:B----4-:R-:W-:-:S04]  /*d3a0*/  SHF.R.S32.HI R15, RZ, 0x1f, R16 ;  /* 0x0000001fff0f7819 */ /* 0x010fc80000011410 */
[----:B------:R-:W-:-:S04]  /*d3b0*/  LEA.HI R15, R15, R16, RZ, 0x5 ;  /* 0x000000100f0f7211 */ /* 0x000fc800078f28ff */
[----:B------:R-:W-:-:S04]  /*d3c0*/  LOP3.LUT R15, R15, 0xffffffe0, RZ, 0xc0, !PT ;  /* 0xffffffe00f0f7812 */ /* 0x000fc800078ec0ff */
[----:B------:R-:W-:Y:S01]  /*d3d0*/  IADD3 R15, -R15, R16, RZ ;  /* 0x000000100f0f7210 */ /* 0x000fe20007ffe1ff */
[----:B------:R-:W-:Y:S01]  /*d3e0*/  BSSY B0, `(.L_x_1274) ;  /* 0x000005b000007945 */ /* 0x000fe20003800000 */
[----:B--2---:R-:W-:Y:S01]  /*d3f0*/  IADD3 R4, R2, R13, RZ ;  /* 0x0000000d02047210 */ /* 0x004fe20007ffe0ff */
[----:B------:R-:W-:-:S04]  /*d400*/  IMAD.WIDE.U32 R2, R252, c[0x0][0x490], RZ ;  /* 0x00012400fc027a25 */ /* 0x000fc800078e00ff */
[----:B------:R-:W-:-:S04]  /*d410*/  @P1 IMAD.HI.U32 R6, R4, c[0x0][0x4ec], RZ ;  /* 0x00013b0004061a27 */ /* 0x000fc800078e00ff */
[----:B------:R-:W-:Y:S01]  /*d420*/  IMAD.MOV.U32 R0, RZ, RZ, R4 ;  /* 0x000000ffff007224 */ /* 0x000fe200078e0004 */
[----:B------:R-:W-:Y:S02]  /*d430*/  @P1 SHF.R.U32.HI R0, RZ, c[0x0][0x4f0], R6 ;  /* 0x00013c00ff001a19 */ /* 0x000fe40000011606 */
[----:B------:R-:W-:-:S03]  /*d440*/  IADD3 R3, R3, R5, RZ ;  /* 0x0000000503037210 */ /* 0x000fc60007ffe0ff */
[----:B------:R-:W-:Y:S02]  /*d450*/  IMAD.MOV R5, RZ, RZ, -R0 ;  /* 0x000000ffff057224 */ /* 0x000fe400078e0a00 */
[----:B------:R-:W-:-:S04]  /*d460*/  IMAD.WIDE.U32 R6, R251, c[0x0][0x498], R2 ;  /* 0x00012600fb067a25 */ /* 0x000fc800078e0002 */
[----:B------:R-:W-:Y:S01]  /*d470*/  IMAD R2, R5, c[0x0][0x4e8], R4 ;  /* 0x00013a0005027a24 */ /* 0x000fe200078e0204 */
[----:B------:R-:W-:Y:S01]  /*d480*/  IADD3 R4, P0, R0, R6, RZ ;  /* 0x0000000600047210 */ /* 0x000fe20007f1e0ff */
[----:B------:R-:W-:Y:S01]  /*d490*/  IMAD R3, R251, c[0x0][0x49c], R9 ;  /* 0x00012700fb037a24 */ /* 0x000fe200078e0209 */
[----:B------:R-:W-:Y:S02]  /*d4a0*/  SHF.R.S32.HI R5, RZ, 0x1f, R0 ;  /* 0x0000001fff057819 */ /* 0x000fe40000011400 */
[----:B------:R-:W-:Y:S01]  /*d4b0*/  SHF.R.S32.HI R6, RZ, 0x1f, R2 ;  /* 0x0000001fff067819 */ /* 0x000fe20000011402 */
[----:B------:R-:W-:Y:S01]  /*d4c0*/  IMAD R0, R8, c[0x0][0x3e8], RZ ;  /* 0x0000fa0008007a24 */ /* 0x000fe200078e02ff */
[----:B------:R-:W-:Y:S02]  /*d4d0*/  IADD3.X R5, R5, R7, R3, P0, !PT ;  /* 0x0000000705057210 */ /* 0x000fe400007fe403 */
[----:B------:R-:W-:Y:S01]  /*d4e0*/  IADD3 R10, R219, R13, RZ ;  /* 0x0000000ddb0a7210 */ /* 0x000fe20007ffe0ff */
[----:B------:R-:W-:-:S02]  /*d4f0*/  IMAD R3, R6, c[0x0][0x488], RZ ;  /* 0x0001220006037a24 */ /* 0x000fc400078e02ff */
[C---:B------:R-:W-:Y:S02]  /*d500*/  IMAD R8, R252.reuse, c[0x0][0x3ec], R0 ;  /* 0x0000fb00fc087a24 */ /* 0x040fe400078e0200 */
[----:B------:R-:W-:-:S04]  /*d510*/  IMAD.WIDE.U32 R6, R252, c[0x0][0x3e8], RZ ;  /* 0x0000fa00fc067a25 */ /* 0x000fc800078e00ff */
[C---:B------:R-:W-:Y:S02]  /*d520*/  IMAD R9, R2.reuse, c[0x0][0x48c], R3 ;  /* 0x0001230002097a24 */ /* 0x040fe400078e0203 */
[----:B------:R-:W-:Y:S01]  /*d530*/  IMAD.WIDE.U32 R4, R2, c[0x0][0x488], R4 ;  /* 0x0001220002047a25 */ /* 0x000fe200078e0004 */
[----:B------:R-:W-:-:S03]  /*d540*/  IADD3 R3, R7, R8, RZ ;  /* 0x0000000807037210 */ /* 0x000fc60007ffe0ff */
[----:B------:R-:W-:Y:S01]  /*d550*/  @P1 IMAD.HI.U32 R2, R10, c[0x0][0x4ec], RZ ;  /* 0x00013b000a021a27 */ /* 0x000fe200078e00ff */
[----:B------:R-:W-:-:S03]  /*d560*/  LEA R8, P0, R4, c[0x0][0x450], 0x2 ;  /* 0x0001140004087a11 */ /* 0x000fc600078010ff */
[----:B------:R-:W-:Y:S02]  /*d570*/  IMAD.IADD R5, R5, 0x1, R9 ;  /* 0x0000000105057824 */ /* 0x000fe400078e0209 */
[----:B------:R-:W-:Y:S01]  /*d580*/  IMAD.MOV.U32 R0, RZ, RZ, R10 ;  /* 0x000000ffff007224 */ /* 0x000fe200078e000a */
[----:B------:R-:W-:Y:S02]  /*d590*/  @P1 SHF.R.U32.HI R0, RZ, c[0x0][0x4f0], R2 ;  /* 0x00013c00ff001a19 */ /* 0x000fe40000011602 */
[----:B------:R-:W-:Y:S01]  /*d5a0*/  MOV R2, R6 ;  /* 0x0000000600027202 */ /* 0x000fe20000000f00 */
[----:B------:R-:W-:Y:S01]  /*d5b0*/  IMAD R6, R11, c[0x0][0x3f0], RZ ;  /* 0x0000fc000b067a24 */ /* 0x000fe200078e02ff */
[----:B------:R-:W-:-:S03]  /*d5c0*/  LEA.HI.X R5, R4, c[0x0][0x454], R5, 0x2, P0 ;  /* 0x0001150004057a11 */ /* 0x000fc600000f1405 */
[C---:B------:R-:W-:Y:S02]  /*d5d0*/  IMAD R9, R251.reuse, c[0x0][0x3f4], R6 ;  /* 0x0000fd00fb097a24 */ /* 0x040fe400078e0206 */
[----:B------:R-:W-:Y:S01]  /*d5e0*/  IMAD.WIDE.U32 R2, R251, c[0x0][0x3f0], R2 ;  /* 0x0000fc00fb027a25 */ /* 0x000fe200078e0002 */
[----:B------:R-:W-:Y:S04]  /*d5f0*/  SHFL.IDX PT, R6, R8, RZ, 0x1c1f ;  /* 0x001c1fff08067589 */ /* 0x000fe800000e0000 */
[----:B------:R-:W2:Y:S01]  /*d600*/  SHFL.IDX PT, R7, R5, RZ, 0x1c1f ;  /* 0x001c1fff05077589 */ /* 0x000ea200000e0000 */
[----:B------:R-:W-:-:S03]  /*d610*/  IMAD.MOV R11, RZ, RZ, -R0 ;  /* 0x000000ffff0b7224 */ /* 0x000fc600078e0a00 */
[----:B------:R4:W-:Y:S01]  /*d620*/  SHFL.IDX PT, R4, R8, 0x1, 0x1c1f ;  /* 0x003c1f0008047f89 */ /* 0x0009e200000e0000 */
[----:B------:R-:W-:-:S03]  /*d630*/  IMAD.IADD R3, R3, 0x1, R9 ;  /* 0x0000000103037824 */ /* 0x000fc600078e0209 */
[----:B------:R-:W5:Y:S01]  /*d640*/  SHFL.IDX PT, R5, R5, 0x1, 0x1c1f ;  /* 0x003c1f0005057f89 */ /* 0x000f6200000e0000 */
[----:B---3--:R-:W-:Y:S02]  /*d650*/  IADD3 R9, R14, R13, RZ ;  /* 0x0000000d0e097210 */ /* 0x008fe40007ffe0ff */
[----:B------:R-:W-:-:S04]  /*d660*/  LOP3.LUT P0, RZ, R15, 0x3, RZ, 0xc0, !PT ;  /* 0x000000030fff7812 */ /* 0x000fc8000780c0ff */
[----:B------:R-:W-:Y:S01]  /*d670*/  ISETP.GE.OR P1, PT, R9, UR4, P0 ;  /* 0x0000000409007c0c */ /* 0x000fe20008726670 */
[----:B----4-:R-:W-:Y:S01]  /*d680*/  IMAD R8, R11, c[0x0][0x4e8], R10 ;  /* 0x00013a000b087a24 */ /* 0x010fe200078e020a */
[----:B------:R-:W-:-:S04]  /*d690*/  IADD3 R11, R9, 0x8, RZ ;  /* 0x00000008090b7810 */ /* 0x000fc80007ffe0ff */
[----:B------:R-:W-:Y:S02]  /*d6a0*/  ISETP.GE.OR P0, PT, R11, UR4, P0 ;  /* 0x000000040b007c0c */ /* 0x000fe40008706670 */
[----:B------:R-:W-:-:S05]  /*d6b0*/  SHF.R.S32.HI R12, RZ, 0x1f, R0 ;  /* 0x0000001fff0c7819 */ /* 0x000fca0000011400 */
[----:B--2---:R2:W-:Y:S01]  /*d6c0*/  @!P1 ST.E [R6.64], R137 ;  /* 0x0000008906009985 */ /* 0x0045e2000c101906 */
[----:B------:R-:W-:Y:S02]  /*d6d0*/  IMAD R10, R12, c[0x0][0x3e0], RZ ;  /* 0x0000f8000c0a7a24 */ /* 0x000fe400078e02ff */
[----:B------:R-:W-:-:S03]  /*d6e0*/  IMAD.WIDE.U32 R2, R0, c[0x0][0x3e0], R2 ;  /* 0x0000f80000027a25 */ /* 0x000fc600078e0002 */
[----:B-----5:R2:W-:Y:S01]  /*d6f0*/  @!P0 ST.E [R4.64], R49 ;  /* 0x0000003104008985 */ /* 0x0205e2000c101906 */
[----:B------:R-:W-:Y:S01]  /*d700*/  IMAD R9, R0, c[0x0][0x3e4], R10 ;  /* 0x0000f90000097a24 */ /* 0x000fe200078e020a */
[----:B------:R-:W-:Y:S02]  /*d710*/  SHF.R.S32.HI R0, RZ, 0x1f, R8 ;  /* 0x0000001fff007819 */ /* 0x000fe40000011408 */
        /* <DEDUP_REMOVED lines=8> */
[----:B------:R2:W1:Y:S01]  /*d7a0*/  LDS.128 R60, [R221+0xb080] ;  /* 0x00b08000dd3c7984 */ /* 0x0004620000000c00 */
[----:B------:R-:W-:-:S02]  /*d7b0*/  IMAD.IADD R3, R3, 0x1, R9 ;  /* 0x0000000103037824 */ /* 0x000fc400078e0209 */
[----:B------:R-:W-:Y:S02]  /*d7c0*/  IMAD R0, R0, c[0x0][0x3d8], RZ ;  /* 0x0000f60000007a24 */ /* 0x000fe400078e02ff */
[----:B------:R-:W-:-:S04]  /*d7d0*/  IMAD.WIDE.U32 R2, R8, c[0x0][0x3d8], R2 ;  /* 0x0000f60008027a25 */ /* 0x000fc800078e0002 */
[----:B------:R-:W-:Y:S01]  /*d7e0*/  IMAD R0, R8, c[0x0][0x3dc], R0 ;  /* 0x0000f70008007a24 */ /* 0x000fe200078e0200 */
[----:B------:R-:W-:Y:S01]  /*d7f0*/  LEA R12, P0, R2, c[0x0][0x380], 0x1 ;  /* 0x0000e000020c7a11 */ /* 0x000fe200078008ff */
[----:B------:R-:W-:-:S03]  /*d800*/  IMAD.IADD R11, R250, 0x1, R13 ;  /* 0x00000001fa0b7824 */ /* 0x000fc600078e020d */
[----:B------:R-:W-:-:S04]  /*d810*/  IADD3 R0, R3, R0, RZ ;  /* 0x0000000003007210 */ /* 0x000fc80007ffe0ff */
[----:B------:R-:W-:Y:S02]  /*d820*/  LEA.HI.X R10, R2, c[0x0][0x384], R0, 0x1, P0 ;  /* 0x0000e100020a7a11 */ /* 0x000fe400000f0c00 */
[----:B------:R-:W-:Y:S01]  /*d830*/  ISETP.GE.AND P0, PT, R11, UR4, PT ;  /* 0x000000040b007c0c */ /* 0x000fe2000bf06270 */
[----:B------:R2:W1:Y:S01]  /*d840*/  SHFL.IDX PT, R0, R12, RZ, 0x181f ;  /* 0x00181fff0c007589 */ /* 0x00046200000e0000 */
[----:B------:R-:W-:-:S03]  /*d850*/  SHF.R.S32.HI R13, RZ, 0x1f, R214 ;  /* 0x0000001fff0d7819 */ /* 0x000fc600000114d6 */
[----:B------:R2:W1:Y:S01]  /*d860*/  SHFL.IDX PT, R2, R10, RZ, 0x181f ;  /* 0x00181fff0a027589 */ /* 0x00046200000e0000 */
[----:B------:R-:W-:Y:S02]  /*d870*/  SHF.R.S32.HI R14, RZ, 0x1f, R213 ;  /* 0x0000001fff0e7819 */ /* 0x000fe400000114d5 */
[----:B------:R-:W-:-:S05]  /*d880*/  SHF.R.S32.HI R15, RZ, 0x1f, R200 ;  /* 0x0000001fff0f7819 */ /* 0x000fca00000114c8 */
[----:B------:R-:W-:Y:S05]  /*d890*/  @P0 BRA `(.L_x_1275) ;  /* 0x000000f000000947 */ /* 0x000fea0003800000 */
[----:B---34-:R-:W3:Y:S01]  /*d8a0*/  LDS.128 R24, [R221+0x80] ;  /* 0x00008000dd187984 */ /* 0x018ee20000000c00 */
[----:B------:R-:W-:Y:S02]  /*d8b0*/  ISETP.GE.AND P5, PT, R200, c[0x0][0x3c8], PT ;  /* 0x0000f200c8007a0c */ /* 0x000fe40003fa6270 */
[----:B------:R-:W-:Y:S01]  /*d8c0*/  ISETP.GE.AND P4, PT, R213, c[0x0][0x3c8], PT ;  /* 0x0000f200d5007a0c */ /* 0x000fe20003f86270 */
[----:B------:R-:W4:Y:S01]  /*d8d0*/  LDS.128 R20, [R221+0x4080] ;  /* 0x00408000dd147984 */ /* 0x000f220000000c00 */
[----:B------:R-:W-:-:S03]  /*d8e0*/  ISETP.GE.AND P3, PT, R214, c[0x0][0x3c8], PT ;  /* 0x0000f200d6007a0c */ /* 0x000fc60003f66270 */
[----:B------:R-:W5:Y:S06]  /*d8f0*/  LDS.128 R16, [R221+0x8080] ;  /* 0x00808000dd107984 */ /* 0x000f6c0000000c00 */
[-C--:B-1----:R-:W-:Y:S02]  /*d900*/  @!P5 LEA R8, P2, R200, R0.reuse, 0x1 ;  /* 0x00000000c808d211 */ /* 0x082fe400078408ff */
[-C--:B--2---:R-:W-:Y:S02]  /*d910*/  @!P4 LEA R6, P1, R213, R0.reuse, 0x1 ;  /* 0x00000000d506c211 */ /* 0x084fe400078208ff */
[----:B------:R-:W-:-:S02]  /*d920*/  @!P3 LEA R4, P0, R214, R0, 0x1 ;  /* 0x00000000d604b211 */ /* 0x000fc400078008ff */
[-C--:B------:R-:W-:Y:S02]  /*d930*/  @!P5 LEA.HI.X R9, R200, R2.reuse, R15, 0x1, P2 ;  /* 0x00000002c809d211 */ /* 0x080fe400010f0c0f */
[-C--:B------:R-:W-:Y:S02]  /*d940*/  @!P4 LEA.HI.X R7, R213, R2.reuse, R14, 0x1, P1 ;  /* 0x00000002d507c211 */ /* 0x080fe400008f0c0e */
[----:B------:R-:W-:Y:S01]  /*d950*/  @!P3 LEA.HI.X R5, R214, R2, R13, 0x1, P0 ;  /* 0x00000002d605b211 */ /* 0x000fe200000f0c0d */
[----:B---3--:R1:W-:Y:S04]  /*d960*/  @!P5 ST.E.128 [R8.64], R24 ;  /* 0x000000180800d985 */ /* 0x0083e8000c101d06 */
[----:B----4-:R1:W-:Y:S04]  /*d970*/  @!P4 ST.E.128 [R6.64], R20 ;  /* 0x000000140600c985 */ /* 0x0103e8000c101d06 */
[----:B-----5:R1:W-:Y:S02]  /*d980*/  @!P3 ST.E.128 [R4.64], R16 ;  /* 0x000000100400b985 */ /* 0x0203e4000c101d06 */
.L_x_1275:
[----:B---34-:R-:W-:Y:S05]  /*d990*/  BSYNC B0 ;  /* 0x0000000000007941 */ /* 0x018fea0003800000 */
.L_x_1274:
[----:B------:R-:W-:Y:S01]  /*d9a0*/  IADD3 R3, R11, 0x20, RZ ;  /* 0x000000200b037810 */ /* 0x000fe20007ffe0ff */
[----:B-1----:R1:W3:Y:S01]  /*d9b0*/  SHFL.IDX PT, R2, R10, 0x1, 0x181f ;  /* 0x00381f000a027f89 */ /* 0x0022e200000e0000 */
[----:B------:R-:W-:Y:S02]  /*d9c0*/  BSSY B0, `(.L_x_1276) ;  /* 0x0000010000007945 */ /* 0x000fe40003800000 */
[----:B------:R-:W-:Y:S01]  /*d9d0*/  ISETP.GE.AND P0, PT, R3, UR4, PT ;  /* 0x0000000403007c0c */ /* 0x000fe2000bf06270 */
[----:B------:R1:W4:-:S12]  /*d9e0*/  SHFL.IDX PT, R0, R12, 0x1, 0x181f ;  /* 0x00381f000c007f89 */ /* 0x00031800000e0000 */
[----:B------:R-:W-:Y:S05]  /*d9f0*/  @P0 BRA `(.L_x_1277) ;  /* 0x000000c000000947 */ /* 0x000fea0003800000 */
[----:B------:R-:W-:Y:S02]  /*da00*/  ISETP.GE.AND P2, PT, R200, c[0x0][0x3c8], PT ;  /* 0x0000f200c8007a0c */ /* 0x000fe40003f46270 */
[----:B------:R-:W-:Y:S02]  /*da10*/  ISETP.GE.AND P1, PT, R213, c[0x0][0x3c8], PT ;  /* 0x0000f200d5007a0c */ /* 0x000fe40003f26270 */
[----:B------:R-:W-:-:S09]  /*da20*/  ISETP.GE.AND P0, PT, R214, c[0x0][0x3c8], PT ;  /* 0x0000f200d6007a0c */ /* 0x000fd20003f06270 */
[-C--:B----4-:R-:W-:Y:S02]  /*da30*/  @!P2 LEA R8, P5, R200, R0.reuse, 0x1 ;  /* 0x00000000c808a211 */ /* 0x090fe400078a08ff */
[CC--:B--2---:R-:W-:Y:S02]  /*da40*/  @!P1 LEA R6, P4, R213.reuse, R0.reuse, 0x1 ;  /* 0x00000000d5069211 */ /* 0x0c4fe400078808ff */
[----:B------:R-:W-:Y:S02]  /*da50*/  @!P0 LEA R4, P3, R214, R0, 0x1 ;  /* 0x00000000d6048211 */ /* 0x000fe400078608ff */
[-C--:B---3--:R-:W-:Y:S02]  /*da60*/  @!P2 LEA.HI.X R9, R200, R2.reuse, R15, 0x1, P5 ;  /* 0x00000002c809a211 */ /* 0x088fe400028f0c0f */
[-C--:B------:R-:W-:Y:S02]  /*da70*/  @!P1 LEA.HI.X R7, R213, R2.reuse, R14, 0x1, P4 ;  /* 0x00000002d5079211 */ /* 0x080fe400020f0c0e */
[----:B------:R-:W-:Y:S01]  /*da80*/  @!P0 LEA.HI.X R5, R214, R2, R13, 0x1, P3 ;  /* 0x00000002d6058211 */ /* 0x000fe200018f0c0d */
[----:B------:R2:W-:Y:S04]  /*da90*/  @!P2 ST.E.128 [R8.64], R36 ;  /* 0x000000240800a985 */ /* 0x0005e8000c101d06 */
[----:B------:R2:W-:Y:S04]  /*daa0*/  @!P1 ST.E.128 [R6.64], R32 ;  /* 0x0000002006009985 */ /* 0x0005e8000c101d06 */
[----:B------:R2:W-:Y:S02]  /*dab0*/  @!P0 ST.E.128 [R4.64], R28 ;  /* 0x0000001c04008985 */ /* 0x0005e4000c101d06 */
.L_x_1277:
[----:B------:R-:W-:Y:S05]  /*dac0*/  BSYNC B0 ;  /* 0x0000000000007941 */ /* 0x000fea0003800000 */
.L_x_1276:
[----:B------:R-:W-:Y:S01]  /*dad0*/  IADD3 R3, R11, 0x40, RZ ;  /* 0x000000400b037810 */ /* 0x000fe20007ffe0ff */
[----:B---3--:R3:W1:Y:S01]  /*dae0*/  SHFL.IDX PT, R2, R10, 0x2, 0x181f ;  /* 0x00581f000a027f89 */ /* 0x00866200000e0000 */
[----:B------:R-:W-:Y:S02]  /*daf0*/  BSSY B0, `(.L_x_1278) ;  /* 0x0000010000007945 */ /* 0x000fe40003800000 */
[----:B------:R-:W-:Y:S01]  /*db00*/  ISETP.GE.AND P0, PT, R3, UR4, PT ;  /* 0x0000000403007c0c */ /* 0x000fe2000bf06270 */
[----:B----4-:R3:W4:-:S12]  /*db10*/  SHFL.IDX PT, R0, R12, 0x2, 0x181f ;  /* 0x00581f000c007f89 */ /* 0x01071800000e0000 */
[----:B------:R-:W-:Y:S05]  /*db20*/  @P0 BRA `(.L_x_1279) ;  /* 0x000000c000000947 */ /* 0x000fea0003800000 */
[----:B------:R-:W-:Y:S02]  /*db30*/  ISETP.GE.AND P2, PT, R200, c[0x0][0x3c8], PT ;  /* 0x0000f200c8007a0c */ /* 0x000fe40003f46270 */
[----:B------:R-:W-:Y:S02]  /*db40*/  ISETP.GE.AND P1, PT, R213, c[0x0][0x3c8], PT ;  /* 0x0000f200d5007a0c */ /* 0x000fe40003f26270 */
[----:B------:R-:W-:-:S09]  /*db50*/  ISETP.GE.AND P0, PT, R214, c[0x0][0x3c8], PT ;  /* 0x0000f200d6007a0c */ /* 0x000fd20003f06270 */
[-C--:B--2-4-:R-:W-:Y:S02]  /*db60*/  @!P2 LEA R8, P5, R200, R0.reuse, 0x1 ;  /* 0x00000000c808a211 */ /* 0x094fe400078a08ff */
[CC--:B------:R-:W-:Y:S02]  /*db70*/  @!P1 LEA R6, P4, R213.reuse, R0.reuse, 0x1 ;  /* 0x00000000d5069211 */ /* 0x0c0fe400078808ff */
[----:B------:R-:W-:Y:S02]  /*db80*/  @!P0 LEA R4, P3, R214, R0, 0x1 ;  /* 0x00000000d6048211 */ /* 0x000fe400078608ff */
[-C--:B-1----:R-:W-:Y:S02]  /*db90*/  @!P2 LEA.HI.X R9, R200, R2.reuse, R15, 0x1, P5 ;  /* 0x00000002c809a211 */ /* 0x082fe400028f0c0f */
[-C--:B------:R-:W-:Y:S02]  /*dba0*/  @!P1 LEA.HI.X R7, R213, R2.reuse, R14, 0x1, P4 ;  /* 0x00000002d5079211 */ /* 0x080fe400020f0c0e */
[----:B------:R-:W-:Y:S01]  /*dbb0*/  @!P0 LEA.HI.X R5, R214, R2, R13, 0x1, P3 ;  /* 0x00000002d6058211 */ /* 0x000fe200018f0c0d */
[----:B------:R1:W-:Y:S04]  /*dbc0*/  @!P2 ST.E.128 [R8.64], R48 ;  /* 0x000000300800a985 */ /* 0x0003e8000c101d06 */
[----:B------:R1:W-:Y:S04]  /*dbd0*/  @!P1 ST.E.128 [R6.64], R44 ;  /* 0x0000002c06009985 */ /* 0x0003e8000c101d06 */
[----:B------:R1:W-:Y:S02]  /*dbe0*/  @!P0 ST.E.128 [R4.64], R40 ;  /* 0x0000002804008985 */ /* 0x0003e4000c101d06 */
.L_x_1279:
[----:B------:R-:W-:Y:S05]  /*dbf0*/  BSYNC B0 ;  /* 0x0000000000007941 */ /* 0x000fea0003800000 */
.L_x_1278:
[----:B------:R-:W-:Y:S01]  /*dc00*/  IADD3 R3, R11, 0x60, RZ ;  /* 0x000000600b037810 */ /* 0x000fe20007ffe0ff */
[----:B-1----:R1:W2:Y:S03]  /*dc10*/  SHFL.IDX PT, R2, R10, 0x3, 0x181f ;  /* 0x00781f000a027f89 */ /* 0x0022a600000e0000 */
[----:B------:R-:W-:Y:S01]  /*dc20*/  ISETP.GE.AND P0, PT, R3, UR4, PT ;  /* 0x0000000403007c0c */ /* 0x000fe2000bf06270 */
[----:B----4-:R1:W4:-:S12]  /*dc30*/  SHFL.IDX PT, R0, R12, 0x3, 0x181f ;  /* 0x00781f000c007f89 */ /* 0x01031800000e0000 */
[----:B------:R-:W-:Y:S05]  /*dc40*/  @P0 BRA `(.L_x_1280) ;  /* 0x00000b0000000947 */ /* 0x000fea0003800000 */
[----:B------:R-:W-:Y:S02]  /*dc50*/  ISETP.GE.AND P1, PT, R200, c[0x0][0x3c8], PT ;  /* 0x0000f200c8007a0c */ /* 0x000fe40003f26270 */
[----:B------:R-:W-:-:S11]  /*dc60*/  ISETP.GE.AND P0, PT, R213, c[0x0][0x3c8], PT ;  /* 0x0000f200d5007a0c */ /* 0x000fd60003f06270 */
[CC--:B--2-4-:R-:W-:Y:S02]  /*dc70*/  @!P1 LEA R6, P3, R200.reuse, R0.reuse, 0x1 ;  /* 0x00000000c8069211 */ /* 0x0d4fe400078608ff */
[C---:B------:R-:W-:Y:S02]  /*dc80*/  @!P0 LEA R4, P2, R213.reuse, R0, 0x1 ;  /* 0x00000000d5048211 */ /* 0x040fe400078408ff */
[-C--:B------:R-:W-:Y:S02]  /*dc90*/  @!P1 LEA.HI.X R7, R200, R2.reuse, R15, 0x1, P3 ;  /* 0x00000002c8079211 */ /* 0x080fe400018f0c0f */
        /* <DEDUP_REMOVED lines=9> */
.L_x_1272:
[----:B------:R-:W2:Y:S01]  /*dd30*/  LDL R0, [R1+0x4] ;  /* 0x0000040001007983 */ /* 0x000ea20000100800 */
[----:B------:R-:W-:Y:S01]  /*dd40*/  BSSY B0, `(.L_x_1281) ;  /* 0x0000025000007945 */ /* 0x000fe20003800000 */
[----:B------:R-:W-:Y:S02]  /*dd50*/  SHF.R.S32.HI R9, RZ, 0x1f, R252 ;  /* 0x0000001fff097819 */ /* 0x000fe400000114fc */
[----:B------:R-:W3:Y:S01]  /*dd60*/  S2R R3, SR_TID.X ;  /* 0x0000000000037919 */ /* 0x000ee20000002100 */
[----:B------:R-:W-:Y:S02]  /*dd70*/  SHF.R.S32.HI R10, RZ, 0x1f, R251 ;  /* 0x0000001fff0a7819 */ /* 0x000fe400000114fb */
[----:B---3--:R-:W-:Y:S01]  /*dd80*/  ISETP.GE.AND P0, PT, R3, 0x80, PT ;  /* 0x000000800300780c */ /* 0x008fe20003f06270 */
[----:B--2---:R-:W-:-:S12]  /*dd90*/  IMAD.MOV.U32 R11, RZ, RZ, R0 ;  /* 0x000000ffff0b7224 */ /* 0x004fd800078e0000 */
        /* <DEDUP_REMOVED lines=16> */
[C---:B------:R-:W-:Y:S01]  /*dea0*/  IADD3 R7, -R0.reuse, RZ, RZ ;  /* 0x000000ff00077210 */ /* 0x040fe20007ffe1ff */
        /* <DEDUP_REMOVED lines=14> */
.L_x_1282:
[----:B------:R-:W-:Y:S05]  /*df90*/  BSYNC B0 ;  /* 0x0000000000007941 */ /* 0x000fea0003800000 */
.L_x_1281:
        /* <DEDUP_REMOVED lines=30> */
.L_x_1322:
[----:B------:R-:W-:Y:S05]  /*e180*/  BRA.DIV ~URZ, `(.L_x_1284) ;  /* 0x00001fb27f007947 */ /* 0x000fea000b800000 */
[----:B------:R4:W1:Y:S02]  /*e190*/  SHFL.IDX PT, R0, R11, RZ, 0x181f ;  /* 0x00181fff0b007589 */ /* 0x00086400000e0000 */
.L_x_1323:
[----:B------:R-:W5:Y:S01]  /*e1a0*/  LDL.LU R2, [R1+0x4] ;  /* 0x0000040001027983 */ /* 0x000f620000300800 */
[----:B------:R-:W-:Y:S01]  /*e1b0*/  MOV R12, c[0x0][0x4e8] ;  /* 0x00013a00000c7a02 */ /* 0x000fe20000000f00 */
[----:B------:R-:W-:Y:S04]  /*e1c0*/  BSSY B0, `(.L_x_1285) ;  /* 0x0000014000007945 */ /* 0x000fe80003800000 */
[----:B------:R-:W-:Y:S01]  /*e1d0*/  IMAD R12, R12, c[0x0][0x388], RZ ;  /* 0x0000e2000c0c7a24 */ /* 0x000fe200078e02ff */
[----:B-----5:R-:W-:-:S04]  /*e1e0*/  IADD3 R10, R250, R2, RZ ;  /* 0x00000002fa0a7210 */ /* 0x020fc80007ffe0ff */
        /* <DEDUP_REMOVED lines=17> */
.L_x_1286:
[----:B------:R-:W-:Y:S05]  /*e300*/  BSYNC B0 ;  /* 0x0000000000007941 */ /* 0x000fea0003800000 */
.L_x_1285:
[----:B------:R-:W-:Y:S05]  /*e310*/  BRA.DIV ~URZ, `(.L_x_1287) ;  /* 0x00001e927f007947 */ /* 0x000fea000b800000 */
[----:B---3--:R3:W2:Y:S04]  /*e320*/  SHFL.IDX PT, R8, R9, 0x1, 0x181f ;  /* 0x00381f0009087f89 */ /* 0x0086a800000e0000 */
[----:B-1----:R3:W1:Y:S02]  /*e330*/  SHFL.IDX PT, R0, R11, 0x1, 0x181f ;  /* 0x00381f000b007f89 */ /* 0x00266400000e0000 */
.L_x_1324:
        /* <DEDUP_REMOVED lines=19> */
.L_x_1289:
[----:B------:R-:W-:Y:S05]  /*e470*/  BSYNC B0 ;  /* 0x0000000000007941 */ /* 0x000fea0003800000 */
.L_x_1288:
[----:B------:R-:W-:Y:S05]  /*e480*/  BRA.DIV ~URZ, `(.L_x_1290) ;  /* 0x00001df27f007947 */ /* 0x000fea000b800000 */
[----:B--2---:R2:W3:Y:S02]  /*e490*/  SHFL.IDX PT, R8, R9, 0x2, 0x181f ;  /* 0x00581f0009087f89 */ /* 0x0044e400000e0000 */
.L_x_1325:
[----:B------:R-:W-:Y:S05]  /*e4a0*/  BRA.DIV ~URZ, `(.L_x_1291) ;  /* 0x00001e427f007947 */ /* 0x000fea000b800000 */
[----:B-1----:R1:W2:Y:S02]  /*e4b0*/  SHFL.IDX PT, R0, R11, 0x2, 0x181f ;  /* 0x00581f000b007f89 */ /* 0x0022a400000e0000 */
.L_x_1326:
        /* <DEDUP_REMOVED lines=19> */
.L_x_1293:
[----:B------:R-:W-:Y:S05]  /*e5f0*/  BSYNC B0 ;  /* 0x0000000000007941 */ /* 0x000fea0003800000 */
.L_x_1292:
[----:B------:R-:W-:Y:S05]  /*e600*/  BRA.DIV ~URZ, `(.L_x_1294) ;  /* 0x00001d527f007947 */ /* 0x000fea000b800000 */
[----:B---3--:R3:W1:Y:S04]  /*e610*/  SHFL.IDX PT, R8, R9, 0x3, 0x181f ;  /* 0x00781f0009087f89 */ /* 0x00866800000e0000 */
[----:B--2---:R3:W2:Y:S02]  /*e620*/  SHFL.IDX PT, R0, R11, 0x3, 0x181f ;  /* 0x00781f000b007f89 */ /* 0x0046a400000e0000 */
.L_x_1327:
        /* <DEDUP_REMOVED lines=18> */
.L_x_1280:
[----:B------:R-:W-:Y:S05]  /*e750*/  BSYNC B1 ;  /* 0x0000000000017941 */ /* 0x000fea0003800000 */
.L_x_1271:
[----:B--2-4-:R-:W2:Y:S02]  /*e760*/  LDL R0, [R1+0x34] ;  /* 0x0000340001007983 */ /* 0x014ea40000100800 */
[----:B--2---:R-:W-:-:S13]  /*e770*/  ISETP.NE.AND P0, PT, R0, RZ, PT ;  /* 0x000000ff0000720c */ /* 0x004fda0003f05270 */
[----:B------:R-:W-:Y:S01]  /*e780*/  @P0 WARPSYNC 0xffffffff ;  /* 0xffffffff00000948 */ /* 0x000fe20003800000 */
[----:B------:R-:W-:Y:S06]  /*e790*/  @P0 BAR.SYNC.DEFER_BLOCKING 0x5, 0x100 ;  /* 0x0144000000000b1d */ /* 0x000fec0000010000 */
[----:B------:R-:W2:Y:S04]  /*e7a0*/  @P0 LDS R0, [0x24100] ;  /* 0x02410000ff000984 */ /* 0x000ea80000000800 */
[----:B--2---:R2:W-:Y:S04]  /*e7b0*/  @P0 STL [R1+0x8], R0 ;  /* 0x0000080001000387 */ /* 0x0045e80000100800 */
[----:B------:R-:W-:Y:S06]  /*e7c0*/  @P0 BAR.ARV 0x4, 0x100 ;  /* 0x0104000000000b1d */ /* 0x000fec0000002000 */
[----:B------:R-:W-:Y:S05]  /*e7d0*/  @P0 BRA `(.L_x_1295) ;  /* 0x0000007000000947 */ /* 0x000fea0003800000 */
[----:B------:R-:W-:Y:S05]  /*e7e0*/  BRA.DIV ~URZ, `(.L_x_1296) ;  /* 0x00001c427f007947 */ /* 0x000fea000b800000 */
[----:B--2---:R2:W4:Y:S02]  /*e7f0*/  SHFL.IDX PT, R0, R65, RZ, 0x1f ;  /* 0x00001fff41007589 */ /* 0x00452400000e0000 */
.L_x_1328:
[----:B------:R-:W-:Y:S01]  /*e800*/  WARPSYNC 0xffffffff ;  /* 0xffffffff00007948 */ /* 0x000fe20003800000 */
[----:B------:R-:W-:Y:S06]  /*e810*/  BAR.SYNC.DEFER_BLOCKING 0x4, 0x100 ;  /* 0x0104000000007b1d */ /* 0x000fec0000010000 */
[----:B----4-:R4:W-:Y:S04]  /*e820*/  STL [R1+0x8], R0 ;  /* 0x0000080001007387 */ /* 0x0109e80000100800 */
[----:B------:R4:W-:Y:S04]  /*e830*/  @!P6 STS [0x24100], R65 ;  /* 0x02410041ff00e388 */ /* 0x0009e80000000800 */
[----:B------:R-:W-:Y:S06]  /*e840*/  BAR.ARV 0x5, 0x100 ;  /* 0x0144000000007b1d */ /* 0x000fec0000002000 */
.L_x_1295:
[----:B--2-4-:R-:W2:Y:S02]  /*e850*/  LDL R0, [R1+0x8] ;  /* 0x0000080001007983 */ /* 0x014ea40000100800 */
[----:B--2---:R-:W-:-:S13]  /*e860*/  ISETP.GE.AND P0, PT, R0, c[0x0][0x538], PT ;  /* 0x00014e0000007a0c */ /* 0x004fda0003f06270 */
[----:B-1-3--:R-:W-:Y:S01]  /*e870*/  @P0 CALL.REL.NOINC `(.L_x_1297) ;  /* 0x0000001000000944 */ /* 0x00afe20003c00000 */
[----:B------:R-:W-:Y:S05]  /*e880*/  BRA `(.L_x_1298) ;  /* 0xffff203000007947 */ /* 0x000fea000383ffff */
.L_x_1297:
[----:B------:R-:W-:Y:S05]  /*e890*/  EXIT ;  /* 0x000000000000794d */ /* 0x000fea0003800000 */
.L_x_1222:
[----:B------:R-:W-:Y:S01]  /*e8a0*/  IMAD.MOV.U32 R161, RZ, RZ, R9 ;  /* 0x000000ffffa17224 */ /* 0x000fe200078e0009 */
[----:B------:R-:W-:Y:S01]  /*e8b0*/  MOV R160, RZ ;  /* 0x000000ff00a07202 */ /* 0x000fe20000000f00 */
[----:B------:R-:W-:Y:S01]  /*e8c0*/  IMAD.MOV.U32 R3, RZ, RZ, 0x181f ;  /* 0x0000181fff037424 */ /* 0x000fe200078e00ff */
[----:B------:R-:W-:Y:S02]  /*e8d0*/  MOV R2, 0xe8f0 ;  /* 0x0000e8f000027802 */ /* 0x000fe40000000f00 */
[----:B-----5:R-:W-:Y:S05]  /*e8e0*/  CALL.REL.NOINC `($__internal_3_$__cuda_sm70_shflsync_idx_p) ;  /* 0x00001c0000007944 */ /* 0x020fea0003c00000 */
[----:B------:R-:W-:Y:S01]  /*e8f0*/  MOV R8, R160 ;  /* 0x000000a000087202 */ /* 0x000fe20000000f00 */
[----:B------:R-:W-:Y:S05]  /*e900*/  BRA `(.L_x_1299) ;  /* 0xffff2a4000007947 */ /* 0x000fea000383ffff */
.L_x_1223:
[----:B------:R-:W-:Y:S01]  /*e910*/  IMAD.MOV.U32 R161, RZ, RZ, R11 ;  /* 0x000000ffffa17224 */ /* 0x000fe200078e000b */
[----:B------:R-:W-:Y:S01]  /*e920*/  MOV R160, RZ ;  /* 0x000000ff00a07202 */ /* 0x000fe20000000f00 */
[----:B------:R-:W-:Y:S01]  /*e930*/  IMAD.MOV.U32 R3, RZ, RZ, 0x181f ;  /* 0x0000181fff037424 */ /* 0x000fe200078e00ff */
[----:B------:R-:W-:Y:S02]  /*e940*/  MOV R2, 0xe960 ;  /* 0x0000e96000027802 */ /* 0x000fe40000000f00 */
[----:B-12--5:R-:W-:Y:S05]  /*e950*/  CALL.REL.NOINC `($__internal_3_$__cuda_sm70_shflsync_idx_p) ;  /* 0x00001b9000007944 */ /* 0x026fea0003c00000 */
[----:B------:R-:W-:Y:S01]  /*e960*/  MOV R0, R160 ;  /* 0x000000a000007202 */ /* 0x000fe20000000f00 */
[----:B------:R-:W-:Y:S05]  /*e970*/  BRA `(.L_x_1300) ;  /* 0xffff29f000007947 */ /* 0x000fea000383ffff */
.L_x_1226:
[----:B------:R-:W-:Y:S01]  /*e980*/  IMAD.MOV.U32 R161, RZ, RZ, R9 ;  /* 0x000000ffffa17224 */ /* 0x000fe200078e0009 */
[----:B------:R-:W-:Y:S01]  /*e990*/  MOV R160, 0x1 ;  /* 0x0000000100a07802 */ /* 0x000fe20000000f00 */
[----:B--2---:R-:W-:Y:S01]  /*e9a0*/  IMAD.MOV.U32 R3, RZ, RZ, 0x181f ;  /* 0x0000181fff037424 */ /* 0x004fe200078e00ff */
[----:B------:R-:W-:-:S02]  /*e9b0*/  MOV R2, 0xe9d0 ;  /* 0x0000e9d000027802 */ /* 0x000fc40000000f00 */
[----:B-1--45:R-:W-:Y:S05]  /*e9c0*/  CALL.REL.NOINC `($__internal_3_$__cuda_sm70_shflsync_idx_p) ;  /* 0x00001b2000007944 */ /* 0x032fea0003c00000 */
[----:B------:R-:W-:Y:S01]  /*e9d0*/  IMAD.MOV.U32 R8, RZ, RZ, R160 ;  /* 0x000000ffff087224 */ /* 0x000fe200078e00a0 */
[----:B------:R-:W-:Y:S01]  /*e9e0*/  MOV R160, 0x1 ;  /* 0x0000000100a07802 */ /* 0x000fe20000000f00 */
[----:B------:R-:W-:Y:S01]  /*e9f0*/  IMAD.MOV.U32 R161, RZ, RZ, R11 ;  /* 0x000000ffffa17224 */ /* 0x000fe200078e000b */
[----:B------:R-:W-:-:S02]  /*ea00*/  MOV R3, 0x181f ;  /* 0x0000181f00037802 */ /* 0x000fc40000000f00 */
[----:B------:R-:W-:Y:S02]  /*ea10*/  MOV R2, 0xea30 ;  /* 0x0000ea3000027802 */ /* 0x000fe40000000f00 */
[----:B------:R-:W-:Y:S05]  /*ea20*/  CALL.REL.NOINC `($__internal_3_$__cuda_sm70_shflsync_idx_p) ;  /* 0x00001ac000007944 */ /* 0x000fea0003c00000 */
[----:B------:R-:W-:Y:S01]  /*ea30*/  MOV R0, R160 ;  /* 0x000000a000007202 */ /* 0x000fe20000000f00 */
[----:B------:R-:W-:Y:S05]  /*ea40*/  BRA `(.L_x_1301) ;  /* 0xffff2ac000007947 */ /* 0x000fea000383ffff */
.L_x_1229:
[----:B------:R-:W-:Y:S01]  /*ea50*/  IMAD.MOV.U32 R161, RZ, RZ, R9 ;  /* 0x000000ffffa17224 */ /* 0x000fe200078e0009 */
[----:B------:R-:W-:Y:S01]  /*ea60*/  MOV R160, 0x2 ;  /* 0x0000000200a07802 */ /* 0x000fe20000000f00 */
[----:B---3--:R-:W-:Y:S01]  /*ea70*/  IMAD.MOV.U32 R3, RZ, RZ, 0x181f ;  /* 0x0000181fff037424 */ /* 0x008fe200078e00ff */
[----:B------:R-:W-:Y:S02]  /*ea80*/  MOV R2, 0xeaa0 ;  /* 0x0000eaa000027802 */ /* 0x000fe40000000f00 */
[----:B-12-45:R-:W-:Y:S05]  /*ea90*/  CALL.REL.NOINC `($__internal_3_$__cuda_sm70_shflsync_idx_p) ;  /* 0x00001a5000007944 */ /* 0x036fea0003c00000 */
[----:B------:R-:W-:Y:S01]  /*eaa0*/  MOV R8, R160 ;  /* 0x000000a000087202 */ /* 0x000fe20000000f00 */
[----:B------:R-:W-:Y:S05]  /*eab0*/  BRA `(.L_x_1302) ;  /* 0xffff2bb000007947 */ /* 0x000fea000383ffff */
.L_x_1230:
[----:B------:R-:W-:Y:S01]  /*eac0*/  IMAD.MOV.U32 R161, RZ, RZ, R11 ;  /* 0x000000ffffa17224 */ /* 0x000fe200078e000b */
[----:B------:R-:W-:Y:S01]  /*ead0*/  MOV R160, 0x2 ;  /* 0x0000000200a07802 */ /* 0x000fe20000000f00 */
[----:B------:R-:W-:Y:S01]  /*eae0*/  IMAD.MOV.U32 R3, RZ, RZ, 0x181f ;  /* 0x0000181fff037424 */ /* 0x000fe200078e00ff */
[----:B------:R-:W-:Y:S02]  /*eaf0*/  MOV R2, 0xeb10 ;  /* 0x0000eb1000027802 */ /* 0x000fe40000000f00 */
[----:B-12345:R-:W-:Y:S05]  /*eb00*/  CALL.REL.NOINC `($__internal_3_$__cuda_sm70_shflsync_idx_p) ;  /* 0x000019e000007944 */ /* 0x03efea0003c00000 */
[----:B------:R-:W-:Y:S01]  /*eb10*/  MOV R0, R160 ;  /* 0x000000a000007202 */ /* 0x000fe20000000f00 */
[----:B------:R-:W-:Y:S05]  /*eb20*/  BRA `(.L_x_1303) ;  /* 0xffff2b6000007947 */ /* 0x000fea000383ffff */
.L_x_1233:
[----:B------:R-:W-:Y:S01]  /*eb30*/  IMAD.MOV.U32 R161, RZ, RZ, R9 ;  /* 0x000000ffffa17224 */ /* 0x000fe200078e0009 */
[----:B------:R-:W-:Y:S01]  /*eb40*/  MOV R160, 0x3 ;  /* 0x0000000300a07802 */ /* 0x000fe20000000f00 */
[----:B-1----:R-:W-:Y:S01]  /*eb50*/  IMAD.MOV.U32 R3, RZ, RZ, 0x181f ;  /* 0x0000181fff037424 */ /* 0x002fe200078e00ff */
[----:B------:R-:W-:-:S02]  /*eb60*/  MOV R2, 0xeb80 ;  /* 0x0000eb8000027802 */ /* 0x000fc40000000f00 */
[----:B--2345:R-:W-:Y:S05]  /*eb70*/  CALL.REL.NOINC `($__internal_3_$__cuda_sm70_shflsync_idx_p) ;  /* 0x0000197000007944 */ /* 0x03cfea0003c00000 */
        /* <DEDUP_REMOVED lines=8> */
.L_x_1236:
[----:B------:R-:W-:Y:S01]  /*ec00*/  IMAD.MOV.U32 R161, RZ, RZ, R9 ;  /* 0x000000ffffa17224 */ /* 0x000fe200078e0009 */
[----:B------:R-:W-:Y:S01]  /*ec10*/  MOV R160, RZ ;  /* 0x000000ff00a07202 */ /* 0x000fe20000000f00 */
[----:B------:R-:W-:Y:S01]  /*ec20*/  IMAD.MOV.U32 R3, RZ, RZ, 0x181f ;  /* 0x0000181fff037424 */ /* 0x000fe200078e00ff */
[----:B------:R-:W-:Y:S02]  /*ec30*/  MOV R2, 0xec50 ;  /* 0x0000ec5000027802 */ /* 0x000fe40000000f00 */
[----:B------:R-:W-:Y:S05]  /*ec40*/  CALL.REL.NOINC `($__internal_3_$__cuda_sm70_shflsync_idx_p) ;  /* 0x000018a000007944 */ /* 0x000fea0003c00000 */
[----:B------:R-:W-:Y:S01]  /*ec50*/  MOV R8, R160 ;  /* 0x000000a000087202 */ /* 0x000fe20000000f00 */
[----:B------:R-:W-:Y:S05]  /*ec60*/  BRA `(.L_x_1305) ;  /* 0xffff36e000007947 */ /* 0x000fea000383ffff */
.L_x_1237:
[----:B------:R-:W-:Y:S01]  /*ec70*/  IMAD.MOV.U32 R161, RZ, RZ, R12 ;  /* 0x000000ffffa17224 */ /* 0x000fe200078e000c */
[----:B------:R-:W-:Y:S01]  /*ec80*/  MOV R160, RZ ;  /* 0x000000ff00a07202 */ /* 0x000fe20000000f00 */
[----:B------:R-:W-:Y:S01]  /*ec90*/  IMAD.MOV.U32 R3, RZ, RZ, 0x181f ;  /* 0x0000181fff037424 */ /* 0x000fe200078e00ff */
[----:B------:R-:W-:Y:S02]  /*eca0*/  MOV R2, 0xecc0 ;  /* 0x0000ecc000027802 */ /* 0x000fe40000000f00 */
[----:B-12---:R-:W-:Y:S05]  /*ecb0*/  CALL.REL.NOINC `($__internal_3_$__cuda_sm70_shflsync_idx_p) ;  /* 0x0000183000007944 */ /* 0x006fea0003c00000 */
[C---:B------:R-:W-:Y:S01]  /*ecc0*/  IADD3 R6, P6, R160.reuse, R17, RZ ;  /* 0x00000011a0067210 */ /* 0x040fe20007fde0ff */
[----:B------:R-:W-:Y:S01]  /*ecd0*/  IMAD.MOV.U32 R161, RZ, RZ, R9 ;  /* 0x000000ffffa17224 */ /* 0x000fe200078e0009 */
[----:B------:R-:W-:-:S02]  /*ece0*/  IADD3 R4, P5, R160, R18, RZ ;  /* 0x00000012a0047210 */ /* 0x000fc40007fbe0ff */
[----:B------:R-:W-:Y:S01]  /*ecf0*/  IADD3 R2, P0, R160, R19, RZ ;  /* 0x00000013a0027210 */ /* 0x000fe20007f1e0ff */
[----:B------:R-:W-:Y:S01]  /*ed00*/  IMAD.X R7, R8, 0x1, R14, P6 ;  /* 0x0000000108077824 */ /* 0x000fe200030e060e */
[----:B------:R-:W-:Y:S01]  /*ed10*/  ISETP.GE.AND P6, PT, R200, c[0x0][0x1d4], PT ;  /* 0x00007500c8007a0c */ /* 0x000fe20003fc6270 */
[C---:B------:R-:W-:Y:S01]  /*ed20*/  IMAD.X R5, R8.reuse, 0x1, R16, P5 ;  /* 0x0000000108057824 */ /* 0x040fe200028e0610 */
[----:B------:R-:W-:Y:S01]  /*ed30*/  ISETP.GE.AND P5, PT, R213, c[0x0][0x1d4], PT ;  /* 0x00007500d5007a0c */ /* 0x000fe20003fa6270 */
[----:B------:R-:W-:Y:S01]  /*ed40*/  IMAD.X R3, R8, 0x1, R15, P0 ;  /* 0x0000000108037824 */ /* 0x000fe200000e060f */
[----:B------:R-:W-:Y:S01]  /*ed50*/  ISETP.GE.AND P0, PT, R214, c[0x0][0x1d4], PT ;  /* 0x00007500d6007a0c */ /* 0x000fe20003f06270 */
[----:B------:R-:W-:Y:S01]  /*ed60*/  IMAD.MOV.U32 R160, RZ, RZ, 0x1 ;  /* 0x00000001ffa07424 */ /* 0x000fe200078e00ff */
[----:B------:R-:W-:Y:S02]  /*ed70*/  SEL R11, RZ, 0x10, P6 ;  /* 0x00000010ff0b7807 */ /* 0x000fe40003000000 */
[----:B------:R-:W-:-:S02]  /*ed80*/  SEL R10, RZ, 0x10, P5 ;  /* 0x00000010ff0a7807 */ /* 0x000fc40002800000 */
[----:B------:R-:W-:-:S03]  /*ed90*/  SEL R9, RZ, 0x10, P0 ;  /* 0x00000010ff097807 */ /* 0x000fc60000000000 */
[----:B------:R-:W-:Y:S01]  /*eda0*/  @!PT LDS RZ, [RZ] ;  /* 0x00000000fffff984 */ /* 0x000fe20000000800 */
[----:B------:R-:W-:Y:S01]  /*edb0*/  @!PT LDS RZ, [RZ] ;  /* 0x00000000fffff984 */ /* 0x000fe20000000800 */
[----:B------:R-:W-:Y:S01]  /*edc0*/  @!PT LDS RZ, [RZ] ;  /* 0x00000000fffff984 */ /* 0x000fe20000000800 */
[----:B------:R1:W-:Y:S04]  /*edd0*/  LDGSTS.E.BYPASS.LTC128B.128 [R221+0x12100], [R6.64], !P6 ;  /* 0x1210000006dd7fae */ /* 0x0003e8000f101d46 */
[----:B------:R1:W-:Y:S04]  /*ede0*/  LDGSTS.E.BYPASS.LTC128B.128 [R221+0x14100], [R4.64], !P5 ;  /* 0x1410000004dd7fae */ /* 0x0003e8000e901d46 */
[----:B------:R2:W-:Y:S02]  /*edf0*/  LDGSTS.E.BYPASS.LTC128B.128 [R221+0x16100], [R2.64], !P0 ;  /* 0x1610000002dd7fae */ /* 0x0005e4000c101d46 */
[----:B--2---:R-:W-:Y:S01]  /*ee00*/  IMAD.MOV.U32 R3, RZ, RZ, 0x181f ;  /* 0x0000181fff037424 */ /* 0x004fe200078e00ff */
[----:B------:R-:W-:-:S02]  /*ee10*/  MOV R2, 0xee30 ;  /* 0x0000ee3000027802 */ /* 0x000fc40000000f00 */
[----:B-1----:R-:W-:Y:S05]  /*ee20*/  CALL.REL.NOINC `($__internal_3_$__cuda_sm70_shflsync_idx_p) ;  /* 0x000016c000007944 */ /* 0x002fea0003c00000 */
        /* <DEDUP_REMOVED lines=8> */
.L_x_1240:
[----:B------:R-:W-:Y:S01]  /*eeb0*/  IMAD.MOV.U32 R161, RZ, RZ, R13 ;  /* 0x000000ffffa17224 */ /* 0x000fe200078e000d */
[----:B------:R-:W-:Y:S01]  /*eec0*/  MOV R160, RZ ;  /* 0x000000ff00a07202 */ /* 0x000fe20000000f00 */
[----:B------:R-:W-:Y:S01]  /*eed0*/  IMAD.MOV.U32 R3, RZ, RZ, 0x181f ;  /* 0x0000181fff037424 */ /* 0x000fe200078e00ff */
[----:B------:R-:W-:Y:S02]  /*eee0*/  MOV R2, 0xef00 ;  /* 0x0000ef0000027802 */ /* 0x000fe40000000f00 */
[----:B-1234-:R-:W-:Y:S05]  /*eef0*/  CALL.REL.NOINC `($__internal_3_$__cuda_sm70_shflsync_idx_p) ;  /* 0x000015f000007944 */ /* 0x01efea0003c00000 */
[----:B------:R-:W-:Y:S01]  /*ef00*/  MOV R12, R160 ;  /* 0x000000a0000c7202 */ /* 0x000fe20000000f00 */
[----:B------:R-:W-:Y:S05]  /*ef10*/  BRA `(.L_x_1307) ;  /* 0xffff39a000007947 */ /* 0x000fea000383ffff */
.L_x_1241:
[----:B------:R-:W-:Y:S01]  /*ef20*/  IMAD.MOV.U32 R161, RZ, RZ, R20 ;  /* 0x000000ffffa17224 */ /* 0x000fe200078e0014 */
[----:B------:R-:W-:Y:S01]  /*ef30*/  MOV R160, RZ ;  /* 0x000000ff00a07202 */ /* 0x000fe20000000f00 */
[----:B------:R-:W-:Y:S01]  /*ef40*/  IMAD.MOV.U32 R3, RZ, RZ, 0x181f ;  /* 0x0000181fff037424 */ /* 0x000fe200078e00ff */
[----:B------:R-:W-:Y:S02]  /*ef50*/  MOV R2, 0xef70 ;  /* 0x0000ef7000027802 */ /* 0x000fe40000000f00 */
[----:B-1234-:R-:W-:Y:S05]  /*ef60*/  CALL.REL.NOINC `($__internal_3_$__cuda_sm70_shflsync_idx_p) ;  /* 0x0000158000007944 */ /* 0x01efea0003c00000 */
[C---:B------:R-:W-:Y:S01]  /*ef70*/  IADD3 R16, P0, R160.reuse, R29, RZ ;  /* 0x0000001da0107210 */ /* 0x040fe20007f1e0ff */
[----:B------:R-:W-:Y:S01]  /*ef80*/  IMAD.MOV.U32 R161, RZ, RZ, R13 ;  /* 0x000000ffffa17224 */ /* 0x000fe200078e000d */
        /* <DEDUP_REMOVED lines=10> */
[----:B------:R-:W-:Y:S01]  /*f030*/  IMAD.X R3, R12, 0x1, R23, P1 ;  /* 0x000000010c037824 */ /* 0x000fe200008e0617 */
[----:B------:R-:W-:Y:S01]  /*f040*/  SEL R13, RZ, 0x10, P0 ;  /* 0x00000010ff0d7807 */ /* 0x000fe20000000000 */
        /* <DEDUP_REMOVED lines=17> */
.L_x_1244:
[----:B------:R-:W-:Y:S01]  /*f160*/  IMAD.MOV.U32 R161, RZ, RZ, R5 ;  /* 0x000000ffffa17224 */ /* 0x000fe200078e0005 */
[----:B------:R-:W-:Y:S01]  /*f170*/  MOV R160, RZ ;  /* 0x000000ff00a07202 */ /* 0x000fe20000000f00 */
[----:B------:R-:W-:Y:S01]  /*f180*/  IMAD.MOV.U32 R3, RZ, RZ, 0x181f ;  /* 0x0000181fff037424 */ /* 0x000fe200078e00ff */
[----:B------:R-:W-:Y:S02]  /*f190*/  MOV R2, 0xf1b0 ;  /* 0x0000f1b000027802 */ /* 0x000fe40000000f00 */
[----:B------:R-:W-:Y:S05]  /*f1a0*/  CALL.REL.NOINC `($__internal_3_$__cuda_sm70_shflsync_idx_p) ;  /* 0x0000134000007944 */ /* 0x000fea0003c00000 */
[----:B------:R-:W-:Y:S01]  /*f1b0*/  MOV R4, R160 ;  /* 0x000000a000047202 */ /* 0x000fe20000000f00 */
[----:B------:R-:W-:Y:S05]  /*f1c0*/  BRA `(.L_x_1309) ;  /* 0xffff620000007947 */ /* 0x000fea000383ffff */
.L_x_1245:
        /* <DEDUP_REMOVED lines=36> */
.L_x_1249:
[----:B------:R-:W-:Y:S01]  /*f410*/  MOV R160, RZ ;  /* 0x000000ff00a07202 */ /* 0x000fe20000000f00 */
[----:B------:R-:W-:Y:S01]  /*f420*/  IMAD.MOV.U32 R161, RZ, RZ, R20 ;  /* 0x000000ffffa17224 */ /* 0x000fe200078e0014 */
[----:B------:R-:W-:Y:S01]  /*f430*/  MOV R2, 0xf460 ;  /* 0x0000f46000027802 */ /* 0x000fe20000000f00 */
[----:B------:R-:W-:Y:S02]  /*f440*/  IMAD.MOV.U32 R3, RZ, RZ, 0x181f ;  /* 0x0000181fff037424 */ /* 0x000fe400078e00ff */
[----:B-1234-:R-:W-:Y:S05]  /*f450*/  CALL.REL.NOINC `($__internal_3_$__cuda_sm70_shflsync_idx_p) ;  /* 0x0000109000007944 */ /* 0x01efea0003c00000 */
[----:B------:R-:W-:Y:S01]  /*f460*/  MOV R5, R160 ;  /* 0x000000a000057202 */ /* 0x000fe20000000f00 */
[----:B------:R-:W-:-:S05]  /*f470*/  BRA `(.L_x_1311) ;  /* 0xffff65f000007947 */ /* 0x000fca000383ffff */
.L_x_1250:
[----:B------:R-:W-:Y:S01]  /*f480*/  MOV R160, RZ ;  /* 0x000000ff00a07202 */ /* 0x000fe20000000f00 */
[----:B------:R-:W-:Y:S01]  /*f490*/  IMAD.MOV.U32 R161, RZ, RZ, R21 ;  /* 0x000000ffffa17224 */ /* 0x000fe200078e0015 */
[----:B------:R-:W-:Y:S01]  /*f4a0*/  MOV R2, 0xf4d0 ;  /* 0x0000f4d000027802 */ /* 0x000fe20000000f00 */
[----:B------:R-:W-:Y:S02]  /*f4b0*/  IMAD.MOV.U32 R3, RZ, RZ, 0x181f ;  /* 0x0000181fff037424 */ /* 0x000fe400078e00ff */
[----:B-1234-:R-:W-:Y:S05]  /*f4c0*/  CALL.REL.NOINC `($__internal_3_$__cuda_sm70_shflsync_idx_p) ;  /* 0x0000102000007944 */ /* 0x01efea0003c00000 */
[----:B------:R-:W-:Y:S01]  /*f4d0*/  ISETP.GE.AND P6, PT, R200, c[0x0][0x1d4], PT ;  /* 0x00007500c8007a0c */ /* 0x000fe20003fc6270 */
[----:B------:R-:W-:Y:S01]  /*f4e0*/  IMAD R4, R211, 0x6000, R232 ;  /* 0x00006000d3047824 */ /* 0x000fe200078e02e8 */
[C---:B------:R-:W-:Y:S01]  /*f4f0*/  IADD3 R2, P0, R160.reuse, R29, RZ ;  /* 0x0000001da0027210 */ /* 0x040fe20007f1e0ff */
[----:B------:R-:W-:Y:S01]  /*f500*/  IMAD.MOV.U32 R161, RZ, RZ, R20 ;  /* 0x000000ffffa17224 */ /* 0x000fe200078e0014 */
[----:B------:R-:W-:Y:S02]  /*f510*/  ISETP.GE.AND P5, PT, R213, c[0x0][0x1d4], PT ;  /* 0x00007500d5007a0c */ /* 0x000fe40003fa6270 */
[----:B------:R-:W-:Y:S01]  /*f520*/  IADD3 R6, P1, R160, R30, RZ ;  /* 0x0000001ea0067210 */ /* 0x000fe20007f3e0ff */
[C---:B------:R-:W-:Y:S01]  /*f530*/  IMAD.X R3, R5.reuse, 0x1, R22, P0 ;  /* 0x0000000105037824 */ /* 0x040fe200000e0616 */
[----:B------:R-:W-:Y:S02]  /*f540*/  ISETP.GE.AND P0, PT, R214, c[0x0][0x1d4], PT ;  /* 0x00007500d6007a0c */ /* 0x000fe40003f06270 */
[----:B------:R-:W-:Y:S01]  /*f550*/  SEL R20, RZ, 0x10, P6 ;  /* 0x00000010ff147807 */ /* 0x000fe20003000000 */
[C---:B------:R-:W-:Y:S01]  /*f560*/  IMAD.X R7, R5.reuse, 0x1, R23, P1 ;  /* 0x0000000105077824 */ /* 0x040fe200008e0617 */
[----:B------:R-:W-:Y:S01]  /*f570*/  SEL R15, RZ, 0x10, P5 ;  /* 0x00000010ff0f7807 */ /* 0x000fe20002800000 */
[----:B------:R-:W-:Y:S01]  /*f580*/  @!PT LDS RZ, [RZ] ;  /* 0x00000000fffff984 */ /* 0x000fe20000000800 */
[----:B------:R-:W-:Y:S01]  /*f590*/  @!PT LDS RZ, [RZ] ;  /* 0x00000000fffff984 */ /* 0x000fe20000000800 */
[----:B------:R-:W-:Y:S01]  /*f5a0*/  @!PT LDS RZ, [RZ] ;  /* 0x00000000fffff984 */ /* 0x000fe20000000800 */
[----:B------:R1:W-:Y:S01]  /*f5b0*/  LDGSTS.E.BYPASS.LTC128B.128 [R4], [R2.64], !P6 ;  /* 0x0000000002047fae */ /* 0x0003e2000f101d46 */
[----:B------:R-:W-:Y:S03]  /*f5c0*/  SEL R14, RZ, 0x10, P0 ;  /* 0x00000010ff0e7807 */ /* 0x000fe60000000000 */
[----:B------:R2:W-:Y:S01]  /*f5d0*/  LDGSTS.E.BYPASS.LTC128B.128 [R4+0x2000], [R6.64], !P5 ;  /* 0x0200000006047fae */ /* 0x0005e2000e901d46 */
[----:B-1----:R-:W-:Y:S01]  /*f5e0*/  IADD3 R2, P1, R160, R31, RZ ;  /* 0x0000001fa0027210 */ /* 0x002fe20007f3e0ff */
[----:B------:R-:W-:Y:S04]  /*f5f0*/  IMAD.MOV.U32 R160, RZ, RZ, 0x1 ;  /* 0x00000001ffa07424 */ /* 0x000fe800078e00ff */
[----:B------:R-:W-:Y:S05]  /*f600*/  IMAD.X R3, R5, 0x1, R28, P1 ;  /* 0x0000000105037824 */ /* 0x000fea00008e061c */
[----:B------:R1:W-:Y:S02]  /*f610*/  LDGSTS.E.BYPASS.LTC128B.128 [R4+0x4000], [R2.64], !P0 ;  /* 0x0400000002047fae */ /* 0x0003e4000c101d46 */
[----:B-1----:R-:W-:Y:S01]  /*f620*/  MOV R2, 0xf650 ;  /* 0x0000f65000027802 */ /* 0x002fe20000000f00 */
[----:B------:R-:W-:Y:S02]  /*f630*/  IMAD.MOV.U32 R3, RZ, RZ, 0x181f ;  /* 0x0000181fff037424 */ /* 0x000fe400078e00ff */
[----:B--2---:R-:W-:Y:S05]  /*f640*/  CALL.REL.NOINC `($__internal_3_$__cuda_sm70_shflsync_idx_p) ;  /* 0x00000ea000007944 */ /* 0x004fea0003c00000 */
[----:B------:R-:W-:Y:S01]  /*f650*/  MOV R3, 0x181f ;  /* 0x0000181f00037802 */ /* 0x000fe20000000f00 */
[----:B------:R-:W-:Y:S01]  /*f660*/  IMAD.MOV.U32 R5, RZ, RZ, R160 ;  /* 0x000000ffff057224 */ /* 0x000fe200078e00a0 */
[----:B------:R-:W-:Y:S01]  /*f670*/  MOV R160, 0x1 ;  /* 0x0000000100a07802 */ /* 0x000fe20000000f00 */
[----:B------:R-:W-:Y:S01]  /*f680*/  IMAD.MOV.U32 R161, RZ, RZ, R21 ;  /* 0x000000ffffa17224 */ /* 0x000fe200078e0015 */
[----:B------:R-:W-:Y:S02]  /*f690*/  MOV R2, 0xf6b0 ;  /* 0x0000f6b000027802 */ /* 0x000fe40000000f00 */
[----:B------:R-:W-:Y:S05]  /*f6a0*/  CALL.REL.NOINC `($__internal_3_$__cuda_sm70_shflsync_idx_p) ;  /* 0x00000e4000007944 */ /* 0x000fea0003c00000 */
[----:B------:R-:W-:Y:S01]  /*f6b0*/  MOV R2, R160 ;  /* 0x000000a000027202 */ /* 0x000fe20000000f00 */
[----:B------:R-:W-:-:S05]  /*f6c0*/  BRA `(.L_x_1312) ;  /* 0xffff650000007947 */ /* 0x000fca000383ffff */
.L_x_1253:
[----:B------:R-:W-:Y:S01]  /*f6d0*/  MOV R160, RZ ;  /* 0x000000ff00a07202 */ /* 0x000fe20000000f00 */
[----:B------:R-:W-:Y:S01]  /*f6e0*/  IMAD.MOV.U32 R161, RZ, RZ, R5 ;  /* 0x000000ffffa17224 */ /* 0x000fe200078e0005 */
[----:B------:R-:W-:Y:S01]  /*f6f0*/  MOV R2, 0xf720 ;  /* 0x0000f72000027802 */ /* 0x000fe20000000f00 */
[----:B------:R-:W-:Y:S02]  /*f700*/  IMAD.MOV.U32 R3, RZ, RZ, 0x181f ;  /* 0x0000181fff037424 */ /* 0x000fe400078e00ff */
[----:B------:R-:W-:Y:S05]  /*f710*/  CALL.REL.NOINC `($__internal_3_$__cuda_sm70_shflsync_idx_p) ;  /* 0x00000dd000007944 */ /* 0x000fea0003c00000 */
[----:B------:R-:W-:Y:S01]  /*f720*/  MOV R4, R160 ;  /* 0x000000a000047202 */ /* 0x000fe20000000f00 */
[----:B------:R-:W-:-:S05]  /*f730*/  BRA `(.L_x_1313) ;  /* 0xffff94c000007947 */ /* 0x000fca000383ffff */
.L_x_1254:
[----:B------:R-:W-:Y:S01]  /*f740*/  MOV R160, RZ ;  /* 0x000000ff00a07202 */ /* 0x000fe20000000f00 */
[----:B------:R-:W-:Y:S01]  /*f750*/  IMAD.MOV.U32 R161, RZ, RZ, R12 ;  /* 0x000000ffffa17224 */ /* 0x000fe200078e000c */
[----:B------:R-:W-:Y:S01]  /*f760*/  MOV R2, 0xf790 ;  /* 0x0000f79000027802 */ /* 0x000fe20000000f00 */
[----:B------:R-:W-:Y:S02]  /*f770*/  IMAD.MOV.U32 R3, RZ, RZ, 0x181f ;  /* 0x0000181fff037424 */ /* 0x000fe400078e00ff */
[----:B-12---:R-:W-:Y:S05]  /*f780*/  CALL.REL.NOINC `($__internal_3_$__cuda_sm70_shflsync_idx_p) ;  /* 0x00000d6000007944 */ /* 0x006fea0003c00000 */
[----:B------:R-:W-:Y:S01]  /*f790*/  ISETP.GE.AND P6, PT, R200, c[0x0][0x1d4], PT ;  /* 0x00007500c8007a0c */ /* 0x000fe20003fc6270 */
[----:B------:R-:W-:Y:S01]  /*f7a0*/  IMAD R0, R211, 0x6000, R233 ;  /* 0x00006000d3007824 */ /* 0x000fe200078e02e9 */
[C---:B------:R-:W-:Y:S01]  /*f7b0*/  IADD3 R8, P0, R160.reuse, R16, RZ ;  /* 0x00000010a0087210 */ /* 0x040fe20007f1e0ff */
[----:B------:R-:W-:Y:S01]  /*f7c0*/  IMAD.MOV.U32 R161, RZ, RZ, R5 ;  /* 0x000000ffffa17224 */ /* 0x000fe200078e0005 */
[----:B------:R-:W-:Y:S02]  /*f7d0*/  ISETP.GE.AND P5, PT, R213, c[0x0][0x1d4], PT ;  /* 0x00007500d5007a0c */ /* 0x000fe40003fa6270 */
[----:B------:R-:W-:Y:S01]  /*f7e0*/  IADD3 R6, P1, R160, R17, RZ ;  /* 0x00000011a0067210 */ /* 0x000fe20007f3e0ff */
[----:B------:R-:W-:Y:S01]  /*f7f0*/  IMAD.X R9, R4, 0x1, R13, P0 ;  /* 0x0000000104097824 */ /* 0x000fe200000e060d */
[----:B------:R-:W-:Y:S02]  /*f800*/  ISETP.GE.AND P0, PT, R214, c[0x0][0x1d4], PT ;  /* 0x00007500d6007a0c */ /* 0x000fe40003f06270 */
[----:B------:R-:W-:Y:S01]  /*f810*/  SEL R11, RZ, 0x10, P6 ;  /* 0x00000010ff0b7807 */ /* 0x000fe20003000000 */
[----:B------:R-:W-:Y:S01]  /*f820*/  IMAD.X R7, R4, 0x1, R14, P1 ;  /* 0x0000000104077824 */ /* 0x000fe200008e060e */
[----:B------:R-:W-:Y:S01]  /*f830*/  IADD3 R2, P1, R160, R18, RZ ;  /* 0x00000012a0027210 */ /* 0x000fe20007f3e0ff */
[----:B------:R-:W-:Y:S01]  /*f840*/  @!PT LDS RZ, [RZ] ;  /* 0x00000000fffff984 */ /* 0x000fe20000000800 */
[----:B------:R-:W-:Y:S01]  /*f850*/  @!PT LDS RZ, [RZ] ;  /* 0x00000000fffff984 */ /* 0x000fe20000000800 */
[----:B------:R-:W-:Y:S01]  /*f860*/  @!PT LDS RZ, [RZ] ;  /* 0x00000000fffff984 */ /* 0x000fe20000000800 */
[----:B------:R1:W-:Y:S01]  /*f870*/  LDGSTS.E.BYPASS.LTC128B.128 [R0], [R8.64], !P6 ;  /* 0x0000000008007fae */ /* 0x0003e2000f101d46 */
[----:B------:R-:W-:Y:S01]  /*f880*/  IMAD.MOV.U32 R160, RZ, RZ, 0x1 ;  /* 0x00000001ffa07424 */ /* 0x000fe200078e00ff */
[----:B------:R-:W-:Y:S02]  /*f890*/  SEL R10, RZ, 0x10, P5 ;  /* 0x00000010ff0a7807 */ /* 0x000fe40002800000 */
[----:B------:R1:W-:Y:S01]  /*f8a0*/  LDGSTS.E.BYPASS.LTC128B.128 [R0+0x2000], [R6.64], !P5 ;  /* 0x0200000006007fae */ /* 0x0003e2000e901d46 */
[----:B------:R-:W-:Y:S01]  /*f8b0*/  IMAD.X R3, R4, 0x1, R15, P1 ;  /* 0x0000000104037824 */ /* 0x000fe200008e060f */
[----:B------:R-:W-:Y:S04]  /*f8c0*/  SEL R5, RZ, 0x10, P0 ;  /* 0x00000010ff057807 */ /* 0x000fe80000000000 */
[----:B------:R2:W-:Y:S02]  /*f8d0*/  LDGSTS.E.BYPASS.LTC128B.128 [R0+0x4000], [R2.64], !P0 ;  /* 0x0400000002007fae */ /* 0x0005e4000c101d46 */
[----:B--2---:R-:W-:Y:S01]  /*f8e0*/  MOV R2, 0xf910 ;  /* 0x0000f91000027802 */ /* 0x004fe20000000f00 */
[----:B------:R-:W-:Y:S02]  /*f8f0*/  IMAD.MOV.U32 R3, RZ, RZ, 0x181f ;  /* 0x0000181fff037424 */ /* 0x000fe400078e00ff */
[----:B-1----:R-:W-:Y:S05]  /*f900*/  CALL.REL.NOINC `($__internal_3_$__cuda_sm70_shflsync_idx_p) ;  /* 0x00000be000007944 */ /* 0x002fea0003c00000 */
        /* <DEDUP_REMOVED lines=8> */
.L_x_1259:
[----:B------:R-:W-:Y:S01]  /*f990*/  MOV R160, RZ ;  /* 0x000000ff00a07202 */ /* 0x000fe20000000f00 */
[----:B------:R-:W-:Y:S01]  /*f9a0*/  IMAD.MOV.U32 R161, RZ, RZ, R20 ;  /* 0x000000ffffa17224 */ /* 0x000fe200078e0014 */
[----:B------:R-:W-:Y:S01]  /*f9b0*/  MOV R2, 0xf9e0 ;  /* 0x0000f9e000027802 */ /* 0x000fe20000000f00 */
[----:B------:R-:W-:Y:S02]  /*f9c0*/  IMAD.MOV.U32 R3, RZ, RZ, 0x181f ;  /* 0x0000181fff037424 */ /* 0x000fe400078e00ff */
[----:B-1234-:R-:W-:Y:S05]  /*f9d0*/  CALL.REL.NOINC `($__internal_3_$__cuda_sm70_shflsync_idx_p) ;  /* 0x00000b1000007944 */ /* 0x01efea0003c00000 */
[----:B------:R-:W-:Y:S01]  /*f9e0*/  MOV R5, R160 ;  /* 0x000000a000057202 */ /* 0x000fe20000000f00 */
[----:B------:R-:W-:-:S05]  /*f9f0*/  BRA `(.L_x_1315) ;  /* 0xffff986000007947 */ /* 0x000fca000383ffff */
.L_x_1260:
        /* <DEDUP_REMOVED lines=14> */
[C---:B------:R-:W-:Y:S02]  /*fae0*/  IMAD.X R7, R5.reuse, 0x1, R23, P1 ;  /* 0x0000000105077824 */ /* 0x040fe400008e0617 */
[----:B------:R-:W-:Y:S01]  /*faf0*/  @!PT LDS RZ, [RZ] ;  /* 0x00000000fffff984 */ /* 0x000fe20000000800 */
[----:B------:R-:W-:Y:S01]  /*fb00*/  @!PT LDS RZ, [RZ] ;  /* 0x00000000fffff984 */ /* 0x000fe20000000800 */
[----:B------:R-:W-:Y:S01]  /*fb10*/  @!PT LDS RZ, [RZ] ;  /* 0x00000000fffff984 */ /* 0x000fe20000000800 */
[----:B------:R1:W-:Y:S04]  /*fb20*/  LDGSTS.E.BYPASS.LTC128B.128 [R4], [R2.64], !P5 ;  /* 0x0000000002047fae */ /* 0x0003e8000e901d46 */
[----:B------:R2:W-:Y:S01]  /*fb30*/  LDGSTS.E.BYPASS.LTC128B.128 [R4+0x2000], [R6.64], !P4 ;  /* 0x0200000006047fae */ /* 0x0005e2000e101d46 */
[----:B-1----:R-:W-:Y:S01]  /*fb40*/  IADD3 R2, P1, R160, R31, RZ ;  /* 0x0000001fa0027210 */ /* 0x002fe20007f3e0ff */
[----:B------:R-:W-:Y:S01]  /*fb50*/  IMAD.MOV.U32 R160, RZ, RZ, 0x1 ;  /* 0x00000001ffa07424 */ /* 0x000fe200078e00ff */
[----:B--2---:R-:W-:Y:S03]  /*fb60*/  SEL R7, RZ, 0x10, P4 ;  /* 0x00000010ff077807 */ /* 0x004fe60002000000 */
[----:B------:R-:W-:Y:S01]  /*fb70*/  IMAD.X R3, R5, 0x1, R28, P1 ;  /* 0x0000000105037824 */ /* 0x000fe200008e061c */
[----:B------:R-:W-:Y:S04]  /*fb80*/  SEL R6, RZ, 0x10, P0 ;  /* 0x00000010ff067807 */ /* 0x000fe80000000000 */
[----:B------:R1:W-:Y:S02]  /*fb90*/  LDGSTS.E.BYPASS.LTC128B.128 [R4+0x4000], [R2.64], !P0 ;  /* 0x0400000002047fae */ /* 0x0003e4000c101d46 */
[----:B-1----:R-:W-:Y:S01]  /*fba0*/  MOV R2, 0xfbd0 ;  /* 0x0000fbd000027802 */ /* 0x002fe20000000f00 */
[----:B------:R-:W-:Y:S02]  /*fbb0*/  IMAD.MOV.U32 R3, RZ, RZ, 0x181f ;  /* 0x0000181fff037424 */ /* 0x000fe400078e00ff */
[----:B------:R-:W-:Y:S05]  /*fbc0*/  CALL.REL.NOINC `($__internal_3_$__cuda_sm70_shflsync_idx_p) ;  /* 0x0000092000007944 */ /* 0x000fea0003c00000 */
        /* <DEDUP_REMOVED lines=8> */
.L_x_1261:
[----:B------:R-:W-:Y:S01]  /*fc50*/  MOV R4, 0x2 ;  /* 0x0000000200047802 */ /* 0x000fe20000000f00 */
[----:B------:R-:W-:Y:S01]  /*fc60*/  IMAD.MOV.U32 R2, RZ, RZ, R101 ;  /* 0x000000ffff027224 */ /* 0x000fe200078e0065 */
[----:B------:R-:W-:Y:S02]  /*fc70*/  MOV R3, 0xfc90 ;  /* 0x0000fc9000037802 */ /* 0x000fe40000000f00 */
[----:B------:R-:W-:Y:S05]  /*fc80*/  CALL.REL.NOINC `($__internal_2_$__cuda_sm70_shflsync_bfly_p) ;  /* 0x0000081000007944 */ /* 0x000fea0003c00000 */
[----:B------:R-:W-:Y:S01]  /*fc90*/  MOV R2, R4 ;  /* 0x0000000400027202 */ /* 0x000fe20000000f00 */
[----:B------:R-:W-:-:S05]  /*fca0*/  BRA `(.L_x_1317) ;  /* 0xffffa83000007947 */ /* 0x000fca000383ffff */
.L_x_1264:
[----:B------:R-:W-:Y:S01]  /*fcb0*/  MOV R160, RZ ;  /* 0x000000ff00a07202 */ /* 0x000fe20000000f00 */
[----:B------:R-:W-:Y:S01]  /*fcc0*/  IMAD.MOV.U32 R161, RZ, RZ, R5 ;  /* 0x000000ffffa17224 */ /* 0x000fe200078e0005 */
[----:B------:R-:W-:Y:S01]  /*fcd0*/  MOV R2, 0xfd00 ;  /* 0x0000fd0000027802 */ /* 0x000fe20000000f00 */
[----:B------:R-:W-:Y:S02]  /*fce0*/  IMAD.MOV.U32 R3, RZ, RZ, 0x181f ;  /* 0x0000181fff037424 */ /* 0x000fe400078e00ff */
[----:B------:R-:W-:Y:S05]  /*fcf0*/  CALL.REL.NOINC `($__internal_3_$__cuda_sm70_shflsync_idx_p) ;  /* 0x000007f000007944 */ /* 0x000fea0003c00000 */
[----:B------:R-:W-:Y:S01]  /*fd00*/  MOV R4, R160 ;  /* 0x000000a000047202 */ /* 0x000fe20000000f00 */
[----:B------:R-:W-:-:S05]  /*fd10*/  BRA `(.L_x_1318) ;  /* 0xffffc1a000007947 */ /* 0x000fca000383ffff */
.L_x_1265:
        /* <DEDUP_REMOVED lines=13> */
[----:B------:R-:W-:Y:S01]  /*fdf0*/  IADD3 R2, P1, R160, R18, RZ ;  /* 0x00000012a0027210 */ /* 0x000fe20007f3e0ff */
[C---:B------:R-:W-:Y:S01]  /*fe00*/  IMAD.X R7, R4.reuse, 0x1, R14, P5 ;  /* 0x0000000104077824 */ /* 0x040fe200028e060e */
[----:B------:R-:W-:Y:S01]  /*fe10*/  SEL R5, RZ, 0x10, P6 ;  /* 0x00000010ff057807 */ /* 0x000fe20003000000 */
[----:B------:R-:W-:Y:S01]  /*fe20*/  @!PT LDS RZ, [RZ] ;  /* 0x00000000fffff984 */ /* 0x000fe20000000800 */
[----:B------:R-:W-:Y:S01]  /*fe30*/  @!PT LDS RZ, [RZ] ;  /* 0x00000000fffff984 */ /* 0x000fe20000000800 */
[----:B------:R-:W-:Y:S01]  /*fe40*/  @!PT LDS RZ, [RZ] ;  /* 0x00000000fffff984 */ /* 0x000fe20000000800 */
[----:B------:R1:W-:Y:S01]  /*fe50*/  LDGSTS.E.BYPASS.LTC128B.128 [R0], [R8.64], !P6 ;  /* 0x0000000008007fae */ /* 0x0003e2000f101d46 */
[----:B------:R-:W-:Y:S01]  /*fe60*/  IMAD.MOV.U32 R160, RZ, RZ, 0x1 ;  /* 0x00000001ffa07424 */ /* 0x000fe200078e00ff */
[----:B------:R-:W-:Y:S01]  /*fe70*/  SEL R10, RZ, 0x10, P4 ;  /* 0x00000010ff0a7807 */ /* 0x000fe20002000000 */
[----:B------:R-:W-:Y:S01]  /*fe80*/  IMAD.X R3, R4, 0x1, R15, P1 ;  /* 0x0000000104037824 */ /* 0x000fe200008e060f */
[----:B------:R2:W-:Y:S04]  /*fe90*/  LDGSTS.E.BYPASS.LTC128B.128 [R0+0x2000], [R6.64], !P4 ;  /* 0x0200000006007fae */ /* 0x0005e8000e101d46 */
[----:B------:R3:W-:Y:S01]  /*fea0*/  LDGSTS.E.BYPASS.LTC128B.128 [R0+0x4000], [R2.64], !P0 ;  /* 0x0400000002007fae */ /* 0x0007e2000c101d46 */
[----:B--2---:R-:W-:Y:S02]  /*feb0*/  SEL R7, RZ, 0x10, P0 ;  /* 0x00000010ff077807 */ /* 0x004fe40000000000 */
[----:B---3--:R-:W-:Y:S01]  /*fec0*/  MOV R2, 0xfef0 ;  /* 0x0000fef000027802 */ /* 0x008fe20000000f00 */
        /* <DEDUP_REMOVED lines=10> */
.L_x_1267:
[----:B------:R-:W-:Y:S01]  /*ff70*/  IMAD.MOV.U32 R2, RZ, RZ, R216 ;  /* 0x000000ffff027224 */ /* 0x000fe200078e00d8 */
[----:B------:R-:W-:-:S02]  /*ff80*/  MOV R4, 0x2 ;  /* 0x0000000200047802 */ /* 0x000fc40000000f00 */
[----:B------:R-:W-:Y:S02]  /*ff90*/  MOV R3, 0xffb0 ;  /* 0x0000ffb000037802 */ /* 0x000fe40000000f00 */
[----:B------:R-:W-:Y:S05]  /*ffa0*/  CALL.REL.NOINC `($__internal_2_$__cuda_sm70_shflsync_bfly_p) ;  /* 0x000004f000007944 */ /* 0x000fea0003c00000 */
[----:B------:R-:W-:Y:S01]  /*ffb0*/  MOV R5, R4 ;  /* 0x0000000400057202 */ /* 0x000fe20000000f00 */
[----:B------:R-:W-:Y:S05]  /*ffc0*/  BRA `(.L_x_1320) ;  /* 0xffffc26000007947 */ /* 0x000fea000383ffff */
.L_x_1268:
[----:B------:R-:W-:Y:S01]  /*ffd0*/  IMAD.MOV.U32 R2, RZ, RZ, R5 ;  /* 0x000000ffff027224 */ /* 0x000fe200078e0005 */
[----:B------:R-:W-:Y:S02]  /*ffe0*/  MOV R4, 0x1 ;  /* 0x0000000100047802 */ /* 0x000fe40000000f00 */
[----:B------:R-:W-:Y:S02]  /*fff0*/  MOV R3, 0x10010 ;  /* 0x0001001000037802 */ /* 0x000fe40000000f00 */
[----:B-1----:R-:W-:Y:S05]  /*10000*/  CALL.REL.NOINC `($__internal_2_$__cuda_sm70_shflsync_bfly_p) ;  /* 0x0000049000007944 */ /* 0x002fea0003c00000 */
[----:B------:R-:W-:Y:S01]  /*10010*/  FADD.FTZ R5, R5, R4 ;  /* 0x0000000405057221 */ /* 0x000fe20000010000 */
[----:B------:R-:W-:Y:S02]  /*10020*/  MOV R2, R217 ;  /* 0x000000d900027202 */ /* 0x000fe40000000f00 */
[----:B------:R-:W-:Y:S02]  /*10030*/  MOV R4, 0x2 ;  /* 0x0000000200047802 */ /* 0x000fe40000000f00 */
[----:B------:R-:W-:Y:S02]  /*10040*/  MOV R3, 0x10060 ;  /* 0x0001006000037802 */ /* 0x000fe40000000f00 */
[----:B------:R-:W-:Y:S05]  /*10050*/  CALL.REL.NOINC `($__internal_2_$__cuda_sm70_shflsync_bfly_p) ;  /* 0x0000044000007944 */ /* 0x000fea0003c00000 */
[----:B------:R-:W-:Y:S01]  /*10060*/  FADD.FTZ R0, R217, R4 ;  /* 0x00000004d9007221 */ /* 0x000fe20000010000 */
[----:B------:R-:W-:-:S02]  /*10070*/  MOV R4, 0x1 ;  /* 0x0000000100047802 */ /* 0x000fc40000000f00 */
[----:B------:R-:W-:Y:S02]  /*10080*/  MOV R3, 0x100b0 ;  /* 0x000100b000037802 */ /* 0x000fe40000000f00 */
[----:B------:R-:W-:Y:S02]  /*10090*/  MOV R2, R0 ;  /* 0x0000000000027202 */ /* 0x000fe40000000f00 */
[----:B------:R-:W-:Y:S05]  /*100a0*/  CALL.REL.NOINC `($__internal_2_$__cuda_sm70_shflsync_bfly_p) ;  /* 0x000003f000007944 */ /* 0x000fea0003c00000 */
[----:B------:R-:W-:Y:S01]  /*100b0*/  MOV R3, R4 ;  /* 0x0000000400037202 */ /* 0x000fe20000000f00 */
[----:B------:R-:W-:Y:S05]  /*100c0*/  BRA `(.L_x_1321) ;  /* 0xffffc1d000007947 */ /* 0x000fea000383ffff */
.L_x_1283:
[----:B------:R-:W-:Y:S01]  /*100d0*/  IMAD.MOV.U32 R161, RZ, RZ, R9 ;  /* 0x000000ffffa17224 */ /* 0x000fe200078e0009 */
[----:B------:R-:W-:Y:S01]  /*100e0*/  MOV R160, RZ ;  /* 0x000000ff00a07202 */ /* 0x000fe20000000f00 */
[----:B------:R-:W-:Y:S01]  /*100f0*/  IMAD.MOV.U32 R3, RZ, RZ, 0x181f ;  /* 0x0000181fff037424 */ /* 0x000fe200078e00ff */
[----:B------:R-:W-:Y:S02]  /*10100*/  MOV R2, 0x10120 ;  /* 0x0001012000027802 */ /* 0x000fe40000000f00 */
[----:B-1----:R-:W-:Y:S05]  /*10110*/  CALL.REL.NOINC `($__internal_3_$__cuda_sm70_shflsync_idx_p) ;  /* 0x000003d000007944 */ /* 0x002fea0003c00000 */
[----:B------:R-:W-:Y:S01]  /*10120*/  MOV R8, R160 ;  /* 0x000000a000087202 */ /* 0x000fe20000000f00 */
[----:B------:R-:W-:Y:S05]  /*10130*/  BRA `(.L_x_1322) ;  /* 0xffffe04000007947 */ /* 0x000fea000383ffff */
.L_x_1284:
[----:B------:R-:W-:Y:S01]  /*10140*/  IMAD.MOV.U32 R161, RZ, RZ, R11 ;  /* 0x000000ffffa17224 */ /* 0x000fe200078e000b */
[----:B------:R-:W-:Y:S01]  /*10150*/  MOV R160, RZ ;  /* 0x000000ff00a07202 */ /* 0x000fe20000000f00 */
[----:B------:R-:W-:Y:S01]  /*10160*/  IMAD.MOV.U32 R3, RZ, RZ, 0x181f ;  /* 0x0000181fff037424 */ /* 0x000fe200078e00ff */
[----:B------:R-:W-:-:S02]  /*10170*/  MOV R2, 0x10190 ;  /* 0x0001019000027802 */ /* 0x000fc40000000f00 */
[----:B-123--:R-:W-:Y:S05]  /*10180*/  CALL.REL.NOINC `($__internal_3_$__cuda_sm70_shflsync_idx_p) ;  /* 0x0000036000007944 */ /* 0x00efea0003c00000 */
[----:B------:R-:W-:Y:S01]  /*10190*/  MOV R0, R160 ;  /* 0x000000a000007202 */ /* 0x000fe20000000f00 */
[----:B------:R-:W-:Y:S05]  /*101a0*/  BRA `(.L_x_1323) ;  /* 0xffffdff000007947 */ /* 0x000fea000383ffff */
.L_x_1287:
[----:B------:R-:W-:Y:S01]  /*101b0*/  IMAD.MOV.U32 R161, RZ, RZ, R9 ;  /* 0x000000ffffa17224 */ /* 0x000fe200078e0009 */
[----:B------:R-:W-:Y:S01]  /*101c0*/  MOV R160, 0x1 ;  /* 0x0000000100a07802 */ /* 0x000fe20000000f00 */
[----:B-1----:R-:W-:Y:S01]  /*101d0*/  IMAD.MOV.U32 R3, RZ, RZ, 0x181f ;  /* 0x0000181fff037424 */ /* 0x002fe200078e00ff */
[----:B------:R-:W-:-:S02]  /*101e0*/  MOV R2, 0x10200 ;  /* 0x0001020000027802 */ /* 0x000fc40000000f00 */
[----:B--234-:R-:W-:Y:S05]  /*101f0*/  CALL.REL.NOINC `($__internal_3_$__cuda_sm70_shflsync_idx_p) ;  /* 0x000002f000007944 */ /* 0x01cfea0003c00000 */
        /* <DEDUP_REMOVED lines=8> */
.L_x_1290:
[----:B------:R-:W-:Y:S01]  /*10280*/  IMAD.MOV.U32 R161, RZ, RZ, R9 ;  /* 0x000000ffffa17224 */ /* 0x000fe200078e0009 */
[----:B------:R-:W-:Y:S01]  /*10290*/  MOV R160, 0x2 ;  /* 0x0000000200a07802 */ /* 0x000fe20000000f00 */
[----:B-1----:R-:W-:Y:S01]  /*102a0*/  IMAD.MOV.U32 R3, RZ, RZ, 0x181f ;  /* 0x0000181fff037424 */ /* 0x002fe200078e00ff */
[----:B------:R-:W-:Y:S02]  /*102b0*/  MOV R2, 0x102d0 ;  /* 0x000102d000027802 */ /* 0x000fe40000000f00 */
[----:B--234-:R-:W-:Y:S05]  /*102c0*/  CALL.REL.NOINC `($__internal_3_$__cuda_sm70_shflsync_idx_p) ;  /* 0x0000022000007944 */ /* 0x01cfea0003c00000 */
[----:B------:R-:W-:Y:S01]  /*102d0*/  MOV R8, R160 ;  /* 0x000000a000087202 */ /* 0x000fe20000000f00 */
[----:B------:R-:W-:Y:S05]  /*102e0*/  BRA `(.L_x_1325) ;  /* 0xffffe1b000007947 */ /* 0x000fea000383ffff */
.L_x_1291:
[----:B------:R-:W-:Y:S01]  /*102f0*/  IMAD.MOV.U32 R161, RZ, RZ, R11 ;  /* 0x000000ffffa17224 */ /* 0x000fe200078e000b */
[----:B------:R-:W-:Y:S01]  /*10300*/  MOV R160, 0x2 ;  /* 0x0000000200a07802 */ /* 0x000fe20000000f00 */
[----:B-1----:R-:W-:Y:S01]  /*10310*/  IMAD.MOV.U32 R3, RZ, RZ, 0x181f ;  /* 0x0000181fff037424 */ /* 0x002fe200078e00ff */
[----:B------:R-:W-:Y:S02]  /*10320*/  MOV R2, 0x10340 ;  /* 0x0001034000027802 */ /* 0x000fe40000000f00 */
[----:B--234-:R-:W-:Y:S05]  /*10330*/  CALL.REL.NOINC `($__internal_3_$__cuda_sm70_shflsync_idx_p) ;  /* 0x000001b000007944 */ /* 0x01cfea0003c00000 */
[----:B------:R-:W-:Y:S01]  /*10340*/  MOV R0, R160 ;  /* 0x000000a000007202 */ /* 0x000fe20000000f00 */
[----:B------:R-:W-:Y:S05]  /*10350*/  BRA `(.L_x_1326) ;  /* 0xffffe16000007947 */ /* 0x000fea000383ffff */
.L_x_1294:
[----:B------:R-:W-:Y:S01]  /*10360*/  IMAD.MOV.U32 R161, RZ, RZ, R9 ;  /* 0x000000ffffa17224 */ /* 0x000fe200078e0009 */
[----:B------:R-:W-:Y:S01]  /*10370*/  MOV R160, 0x3 ;  /* 0x0000000300a07802 */ /* 0x000fe20000000f00 */
[----:B--2---:R-:W-:Y:S01]  /*10380*/  IMAD.MOV.U32 R3, RZ, RZ, 0x181f ;  /* 0x0000181fff037424 */ /* 0x004fe200078e00ff */
[----:B------:R-:W-:-:S02]  /*10390*/  MOV R2, 0x103b0 ;  /* 0x000103b000027802 */ /* 0x000fc40000000f00 */
[----:B-1-34-:R-:W-:Y:S05]  /*103a0*/  CALL.REL.NOINC `($__internal_3_$__cuda_sm70_shflsync_idx_p) ;  /* 0x0000014000007944 */ /* 0x01afea0003c00000 */
        /* <DEDUP_REMOVED lines=8> */
.L_x_1296:
[----:B------:R-:W-:Y:S01]  /*10430*/  IMAD.MOV.U32 R161, RZ, RZ, R65 ;  /* 0x000000ffffa17224 */ /* 0x000fe200078e0041 */
[----:B------:R-:W-:Y:S01]  /*10440*/  MOV R160, RZ ;  /* 0x000000ff00a07202 */ /* 0x000fe20000000f00 */
[----:B-1----:R-:W-:Y:S01]  /*10450*/  IMAD.MOV.U32 R3, RZ, RZ, 0x1f ;  /* 0x0000001fff037424 */ /* 0x002fe200078e00ff */
[----:B------:R-:W-:Y:S02]  /*10460*/  MOV R2, 0x10480 ;  /* 0x0001048000027802 */ /* 0x000fe40000000f00 */
[----:B--23--:R-:W-:Y:S05]  /*10470*/  CALL.REL.NOINC `($__internal_3_$__cuda_sm70_shflsync_idx_p) ;  /* 0x0000007000007944 */ /* 0x00cfea0003c00000 */
[----:B------:R-:W-:Y:S01]  /*10480*/  MOV R0, R160 ;  /* 0x000000a000007202 */ /* 0x000fe20000000f00 */
[----:B------:R-:W-:Y:S05]  /*10490*/  BRA `(.L_x_1328) ;  /* 0xffffe36000007947 */ /* 0x000fea000383ffff */
        .weak           $__internal_2_$__cuda_sm70_shflsync_bfly_p
        .type           $__internal_2_$__cuda_sm70_shflsync_bfly_p,@function
        .size           $__internal_2_$__cuda_sm70_shflsync_bfly_p,($__internal_3_$__cuda_sm70_shflsync_idx_p - $__internal_2_$__cuda_sm70_shflsync_bfly_p)
$__internal_2_$__cuda_sm70_shflsync_bfly_p:
[----:B------:R-:W-:Y:S04]  /*104a0*/  WARPSYNC R220 ;  /* 0x000000dc00007348 */ /* 0x000fe80003800000 */
[----:B------:R1:W2:Y:S02]  /*104b0*/  SHFL.BFLY PT, R4, R2, R4, R234 ;  /* 0x0c00000402047389 */ /* 0x0002a400000e00ea */
[----:B-1----:R-:W-:-:S02]  /*104c0*/  MOV R2, R3 ;  /* 0x0000000300027202 */ /* 0x002fc40000000f00 */
[----:B------:R-:W-:-:S04]  /*104d0*/  MOV R3, 0x0 ;  /* 0x0000000000037802 */ /* 0x000fc80000000f00 */
[----:B--2---:R-:W-:Y:S05]  /*104e0*/  RET.REL.NODEC R2 `(_ZN7cutlass13device_kernelIN5flash19enable_sm80_to_sm89INS1_16FlashAttnFwdSm80INS1_25CollectiveMainloopFwdSm80ILi8ELi2ELb0EN4cute5tupleIJNS5_1CILi128EEENS7_ILi64EEENS7_ILi192EEEEEELi192ENS_6half_tEfNS_4arch4Sm80ELb1ELb0ELb1ELb0ELb1ELb0ELb1ELb0EEENS1_21CollectiveEpilogueFwdINS6_IJS8_SA_S9_EEENS6_IJNS7_ILi1EEESI_SI_EEESC_SE_Li256ELb0ELb1ELb0ELb0EEENS1_30DynamicPersistentTileSchedulerILi256ELi256ELb0ELb1ELb0EEEEEEEEEvNT_6ParamsE) ;  /* 0xfffefb1002007950 */ /* 0x004fea0003c3ffff */
        .weak           $__internal_3_$__cuda_sm70_shflsync_idx_p
        .type           $__internal_3_$__cuda_sm70_shflsync_idx_p,@function
        .size           $__internal_3_$__cuda_sm70_shflsync_idx_p,(.L_x_1511 - $__internal_3_$__cuda_sm70_shflsync_idx_p)
$__internal_3_$__cuda_sm70_shflsync_idx_p:
[----:B------:R-:W-:-:S04]  /*104f0*/  MOV R162, 0xffffffff ;  /* 0xffffffff00a27802 */ /* 0x000fc80000000f00 */
[----:B------:R-:W-:Y:S04]  /*10500*/  WARPSYNC R162 ;  /* 0x000000a200007348 */ /* 0x000fe80003800000 */
[----:B------:R1:W2:Y:S02]  /*10510*/  SHFL.IDX PT, R160, R161, R160, R3 ;  /* 0x000000a0a1a07389 */ /* 0x0002a400000e0003 */
[----:B-1----:R-:W-:-:S04]  /*10520*/  MOV R3, 0x0 ;  /* 0x0000000000037802 */ /* 0x002fc80000000f00 */
[----:B--2---:R-:W-:Y:S05]  /*10530*/  RET.REL.NODEC R2 `(_ZN7cutlass13device_kernelIN5flash19enable_sm80_to_sm89INS1_16FlashAttnFwdSm80INS1_25CollectiveMainloopFwdSm80ILi8ELi2ELb0EN4cute5tupleIJNS5_1CILi128EEENS7_ILi64EEENS7_ILi192EEEEEELi192ENS_6half_tEfNS_4arch4Sm80ELb1ELb0ELb1ELb0ELb1ELb0ELb1ELb0EEENS1_21CollectiveEpilogueFwdINS6_IJS8_SA_S9_EEENS6_IJNS7_ILi1EEESI_SI_EEESC_SE_Li256ELb0ELb1ELb0ELb0EEENS1_30DynamicPersistentTileSchedulerILi256ELi256ELb0ELb1ELb0EEEEEEEEEvNT_6ParamsE) ;  /* 0xfffefac002007950 */ /* 0x004fea0003c3ffff */
.L_x_1329:
        /* <DEDUP_REMOVED lines=12> */
.L_x_1511:


//--------------------- .text._ZN7cutlass13device_kernelIN5flash19enable_sm80_to_sm89INS1_16FlashAttnFwdSm80INS1_25CollectiveMainloopFwdSm80ILi8ELi2ELb0EN4cute5tupleIJNS5_1CILi128EEENS7_ILi64EEENS7_ILi192EEEEEELi192ENS_6half_tEfNS_4arch4Sm80ELb1ELb0ELb1ELb1ELb1ELb0ELb1ELb0EEENS1_21CollectiveEpilogueFwdINS6_IJS8_SA_S9_EEENS6_IJNS7_ILi1EEESI_SI_EEESC_SE_Li256ELb1ELb1ELb0ELb0EEENS1_19SingleTileSchedulerILb1ELb0ELb1ELi128EEEEEEEEEvNT_6ParamsE --------------------------
	.section	.text._ZN7cutlass13device_kernelIN5flash19enable_sm80_to_sm89INS1_16FlashAttnFwdSm80INS1_25CollectiveMainloopFwdSm80ILi8ELi2ELb0EN4cute5tupleIJNS5_1CILi128EEENS7_ILi64EEENS7_ILi192EEEEEELi192ENS_6half_tEfNS_4arch4Sm80ELb1ELb0ELb1ELb1ELb1ELb0ELb1ELb0EEENS1_21CollectiveEpilogueFwdINS6_IJS8_SA_S9_EEENS6_IJNS7_ILi1EEESI_SI_EEESC_SE_Li256ELb1ELb1ELb0ELb0EEENS1_19SingleTileSchedulerILb1ELb0ELb1ELi128EEEEEEEEEvNT_6ParamsE,"ax",@progbits
	.sectioninfo	@"SHI_REGISTERS=254"
	.align	128
.text._ZN7cutlass13device_kernelIN5flash19enable_sm80_to_sm89INS1_16FlashAttnFwdSm80INS1_25CollectiveMainloopFwdSm80ILi8ELi2ELb0EN4cute5tupleIJNS5_1CILi128EEENS7_ILi64EEENS7_ILi192EEEEEELi192ENS_6half_tEfNS_4arch4Sm80ELb1ELb0ELb1ELb1ELb1ELb0ELb1ELb0EEENS1_21CollectiveEpilogueFwdINS6_IJS8_SA_S9_EEENS6_IJNS7_ILi1EEESI_SI_EEESC_SE_Li256ELb1ELb1ELb0ELb0EEENS1_19SingleTileSchedulerILb1ELb0ELb1ELi128EEEEEEEEEvNT_6ParamsE:
        .type           _ZN7cutlass13device_kernelIN5flash19enable_sm80_to_sm89INS1_16FlashAttnFwdSm80INS1_25CollectiveMainloopFwdSm80ILi8ELi2ELb0EN4cute5tupleIJNS5_1CILi128EEENS7_ILi64EEENS7_ILi192EEEEEELi192ENS_6half_tEfNS_4arch4Sm80ELb1ELb0ELb1ELb1ELb1ELb0ELb1ELb0EEENS1_21CollectiveEpilogueFwdINS6_IJS8_SA_S9_EEENS6_IJNS7_ILi1EEESI_SI_EEESC_SE_Li256ELb1ELb1ELb0ELb0EEENS1_19SingleTileSchedulerILb1ELb0ELb1ELi128EEEEEEEEEvNT_6ParamsE,@function
        .size           _ZN7cutlass13device_kernelIN5flash19enable_sm80_to_sm89INS1_16FlashAttnFwdSm80INS1_25CollectiveMainloopFwdSm80ILi8ELi2ELb0EN4cute5tupleIJNS5_1CILi128EEENS7_ILi64EEENS7_ILi192EEEEEELi192ENS_6half_tEfNS_4arch4Sm80ELb1ELb0ELb1ELb1ELb1ELb0ELb1ELb0EEENS1_21CollectiveEpilogueFwdINS6_IJS8_SA_S9_EEENS6_IJNS7_ILi1EEESI_SI_EEESC_SE_Li256ELb1ELb1ELb0ELb0EEENS1_19SingleTileSchedulerILb1ELb0ELb1ELi128EEEEEEEEEvNT_6ParamsE,(.L_x_1514 - _ZN7cutlass13device_kernelIN5flash19enable_sm80_to_sm89INS1_16FlashAttnFwdSm80INS1_25CollectiveMainloopFwdSm80ILi8ELi2ELb0EN4cute5tupleIJNS5_1CILi128EEENS7_ILi64EEENS7_ILi192EEEEEELi192ENS_6half_tEfNS_4arch4Sm80ELb1ELb0ELb1ELb1ELb1ELb0ELb1ELb0EEENS1_21CollectiveEpilogueFwdINS6_IJS8_SA_S9_EEENS6_IJNS7_ILi1EEESI_SI_EEESC_SE_Li256ELb1ELb1ELb0ELb0EEENS1_19SingleTileSchedulerILb1ELb0ELb1ELi128EEEEEEEEEvNT_6ParamsE)
        .other          _ZN7cutlass13device_kernelIN5flash19enable_sm80_to_sm89INS1_16FlashAttnFwdSm80INS1_25CollectiveMainloopFwdSm80ILi8ELi2ELb0EN4cute5tupleIJNS5_1CILi128EEENS7_ILi64EEENS7_ILi192EEEEEELi192ENS_6half_tEfNS_4arch4Sm80ELb1ELb0ELb1ELb1ELb1ELb0ELb1ELb0EEENS1_21CollectiveEpilogueFwdINS6_IJS8_SA_S9_EEENS6_IJNS7_ILi1EEESI_SI_EEESC_SE_Li256ELb1ELb1ELb0ELb0EEENS1_19SingleTileSchedulerILb1ELb0ELb1ELi128EEEEEEEEEvNT_6ParamsE,@"STO_CUDA_ENTRY STV_DEFAULT"
_ZN7cutlass13device_kernelIN5flash19enable_sm80_to_sm89INS1_16FlashAttnFwdSm80INS1_25CollectiveMainloopFwdSm80ILi8ELi2ELb0EN4cute5tupleIJNS5_1CILi128EEENS7_ILi64EEENS7_ILi192EEEEEELi192ENS_6half_tEfNS_4arch4Sm80ELb1ELb0ELb1ELb1ELb1ELb0ELb1ELb0EEENS1_21CollectiveEpilogueFwdINS6_IJS8_SA_S9_EEENS6_IJNS7_ILi1EEESI_SI_EEESC_SE_Li256ELb1ELb1ELb0ELb0EEENS1_19SingleTileSchedulerILb1ELb0ELb1ELi128EEEEEEEEEvNT_6ParamsE:
        /* <DEDUP_REMOVED lines=20> */
.L_x_1331:
        /* <DEDUP_REMOVED lines=13> */
.L_x_1333:
[----:B------:R-:W-:Y:S02]  /*0210*/  ULDC UR5, c[0x0][0x54c] ;  /* 0x0001530000057ab9 */ /* 0x000fe40000000800 */
.L_x_1332:
[----:B------:R-:W-:Y:S02]  /*0220*/  ULDC UR4, c[0x0][0x548] ;  /* 0x0001520000047ab9 */ /* 0x000fe40000000800 */
[----:B------:R-:W-:-:S02]  /*0230*/  USHF.L.U32 UR15, UR15, 0x7, URZ ;  /* 0x000000070f0f7899 */ /* 0x000fc4000800063f */
[----:B------:R-:W-:-:S04]  /*0240*/  UIMAD UR4, UR5, UR4, URZ ;  /* 0x00000004050472a4 */ /* 0x000fc8000f8e023f */
[----:B------:R-:W-:-:S04]  /*0250*/  UISETP.GE.AND UP0, UPT, UR15, UR4, UPT ;  /* 0x000000040f00728c */ /* 0x000fc8000bf06270 */
[----:B------:R-:W-:Y:S01]  /*0260*/  USEL UR8, UR8, 0xffffffff, !UP0 ;  /* 0xffffffff08087887 */ /* 0x000fe2000c000000 */
[----:B------:R-:W-:Y:S05]  /*0270*/  BRA `(.L_x_1334) ;  /* 0x000001b000007947 */ /* 0x000fea0003800000 */
.L_x_1330:
        /* <DEDUP_REMOVED lines=8> */
.L_x_1335:
        /* <DEDUP_REMOVED lines=13> */
.L_x_1337:
[----:B------:R-:W-:Y:S02]  /*03d0*/  ULDC UR5, c[0x0][0x54c] ;  /* 0x0001530000057ab9 */ /* 0x000fe40000000800 */
.L_x_1336:
[----:B------:R-:W-:Y:S02]  /*03e0*/  ULDC UR4, c[0x0][0x548] ;  /* 0x0001520000047ab9 */ /* 0x000fe40000000800 */
[----:B------:R-:W-:-:S02]  /*03f0*/  USHF.L.U32 UR15, UR15, 0x7, URZ ;  /* 0x000000070f0f7899 */ /* 0x000fc4000800063f */
[----:B------:R-:W-:-:S04]  /*0400*/  UIMAD UR4, UR5, UR4, URZ ;  /* 0x00000004050472a4 */ /* 0x000fc8000f8e023f */
[----:B------:R-:W-:-:S04]  /*0410*/  UISETP.GE.AND UP0, UPT, UR15, UR4, UPT ;  /* 0x000000040f00728c */ /* 0x000fc8000bf06270 */
[----:B------:R-:W-:-:S06]  /*0420*/  USEL UR8, UR8, 0xffffffff, !UP0 ;  /* 0xffffffff08087887 */ /* 0x000fcc000c000000 */
.L_x_1334:
[----:B------:R-:W-:-:S13]  /*0430*/  ISETP.LE.AND P0, PT, RZ, UR8, PT ;  /* 0x00000008ff007c0c */ /* 0x000fda000bf03270 */
[----:B------:R-:W-:Y:S05]  /*0440*/  @!P0 EXIT ;  /* 0x000000000000894d */ /* 0x000fea0003800000 */
[----:B------:R-:W-:Y:S02]  /*0450*/  ULDC.64 UR12, c[0x0][0x370] ;  /* 0x0000dc00000c7ab9 */ /* 0x000fe40000000a00 */
[----:B------:R-:W-:Y:S02]  /*0460*/  ULDC.64 UR4, c[0x0][0x360] ;  /* 0x0000d80000047ab9 */ /* 0x000fe40000000a00 */
[----:B------:R-:W-:Y:S02]  /*0470*/  UISETP.NE.U32.AND UP1, UPT, URZ, UR12, UPT ;  /* 0x0000000c3f00728c */ /* 0x000fe4000bf25070 */
[----:B------:R-:W-:Y:S02]  /*0480*/  UISETP.NE.U32.AND UP0, UPT, URZ, UR4, UPT ;  /* 0x000000043f00728c */ /* 0x000fe4000bf05070 */
[----:B------:R-:W-:Y:S02]  /*0490*/  ULDC.64 UR6, c[0x0][0x348] ;  /* 0x0000d20000067ab9 */ /* 0x000fe40000000a00 */
[----:B------:R-:W-:-:S02]  /*04a0*/  UISETP.NE.AND.EX UP1, UPT, URZ, UR13, UPT, UP1 ;  /* 0x0000000d3f00728c */ /* 0x000fc4000bf25310 */
[----:B------:R-:W-:Y:S02]  /*04b0*/  UISETP.NE.U32.AND UP2, UPT, URZ, UR6, UPT ;  /* 0x000000063f00728c */ /* 0x000fe4000bf45070 */
[----:B------:R-:W-:Y:S02]  /*04c0*/  UISETP.NE.AND.EX UP0, UPT, URZ, UR5, UPT, UP0 ;  /* 0x000000053f00728c */ /* 0x000fe4000bf05300 */
[----:B------:R-:W-:Y:S01]  /*04d0*/  UISETP.NE.AND.EX UP2, UPT, URZ, UR7, UPT, UP2 ;  /* 0x000000073f00728c */ /* 0x000fe2000bf45320 */
[----:B------:R-:W-:Y:S01]  /*04e0*/  PLOP3.LUT P2, PT, PT, PT, UP1, 0x80, 0x0 ;  /* 0x000000000000781c */ /* 0x000fe20003f4f018 */
[----:B------:R-:W-:Y:S02]  /*04f0*/  ULDC.64 UR12, c[0x0][0x370] ;  /* 0x0000dc00000c7ab9 */ /* 0x000fe40000000a00 */
        /* <DEDUP_REMOVED lines=34> */
.L_x_1338:
        /* <DEDUP_REMOVED lines=10> */
.L_x_1339:
        /* <DEDUP_REMOVED lines=12> */
.L_x_1340:
[----:B------:R-:W-:Y:S01]  /*0880*/  ULDC UR4, c[0x0][0x2c4] ;  /* 0x0000b10000047ab9 */ /* 0x000fe20000000800 */
[----:B------:R-:W-:Y:S01]  /*0890*/  PLOP3.LUT P2, PT, PT, PT, PT, 0x80, 0x0 ;  /* 0x000000000000781c */ /* 0x000fe20003f4f070 */
[----:B------:R-:W-:Y:S01]  /*08a0*/  UISETP.NE.AND UP1, UPT, UR4, 0x1, UPT ;  /* 0x000000010400788c */ /* 0x000fe2000bf25270 */
[----:B------:R-:W-:Y:S01]  /*08b0*/  CS2R R98, SRZ ;  /* 0x0000000000627805 */ /* 0x000fe2000001ff00 */
[----:B--2---:R-:W-:Y:S01]  /*08c0*/  UIADD3 UR9, -UR7, UR9, URZ ;  /* 0x0000000907097290 */ /* 0x004fe2000fffe13f */
[----:B------:R-:W-:Y:S01]  /*08d0*/  IMAD.MOV.U32 R5, RZ, RZ, RZ ;  /* 0x000000ffff057224 */ /* 0x000fe200078e00ff */
[----:B------:R-:W-:Y:S01]  /*08e0*/  ULDC.64 UR4, c[0x0][0x2c8] ;  /* 0x0000b20000047ab9 */ /* 0x000fe20000000a00 */
[----:B------:R-:W-:Y:S01]  /*08f0*/  IMAD.MOV.U32 R96, RZ, RZ, RZ ;  /* 0x000000ffff607224 */ /* 0x000fe200078e00ff */
[----:B---3--:R-:W-:Y:S01]  /*0900*/  UIADD3 UR13, UR9, 0x40, -UR12 ;  /* 0x00000040090d7890 */ /* 0x008fe2000fffe80c */
[----:B------:R-:W-:Y:S01]  /*0910*/  CS2R R94, SRZ ;  /* 0x00000000005e7805 */ /* 0x000fe2000001ff00 */
[----:B------:R-:W-:Y:S01]  /*0920*/  CS2R R92, SRZ ;  /* 0x00000000005c7805 */ /* 0x000fe2000001ff00 */
[----:B------:R-:W-:Y:S01]  /*0930*/  CS2R R90, SRZ ;  /* 0x00000000005a7805 */ /* 0x000fe2000001ff00 */
[----:B------:R-:W-:Y:S01]  /*0940*/  CS2R R88, SRZ ;  /* 0x0000000000587805 */ /* 0x000fe2000001ff00 */
[----:B------:R-:W-:Y:S01]  /*0950*/  @UP1 UIADD3 UR18, UR15, 0x7f, URZ ;  /* 0x0000007f0f121890 */ /* 0x000fe2000fffe03f */
[----:B------:R-:W-:Y:S01]  /*0960*/  CS2R R86, SRZ ;  /* 0x0000000000567805 */ /* 0x000fe2000001ff00 */
[----:B------:R-:W-:Y:S01]  /*0970*/  CS2R R84, SRZ ;  /* 0x0000000000547805 */ /* 0x000fe2000001ff00 */
        /* <DEDUP_REMOVED lines=70> */
[CC--:B------:R-:W-:Y:S01]  /*0de0*/  LEA.HI R8, R7.reuse, R2.reuse, RZ, 0x3 ;  /* 0x0000000207087211 */ /* 0x0c0fe200078f18ff */
[----:B------:R-:W-:Y:S01]  /*0df0*/  UIMAD UR17, UR17, UR4, URZ ;  /* 0x00000004111172a4 */ /* 0x000fe2000f8e023f */
[----:B------:R-:W-:Y:S01]  /*0e00*/  PLOP3.LUT P1, PT, PT, PT, UP1, 0x80, 0x0 ;  /* 0x000000000000781c */ /* 0x000fe20003f2f018 */
[----:B------:R-:W-:Y:S01]  /*0e10*/  UIMAD.WIDE.U32 UR18, UR16, UR4, URZ ;  /* 0x00000004101272a5 */ /* 0x000fe2000f8e003f */
[----:B------:R-:W-:Y:S01]  /*0e20*/  LOP3.LUT R3, R8, 0xfffffff8, RZ, 0xc0, !PT ;  /* 0xfffffff808037812 */ /* 0x000fe200078ec0ff */
[----:B------:R-:W-:Y:S01]  /*0e30*/  UIMAD UR17, UR16, UR5, UR17 ;  /* 0x00000005101172a4 */ /* 0x000fe2000f8e0211 */
[----:B------:R-:W-:Y:S01]  /*0e40*/  SHF.R.S32.HI R11, RZ, 0x3, R8 ;  /* 0x00000003ff0b7819 */ /* 0x000fe20000011408 */
[----:B------:R-:W-:Y:S01]  /*0e50*/  IMAD.MOV.U32 R188, RZ, RZ, 0x10 ;  /* 0x00000010ffbc7424 */ /* 0x000fe200078e00ff */
[----:B------:R-:W-:Y:S01]  /*0e60*/  ULDC.64 UR4, c[0x0][0x1b8] ;  /* 0x00006e0000047ab9 */ /* 0x000fe20000000a00 */
[----:B------:R-:W-:Y:S01]  /*0e70*/  IMAD.IADD R144, R2, 0x1, -R3 ;  /* 0x0000000102907824 */ /* 0x000fe200078e0a03 */
[----:B------:R-:W-:Y:S01]  /*0e80*/  UIADD3 UR19, UR19, UR17, URZ ;  /* 0x0000001113137290 */ /* 0x000fe2000fffe03f */
[----:B------:R-:W-:Y:S01]  /*0e90*/  PLOP3.LUT P0, PT, PT, PT, UP1, 0x80, 0x0 ;  /* 0x000000000000781c */ /* 0x000fe20003f0f018 */
[----:B------:R-:W-:Y:S01]  /*0ea0*/  USHF.R.S32.HI UR17, URZ, 0x1f, UR8 ;  /* 0x0000001f3f117899 */ /* 0x000fe20008011408 */
[C---:B------:R-:W-:Y:S01]  /*0eb0*/  IMAD R201, R144.reuse, 0x20, R11 ;  /* 0x0000002090c97824 */ /* 0x040fe200078e020b */
[----:B------:R-:W-:Y:S01]  /*0ec0*/  UIMAD UR16, UR14, UR4, URZ ;  /* 0x000000040e1072a4 */ /* 0x000fe2000f8e023f */
[----:B------:R-:W-:Y:S01]  /*0ed0*/  LEA.HI R16, R7, R2, RZ, 0x4 ;  /* 0x0000000207107211 */ /* 0x000fe200078f20ff */
[----:B------:R-:W-:Y:S01]  /*0ee0*/  USEL UR17, UR17, URZ, !UP2 ;  /* 0x0000003f11117287 */ /* 0x000fe2000d000000 */
[C---:B------:R-:W-:Y:S01]  /*0ef0*/  IMAD.SHL.U32 R189, R144.reuse, 0x40, RZ ;  /* 0x0000004090bd7824 */ /* 0x040fe200078e00ff */
[----:B------:R-:W-:Y:S01]  /*0f00*/  UIMAD UR16, UR6, UR5, UR16 ;  /* 0x00000005061072a4 */ /* 0x000fe2000f8e0210 */
[----:B------:R-:W-:Y:S01]  /*0f10*/  SHF.R.S32.HI R9, RZ, 0x4, R16 ;  /* 0x00000004ff097819 */ /* 0x000fe20000011410 */
[----:B------:R-:W-:Y:S01]  /*0f20*/  UIMAD.WIDE.U32 UR20, UR6, UR4, UR18 ;  /* 0x00000004061472a5 */ /* 0x000fe2000f8e0012 */
[----:B------:R-:W-:Y:S01]  /*0f30*/  IMAD.SHL.U32 R206, R144, 0x8, RZ ;  /* 0x0000000890ce7824 */ /* 0x000fe200078e00ff */
[----:B------:R-:W-:Y:S01]  /*0f40*/  USEL UR18, UR8, URZ, !UP2 ;  /* 0x0000003f08127287 */ /* 0x000fe2000d000000 */
[----:B------:R-:W-:Y:S01]  /*0f50*/  LOP3.LUT R189, R189, 0x1c0, RZ, 0xc0, !PT ;  /* 0x000001c0bdbd7812 */ /* 0x000fe200078ec0ff */
[----:B------:R-:W-:Y:S01]  /*0f60*/  ULDC.64 UR4, c[0x0][0x1c0] ;  /* 0x0000700000047ab9 */ /* 0x000fe20000000a00 */
[----:B-1----:R-:W-:Y:S01]  /*0f70*/  IADD3 R4, R201, UR15, RZ ;  /* 0x0000000fc9047c10 */ /* 0x002fe2000fffe0ff */
[----:B------:R-:W-:Y:S01]  /*0f80*/  UIMAD UR17, UR17, UR4, URZ ;  /* 0x00000004111172a4 */ /* 0x000fe2000f8e023f */
[----:B------:R-:W-:Y:S01]  /*0f90*/  LOP3.LUT R8, R189, 0x8, R8, 0xf8, !PT ;  /* 0x00000008bd087812 */ /* 0x000fe200078ef808 */
[----:B------:R-:W-:Y:S01]  /*0fa0*/  UIADD3 UR21, UR21, UR16, URZ ;  /* 0x0000001015157290 */ /* 0x000fe2000fffe03f */
[----:B------:R-:W-:Y:S01]  /*0fb0*/  SHF.R.U32.HI R189, RZ, 0x3, R189 ;  /* 0x00000003ffbd7819 */ /* 0x000fe200000116bd */
[----:B------:R-:W-:Y:S01]  /*0fc0*/  @P1 IMAD.HI.U32 R3, R4, c[0x0][0x2c8], RZ ;  /* 0x0000b20004031a27 */ /* 0x000fe200078e00ff */
[----:B------:R-:W-:Y:S01]  /*0fd0*/  UIMAD UR5, UR18, UR5, UR17 ;  /* 0x00000005120572a4 */ /* 0x000fe2000f8e0211 */
[----:B------:R-:W-:Y:S01]  /*0fe0*/  IADD3 R14, R206, 0x40, RZ ;  /* 0x00000040ce0e7810 */ /* 0x000fe20007ffe0ff */
[----:B------:R-:W-:Y:S01]  /*0ff0*/  UIMAD.WIDE.U32 UR18, UR18, UR4, UR20 ;  /* 0x00000004121272a5 */ /* 0x000fe2000f8e0014 */
[----:B------:R-:W-:Y:S01]  /*1000*/  IMAD.MOV.U32 R5, RZ, RZ, R4 ;  /* 0x000000ffff057224 */ /* 0x000fe200078e0004 */
[----:B------:R-:W-:Y:S01]  /*1010*/  @P0 SHF.R.U32.HI R5, RZ, c[0x0][0x2cc], R3 ;  /* 0x0000b300ff050a19 */ /* 0x000fe20000011603 */
[----:B------:R-:W-:Y:S01]  /*1020*/  ULDC UR4, c[0x0][0x2c4] ;  /* 0x0000b10000047ab9 */ /* 0x000fe20000000800 */
[C---:B------:R-:W-:Y:S01]  /*1030*/  LOP3.LUT R3, R16.reuse, 0xfffffff0, RZ, 0xc0, !PT ;  /* 0xfffffff010037812 */ /* 0x040fe200078ec0ff */
[----:B------:R-:W-:Y:S01]  /*1040*/  UIADD3 UR5, UR19, UR5, URZ ;  /* 0x0000000513057290 */ /* 0x000fe2000fffe03f */
[----:B------:R-:W-:Y:S01]  /*1050*/  SHF.R.S32.HI R10, RZ, 0x1f, R5 ;  /* 0x0000001fff0a7819 */ /* 0x000fe20000011405 */
[----:B------:R-:W-:Y:S01]  /*1060*/  IMAD.U32 R19, RZ, RZ, UR19 ;  /* 0x00000013ff137e24 */ /* 0x000fe2000f8e00ff */
[----:B------:R-:W-:Y:S01]  /*1070*/  LEA.HI R16, R16, R9, RZ, 0x1 ;  /* 0x0000000910107211 */ /* 0x000fe200078f08ff */
[----:B------:R-:W-:Y:S01]  /*1080*/  IMAD.IADD R6, R2, 0x1, -R3 ;  /* 0x0000000102067824 */ /* 0x000fe200078e0a03 */
[----:B------:R-:W-:Y:S01]  /*1090*/  LOP3.LUT P0, RZ, R144, 0x2, RZ, 0xc0, !PT ;  /* 0x0000000290ff7812 */ /* 0x000fe2000780c0ff */
[----:B------:R-:W-:Y:S01]  /*10a0*/  IMAD.U32 R18, RZ, RZ, UR18 ;  /* 0x00000012ff127e24 */ /* 0x000fe2000f8e00ff */
[----:B------:R-:W-:Y:S01]  /*10b0*/  LOP3.LUT R16, R16, 0xfffffffe, RZ, 0xc0, !PT ;  /* 0xfffffffe10107812 */ /* 0x000fe200078ec0ff */
[----:B------:R-:W-:Y:S01]  /*10c0*/  IMAD.U32 R19, RZ, RZ, UR5 ;  /* 0x00000005ff137e24 */ /* 0x000fe2000f8e00ff */
[----:B------:R-:W-:Y:S01]  /*10d0*/  SHF.R.S32.HI R3, RZ, 0x1f, R6 ;  /* 0x0000001fff037819 */ /* 0x000fe20000011406 */
[----:B------:R-:W-:Y:S01]  /*10e0*/  IMAD R10, R10, c[0x0][0x1b0], RZ ;  /* 0x00006c000a0a7a24 */ /* 0x000fe200078e02ff */
[----:B------:R-:W-:Y:S01]  /*10f0*/  UIMAD UR4, UR12, UR4, URZ ;  /* 0x000000040c0472a4 */ /* 0x000fe2000f8e023f */
[----:B------:R-:W-:Y:S01]  /*1100*/  IMAD.WIDE.U32 R18, R5, c[0x0][0x1b0], R18 ;  /* 0x00006c0005127a25 */ /* 0x000fe200078e0012 */
[----:B------:R-:W-:Y:S01]  /*1110*/  LEA.HI R12, R3, R6, RZ, 0x3 ;  /* 0x00000006030c7211 */ /* 0x000fe200078f18ff */
[----:B------:R-:W-:Y:S01]  /*1120*/  BSSY B0, `(.L_x_1342) ;  /* 0x0000046000007945 */ /* 0x000fe20003800000 */
[----:B------:R-:W-:Y:S01]  /*1130*/  LOP3.LUT R189, R8, R189, RZ, 0x3c, !PT ;  /* 0x000000bd08bd7212 */ /* 0x000fe200078e3cff */
[----:B------:R-:W-:Y:S01]  /*1140*/  IMAD R13, R5, c[0x0][0x1b4], R10 ;  /* 0x00006d00050d7a24 */ /* 0x000fe200078e020a */
[----:B------:R-:W-:Y:S01]  /*1150*/  LOP3.LUT R3, R12, 0xfffffff8, RZ, 0xc0, !PT ;  /* 0xfffffff80c037812 */ /* 0x000fe200078ec0ff */
[----:B------:R-:W-:Y:S01]  /*1160*/  IMAD.MOV R5, RZ, RZ, -R5 ;  /* 0x000000ffff057224 */ /* 0x000fe200078e0a05 */
[----:B------:R-:W-:Y:S01]  /*1170*/  IADD3 R8, R11, UR15, RZ ;  /* 0x0000000f0b087c10 */ /* 0x000fe2000fffe0ff */
[----:B------:R-:W-:Y:S01]  /*1180*/  IMAD.IADD R16, R9, 0x1, -R16 ;  /* 0x0000000109107824 */ /* 0x000fe200078e0a10 */
[----:B------:R-:W-:Y:S01]  /*1190*/  LOP3.LUT P1, RZ, R144, 0x4, RZ, 0xc0, !PT ;  /* 0x0000000490ff7812 */ /* 0x000fe2000782c0ff */
[----:B------:R-:W-:Y:S01]  /*11a0*/  IMAD R4, R5, c[0x0][0x2c4], R4 ;  /* 0x0000b10005047a24 */ /* 0x000fe200078e0204 */
[----:B------:R-:W-:Y:S01]  /*11b0*/  ISETP.GE.AND P3, PT, R14, c[0x0][0x198], PT ;  /* 0x000066000e007a0c */ /* 0x000fe20003f66270 */
[----:B------:R-:W-:-:S02]  /*11c0*/  IMAD.SHL.U32 R5, R11, 0x40, RZ ;  /* 0x000000400b057824 */ /* 0x000fc400078e00ff */
[----:B------:R-:W-:Y:S01]  /*11d0*/  IMAD.IADD R3, R6, 0x1, -R3 ;  /* 0x0000000106037824 */ /* 0x000fe200078e0a03 */
[----:B------:R-:W-:Y:S01]  /*11e0*/  SHF.R.S32.HI R9, RZ, 0x1f, R4 ;  /* 0x0000001fff097819 */ /* 0x000fe20000011404 */
[----:B------:R-:W-:Y:S01]  /*11f0*/  IMAD.IADD R19, R19, 0x1, R13 ;  /* 0x0000000113137824 */ /* 0x000fe200078e020d */
[----:B------:R-:W-:Y:S01]  /*1200*/  LOP3.LUT R5, R5, 0x1c0, RZ, 0xc0, !PT ;  /* 0x000001c005057812 */ /* 0x000fe200078ec0ff */
[----:B------:R-:W-:Y:S01]  /*1210*/  IMAD.SHL.U32 R13, R3, 0x40, RZ ;  /* 0x00000040030d7824 */ /* 0x000fe200078e00ff */
[----:B------:R-:W-:Y:S01]  /*1220*/  P2R R6, PR, RZ, 0x1 ;  /* 0x00000001ff067803 */ /* 0x000fe20000000000 */
[----:B------:R-:W-:Y:S01]  /*1230*/  IMAD R9, R9, c[0x0][0x1a8], RZ ;  /* 0x00006a0009097a24 */ /* 0x000fe200078e02ff */
[----:B------:R-:W-:Y:S01]  /*1240*/  SHF.R.U32.HI R15, RZ, 0x3, R5 ;  /* 0x00000003ff0f7819 */ /* 0x000fe20000011605 */
[----:B------:R-:W-:Y:S01]  /*1250*/  IMAD.SHL.U32 R6, R16, 0x8, RZ ;  /* 0x0000000810067824 */ /* 0x000fe200078e00ff */
[----:B------:R-:W-:Y:S01]  /*1260*/  LOP3.LUT R200, R5, 0x38, R206, 0xf8, !PT ;  /* 0x0000003805c87812 */ /* 0x000fe200078ef8ce */
[C---:B------:R-:W-:Y:S01]  /*1270*/  IMAD R9, R4.reuse, c[0x0][0x1ac], R9 ;  /* 0x00006b0004097a24 */ /* 0x040fe200078e0209 */
[----:B------:R-:W-:Y:S01]  /*1280*/  LOP3.LUT R13, R13, 0x1c0, RZ, 0xc0, !PT ;  /* 0x000001c00d0d7812 */ /* 0x000fe200078ec0ff */
[----:B------:R-:W-:Y:S01]  /*1290*/  IMAD.WIDE.U32 R4, R4, c[0x0][0x1a8], R18 ;  /* 0x00006a0004047a25 */ /* 0x000fe200078e0012 */
[----:B------:R-:W-:-:S02]  /*12a0*/  LOP3.LUT P5, RZ, R3, 0x4, RZ, 0xc0, !PT ;  /* 0x0000000403ff7812 */ /* 0x000fc400078ac0ff */
[----:B------:R-:W-:Y:S01]  /*12b0*/  LOP3.LUT R6, R13, 0x8, R6, 0xf8, !PT ;  /* 0x000000080d067812 */ /* 0x000fe200078ef806 */
[----:B------:R-:W-:Y:S01]  /*12c0*/  IMAD.IADD R9, R5, 0x1, R9 ;  /* 0x0000000105097824 */ /* 0x000fe200078e0209 */
[----:B------:R-:W-:Y:S01]  /*12d0*/  LEA R10, P0, R4, c[0x0][0x160], 0x1 ;  /* 0x00005800040a7a11 */ /* 0x000fe200078008ff */
[----:B------:R-:W-:Y:S01]  /*12e0*/  IMAD.SHL.U32 R12, R12, 0x40, RZ ;  /* 0x000000400c0c7824 */ /* 0x000fe200078e00ff */
[----:B------:R-:W-:Y:S01]  /*12f0*/  SHF.R.U32.HI R13, RZ, 0x3, R13 ;  /* 0x00000003ff0d7819 */ /* 0x000fe2000001160d */
[----:B------:R-:W-:Y:S01]  /*1300*/  IMAD R189, R16, 0x200, R189 ;  /* 0x0000020010bd7824 */ /* 0x000fe200078e02bd */
[----:B------:R-:W-:Y:S01]  /*1310*/  LOP3.LUT P4, RZ, R3, 0x2, RZ, 0xc0, !PT ;  /* 0x0000000203ff7812 */ /* 0x000fe2000788c0ff */
[----:B------:R1:W3:Y:S01]  /*1320*/  SHFL.IDX PT, R18, R10, RZ, 0x181f ;  /* 0x00181fff0a127589 */ /* 0x0002e200000e0000 */
[----:B------:R-:W-:Y:S01]  /*1330*/  LEA.HI.X R9, R4, c[0x0][0x164], R9, 0x1, P0 ;  /* 0x0000590004097a11 */ /* 0x000fe200000f0c09 */
[----:B------:R-:W-:Y:S01]  /*1340*/  IMAD.MOV.U32 R4, RZ, RZ, 0x20 ;  /* 0x00000020ff047424 */ /* 0x000fe200078e00ff */
[----:B------:R-:W-:-:S02]  /*1350*/  LOP3.LUT R3, R6, R13, RZ, 0x3c, !PT ;  /* 0x0000000d06037212 */ /* 0x000fc400078e3cff */
[----:B------:R-:W-:Y:S01]  /*1360*/  ISETP.GE.AND P0, PT, R8, UR4, PT ;  /* 0x0000000408007c0c */ /* 0x000fe2000bf06270 */
[----:B------:R1:W4:Y:S01]  /*1370*/  SHFL.IDX PT, R19, R9, RZ, 0x181f ;  /* 0x00181fff09137589 */ /* 0x00032200000e0000 */
[CC--:B------:R-:W-:Y:S02]  /*1380*/  LEA.HI R6, R7.reuse, R2.reuse, RZ, 0x5 ;  /* 0x0000000207067211 */ /* 0x0c0fe400078f28ff */
[----:B------:R-:W-:Y:S02]  /*1390*/  LOP3.LUT R200, R200, R15, RZ, 0x3c, !PT ;  /* 0x0000000fc8c87212 */ /* 0x000fe400078e3cff */
[----:B------:R-:W-:Y:S02]  /*13a0*/  LEA.HI R15, R7, R2, RZ, 0x6 ;  /* 0x00000002070f7211 */ /* 0x000fe400078f30ff */
[----:B------:R-:W-:Y:S02]  /*13b0*/  SHF.R.S32.HI R5, RZ, 0x5, R6 ;  /* 0x00000005ff057819 */ /* 0x000fe40000011406 */
[----:B------:R-:W-:Y:S01]  /*13c0*/  LOP3.LUT R12, R12, 0xfffffe00, RZ, 0xc0, !PT ;  /* 0xfffffe000c0c7812 */ /* 0x000fe200078ec0ff */
[----:B------:R-:W-:Y:S01]  /*13d0*/  IMAD.SHL.U32 R15, R15, 0x8, RZ ;  /* 0x000000080f0f7824 */ /* 0x000fe200078e00ff */
[----:B------:R-:W-:-:S02]  /*13e0*/  IADD3 R13, R206, 0x80, RZ ;  /* 0x00000080ce0d7810 */ /* 0x000fc40007ffe0ff */
[----:B------:R-:W-:Y:S02]  /*13f0*/  SEL R188, R188, 0xfffffff0, !P4 ;  /* 0xfffffff0bcbc7807 */ /* 0x000fe40006000000 */
[----:B------:R-:W-:Y:S02]  /*1400*/  ISETP.GE.AND P4, PT, R13, c[0x0][0x198], PT ;  /* 0x000066000d007a0c */ /* 0x000fe40003f86270 */
[----:B------:R-:W-:Y:S02]  /*1410*/  LOP3.LUT R200, R200, 0xfffffe00, R15, 0xf8, !PT ;  /* 0xfffffe00c8c87812 */ /* 0x000fe400078ef80f */
[----:B------:R-:W-:Y:S01]  /*1420*/  SEL R4, R4, 0xffffffe0, !P5 ;  /* 0xffffffe004047807 */ /* 0x000fe20006800000 */
[----:B--2---:R2:W5:Y:S02]  /*1430*/  @P2 R2UR UR17, R0 ;  /* 0x00000000001123c2 */ /* 0x00456400000e0000 */
[----:B-----5:R-:W-:Y:S01]  /*1440*/  @!UP0 UMOV UR17, UR8 ;  /* 0x0000000800118c82 */ /* 0x020fe20008000000 */
[----:B------:R-:W-:Y:S01]  /*1450*/  ISETP.GE.AND P2, PT, R206, c[0x0][0x198], PT ;  /* 0x00006600ce007a0c */ /* 0x000fe20003f46270 */
[----:B--2---:R-:W-:-:S04]  /*1460*/  IMAD R0, R5, 0x400, R12 ;  /* 0x0000040005007824 */ /* 0x004fc800078e020c */
[----:B------:R-:W-:Y:S01]  /*1470*/  IMAD.IADD R0, R0, 0x1, R3 ;  /* 0x0000000100007824 */ /* 0x000fe200078e0203 */
[----:B------:R-:W-:Y:S01]  /*1480*/  LOP3.LUT R3, R3, R12, RZ, 0xfc, !PT ;  /* 0x0000000c03037212 */ /* 0x000fe200078efcff */
        /* <DEDUP_REMOVED lines=15> */
.L_x_1343:
[----:B-1-34-:R-:W-:Y:S05]  /*1580*/  BSYNC B0 ;  /* 0x0000000000007941 */ /* 0x01afea0003800000 */
.L_x_1342:
        /* <DEDUP_REMOVED lines=20> */
.L_x_1345:
[----:B------:R-:W-:Y:S05]  /*16d0*/  BSYNC B0 ;  /* 0x0000000000007941 */ /* 0x000fea0003800000 */
.L_x_1344:
        /* <DEDUP_REMOVED lines=20> */
.L_x_1347:
[----:B------:R-:W-:Y:S05]  /*1820*/  BSYNC B0 ;  /* 0x0000000000007941 */ /* 0x000fea0003800000 */
.L_x_1346:
[----:B---3--:R-:W-:Y:S01]  /*1830*/  SHFL.IDX PT, R18, R10, 0x3, 0x181f ;  /* 0x00781f000a127f89 */ /* 0x008fe200000e0000 */
[----:B------:R-:W-:Y:S01]  /*1840*/  IADD3 R8, R8, 0x60, RZ ;  /* 0x0000006008087810 */ /* 0x000fe20007ffe0ff */
[----:B------:R-:W-:Y:S01]  /*1850*/  IMAD.MOV.U32 R196, RZ, RZ, c[0x0][0x2b8] ;  /* 0x0000ae00ffc47624 */ /* 0x000fe200078e00ff */
[----:B------:R-:W-:Y:S01]  /*1860*/  SHF.R.S32.HI R205, RZ, 0x1f, R14 ;  /* 0x0000001fffcd7819 */ /* 0x000fe2000001140e */
[----:B----4-:R-:W3:Y:S01]  /*1870*/  SHFL.IDX PT, R19, R9, 0x3, 0x181f ;  /* 0x00781f0009137f89 */ /* 0x010ee200000e0000 */
[----:B------:R-:W-:Y:S01]  /*1880*/  ISETP.GE.AND P0, PT, R8, UR4, PT ;  /* 0x0000000408007c0c */ /* 0x000fe2000bf06270 */
[----:B------:R-:W-:Y:S01]  /*1890*/  IMAD.U32 R8, RZ, RZ, UR13 ;  /* 0x0000000dff087e24 */ /* 0x000fe2000f8e00ff */
[----:B------:R-:W-:Y:S01]  /*18a0*/  SHF.R.S32.HI R204, RZ, 0x1f, R13 ;  /* 0x0000001fffcc7819 */ /* 0x000fe2000001140d */
[----:B------:R-:W-:Y:S01]  /*18b0*/  IMAD.SHL.U32 R146, R200, 0x2, RZ ;  /* 0x00000002c8927824 */ /* 0x000fe200078e00ff */
[----:B------:R-:W-:Y:S01]  /*18c0*/  LEA.HI R205, R205, R14, RZ, 0x3 ;  /* 0x0000000ecdcd7211 */ /* 0x000fe200078f18ff */
[----:B------:R-:W-:Y:S01]  /*18d0*/  IMAD R199, R8, 0x40, R201 ;  /* 0x0000004008c77824 */ /* 0x000fe200078e02c9 */
[----:B------:R-:W-:Y:S01]  /*18e0*/  LEA.HI R204, R204, R13, RZ, 0x3 ;  /* 0x0000000dcccc7211 */ /* 0x000fe200078f18ff */
[----:B------:R-:W-:Y:S01]  /*18f0*/  USHF.R.S32.HI UR16, URZ, 0x1f, UR17 ;  /* 0x0000001f3f107899 */ /* 0x000fe20008011411 */
[----:B------:R-:W-:Y:S01]  /*1900*/  LOP3.LUT R205, R205, 0xfffffff8, RZ, 0xc0, !PT ;  /* 0xfffffff8cdcd7812 */ /* 0x000fe200078ec0ff */
[----:B------:R-:W-:Y:S01]  /*1910*/  ULDC.64 UR4, c[0x0][0x2b0] ;  /* 0x0000ac0000047ab9 */ /* 0x000fe20000000a00 */
[----:B------:R-:W-:Y:S01]  /*1920*/  ISETP.NE.AND P5, PT, R196, 0x1, PT ;  /* 0x00000001c400780c */ /* 0x000fe20003fa5270 */
[----:B------:R-:W-:Y:S01]  /*1930*/  UIMAD UR16, UR16, UR4, URZ ;  /* 0x00000004101072a4 */ /* 0x000fe2000f8e023f */
[----:B------:R-:W-:Y:S01]  /*1940*/  LOP3.LUT R204, R204, 0xfffffff8, RZ, 0xc0, !PT ;  /* 0xfffffff8cccc7812 */ /* 0x000fe200078ec0ff */
[----:B------:R-:W-:Y:S01]  /*1950*/  UIMAD.WIDE.U32 UR18, UR17, UR4, URZ ;  /* 0x00000004111272a5 */ /* 0x000fe2000f8e003f */
[----:B------:R-:W-:Y:S01]  /*1960*/  IADD3 R199, R199, -0x40, RZ ;  /* 0xffffffc0c7c77810 */ /* 0x000fe20007ffe0ff */
[----:B------:R-:W-:Y:S01]  /*1970*/  UIMAD UR16, UR17, UR5, UR16 ;  /* 0x00000005111072a4 */ /* 0x000fe2000f8e0210 */
[----:B------:R-:W-:Y:S01]  /*1980*/  P2R R8, PR, RZ, 0x20 ;  /* 0x00000020ff087803 */ /* 0x000fe20000000000 */
[----:B------:R-:W-:Y:S01]  /*1990*/  IMAD.MOV.U32 R198, RZ, RZ, RZ ;  /* 0x000000ffffc67224 */ /* 0x000fe200078e00ff */
[----:B------:R-:W-:Y:S01]  /*19a0*/  ULDC.64 UR4, c[0x0][0x1e8] ;  /* 0x00007a0000047ab9 */ /* 0x000fe20000000a00 */
[----:B------:R-:W-:Y:S01]  /*19b0*/  P2R R15, PR, RZ, 0x2 ;  /* 0x00000002ff0f7803 */ /* 0x000fe20000000000 */
[----:B------:R-:W-:Y:S01]  /*19c0*/  UIADD3 UR16, UR19, UR16, URZ ;  /* 0x0000001013107290 */ /* 0x000fe2000fffe03f */
[----:B---3--:R-:W-:-:S04]  /*19d0*/  @!P0 IMAD.WIDE R16, R206, 0x2, R18 ;  /* 0x00000002ce108825 */ /* 0x008fc800078e0212 */
[--C-:B------:R-:W-:Y:S01]  /*19e0*/  @!P0 IMAD.WIDE R20, R205, 0x2, R18.reuse ;  /* 0x00000002cd148825 */ /* 0x100fe200078e0212 */
[----:B------:R-:W-:Y:S01]  /*19f0*/  @!PT LDS RZ, [RZ] ;  /* 0x00000000fffff984 */ /* 0x000fe20000000800 */
[----:B------:R3:W-:Y:S01]  /*1a00*/  @!P0 LDGSTS.E.BYPASS.LTC128B.128 [R146+0x1b100], [R16.64], !P2 ;  /* 0x1b10000010928fae */ /* 0x0007e2000d101d4a */
[C---:B------:R-:W-:Y:S02]  /*1a10*/  ISETP.GE.AND P2, PT, R199.reuse, UR9, PT ;  /* 0x00000009c7007c0c */ /* 0x040fe4000bf46270 */
[----:B------:R-:W-:Y:S01]  /*1a20*/  @!P0 IMAD.WIDE R18, R204, 0x2, R18 ;  /* 0x00000002cc128825 */ /* 0x000fe200078e0212 */
[----:B------:R-:W-:Y:S01]  /*1a30*/  IADD3 R199, R199, UR7, RZ ;  /* 0x00000007c7c77c10 */ /* 0x000fe2000fffe0ff */
[----:B------:R4:W-:Y:S01]  /*1a40*/  @!P0 LDGSTS.E.BYPASS.LTC128B.128 [R146+0x1f100], [R20.64], !P3 ;  /* 0x1f10000014928fae */ /* 0x0009e2000d901d4a */
[----:B------:R-:W-:-:S03]  /*1a50*/  ISETP.GT.OR P2, PT, R201, 0x3f, P2 ;  /* 0x0000003fc900780c */ /* 0x000fc60001744670 */
[----:B------:R5:W-:Y:S01]  /*1a60*/  @!P0 LDGSTS.E.BYPASS.LTC128B.128 [R146+0x23100], [R18.64], !P4 ;  /* 0x2310000012928fae */ /* 0x000be2000e101d4a */
[----:B-12---:R-:W-:-:S03]  /*1a70*/  @P5 IMAD.HI.U32 R9, R199, c[0x0][0x2bc], RZ ;  /* 0x0000af00c7095a27 */ /* 0x006fc600078e00ff */
[----:B------:R-:W0:Y:S01]  /*1a80*/  LDGDEPBAR ;  /* 0x00000000000079af */ /* 0x000e220000000000 */
[----:B------:R-:W-:Y:S01]  /*1a90*/  IMAD.MOV.U32 R8, RZ, RZ, R199 ;  /* 0x000000ffff087224 */ /* 0x000fe200078e00c7 */
[----:B------:R-:W-:-:S04]  /*1aa0*/  @P5 SHF.R.U32.HI R8, RZ, c[0x0][0x2c0], R9 ;  /* 0x0000b000ff085a19 */ /* 0x000fc80000011609 */
[----:B------:R-:W-:-:S04]  /*1ab0*/  @!P2 IADD3 R10, P3, R8, UR18, RZ ;  /* 0x00000012080aac10 */ /* 0x000fc8000ff7e0ff */
[----:B------:R-:W-:Y:S02]  /*1ac0*/  @!P2 LEA.HI.X.SX32 R9, R8, UR16, 0x1, P3 ;  /* 0x000000100809ac11 */ /* 0x000fe400098f0eff */
[----:B---3--:R-:W-:-:S04]  /*1ad0*/  @!P2 LEA R16, P3, R10, c[0x0][0x2a0], 0x2 ;  /* 0x0000a8000a10aa11 */ /* 0x008fc800078610ff */
[----:B------:R-:W-:Y:S01]  /*1ae0*/  @!P2 LEA.HI.X R17, R10, c[0x0][0x2a4], R9, 0x2, P3 ;  /* 0x0000a9000a11aa11 */ /* 0x000fe200018f1409 */
[----:B------:R-:W-:Y:S06]  /*1af0*/  BAR.SYNC.DEFER_BLOCKING 0x0 ;  /* 0x0000000000007b1d */ /* 0x000fec0000010000 */
[----:B------:R-:W2:Y:S01]  /*1b00*/  @!P2 LDG.E R198, [R16.64] ;  /* 0x0000000a10c6a981 */ /* 0x000ea2000c1e1900 */
        /* <DEDUP_REMOVED lines=12> */
[----:B------:R-:W-:Y:S01]  /*1bd0*/  UIADD3 UR22, UR9, -UR22, URZ ;  /* 0x8000001609167290 */ /* 0x000fe2000fffe03f */
[----:B------:R-:W-:Y:S01]  /*1be0*/  IMAD.WIDE R24, R205, 0x2, RZ ;  /* 0x00000002cd187825 */ /* 0x000fe200078e02ff */
[----:B------:R-:W-:Y:S01]  /*1bf0*/  ULDC.64 UR4, c[0x0][0x210] ;  /* 0x0000840000047ab9 */ /* 0x000fe20000000a00 */
[----:B------:R-:W-:Y:S01]  /*1c00*/  ISETP.GE.AND P3, PT, R206, c[0x0][0x1d4], PT ;  /* 0x00007500ce007a0c */ /* 0x000fe20003f66270 */
[----:B------:R-:W-:Y:S01]  /*1c10*/  UIMAD UR14, UR14, UR4, URZ ;  /* 0x000000040e0e72a4 */ /* 0x000fe2000f8e023f */
[C---:B----4-:R-:W-:Y:S01]  /*1c20*/  IMAD R20, R10.reuse, c[0x0][0x1e0], RZ ;  /* 0x000078000a147a24 */ /* 0x050fe200078e02ff */
[----:B------:R-:W-:Y:S01]  /*1c30*/  UIMAD.WIDE.U32 UR24, UR6, UR4, URZ ;  /* 0x00000004061872a5 */ /* 0x000fe2000f8e003f */
[----:B------:R-:W-:Y:S01]  /*1c40*/  IMAD R10, R10, c[0x0][0x208], RZ ;  /* 0x000082000a0a7a24 */ /* 0x000fe200078e02ff */
[----:B------:R-:W-:Y:S01]  /*1c50*/  UIMAD UR14, UR6, UR5, UR14 ;  /* 0x00000005060e72a4 */ /* 0x000fe2000f8e020e */
[C---:B------:R-:W-:Y:S01]  /*1c60*/  IMAD R20, R199.reuse, c[0x0][0x1e4], R20 ;  /* 0x00007900c7147a24 */ /* 0x040fe200078e0214 */
[----:B------:R-:W-:Y:S01]  /*1c70*/  ISETP.GE.AND P2, PT, R14, c[0x0][0x1d4], PT ;  /* 0x000075000e007a0c */ /* 0x000fe20003f46270 */
[----:B------:R-:W-:Y:S01]  /*1c80*/  IMAD R10, R199, c[0x0][0x20c], R10 ;  /* 0x00008300c70a7a24 */ /* 0x000fe200078e020a */
[----:B------:R-:W-:Y:S01]  /*1c90*/  UIADD3 UR14, UR25, UR14, URZ ;  /* 0x0000000e190e7290 */ /* 0x000fe2000fffe03f */
[----:B------:R-:W-:Y:S01]  /*1ca0*/  IMAD.IADD R21, R9, 0x1, R20 ;  /* 0x0000000109157824 */ /* 0x000fe200078e0214 */
[----:B------:R-:W-:Y:S01]  /*1cb0*/  UISETP.GE.AND UP0, UPT, UR13, 0x2, UPT ;  /* 0x000000020d00788c */ /* 0x000fe2000bf06270 */
[----:B------:R-:W-:Y:S01]  /*1cc0*/  IMAD.MOV.U32 R20, RZ, RZ, R8 ;  /* 0x000000ffff147224 */ /* 0x000fe200078e0008 */
[----:B------:R-:W-:-:S02]  /*1cd0*/  SHF.R.S32.HI R147, RZ, 0x1f, R206 ;  /* 0x0000001fff937819 */ /* 0x000fc400000114ce */
[----:B------:R-:W-:Y:S02]  /*1ce0*/  SEL R207, RZ, 0x10, P6 ;  /* 0x00000010ffcf7807 */ /* 0x000fe40003000000 */
[----:B------:R-:W-:Y:S02]  /*1cf0*/  IADD3 R197, R146, 0x100, RZ ;  /* 0x0000010092c57810 */ /* 0x000fe40007ffe0ff */
[----:B------:R-:W-:Y:S02]  /*1d00*/  SHF.R.S32.HI R132, RZ, 0x1f, R205 ;  /* 0x0000001fff847819 */ /* 0x000fe400000114cd */
[----:B------:R-:W-:Y:S02]  /*1d10*/  SHF.R.S32.HI R145, RZ, 0x1f, R204 ;  /* 0x0000001fff917819 */ /* 0x000fe400000114cc */
[----:B--2---:R-:W-:Y:S01]  /*1d20*/  SHF.R.S32.HI R9, RZ, 0x1f, R198 ;  /* 0x0000001fff097819 */ /* 0x004fe200000114c6 */
[----:B------:R-:W-:-:S04]  /*1d30*/  IMAD.WIDE.U32 R16, R198, c[0x0][0x1f0], R20 ;  /* 0x00007c00c6107a25 */ /* 0x000fc800078e0014 */
[----:B-----5:R-:W-:Y:S01]  /*1d40*/  IMAD R19, R9, c[0x0][0x1f0], RZ ;  /* 0x00007c0009137a24 */ /* 0x020fe200078e02ff */
[----:B------:R-:W-:Y:S01]  /*1d50*/  IADD3 R16, P0, R16, UR20, RZ ;  /* 0x0000001410107c10 */ /* 0x000fe2000ff1e0ff */
[----:B------:R-:W-:-:S04]  /*1d60*/  IMAD.WIDE.U32 R20, R199, c[0x0][0x208], RZ ;  /* 0x00008200c7147a25 */ /* 0x000fc800078e00ff */
[----:B------:R-:W-:Y:S02]  /*1d70*/  IMAD R8, R198, c[0x0][0x1f4], R19 ;  /* 0x00007d00c6087a24 */ /* 0x000fe400078e0213 */
[----:B------:R-:W-:-:S03]  /*1d80*/  IMAD R9, R9, c[0x0][0x218], RZ ;  /* 0x0000860009097a24 */ /* 0x000fc600078e02ff */
[----:B------:R-:W-:Y:S01]  /*1d90*/  IADD3.X R19, R17, UR17, R8, P0, !PT ;  /* 0x0000001111137c10 */ /* 0x000fe200087fe408 */
[----:B------:R-:W-:Y:S01]  /*1da0*/  IMAD R9, R198, c[0x0][0x21c], R9 ;  /* 0x00008700c6097a24 */ /* 0x000fe200078e0209 */
[C---:B------:R-:W-:Y:S02]  /*1db0*/  LEA R17, P0, R16.reuse, c[0x0][0x1c8], 0x1 ;  /* 0x0000720010117a11 */ /* 0x040fe400078008ff */
[----:B------:R-:W-:Y:S01]  /*1dc0*/  IADD3 R8, -R11, UR22, RZ ;  /* 0x000000160b087c10 */ /* 0x000fe2000fffe1ff */
[----:B------:R-:W-:Y:S01]  /*1dd0*/  IMAD.IADD R11, R21, 0x1, R10 ;  /* 0x00000001150b7824 */ /* 0x000fe200078e020a */
[----:B------:R-:W-:Y:S01]  /*1de0*/  LEA.HI.X R16, R16, c[0x0][0x1cc], R19, 0x1, P0 ;  /* 0x0000730010107a11 */ /* 0x000fe200000f0c13 */
[----:B------:R-:W-:Y:S01]  /*1df0*/  SHFL.IDX PT, R18, R17, RZ, 0x181f ;  /* 0x00181fff11127589 */ /* 0x000fe200000e0000 */
[----:B------:R-:W-:Y:S01]  /*1e00*/  ISETP.GE.AND P0, PT, R8, 0x1, PT ;  /* 0x000000010800780c */ /* 0x000fe20003f06270 */
[----:B------:R-:W-:Y:S02]  /*1e10*/  IMAD.MOV.U32 R10, RZ, RZ, R20 ;  /* 0x000000ffff0a7224 */ /* 0x000fe400078e0014 */
[----:B------:R-:W1:Y:S02]  /*1e20*/  SHFL.IDX PT, R19, R16, RZ, 0x181f ;  /* 0x00181fff10137589 */ /* 0x000e6400000e0000 */
[----:B------:R-:W-:-:S02]  /*1e30*/  IMAD.WIDE.U32 R10, R198, c[0x0][0x218], R10 ;  /* 0x00008600c60a7a25 */ /* 0x000fc400078e000a */
[----:B------:R-:W-:Y:S04]  /*1e40*/  SHFL.IDX PT, R28, R17, 0x1, 0x181f ;  /* 0x00381f00111c7f89 */ /* 0x000fe800000e0000 */
[----:B------:R2:W3:Y:S02]  /*1e50*/  SHFL.IDX PT, R29, R16, 0x1, 0x181f ;  /* 0x00381f00101d7f89 */ /* 0x0004e400000e0000 */
[----:B-1----:R-:W-:-:S04]  /*1e60*/  @P0 IMAD.WIDE R22, R206, 0x2, R18 ;  /* 0x00000002ce160825 */ /* 0x002fc800078e0212 */
[--C-:B------:R-:W-:Y:S01]  /*1e70*/  @P0 IMAD.WIDE R20, R205, 0x2, R18.reuse ;  /* 0x00000002cd140825 */ /* 0x100fe200078e0212 */
[----:B------:R1:W-:Y:S03]  /*1e80*/  @P0 LDGSTS.E.BYPASS.LTC128B.128 [R146+0xc100], [R22.64], !P5 ;  /* 0x0c10000016920fae */ /* 0x0003e6000e901d4a */
[----:B------:R-:W-:Y:S01]  /*1e90*/  @P0 IMAD.WIDE R18, R204, 0x2, R18 ;  /* 0x00000002cc120825 */ /* 0x000fe200078e0212 */
[----:B------:R4:W-:Y:S03]  /*1ea0*/  @P0 LDGSTS.E.BYPASS.LTC128B.128 [R146+0xe100], [R20.64], !P4 ;  /* 0x0e10000014920fae */ /* 0x0009e6000e101d4a */
[----:B--2---:R-:W-:Y:S01]  /*1eb0*/  IMAD.WIDE R16, R206, 0x2, RZ ;  /* 0x00000002ce107825 */ /* 0x004fe200078e02ff */
[----:B------:R2:W-:Y:S01]  /*1ec0*/  @P0 LDGSTS.E.BYPASS.LTC128B.128 [R146+0x10100], [R18.64], !P6 ;  /* 0x1010000012920fae */ /* 0x0005e2000f101d4a */
[----:B------:R-:W-:-:S04]  /*1ed0*/  IADD3 R10, P0, R10, UR24, RZ ;  /* 0x000000180a0a7c10 */ /* 0x000fc8000ff1e0ff */
[----:B------:R-:W-:Y:S02]  /*1ee0*/  IADD3.X R9, R11, UR14, R9, P0, !PT ;  /* 0x0000000e0b097c10 */ /* 0x000fe400087fe409 */
[----:B-1----:R-:W-:-:S04]  /*1ef0*/  LEA R23, P0, R10, c[0x0][0x1f8], 0x1 ;  /* 0x00007e000a177a11 */ /* 0x002fc800078008ff */
[----:B------:R-:W-:Y:S01]  /*1f00*/  LEA.HI.X R22, R10, c[0x0][0x1fc], R9, 0x1, P0 ;  /* 0x00007f000a167a11 */ /* 0x000fe200000f0c09 */
[----:B------:R-:W4:Y:S01]  /*1f10*/  SHFL.IDX PT, R11, R23, RZ, 0x181f ;  /* 0x00181fff170b7589 */ /* 0x000f2200000e0000 */
[----:B------:R-:W-:-:S03]  /*1f20*/  ISETP.GT.AND P0, PT, R8, 0x20, PT ;  /* 0x000000200800780c */ /* 0x000fc60003f04270 */
[----:B------:R-:W1:Y:S04]  /*1f30*/  SHFL.IDX PT, R12, R22, RZ, 0x181f ;  /* 0x00181fff160c7589 */ /* 0x000e6800000e0000 */
[----:B------:R-:W5:Y:S04]  /*1f40*/  SHFL.IDX PT, R9, R23, 0x1, 0x181f ;  /* 0x00381f0017097f89 */ /* 0x000f6800000e0000 */
[----:B------:R5:W5:Y:S02]  /*1f50*/  SHFL.IDX PT, R10, R22, 0x1, 0x181f ;  /* 0x00381f00160a7f89 */ /* 0x000b6400000e0000 */
[----:B---3--:R-:W-:-:S04]  /*1f60*/  @P0 IMAD.WIDE R26, R206, 0x2, R28 ;  /* 0x00000002ce1a0825 */ /* 0x008fc800078e021c */
[--C-:B------:R-:W-:Y:S01]  /*1f70*/  @P0 IMAD.WIDE R30, R205, 0x2, R28.reuse ;  /* 0x00000002cd1e0825 */ /* 0x100fe200078e021c */
[----:B------:R3:W-:Y:S03]  /*1f80*/  @P0 LDGSTS.E.BYPASS.LTC128B.128 [R146+0xd100], [R26.64], !P5 ;  /* 0x0d1000001a920fae */ /* 0x0007e6000e901d4a */
[----:B------:R-:W-:Y:S01]  /*1f90*/  @P0 IMAD.WIDE R28, R204, 0x2, R28 ;  /* 0x00000002cc1c0825 */ /* 0x000fe200078e021c */
[----:B------:R3:W-:Y:S04]  /*1fa0*/  @P0 LDGSTS.E.BYPASS.LTC128B.128 [R146+0xf100], [R30.64], !P4 ;  /* 0x0f1000001e920fae */ /* 0x0007e8000e101d4a */
[----:B------:R3:W-:Y:S01]  /*1fb0*/  @P0 LDGSTS.E.BYPASS.LTC128B.128 [R146+0x11100], [R28.64], !P6 ;  /* 0x111000001c920fae */ /* 0x0007e2000f101d4a */
[----:B----4-:R-:W-:-:S03]  /*1fc0*/  IADD3 R20, P0, R11, R16, RZ ;  /* 0x000000100b147210 */ /* 0x010fc60007f1e0ff */
[----:B------:R-:W0:Y:S02]  /*1fd0*/  LDGDEPBAR ;  /* 0x00000000000079af */ /* 0x000e240000000000 */
[----:B-1----:R-:W-:Y:S01]  /*1fe0*/  IMAD.X R21, R12, 0x1, R17, P0 ;  /* 0x000000010c157824 */ /* 0x002fe200000e0611 */
[----:B--2---:R-:W-:Y:S01]  /*1ff0*/  IADD3 R18, P0, R11, R24, RZ ;  /* 0x000000180b127210 */ /* 0x004fe20007f1e0ff */
[----:B-----5:R-:W-:-:S04]  /*2000*/  IMAD.WIDE R22, R204, 0x2, RZ ;  /* 0x00000002cc167825 */ /* 0x020fc800078e02ff */
[----:B------:R-:W-:Y:S01]  /*2010*/  IMAD.X R19, R12, 0x1, R25, P0 ;  /* 0x000000010c137824 */ /* 0x000fe200000e0619 */
[----:B------:R-:W-:-:S05]  /*2020*/  IADD3 R16, P0, R16, R9, RZ ;  /* 0x0000000910107210 */ /* 0x000fca0007f1e0ff */
[----:B------:R-:W-:Y:S01]  /*2030*/  IMAD.X R17, R17, 0x1, R10, P0 ;  /* 0x0000000111117824 */ /* 0x000fe200000e060a */
[----:B---3--:R-:W-:-:S05]  /*2040*/  IADD3 R26, P0, R11, R22, RZ ;  /* 0x000000160b1a7210 */ /* 0x008fca0007f1e0ff */
        /* <DEDUP_REMOVED lines=8> */
[C---:B------:R-:W-:Y:S02]  /*20d0*/  ISETP.LT.OR P0, PT, R8.reuse, 0x1, P2 ;  /* 0x000000010800780c */ /* 0x040fe40001701670 */
[----:B------:R-:W-:-:S11]  /*20e0*/  ISETP.LT.OR P2, PT, R8, 0x21, P2 ;  /* 0x000000210800780c */ /* 0x000fd60001741670 */
[----:B------:R1:W-:Y:S01]  /*20f0*/  LDGSTS.E.BYPASS.LTC128B.128 [R146+0x2100], [R18.64], !P0 ;  /* 0x0210000012927fae */ /* 0x0003e2000c101d4a */
[----:B------:R-:W-:-:S04]  /*2100*/  ISETP.GE.AND P0, PT, R13, c[0x0][0x1d4], PT ;  /* 0x000075000d007a0c */ /* 0x000fc80003f06270 */
[C---:B------:R-:W-:Y:S02]  /*2110*/  ISETP.LT.OR P1, PT, R8.reuse, 0x1, P0 ;  /* 0x000000010800780c */ /* 0x040fe40000721670 */
[----:B------:R-:W-:-:S11]  /*2120*/  ISETP.LT.OR P0, PT, R8, 0x21, P0 ;  /* 0x000000210800780c */ /* 0x000fd60000701670 */
[----:B------:R1:W-:Y:S01]  /*2130*/  LDGSTS.E.BYPASS.LTC128B.128 [R146+0x4100], [R26.64], !P1 ;  /* 0x041000001a927fae */ /* 0x0003e2000c901d4a */
[----:B------:R-:W-:-:S03]  /*2140*/  ISETP.NE.AND P1, PT, R15, RZ, PT ;  /* 0x000000ff0f00720c */ /* 0x000fc60003f25270 */
[----:B------:R1:W-:Y:S01]  /*2150*/  LDGSTS.E.BYPASS.LTC128B.128 [R146+0x1100], [R16.64], !P3 ;  /* 0x0110000010927fae */ /* 0x0003e2000d901d4a */
[----:B------:R-:W-:-:S03]  /*2160*/  ISETP.GT.AND P3, PT, R201, 0x3f, PT ;  /* 0x0000003fc900780c */ /* 0x000fc60003f64270 */
[----:B------:R1:W-:Y:S04]  /*2170*/  LDGSTS.E.BYPASS.LTC128B.128 [R146+0x3100], [R24.64], !P2 ;  /* 0x0310000018927fae */ /* 0x0003e8000d101d4a */
[----:B------:R1:W-:Y:S01]  /*2180*/  LDGSTS.E.BYPASS.LTC128B.128 [R146+0x5100], [R22.64], !P0 ;  /* 0x0510000016927fae */ /* 0x0003e2000c101d4a */
[----:B------:R-:W-:-:S03]  /*2190*/  PLOP3.LUT P0, PT, PT, PT, UP0, 0x40, 0x0 ;  /* 0x000000000000781c */ /* 0x000fc60003f0e808 */
[----:B------:R-:W0:Y:S10]  /*21a0*/  LDGDEPBAR ;  /* 0x00000000000079af */ /* 0x000e340000000000 */
[----:B------:R-:W-:Y:S05]  /*21b0*/  @P0 BRA `(.L_x_1348) ;  /* 0x0000043000000947 */ /* 0x000fea0003800000 */
[----:B------:R-:W-:Y:S01]  /*21c0*/  ULEA UR4, UR13, UR7, 0x6 ;  /* 0x000000070d047291 */ /* 0x000fe2000f8e303f */
        /* <DEDUP_REMOVED lines=15> */
[----:B-1----:R-:W-:Y:S01]  /*22c0*/  IADD3 R19, -R207, 0x10, RZ ;  /* 0x00000010cf137810 */ /* 0x002fe20007ffe1ff */
[----:B------:R-:W-:-:S03]  /*22d0*/  IMAD R199, R8, c[0x0][0x2b8], R199 ;  /* 0x0000ae0008c77a24 */ /* 0x000fc600078e02c7 */
[----:B------:R-:W-:Y:S01]  /*22e0*/  LOP3.LUT R19, R19, 0xf, RZ, 0xc0, !PT ;  /* 0x0000000f13137812 */ /* 0x000fe200078ec0ff */
[----:B------:R-:W-:Y:S01]  /*22f0*/  IMAD.WIDE.U32 R12, R199, c[0x0][0x1e0], RZ ;  /* 0x00007800c70c7a25 */ /* 0x000fe200078e00ff */
[----:B------:R-:W-:-:S05]  /*2300*/  SHF.R.S32.HI R8, RZ, 0x1f, R199 ;  /* 0x0000001fff087819 */ /* 0x000fca00000114c7 */
[----:B------:R-:W-:-:S04]  /*2310*/  IMAD R8, R8, c[0x0][0x1e0], RZ ;  /* 0x0000780008087a24 */ /* 0x000fc800078e02ff */
[----:B------:R-:W-:-:S04]  /*2320*/  IMAD R9, R199, c[0x0][0x1e4], R8 ;  /* 0x00007900c7097a24 */ /* 0x000fc800078e0208 */
        /* <DEDUP_REMOVED lines=11> */
[----:B------:R-:W-:Y:S01]  /*23e0*/  IADD3.X R11, R11, UR17, R8, P0, !PT ;  /* 0x000000110b0b7c10 */ /* 0x000fe200087fe408 */
[----:B------:R-:W-:Y:S01]  /*23f0*/  IMAD.SHL.U32 R8, R204, 0x2, RZ ;  /* 0x00000002cc087824 */ /* 0x000fe200078e00ff */
[----:B------:R-:W-:Y:S02]  /*2400*/  LEA R17, P0, R16, c[0x0][0x1c8], 0x1 ;  /* 0x0000720010117a11 */ /* 0x000fe400078008ff */
[----:B------:R-:W-:Y:S02]  /*2410*/  IADD3 R22, -R10, 0x10, RZ ;  /* 0x000000100a167810 */ /* 0x000fe40007ffe1ff */
[----:B------:R-:W-:Y:S01]  /*2420*/  LEA.HI.X R16, R16, c[0x0][0x1cc], R11, 0x1, P0 ;  /* 0x0000730010107a11 */ /* 0x000fe200000f0c0b */
[----:B------:R-:W1:Y:S01]  /*2430*/  SHFL.IDX PT, R18, R17, 0x1, 0x181f ;  /* 0x00381f0011127f89 */ /* 0x000e6200000e0000 */
[----:B------:R-:W-:Y:S01]  /*2440*/  IMAD.SHL.U32 R11, R205, 0x2, RZ ;  /* 0x00000002cd0b7824 */ /* 0x000fe200078e00ff */
[----:B------:R-:W-:Y:S02]  /*2450*/  LOP3.LUT R22, R22, 0xf, RZ, 0xc0, !PT ;  /* 0x0000000f16167812 */ /* 0x000fe400078ec0ff */
[----:B------:R-:W2:Y:S01]  /*2460*/  SHFL.IDX PT, R20, R16, 0x1, 0x181f ;  /* 0x00381f0010147f89 */ /* 0x000ea200000e0000 */
[----:B------:R-:W-:-:S03]  /*2470*/  SHF.L.U64.HI R9, R204, 0x1, R145 ;  /* 0x00000001cc097819 */ /* 0x000fc60000010291 */
        /* <DEDUP_REMOVED lines=23> */
.L_x_1348:
[----:B------:R-:W0:Y:S01]  /*25f0*/  LDGDEPBAR ;  /* 0x00000000000079af */ /* 0x000e220000000000 */
[----:B------:R-:W-:Y:S01]  /*2600*/  LOP3.LUT P0, RZ, R144, 0x2, RZ, 0xc0, !PT ;  /* 0x0000000290ff7812 */ /* 0x000fe2000780c0ff */
[----:B------:R-:W-:Y:S01]  /*2610*/  IMAD.SHL.U32 R189, R189, 0x2, RZ ;  /* 0x00000002bdbd7824 */ /* 0x000fe200078e00ff */
[----:B------:R-:W-:Y:S01]  /*2620*/  MOV R186, 0x20 ;  /* 0x0000002000ba7802 */ /* 0x000fe20000000f00 */
[----:B------:R-:W-:Y:S01]  /*2630*/  IMAD.SHL.U32 R188, R188, 0x2, RZ ;  /* 0x00000002bcbc7824 */ /* 0x000fe200078e00ff */
[C---:B------:R-:W-:Y:S01]  /*2640*/  LEA R191, R0.reuse, 0x18100, 0x1 ;  /* 0x0001810000bf7811 */ /* 0x040fe200078e08ff */
[----:B-1----:R-:W-:Y:S01]  /*2650*/  IMAD.SHL.U32 R8, R0, 0x2, RZ ;  /* 0x0000000200087824 */ /* 0x002fe200078e00ff */
[----:B------:R-:W-:Y:S02]  /*2660*/  SEL R186, R186, 0xffffffe0, !P0 ;  /* 0xffffffe0baba7807 */ /* 0x000fe40004000000 */
[----:B------:R-:W-:Y:S01]  /*2670*/  PLOP3.LUT P0, PT, PT, PT, UP0, 0x40, 0x0 ;  /* 0x000000000000781c */ /* 0x000fe20003f0e808 */
[----:B------:R-:W-:Y:S01]  /*2680*/  IMAD.IADD R187, R191, 0x1, R188 ;  /* 0x00000001bfbb7824 */ /* 0x000fe200078e02bc */
[----:B------:R-:W-:-:S02]  /*2690*/  IADD3 R94, R189, R186, RZ ;  /* 0x000000babd5e7210 */ /* 0x000fc40007ffe0ff */
[----:B------:R-:W-:Y:S01]  /*26a0*/  IADD3 R190, R189, 0xc100, RZ ;  /* 0x0000c100bdbe7810 */ /* 0x000fe20007ffe0ff */
[----:B------:R-:W-:-:S04]  /*26b0*/  DEPBAR.LE SB0, 0x3 ;  /* 0x000080c00000791a */ /* 0x000fc80000000000 */
[----:B------:R-:W-:-:S04]  /*26c0*/  DEPBAR.LE SB0, 0x2 ;  /* 0x000080800000791a */ /* 0x000fc80000000000 */
[----:B------:R-:W-:Y:S06]  /*26d0*/  BAR.SYNC.DEFER_BLOCKING 0x0 ;  /* 0x0000000000007b1d */ /* 0x000fec0000010000 */
        /* <DEDUP_REMOVED lines=10> */
[----:B------:R-:W-:Y:S05]  /*2780*/  @P0 BRA `(.L_x_1349) ;  /* 0x0000034000000947 */ /* 0x000fea0003800000 */
        /* <DEDUP_REMOVED lines=10> */
[----:B------:R-:W-:Y:S01]  /*2830*/  IMAD.SHL.U32 R29, R206, 0x2, RZ ;  /* 0x00000002ce1d7824 */ /* 0x000fe200078e00ff */
[----:B------:R-:W-:Y:S01]  /*2840*/  LOP3.LUT R38, R38, 0xf, RZ, 0xc0, !PT ;  /* 0x0000000f26267812 */ /* 0x000fe200078ec0ff */
[----:B------:R-:W-:Y:S01]  /*2850*/  IMAD.IADD R13, R13, 0x1, R0 ;  /* 0x000000010d0d7824 */ /* 0x000fe200078e0200 */
[----:B------:R-:W-:Y:S01]  /*2860*/  LOP3.LUT R33, R33, 0xf, RZ, 0xc0, !PT ;  /* 0x0000000f21217812 */ /* 0x000fe200078ec0ff */
[C---:B------:R-:W-:Y:S01]  /*2870*/  IMAD R0, R198.reuse, c[0x0][0x21c], R15 ;  /* 0x00008700c6007a24 */ /* 0x040fe200078e020f */
[----:B------:R-:W-:Y:S01]  /*2880*/  SHF.L.U64.HI R15, R205, 0x1, R132 ;  /* 0x00000001cd0f7819 */ /* 0x000fe20000010284 */
[----:B------:R-:W-:-:S04]  /*2890*/  IMAD.WIDE.U32 R12, R198, c[0x0][0x218], R12 ;  /* 0x00008600c60c7a25 */ /* 0x000fc800078e000c */
[----:B------:R-:W-:Y:S01]  /*28a0*/  IMAD.SHL.U32 R14, R205, 0x2, RZ ;  /* 0x00000002cd0e7824 */ /* 0x000fe200078e00ff */
[----:B------:R-:W-:Y:S02]  /*28b0*/  IADD3 R31, P0, R12, UR24, RZ ;  /* 0x000000180c1f7c10 */ /* 0x000fe4000ff1e0ff */
[C---:B------:R-:W-:Y:S02]  /*28c0*/  SHF.L.U64.HI R12, R204.reuse, 0x1, R145 ;  /* 0x00000001cc0c7819 */ /* 0x040fe40000010291 */
[----:B------:R-:W-:Y:S02]  /*28d0*/  IADD3.X R0, R13, UR14, R0, P0, !PT ;  /* 0x0000000e0d007c10 */ /* 0x000fe400087fe400 */
[C---:B------:R-:W-:Y:S02]  /*28e0*/  LEA R32, P0, R31.reuse, c[0x0][0x1f8], 0x1 ;  /* 0x00007e001f207a11 */ /* 0x040fe400078008ff */
[----:B------:R-:W-:Y:S02]  /*28f0*/  SEL R13, RZ, 0x10, P4 ;  /* 0x00000010ff0d7807 */ /* 0x000fe40002000000 */
[----:B------:R-:W-:Y:S01]  /*2900*/  LEA.HI.X R31, R31, c[0x0][0x1fc], R0, 0x1, P0 ;  /* 0x00007f001f1f7a11 */ /* 0x000fe200000f0c00 */
[----:B------:R-:W5:Y:S01]  /*2910*/  SHFL.IDX PT, R34, R32, 0x1, 0x181f ;  /* 0x00381f0020227f89 */ /* 0x000f6200000e0000 */
[----:B------:R-:W-:Y:S01]  /*2920*/  IADD3 R37, -R13, 0x10, RZ ;  /* 0x000000100d257810 */ /* 0x000fe20007ffe1ff */
[----:B------:R-:W-:-:S02]  /*2930*/  IMAD.SHL.U32 R0, R204, 0x2, RZ ;  /* 0x00000002cc007824 */ /* 0x000fc400078e00ff */
[----:B------:R-:W2:Y:S01]  /*2940*/  SHFL.IDX PT, R35, R31, 0x1, 0x181f ;  /* 0x00381f001f237f89 */ /* 0x000ea200000e0000 */
[----:B------:R-:W-:-:S03]  /*2950*/  LOP3.LUT R37, R37, 0xf, RZ, 0xc0, !PT ;  /* 0x0000000f25257812 */ /* 0x000fc600078ec0ff */
[----:B------:R-:W-:Y:S01]  /*2960*/  SHFL.IDX PT, R31, R31, RZ, 0x181f ;  /* 0x00181fff1f1f7589 */ /* 0x000fe200000e0000 */
[----:B-----5:R-:W-:-:S04]  /*2970*/  IADD3 R38, P2, P0, R38, R34, R29 ;  /* 0x0000002226267210 */ /* 0x020fc8000785e01d */
[----:B--2---:R-:W-:Y:S02]  /*2980*/  IADD3.X R39, RZ, R35, R30, P2, P0 ;  /* 0x00000023ff277210 */ /* 0x004fe400017e041e */
        /* <DEDUP_REMOVED lines=20> */
.L_x_1349:
[C---:B-1-3--:R-:W-:Y:S01]  /*2ad0*/  HMMA.16816.F32 R28, R8.reuse, R40, RZ ;  /* 0x00000028081c723c */ /* 0x04afe200000018ff */
[----:B------:R-:W-:Y:S01]  /*2ae0*/  IMAD.MOV.U32 R0, RZ, RZ, 0x40 ;  /* 0x00000040ff007424 */ /* 0x000fe200078e00ff */
[----:B------:R-:W-:Y:S01]  /*2af0*/  LDSM.16.M88.4 R68, [R191+0x4000] ;  /* 0x00400000bf44783b */ /* 0x000fe20000000200 */
[C---:B------:R-:W-:Y:S01]  /*2b00*/  IMAD R185, R4.reuse, 0x2, R191 ;  /* 0x0000000204b97824 */ /* 0x040fe200078e02bf */
[----:B------:R-:W-:Y:S01]  /*2b10*/  PLOP3.LUT P0, PT, PT, PT, UP1, 0x80, 0x0 ;  /* 0x000000000000781c */ /* 0x000fe20003f0f018 */
[----:B------:R-:W-:Y:S01]  /*2b20*/  IMAD R184, R4, 0x2, R187 ;  /* 0x0000000204b87824 */ /* 0x000fe200078e02bb */
[----:B------:R-:W-:Y:S01]  /*2b30*/  SEL R133, R0, 0xffffffc0, !P1 ;  /* 0xffffffc000857807 */ /* 0x000fe20004800000 */
[----:B------:R-:W-:Y:S01]  /*2b40*/  LDSM.16.M88.4 R76, [R189+0xf900] ;  /* 0x00f90000bd4c783b */ /* 0x000fe20000000200 */
[C---:B------:R-:W-:Y:S01]  /*2b50*/  HMMA.16816.F32 R40, R8.reuse, R42, RZ ;  /* 0x0000002a0828723c */ /* 0x040fe200000018ff */
[----:B------:R-:W-:Y:S01]  /*2b60*/  UMOV UR4, 0xffffffc0 ;  /* 0xffffffc000047882 */ /* 0x000fe20000000000 */
[----:B------:R-:W-:Y:S01]  /*2b70*/  IMAD.SHL.U32 R135, R3, 0x2, RZ ;  /* 0x0000000203877824 */ /* 0x000fe200078e00ff */
[----:B--2---:R-:W-:Y:S01]  /*2b80*/  LDSM.16.M88.4 R12, [R185] ;  /* 0x00000000b90c783b */ /* 0x004fe20000000200 */
[----:B------:R-:W-:Y:S01]  /*2b90*/  IMAD.IADD R92, R189, 0x1, R133 ;  /* 0x00000001bd5c7824 */ /* 0x000fe200078e0285 */
[----:B------:R-:W-:Y:S01]  /*2ba0*/  UIMAD UR4, UR13, UR4, 0x41 ;  /* 0x000000410d0474a4 */ /* 0x000fe2000f8e0204 */
[----:B------:R-:W-:Y:S01]  /*2bb0*/  IMAD.IADD R0, R133, 0x1, R94 ;  /* 0x0000000185007824 */ /* 0x000fe200078e025e */
[----:B------:R-:W-:Y:S01]  /*2bc0*/  LDSM.16.M88.4 R88, [R94+0x11100] ;  /* 0x011100005e58783b */ /* 0x000fe20000000200 */
[----:B----4-:R-:W-:Y:S01]  /*2bd0*/  HMMA.16816.F32 R64, R8, R60, RZ ;  /* 0x0000003c0840723c */ /* 0x010fe200000018ff */
[--C-:B------:R-:W-:Y:S01]  /*2be0*/  IMAD R134, R4, 0x2, R135.reuse ;  /* 0x0000000204867824 */ /* 0x100fe200078e0287 */
[----:B------:R-:W-:Y:S01]  /*2bf0*/  UISETP.GE.AND UP0, UPT, UR13, 0x3, UPT ;  /* 0x000000030d00788c */ /* 0x000fe2000bf06270 */
[----:B------:R-:W1:Y:S01]  /*2c00*/  LDSM.16.M88.4 R32, [R92+0xc100] ;  /* 0x00c100005c20783b */ /* 0x000e620000000200 */
[----:B------:R-:W-:-:S02]  /*2c10*/  IMAD.IADD R171, R188, 0x1, R135 ;  /* 0x00000001bcab7824 */ /* 0x000fc400078e0287 */
[----:B------:R-:W-:Y:S01]  /*2c20*/  IMAD.IADD R163, R188, 0x1, R134 ;  /* 0x00000001bca37824 */ /* 0x000fe200078e0286 */
[----:B------:R-:W-:Y:S01]  /*2c30*/  LDSM.16.M88.4 R84, [R92+0x10100] ;  /* 0x010100005c54783b */ /* 0x000fe20000000200 */
[C---:B------:R-:W-:Y:S01]  /*2c40*/  HMMA.16816.F32 R60, R8.reuse, R62, RZ ;  /* 0x0000003e083c723c */ /* 0x040fe200000018ff */
[----:B------:R-:W-:Y:S02]  /*2c50*/  IMAD R4, R4, 0x2, R171 ;  /* 0x0000000204047824 */ /* 0x000fe400078e02ab */
[----:B------:R-:W-:Y:S04]  /*2c60*/  LDSM.16.M88.4 R80, [R189+0x11900] ;  /* 0x01190000bd50783b */ /* 0x000fe80000000200 */
[----:B------:R-:W0:Y:S01]  /*2c70*/  LDGDEPBAR ;  /* 0x00000000000079af */ /* 0x000e220000000000 */
[C---:B------:R-:W-:Y:S08]  /*2c80*/  HMMA.16816.F32 R36, R8.reuse, R56, RZ ;  /* 0x000000380824723c */ /* 0x040ff000000018ff */
[C---:B------:R-:W-:Y:S08]  /*2c90*/  HMMA.16816.F32 R56, R8.reuse, R58, RZ ;  /* 0x0000003a0838723c */ /* 0x040ff000000018ff */
[C---:B------:R-:W-:Y:S08]  /*2ca0*/  HMMA.16816.F32 R52, R8.reuse, R24, RZ ;  /* 0x000000180834723c */ /* 0x040ff000000018ff */
[----:B------:R-:W-:Y:S01]  /*2cb0*/  HMMA.16816.F32 R8, R8, R26, RZ ;  /* 0x0000001a0808723c */ /* 0x000fe200000018ff */
[----:B------:R-:W-:Y:S07]  /*2cc0*/  LDSM.16.M88.4 R24, [R92+0xc900] ;  /* 0x00c900005c18783b */ /* 0x000fee0000000200 */
        /* <DEDUP_REMOVED lines=10> */
[----:B------:R-:W-:Y:S01]  /*2d70*/  HMMA.16816.F32 R72, R72, R22, R8 ;  /* 0x000000164848723c */ /* 0x000fe20000001808 */
[----:B------:R-:W-:Y:S04]  /*2d80*/  LDSM.16.M88.4 R20, [R184] ;  /* 0x00000000b814783b */ /* 0x000fe80000000200 */
[----:B------:R-:W4:Y:S03]  /*2d90*/  LDSM.16.M88.4 R8, [R0+0xc100] ;  /* 0x00c100000008783b */ /* 0x000f260000000200 */
[C---:B-1----:R-:W-:Y:S08]  /*2da0*/  HMMA.16816.F32 R28, R12.reuse, R32, R28 ;  /* 0x000000200c1c723c */ /* 0x042ff0000000181c */
[C---:B------:R-:W-:Y:S01]  /*2db0*/  HMMA.16816.F32 R40, R12.reuse, R34, R40 ;  /* 0x000000220c28723c */ /* 0x040fe20000001828 */
[----:B------:R-:W1:Y:S07]  /*2dc0*/  LDSM.16.M88.4 R32, [R0+0xd100] ;  /* 0x00d100000020783b */ /* 0x000e6e0000000200 */
        /* <DEDUP_REMOVED lines=8> */
[----:B------:R-:W3:Y:S04]  /*2e50*/  LDSM.16.M88.4 R12, [R189+0xe900] ;  /* 0x00e90000bd0c783b */ /* 0x000ee80000000200 */
[----:B------:R-:W-:Y:S03]  /*2e60*/  LDSM.16.M88.4 R48, [R94+0xe100] ;  /* 0x00e100005e30783b */ /* 0x000fe60000000200 */
[C---:B----4-:R-:W-:Y:S08]  /*2e70*/  HMMA.16816.F32 R28, R20.reuse, R8, R28 ;  /* 0x00000008141c723c */ /* 0x050ff0000000181c */
[C---:B------:R-:W-:Y:S01]  /*2e80*/  HMMA.16816.F32 R40, R20.reuse, R10, R40 ;  /* 0x0000000a1428723c */ /* 0x040fe20000001828 */
[----:B------:R-:W4:Y:S07]  /*2e90*/  LDSM.16.M88.4 R8, [R189+0xf100] ;  /* 0x00f10000bd08783b */ /* 0x000f2e0000000200 */
[C---:B------:R-:W-:Y:S08]  /*2ea0*/  HMMA.16816.F32 R64, R20.reuse, R44, R64 ;  /* 0x0000002c1440723c */ /* 0x040ff00000001840 */
[C---:B------:R-:W-:Y:S01]  /*2eb0*/  HMMA.16816.F32 R60, R20.reuse, R46, R60 ;  /* 0x0000002e143c723c */ /* 0x040fe2000000183c */
[----:B------:R-:W-:Y:S07]  /*2ec0*/  LDSM.16.M88.4 R44, [R185+0x4000] ;  /* 0x00400000b92c783b */ /* 0x000fee0000000200 */
[C---:B-1----:R-:W-:Y:S08]  /*2ed0*/  HMMA.16816.F32 R36, R20.reuse, R32, R36 ;  /* 0x000000201424723c */ /* 0x042ff00000001824 */
[----:B------:R-:W-:Y:S01]  /*2ee0*/  HMMA.16816.F32 R56, R20, R34, R56 ;  /* 0x000000221438723c */ /* 0x000fe20000001838 */
[----:B------:R-:W-:Y:S07]  /*2ef0*/  LDSM.16.M88.4 R32, [R92+0xe900] ;  /* 0x00e900005c20783b */ /* 0x000fee0000000200 */
[C---:B--2---:R-:W-:Y:S08]  /*2f00*/  HMMA.16816.F32 R28, R68.reuse, R16, R28 ;  /* 0x00000010441c723c */ /* 0x044ff0000000181c */
[C---:B------:R-:W-:Y:S01]  /*2f10*/  HMMA.16816.F32 R40, R68.reuse, R18, R40 ;  /* 0x000000124428723c */ /* 0x040fe20000001828 */
[----:B------:R-:W1:Y:S07]  /*2f20*/  LDSM.16.M88.4 R16, [R187+0x4000] ;  /* 0x00400000bb10783b */ /* 0x000e6e0000000200 */
[C---:B---3--:R-:W-:Y:S08]  /*2f30*/  HMMA.16816.F32 R64, R68.reuse, R12, R64 ;  /* 0x0000000c4440723c */ /* 0x048ff00000001840 */
[----:B------:R-:W-:Y:S01]  /*2f40*/  HMMA.16816.F32 R60, R68, R14, R60 ;  /* 0x0000000e443c723c */ /* 0x000fe2000000183c */
[----:B------:R-:W2:Y:S07]  /*2f50*/  LDSM.16.M88.4 R12, [R94+0xf100] ;  /* 0x00f100005e0c783b */ /* 0x000eae0000000200 */
[C---:B------:R-:W-:Y:S08]  /*2f60*/  HMMA.16816.F32 R52, R20.reuse, R24, R52 ;  /* 0x000000181434723c */ /* 0x040ff00000001834 */
[----:B------:R-:W-:Y:S01]  /*2f70*/  HMMA.16816.F32 R72, R20, R26, R72 ;  /* 0x0000001a1448723c */ /* 0x000fe20000001848 */
[----:B------:R-:W3:Y:S04]  /*2f80*/  LDSM.16.M88.4 R24, [R94+0xe900] ;  /* 0x00e900005e18783b */ /* 0x000ee80000000200 */
[----:B------:R-:W-:Y:S03]  /*2f90*/  LDSM.16.M88.4 R20, [R94+0xf900] ;  /* 0x00f900005e14783b */ /* 0x000fe60000000200 */
[C---:B----4-:R-:W-:Y:S08]  /*2fa0*/  HMMA.16816.F32 R36, R68.reuse, R8, R36 ;  /* 0x000000084424723c */ /* 0x050ff00000001824 */
        /* <DEDUP_REMOVED lines=12> */
[C---:B---3--:R-:W-:Y:S08]  /*3070*/  HMMA.16816.F32 R64, R16.reuse, R24, R64 ;  /* 0x000000181040723c */ /* 0x048ff00000001840 */
[----:B------:R-:W-:Y:S01]  /*3080*/  HMMA.16816.F32 R60, R16, R26, R60 ;  /* 0x0000001a103c723c */ /* 0x000fe2000000183c */
[----:B------:R-:W-:Y:S07]  /*3090*/  LDSM.16.M88.4 R24, [R0+0xe100] ;  /* 0x00e100000018783b */ /* 0x000fee0000000200 */
[C---:B----4-:R-:W-:Y:S08]  /*30a0*/  HMMA.16816.F32 R28, R44.reuse, R8, R28 ;  /* 0x000000082c1c723c */ /* 0x050ff0000000181c */
[----:B------:R-:W-:Y:S01]  /*30b0*/  HMMA.16816.F32 R40, R44, R10, R40 ;  /* 0x0000000a2c28723c */ /* 0x000fe20000001828 */
[----:B------:R-:W2:Y:S07]  /*30c0*/  LDSM.16.M88.4 R8, [R184+0x4000] ;  /* 0x00400000b808783b */ /* 0x000eae0000000200 */
[C---:B------:R-:W-:Y:S08]  /*30d0*/  HMMA.16816.F32 R52, R16.reuse, R20, R52 ;  /* 0x000000141034723c */ /* 0x040ff00000001834 */
[----:B------:R-:W-:Y:S01]  /*30e0*/  HMMA.16816.F32 R72, R16, R22, R72 ;  /* 0x000000161048723c */ /* 0x000fe20000001848 */
[----:B------:R-:W3:Y:S04]  /*30f0*/  LDSM.16.M88.4 R20, [R0+0xe900] ;  /* 0x00e900000014783b */ /* 0x000ee80000000200 */
[----:B------:R-:W4:Y:S03]  /*3100*/  LDSM.16.M88.4 R16, [R0+0xf100] ;  /* 0x00f100000010783b */ /* 0x000f260000000200 */
[C---:B------:R-:W-:Y:S08]  /*3110*/  HMMA.16816.F32 R64, R44.reuse, R32, R64 ;  /* 0x000000202c40723c */ /* 0x040ff00000001840 */
[C---:B------:R-:W-:Y:S01]  /*3120*/  HMMA.16816.F32 R60, R44.reuse, R34, R60 ;  /* 0x000000222c3c723c */ /* 0x040fe2000000183c */
[----:B------:R-:W5:Y:S07]  /*3130*/  LDSM.16.M88.4 R32, [R0+0xf900] ;  /* 0x00f900000020783b */ /* 0x000f6e0000000200 */
[C---:B-1----:R-:W-:Y:S08]  /*3140*/  HMMA.16816.F32 R36, R44.reuse, R12, R36 ;  /* 0x0000000c2c24723c */ /* 0x042ff00000001824 */
[C---:B------:R-:W-:Y:S01]  /*3150*/  HMMA.16816.F32 R56, R44.reuse, R14, R56 ;  /* 0x0000000e2c38723c */ /* 0x040fe20000001838 */
[----:B------:R-:W1:Y:S07]  /*3160*/  LDSM.16.M88.4 R12, [R189+0x10100] ;  /* 0x01010000bd0c783b */ /* 0x000e6e0000000200 */
[C---:B------:R-:W-:Y:S08]  /*3170*/  HMMA.16816.F32 R52, R44.reuse, R48, R52 ;  /* 0x000000302c34723c */ /* 0x040ff00000001834 */
[----:B------:R-:W-:Y:S01]  /*3180*/  HMMA.16816.F32 R72, R44, R50, R72 ;  /* 0x000000322c48723c */ /* 0x000fe20000001848 */
[----:B------:R-:W-:Y:S04]  /*3190*/  LDSM.16.M88.4 R44, [R92+0x11100] ;  /* 0x011100005c2c783b */ /* 0x000fe80000000200 */
[----:B------:R-:W-:Y:S03]  /*31a0*/  LDSM.16.M88.4 R48, [R92+0x10900] ;  /* 0x010900005c30783b */ /* 0x000fe60000000200 */
[C---:B--2---:R-:W-:Y:S08]  /*31b0*/  HMMA.16816.F32 R28, R8.reuse, R24, R28 ;  /* 0x00000018081c723c */ /* 0x044ff0000000181c */
[C---:B------:R-:W-:Y:S01]  /*31c0*/  HMMA.16816.F32 R40, R8.reuse, R26, R40 ;  /* 0x0000001a0828723c */ /* 0x040fe20000001828 */
[----:B------:R-:W2:Y:S07]  /*31d0*/  LDSM.16.M88.4 R24, [R189+0x11100] ;  /* 0x01110000bd18783b */ /* 0x000eae0000000200 */
        /* <DEDUP_REMOVED lines=8> */
[----:B------:R-:W4:Y:S04]  /*3260*/  LDSM.16.M88.4 R8, [R189+0x10900] ;  /* 0x01090000bd08783b */ /* 0x000f280000000200 */
[----:B------:R-:W-:Y:S03]  /*3270*/  LDSM.16.M88.4 R32, [R0+0x10100] ;  /* 0x010100000020783b */ /* 0x000fe60000000200 */
[C---:B-1----:R-:W-:Y:S08]  /*3280*/  HMMA.16816.F32 R28, R76.reuse, R12, R28 ;  /* 0x0000000c4c1c723c */ /* 0x042ff0000000181c */
[C---:B------:R-:W-:Y:S01]  /*3290*/  HMMA.16816.F32 R40, R76.reuse, R14, R40 ;  /* 0x0000000e4c28723c */ /* 0x040fe20000001828 */
[----:B------:R-:W1:Y:S07]  /*32a0*/  LDSM.16.M88.4 R12, [R185+0x8000] ;  /* 0x00800000b90c783b */ /* 0x000e6e0000000200 */
[----:B--2---:R-:W-:Y:S08]  /*32b0*/  HMMA.16816.F32 R36, R76, R24, R36 ;  /* 0x000000184c24723c */ /* 0x004ff00000001824 */
[----:B---3--:R-:W-:Y:S08]  /*32c0*/  HMMA.16816.F32 R28, R16, R20, R28 ;  /* 0x00000014101c723c */ /* 0x008ff0000000181c */
[C---:B------:R-:W-:Y:S01]  /*32d0*/  HMMA.16816.F32 R56, R76.reuse, R26, R56 ;  /* 0x0000001a4c38723c */ /* 0x040fe20000001838 */
[----:B------:R-:W-:Y:S04]  /*32e0*/  LDSM.16.M88.4 R24, [R94+0x11900] ;  /* 0x011900005e18783b */ /* 0x000fe80000000200 */
[----:B------:R-:W-:Y:S03]  /*32f0*/  LDSM.16.M88.4 R92, [R92+0x11900] ;  /* 0x011900005c5c783b */ /* 0x000fe60000000200 */
[C---:B----4-:R-:W-:Y:S08]  /*3300*/  HMMA.16816.F32 R64, R76.reuse, R8, R64 ;  /* 0x000000084c40723c */ /* 0x050ff00000001840 */
[----:B------:R-:W-:Y:S01]  /*3310*/  HMMA.16816.F32 R60, R76, R10, R60 ;  /* 0x0000000a4c3c723c */ /* 0x000fe2000000183c */
[----:B------:R-:W2:Y:S07]  /*3320*/  LDSM.16.M88.4 R8, [R184+0x8000] ;  /* 0x00800000b808783b */ /* 0x000eae0000000200 */
[C---:B------:R-:W-:Y:S08]  /*3330*/  HMMA.16816.F32 R36, R16.reuse, R88, R36 ;  /* 0x000000581024723c */ /* 0x040ff00000001824 */
[----:B------:R-:W-:Y:S01]  /*3340*/  HMMA.16816.F32 R40, R16, R22, R40 ;  /* 0x000000161028723c */ /* 0x000fe20000001828 */
[----:B------:R-:W3:Y:S07]  /*3350*/  LDSM.16.M88.4 R20, [R0+0x11100] ;  /* 0x011100000014783b */ /* 0x000eee0000000200 */
[----:B-1----:R-:W-:Y:S08]  /*3360*/  HMMA.16816.F32 R28, R12, R84, R28 ;  /* 0x000000540c1c723c */ /* 0x002ff0000000181c */
[C---:B------:R-:W-:Y:S08]  /*3370*/  HMMA.16816.F32 R64, R16.reuse, R68, R64 ;  /* 0x000000441040723c */ /* 0x040ff00000001840 */
[----:B------:R-:W-:Y:S08]  /*3380*/  HMMA.16816.F32 R60, R16, R70, R60 ;  /* 0x00000046103c723c */ /* 0x000ff0000000183c */
[----:B------:R-:W-:Y:S08]  /*3390*/  HMMA.16816.F32 R52, R76, R80, R52 ;  /* 0x000000504c34723c */ /* 0x000ff00000001834 */
[----:B------:R-:W-:Y:S01]  /*33a0*/  HMMA.16816.F32 R68, R12, R44, R36 ;  /* 0x0000002c0c44723c */ /* 0x000fe20000001824 */
[----:B------:R-:W1:Y:S07]  /*33b0*/  LDSM.16.M88.4 R36, [R0+0x10900] ;  /* 0x010900000024783b */ /* 0x000e6e0000000200 */
[----:B--2---:R-:W-:Y:S08]  /*33c0*/  HMMA.16816.F32 R28, R8, R32, R28 ;  /* 0x00000020081c723c */ /* 0x004ff0000000181c */
[----:B------:R-:W-:Y:S07]  /*33d0*/  HMMA.16816.F32 R52, R16, R24, R52 ;  /* 0x000000181034723c */ /* 0x000fee0000001834 */
[----:B------:R-:W-:Y:S01]  /*33e0*/  LOP3.LUT R25, R6, 0xffffffe0, RZ, 0xc0, !PT ;  /* 0xffffffe006197812 */ /* 0x000fe200078ec0ff */
[----:B---3--:R-:W-:Y:S01]  /*33f0*/  HMMA.16816.F32 R68, R8, R20, R68 ;  /* 0x000000140844723c */ /* 0x008fe20000001844 */
[----:B------:R-:W-:-:S04]  /*3400*/  SHF.R.S32.HI R24, RZ, 0x1f, R5 ;  /* 0x0000001fff187819 */ /* 0x000fc80000011405 */
[----:B------:R-:W-:Y:S02]  /*3410*/  LEA.HI R24, R24, R5, RZ, 0x3 ;  /* 0x0000000518187211 */ /* 0x000fe400078f18ff */
[----:B------:R-:W-:Y:S01]  /*3420*/  LEA.HI R21, R7, R2, RZ, 0x2 ;  /* 0x0000000207157211 */ /* 0x000fe200078f10ff */
[----:B------:R-:W-:Y:S01]  /*3430*/  IMAD.IADD R7, R2, 0x1, -R25 ;  /* 0x0000000102077824 */ /* 0x000fe200078e0a19 */
[----:B------:R-:W-:Y:S01]  /*3440*/  HMMA.16816.F32 R72, R76, R82, R72 ;  /* 0x000000524c48723c */ /* 0x000fe20000001848 */
[----:B------:R-:W-:Y:S01]  /*3450*/  FMUL.FTZ R6, R28, c[0x0][0x320] ;  /* 0x0000c8001c067a20 */ /* 0x000fe20000410000 */
[----:B------:R-:W-:Y:S01]  /*3460*/  LOP3.LUT R21, R21, 0xfffffffc, RZ, 0xc0, !PT ;  /* 0xfffffffc15157812 */ /* 0x000fe200078ec0ff */
[----:B------:R-:W-:Y:S01]  /*3470*/  FMUL.FTZ R29, R29, c[0x0][0x320] ;  /* 0x0000c8001d1d7a20 */ /* 0x000fe20000410000 */
[----:B------:R-:W-:Y:S01]  /*3480*/  SHF.R.S32.HI R20, RZ, 0x1f, R7 ;  /* 0x0000001fff147819 */ /* 0x000fe20000011407 */
[----:B------:R-:W-:Y:S01]  /*3490*/  FMUL.FTZ R31, R31, c[0x0][0x320] ;  /* 0x0000c8001f1f7a20 */ /* 0x000fe20000410000 */
[----:B------:R-:W-:Y:S01]  /*34a0*/  LOP3.LUT R24, R24, 0xffffff8, RZ, 0xc0, !PT ;  /* 0x0ffffff818187812 */ /* 0x000fe200078ec0ff */
[----:B------:R-:W-:Y:S01]  /*34b0*/  IMAD.IADD R21, R2, 0x1, -R21 ;  /* 0x0000000102157824 */ /* 0x000fe200078e0a15 */
[----:B------:R-:W-:Y:S01]  /*34c0*/  LEA.HI R20, R20, R7, RZ, 0x2 ;  /* 0x0000000714147211 */ /* 0x000fe200078f10ff */
[----:B------:R-:W-:Y:S01]  /*34d0*/  HMMA.16816.F32 R40, R12, R86, R40 ;  /* 0x000000560c28723c */ /* 0x000fe20000001828 */
[----:B------:R-:W2:Y:S01]  /*34e0*/  MUFU.TANH R6, R6 ;  /* 0x0000000600067308 */ /* 0x000ea20000002400 */
[----:B------:R-:W-:Y:S01]  /*34f0*/  IMAD.IADD R24, R5, 0x1, -R24 ;  /* 0x0000000105187824 */ /* 0x000fe200078e0a18 */
[C---:B------:R-:W-:Y:S01]  /*3500*/  LEA.HI R28, R21.reuse, R21, RZ, 0x1 ;  /* 0x00000015151c7211 */ /* 0x040fe200078f08ff */
[----:B------:R-:W-:Y:S01]  /*3510*/  FMUL.FTZ R2, R30, c[0x0][0x320] ;  /* 0x0000c8001e027a20 */ /* 0x000fe20000410000 */
[----:B------:R-:W-:Y:S01]  /*3520*/  LEA.HI.SX32 R25, R20, UR15, 0x1e ;  /* 0x0000000f14197c11 */ /* 0x000fe2000f8ff2ff */
[----:B------:R-:W-:Y:S01]  /*3530*/  FMUL.FTZ R68, R68, c[0x0][0x320] ;  /* 0x0000c80044447a20 */ /* 0x000fe20000410000 */
[----:B------:R-:W-:Y:S01]  /*3540*/  LOP3.LUT R28, R28, 0x1ffffffe, RZ, 0xc0, !PT ;  /* 0x1ffffffe1c1c7812 */ /* 0x000fe200078ec0ff */
[----:B------:R-:W-:Y:S01]  /*3550*/  HMMA.16816.F32 R56, R16, R90, R56 ;  /* 0x0000005a1038723c */ /* 0x000fe20000001838 */
[----:B------:R-:W-:Y:S01]  /*3560*/  LOP3.LUT R20, R20, 0x7ffffffc, RZ, 0xc0, !PT ;  /* 0x7ffffffc14147812 */ /* 0x000fe200078ec0ff */
[----:B------:R-:W-:Y:S01]  /*3570*/  IMAD R24, R24, 0x10, R25 ;  /* 0x0000001018187824 */ /* 0x000fe200078e0219 */
[----:B------:R-:W3:Y:S01]  /*3580*/  MUFU.TANH R5, R29 ;  /* 0x0000001d00057308 */ /* 0x000ee20000002400 */
[----:B------:R-:W-:-:S02]  /*3590*/  IMAD.IADD R21, R21, 0x1, -R28 ;  /* 0x0000000115157824 */ /* 0x000fc400078e0a1c */
[----:B------:R-:W-:Y:S02]  /*35a0*/  IMAD.IADD R209, R7, 0x1, -R20 ;  /* 0x0000000107d17824 */ /* 0x000fe400078e0a14 */
[----:B------:R-:W-:Y:S01]  /*35b0*/  IMAD R208, R21, 0x8, R24 ;  /* 0x0000000815d07824 */ /* 0x000fe200078e0218 */
[----:B------:R-:W-:Y:S01]  /*35c0*/  HMMA.16816.F32 R72, R16, R26, R72 ;  /* 0x0000001a1048723c */ /* 0x000fe20000001848 */
[----:B------:R-:W-:Y:S01]  /*35d0*/  IMAD.SHL.U32 R209, R209, 0x2, RZ ;  /* 0x00000002d1d17824 */ /* 0x000fe200078e00ff */
[----:B------:R-:W-:Y:S01]  /*35e0*/  MUFU.TANH R213, R68 ;  /* 0x0000004400d57308 */ /* 0x000fe20000002400 */
[----:B------:R-:W-:Y:S01]  /*35f0*/  @P0 IMAD.HI.U32 R24, R208, c[0x0][0x2c8], RZ ;  /* 0x0000b200d0180a27 */ /* 0x000fe200078e00ff */
[----:B------:R-:W-:-:S03]  /*3600*/  PLOP3.LUT P0, PT, PT, PT, UP1, 0x80, 0x0 ;  /* 0x000000000000781c */ /* 0x000fc60003f0f018 */
[----:B------:R-:W-:Y:S01]  /*3610*/  IMAD.MOV.U32 R16, RZ, RZ, R208 ;  /* 0x000000ffff107224 */ /* 0x000fe200078e00d0 */
[----:B------:R-:W-:Y:S01]  /*3620*/  HMMA.16816.F32 R64, R12, R48, R64 ;  /* 0x000000300c40723c */ /* 0x000fe20000001840 */
[----:B------:R-:W-:Y:S01]  /*3630*/  FMUL.FTZ R69, R69, c[0x0][0x320] ;  /* 0x0000c80045457a20 */ /* 0x000fe20000410000 */
[----:B------:R-:W-:Y:S01]  /*3640*/  MUFU.TANH R2, R2 ;  /* 0x0000000200027308 */ /* 0x000fe20000002400 */
[----:B------:R-:W-:Y:S02]  /*3650*/  FMUL.FTZ R70, R70, c[0x0][0x320] ;  /* 0x0000c80046467a20 */ /* 0x000fe40000410000 */
[----:B------:R-:W-:-:S03]  /*3660*/  FMUL.FTZ R71, R71, c[0x0][0x320] ;  /* 0x0000c80047477a20 */ /* 0x000fc60000410000 */
[----:B------:R-:W-:Y:S01]  /*3670*/  HMMA.16816.F32 R40, R8, R34, R40 ;  /* 0x000000220828723c */ /* 0x000fe20000001828 */
[----:B------:R-:W-:Y:S01]  /*3680*/  @P0 SHF.R.U32.HI R16, RZ, c[0x0][0x2cc], R24 ;  /* 0x0000b300ff100a19 */ /* 0x000fe20000011618 */
[----:B------:R-:W-:Y:S01]  /*3690*/  LDSM.16.M88.4 R32, [R0+0x11900] ;  /* 0x011900000020783b */ /* 0x000fe20000000200 */
[----:B------:R-:W-:Y:S01]  /*36a0*/  MUFU.TANH R167, R69 ;  /* 0x0000004500a77308 */ /* 0x000fe20000002400 */
[----:B------:R-:W-:-:S04]  /*36b0*/  DEPBAR.LE SB0, 0x2 ;  /* 0x000080800000791a */ /* 0x000fc80000000000 */
[C---:B------:R-:W-:Y:S01]  /*36c0*/  HMMA.16816.F32 R60, R12.reuse, R50, R60 ;  /* 0x000000320c3c723c */ /* 0x040fe2000000183c */
[----:B------:R-:W4:Y:S02]  /*36d0*/  SHFL.IDX PT, R0, R16, RZ, 0x1c1f ;  /* 0x001c1fff10007589 */ /* 0x000f2400000e0000 */
[----:B------:R-:W-:Y:S02]  /*36e0*/  MUFU.TANH R31, R31 ;  /* 0x0000001f001f7308 */ /* 0x000fe40000002400 */
[----:B------:R-:W-:Y:S03]  /*36f0*/  BAR.SYNC.DEFER_BLOCKING 0x0 ;  /* 0x0000000000007b1d */ /* 0x000fe60000010000 */
[C---:B------:R-:W-:Y:S03]  /*3700*/  HMMA.16816.F32 R56, R12.reuse, R46, R56 ;  /* 0x0000002e0c38723c */ /* 0x040fe60000001838 */
[----:B------:R-:W-:Y:S05]  /*3710*/  MUFU.TANH R203, R70 ;  /* 0x0000004600cb7308 */ /* 0x000fea0000002400 */
[----:B------:R-:W-:Y:S01]  /*3720*/  HMMA.16816.F32 R52, R12, R92, R52 ;  /* 0x0000005c0c34723c */ /* 0x000fe20000001834 */
[----:B------:R-:W-:-:S02]  /*3730*/  FMUL.FTZ R21, R40, c[0x0][0x320] ;  /* 0x0000c80028157a20 */ /* 0x000fc40000410000 */
[----:B------:R-:W-:Y:S01]  /*3740*/  FMUL.FTZ R17, R41, c[0x0][0x320] ;  /* 0x0000c80029117a20 */ /* 0x000fe20000410000 */
[----:B------:R-:W-:Y:S04]  /*3750*/  MUFU.TANH R173, R71 ;  /* 0x0000004700ad7308 */ /* 0x000fe80000002400 */
[----:B------:R-:W-:Y:S04]  /*3760*/  HMMA.16816.F32 R72, R12, R94, R72 ;  /* 0x0000005e0c48723c */ /* 0x000fe80000001848 */
[----:B------:R-:W5:Y:S01]  /*3770*/  MUFU.TANH R21, R21 ;  /* 0x0000001500157308 */ /* 0x000f620000002400 */
[----:B------:R-:W-:Y:S02]  /*3780*/  LDSM.16.MT88.4 R124, [R135+0x100] ;  /* 0x00010000877c783b */ /* 0x000fe40000004200 */
[----:B------:R-:W-:Y:S01]  /*3790*/  IMAD.U32 R12, RZ, RZ, UR4 ;  /* 0x00000004ff0c7e24 */ /* 0x000fe2000f8e00ff */
[C---:B-1----:R-:W-:Y:S01]  /*37a0*/  HMMA.16816.F32 R64, R8.reuse, R36, R64 ;  /* 0x000000240840723c */ /* 0x042fe20000001840 */
[----:B------:R-:W-:Y:S03]  /*37b0*/  LDSM.16.MT88.4 R116, [R171+0x100] ;  /* 0x00010000ab74783b */ /* 0x000fe60000004200 */
[C---:B------:R-:W-:Y:S01]  /*37c0*/  IADD3 R12, -R209.reuse, UR9, R12 ;  /* 0x00000009d10c7c10 */ /* 0x040fe2000fffe10c */
[----:B------:R-:W1:Y:S01]  /*37d0*/  MUFU.TANH R17, R17 ;  /* 0x0000001100117308 */ /* 0x000e620000002400 */
[----:B------:R-:W-:Y:S02]  /*37e0*/  LDSM.16.MT88.4 R108, [R134+0x100] ;  /* 0x00010000866c783b */ /* 0x000fe40000004200 */
[----:B------:R-:W-:Y:S01]  /*37f0*/  IADD3 R13, R12, -UR12, RZ ;  /* 0x8000000c0c0d7c10 */ /* 0x000fe2000fffe0ff */
[----:B------:R-:W-:Y:S01]  /*3800*/  HMMA.16816.F32 R60, R8, R38, R60 ;  /* 0x00000026083c723c */ /* 0x000fe2000000183c */
[----:B------:R-:W-:Y:S01]  /*3810*/  IADD3 R12, -R209, UR22, RZ ;  /* 0x00000016d10c7c10 */ /* 0x000fe2000fffe1ff */
[----:B------:R-:W-:Y:S02]  /*3820*/  LDSM.16.MT88.4 R100, [R4+0x100] ;  /* 0x000100000464783b */ /* 0x000fe40000004200 */
[----:B----4-:R-:W-:-:S02]  /*3830*/  IMAD.IADD R15, R13, 0x1, R0 ;  /* 0x000000010d0f7824 */ /* 0x010fc400078e0200 */
[----:B------:R-:W-:Y:S02]  /*3840*/  LDSM.16.MT88.4 R48, [R171+0x2100] ;  /* 0x00210000ab30783b */ /* 0x000fe40000004200 */
[C---:B------:R-:W-:Y:S01]  /*3850*/  HMMA.16816.F32 R56, R8.reuse, R22, R56 ;  /* 0x000000160838723c */ /* 0x040fe20000001838 */
[----:B------:R-:W-:Y:S01]  /*3860*/  IMNMX R15, R12, R15, PT ;  /* 0x0000000f0c0f7217 */ /* 0x000fe20003800200 */
[----:B------:R-:W-:Y:S03]  /*3870*/  LDSM.16.MT88.4 R80, [R171+0x4100] ;  /* 0x00410000ab50783b */ /* 0x000fe60000004200 */
[----:B------:R-:W-:Y:S01]  /*3880*/  ISETP.GT.AND P0, PT, R15, RZ, PT ;  /* 0x000000ff0f00720c */ /* 0x000fe20003f04270 */
[----:B------:R-:W-:Y:S01]  /*3890*/  LDSM.16.MT88.4 R88, [R134+0x4100] ;  /* 0x004100008658783b */ /* 0x000fe20000004200 */
[----:B------:R-:W-:Y:S01]  /*38a0*/  FMUL.FTZ R19, R64, c[0x0][0x320] ;  /* 0x0000c80040137a20 */ /* 0x000fe20000410000 */
[C---:B------:R-:W-:Y:S01]  /*38b0*/  HMMA.16816.F32 R52, R8.reuse, R32, R52 ;  /* 0x000000200834723c */ /* 0x040fe20000001834 */
[----:B--2---:R-:W-:Y:S01]  /*38c0*/  FSEL R25, R6, -INF , P0 ;  /* 0xff80000006197808 */ /* 0x004fe20000000000 */
[----:B------:R-:W-:Y:S01]  /*38d0*/  FMUL.FTZ R18, R65, c[0x0][0x320] ;  /* 0x0000c80041127a20 */ /* 0x000fe20000410000 */
[----:B------:R-:W-:Y:S01]  /*38e0*/  ISETP.GT.AND P0, PT, R15, 0x1, PT ;  /* 0x000000010f00780c */ /* 0x000fe20003f04270 */
[----:B------:R-:W2:Y:S01]  /*38f0*/  SHFL.IDX PT, R6, R16, 0x1, 0x1c1f ;  /* 0x003c1f0010067f89 */ /* 0x000ea200000e0000 */
[----:B------:R-:W4:Y:S01]  /*3900*/  MUFU.TANH R19, R19 ;  /* 0x0000001300137308 */ /* 0x000f220000002400 */
[----:B------:R-:W-:Y:S01]  /*3910*/  FMUL.FTZ R23, R42, c[0x0][0x320] ;  /* 0x0000c8002a177a20 */ /* 0x000fe20000410000 */
[----:B---3--:R-:W-:Y:S01]  /*3920*/  FSEL R0, R5, -INF , P0 ;  /* 0xff80000005007808 */ /* 0x008fe20000000000 */
[----:B------:R-:W-:Y:S01]  /*3930*/  FMUL.FTZ R60, R60, c[0x0][0x320] ;  /* 0x0000c8003c3c7a20 */ /* 0x000fe20000410000 */
[----:B------:R-:W-:Y:S01]  /*3940*/  ISETP.GT.AND P0, PT, R15, 0x8, PT ;  /* 0x000000080f00780c */ /* 0x000fe20003f04270 */
[----:B------:R-:W-:Y:S01]  /*3950*/  FMUL.FTZ R14, R61, c[0x0][0x320] ;  /* 0x0000c8003d0e7a20 */ /* 0x000fe20000410000 */
[----:B------:R-:W-:Y:S01]  /*3960*/  HMMA.16816.F32 R72, R8, R34, R72 ;  /* 0x000000220848723c */ /* 0x000fe20000001848 */
[----:B------:R-:W-:Y:S01]  /*3970*/  LDSM.16.MT88.4 R136, [R171+0x900] ;  /* 0x00090000ab88783b */ /* 0x000fe20000004200 */
[----:B------:R-:W3:Y:S01]  /*3980*/  MUFU.TANH R18, R18 ;  /* 0x0000001200127308 */ /* 0x000ee20000002400 */
[----:B-----5:R-:W-:Y:S01]  /*3990*/  FSEL R29, R21, -INF , P0 ;  /* 0xff800000151d7808 */ /* 0x020fe20000000000 */
[----:B------:R-:W-:Y:S01]  /*39a0*/  FMUL.FTZ R21, R43, c[0x0][0x320] ;  /* 0x0000c8002b157a20 */ /* 0x000fe20000410000 */
[----:B------:R-:W-:Y:S01]  /*39b0*/  ISETP.GT.AND P0, PT, R15, 0x9, PT ;  /* 0x000000090f00780c */ /* 0x000fe20003f04270 */
[----:B------:R-:W-:Y:S01]  /*39c0*/  FMUL.FTZ R56, R56, c[0x0][0x320] ;  /* 0x0000c80038387a20 */ /* 0x000fe20000410000 */
[----:B------:R-:W-:Y:S01]  /*39d0*/  LDSM.16.MT88.4 R40, [R135+0x2100] ;  /* 0x002100008728783b */ /* 0x000fe20000004200 */
[----:B------:R-:W-:Y:S01]  /*39e0*/  FMUL.FTZ R57, R57, c[0x0][0x320] ;  /* 0x0000c80039397a20 */ /* 0x000fe20000410000 */
[----:B-1----:R-:W-:Y:S01]  /*39f0*/  FSEL R27, R17, -INF , P0 ;  /* 0xff800000111b7808 */ /* 0x002fe20000000000 */
[----:B------:R-:W1:Y:S01]  /*3a00*/  MUFU.TANH R7, R60 ;  /* 0x0000003c00077308 */ /* 0x000e620000002400 */
[----:B------:R-:W-:Y:S01]  /*3a10*/  ISETP.GT.AND P0, PT, R15, 0x10, PT ;  /* 0x000000100f00780c */ /* 0x000fe20003f04270 */
[----:B------:R-:W-:-:S02]  /*3a20*/  FMUL.FTZ R8, R66, c[0x0][0x320] ;  /* 0x0000c80042087a20 */ /* 0x000fc40000410000 */
[----:B------:R-:W-:Y:S01]  /*3a30*/  FMUL.FTZ R52, R52, c[0x0][0x320] ;  /* 0x0000c80034347a20 */ /* 0x000fe20000410000 */
[----:B----4-:R-:W-:Y:S01]  /*3a40*/  FSEL R19, R19, -INF , P0 ;  /* 0xff80000013137808 */ /* 0x010fe20000000000 */
[----:B------:R-:W-:Y:S01]  /*3a50*/  FMUL.FTZ R53, R53, c[0x0][0x320] ;  /* 0x0000c80035357a20 */ /* 0x000fe20000410000 */
[----:B------:R-:W-:Y:S01]  /*3a60*/  ISETP.GT.AND P0, PT, R15, 0x11, PT ;  /* 0x000000110f00780c */ /* 0x000fe20003f04270 */
[----:B------:R-:W4:Y:S01]  /*3a70*/  MUFU.TANH R14, R14 ;  /* 0x0000000e000e7308 */ /* 0x000f220000002400 */
[----:B--2---:R-:W-:Y:S02]  /*3a80*/  IMAD.IADD R13, R13, 0x1, R6 ;  /* 0x000000010d0d7824 */ /* 0x004fe400078e0206 */
[----:B---3--:R-:W-:Y:S01]  /*3a90*/  FSEL R17, R18, -INF , P0 ;  /* 0xff80000012117808 */ /* 0x008fe20000000000 */
[----:B------:R-:W-:Y:S01]  /*3aa0*/  FMUL.FTZ R11, R62, c[0x0][0x320] ;  /* 0x0000c8003e0b7a20 */ /* 0x000fe20000410000 */
[----:B------:R-:W-:Y:S01]  /*3ab0*/  ISETP.GT.AND P0, PT, R15, 0x18, PT ;  /* 0x000000180f00780c */ /* 0x000fe20003f04270 */
[----:B------:R-:W-:Y:S01]  /*3ac0*/  FMUL.FTZ R72, R72, c[0x0][0x320] ;  /* 0x0000c80048487a20 */ /* 0x000fe20000410000 */
[----:B------:R-:W-:Y:S01]  /*3ad0*/  IMNMX R12, R12, R13, PT ;  /* 0x0000000d0c0c7217 */ /* 0x000fe20003800200 */
[----:B------:R-:W2:Y:S01]  /*3ae0*/  MUFU.TANH R165, R56 ;  /* 0x0000003800a57308 */ /* 0x000ea20000002400 */
[----:B-1----:R-:W-:Y:S01]  /*3af0*/  FSEL R7, R7, -INF , P0 ;  /* 0xff80000007077808 */ /* 0x002fe20000000000 */
[----:B------:R-:W-:Y:S01]  /*3b00*/  FMUL.FTZ R73, R73, c[0x0][0x320] ;  /* 0x0000c80049497a20 */ /* 0x000fe20000410000 */
[----:B------:R-:W-:Y:S01]  /*3b10*/  ISETP.GT.AND P0, PT, R15, 0x19, PT ;  /* 0x000000190f00780c */ /* 0x000fe20003f04270 */
[----:B------:R-:W-:-:S02]  /*3b20*/  FMUL.FTZ R13, R67, c[0x0][0x320] ;  /* 0x0000c800430d7a20 */ /* 0x000fc40000410000 */
[----:B------:R-:W-:Y:S01]  /*3b30*/  FMUL.FTZ R9, R63, c[0x0][0x320] ;  /* 0x0000c8003f097a20 */ /* 0x000fe20000410000 */
[----:B------:R-:W-:Y:S01]  /*3b40*/  LDSM.16.MT88.4 R64, [R163+0x2100] ;  /* 0x00210000a340783b */ /* 0x000fe20000004200 */
[----:B----4-:R-:W-:Y:S01]  /*3b50*/  FSEL R5, R14, -INF , P0 ;  /* 0xff8000000e057808 */ /* 0x010fe20000000000 */
[----:B------:R-:W1:Y:S01]  /*3b60*/  MUFU.TANH R211, R57 ;  /* 0x0000003900d37308 */ /* 0x000e620000002400 */
[----:B------:R-:W-:Y:S01]  /*3b70*/  ISETP.GT.AND P0, PT, R15, 0x20, PT ;  /* 0x000000200f00780c */ /* 0x000fe20003f04270 */
[----:B------:R-:W-:Y:S02]  /*3b80*/  FMUL.FTZ R58, R58, c[0x0][0x320] ;  /* 0x0000c8003a3a7a20 */ /* 0x000fe40000410000 */
[----:B------:R-:W-:Y:S01]  /*3b90*/  FMUL.FTZ R59, R59, c[0x0][0x320] ;  /* 0x0000c8003b3b7a20 */ /* 0x000fe20000410000 */
[----:B------:R-:W-:Y:S01]  /*3ba0*/  FSEL R213, R213, -INF , P0 ;  /* 0xff800000d5d57808 */ /* 0x000fe20000000000 */
[----:B------:R-:W-:Y:S01]  /*3bb0*/  FMUL.FTZ R54, R54, c[0x0][0x320] ;  /* 0x0000c80036367a20 */ /* 0x000fe20000410000 */
[----:B------:R-:W-:Y:S01]  /*3bc0*/  ISETP.GT.AND P0, PT, R15, 0x21, PT ;  /* 0x000000210f00780c */ /* 0x000fe20003f04270 */
[----:B------:R-:W3:Y:S01]  /*3bd0*/  MUFU.TANH R193, R52 ;  /* 0x0000003400c17308 */ /* 0x000ee20000002400 */
[----:B------:R-:W-:-:S02]  /*3be0*/  FMUL.FTZ R55, R55, c[0x0][0x320] ;  /* 0x0000c80037377a20 */ /* 0x000fc40000410000 */
[----:B------:R-:W-:Y:S01]  /*3bf0*/  FSEL R167, R167, -INF , P0 ;  /* 0xff800000a7a77808 */ /* 0x000fe20000000000 */
[----:B------:R-:W-:Y:S01]  /*3c00*/  FMUL.FTZ R74, R74, c[0x0][0x320] ;  /* 0x0000c8004a4a7a20 */ /* 0x000fe20000410000 */
[----:B------:R-:W-:Y:S01]  /*3c10*/  ISETP.GT.AND P0, PT, R15, 0x28, PT ;  /* 0x000000280f00780c */ /* 0x000fe20003f04270 */
[----:B------:R-:W-:Y:S02]  /*3c20*/  FMUL.FTZ R75, R75, c[0x0][0x320] ;  /* 0x0000c8004b4b7a20 */ /* 0x000fe40000410000 */
[----:B------:R-:W4:Y:S01]  /*3c30*/  MUFU.TANH R183, R53 ;  /* 0x0000003500b77308 */ /* 0x000f220000002400 */
[----:B--2---:R-:W-:Y:S02]  /*3c40*/  FSEL R165, R165, -INF , P0 ;  /* 0xff800000a5a57808 */ /* 0x004fe40000000000 */
[----:B------:R-:W-:-:S04]  /*3c50*/  ISETP.GT.AND P0, PT, R15, 0x29, PT ;  /* 0x000000290f00780c */ /* 0x000fc80003f04270 */
[----:B-1----:R-:W-:Y:S01]  /*3c60*/  FSEL R211, R211, -INF , P0 ;  /* 0xff800000d3d37808 */ /* 0x002fe20000000000 */
[----:B------:R-:W1:Y:S01]  /*3c70*/  MUFU.TANH R181, R72 ;  /* 0x0000004800b57308 */ /* 0x000e620000002400 */
[----:B------:R-:W-:-:S04]  /*3c80*/  ISETP.GT.AND P0, PT, R15, 0x30, PT ;  /* 0x000000300f00780c */ /* 0x000fc80003f04270 */
[----:B---3--:R-:W-:Y:S02]  /*3c90*/  FSEL R193, R193, -INF , P0 ;  /* 0xff800000c1c17808 */ /* 0x008fe40000000000 */
[----:B------:R-:W-:Y:S01]  /*3ca0*/  ISETP.GT.AND P0, PT, R15, 0x31, PT ;  /* 0x000000310f00780c */ /* 0x000fe20003f04270 */
[----:B------:R-:W2:Y:S03]  /*3cb0*/  MUFU.TANH R179, R73 ;  /* 0x0000004900b37308 */ /* 0x000ea60000002400 */
[----:B----4-:R-:W-:Y:S02]  /*3cc0*/  FSEL R183, R183, -INF , P0 ;  /* 0xff800000b7b77808 */ /* 0x010fe40000000000 */
[----:B------:R-:W-:-:S03]  /*3cd0*/  ISETP.GT.AND P0, PT, R15, 0x38, PT ;  /* 0x000000380f00780c */ /* 0x000fc60003f04270 */
[----:B------:R-:W3:Y:S01]  /*3ce0*/  MUFU.TANH R23, R23 ;  /* 0x0000001700177308 */ /* 0x000ee20000002400 */
[----:B-1----:R-:W-:Y:S02]  /*3cf0*/  FSEL R181, R181, -INF , P0 ;  /* 0xff800000b5b57808 */ /* 0x002fe40000000000 */
[----:B------:R-:W-:-:S04]  /*3d00*/  ISETP.GT.AND P0, PT, R15, 0x39, PT ;  /* 0x000000390f00780c */ /* 0x000fc80003f04270 */
[----:B--2---:R-:W-:Y:S01]  /*3d10*/  FSEL R179, R179, -INF , P0 ;  /* 0xff800000b3b37808 */ /* 0x004fe20000000000 */
[----:B------:R-:W1:Y:S01]  /*3d20*/  MUFU.TANH R21, R21 ;  /* 0x0000001500157308 */ /* 0x000e620000002400 */
[----:B------:R-:W-:-:S04]  /*3d30*/  ISETP.GT.AND P0, PT, R12, RZ, PT ;  /* 0x000000ff0c00720c */ /* 0x000fc80003f04270 */
[----:B------:R-:W-:Y:S02]  /*3d40*/  FSEL R6, R2, -INF , P0 ;  /* 0xff80000002067808 */ /* 0x000fe40000000000 */
[----:B------:R-:W-:Y:S01]  /*3d50*/  FMNMX.FTZ R2, R25, R0, !PT ;  /* 0x0000000019027209 */ /* 0x000fe20007810000 */
[----:B------:R-:W2:Y:S01]  /*3d60*/  MUFU.TANH R8, R8 ;  /* 0x0000000800087308 */ /* 0x000ea20000002400 */
[C---:B------:R-:W-:Y:S02]  /*3d70*/  ISETP.GT.AND P0, PT, R12.reuse, 0x1, PT ;  /* 0x000000010c00780c */ /* 0x040fe40003f04270 */
[----:B------:R-:W-:Y:S02]  /*3d80*/  FMNMX.FTZ R2, R29, R2, !PT ;  /* 0x000000021d027209 */ /* 0x000fe40007810000 */
[----:B------:R-:W-:Y:S02]  /*3d90*/  FSEL R31, R31, -INF , P0 ;  /* 0xff8000001f1f7808 */ /* 0x000fe40000000000 */
[----:B------:R-:W-:Y:S01]  /*3da0*/  ISETP.GT.AND P0, PT, R12, 0x8, PT ;  /* 0x000000080c00780c */ /* 0x000fe20003f04270 */
[----:B------:R-:W4:Y:S01]  /*3db0*/  MUFU.TANH R13, R13 ;  /* 0x0000000d000d7308 */ /* 0x000f220000002400 */
[----:B------:R-:W-:-:S02]  /*3dc0*/  FMNMX.FTZ R2, R27, R2, !PT ;  /* 0x000000021b027209 */ /* 0x000fc40007810000 */
[----:B---3--:R-:W-:Y:S02]  /*3dd0*/  FSEL R23, R23, -INF , P0 ;  /* 0xff80000017177808 */ /* 0x008fe40000000000 */
[----:B------:R-:W-:Y:S02]  /*3de0*/  FMNMX.FTZ R2, R19, R2, !PT ;  /* 0x0000000213027209 */ /* 0x000fe40007810000 */
[C---:B------:R-:W-:Y:S01]  /*3df0*/  ISETP.GT.AND P0, PT, R12.reuse, 0x9, PT ;  /* 0x000000090c00780c */ /* 0x040fe20003f04270 */
[----:B------:R-:W3:Y:S01]  /*3e00*/  MUFU.TANH R11, R11 ;  /* 0x0000000b000b7308 */ /* 0x000ee20000002400 */
[----:B------:R-:W-:Y:S02]  /*3e10*/  FMNMX.FTZ R2, R17, R2, !PT ;  /* 0x0000000211027209 */ /* 0x000fe40007810000 */
[----:B-1----:R-:W-:Y:S02]  /*3e20*/  FSEL R21, R21, -INF , P0 ;  /* 0xff80000015157808 */ /* 0x002fe40000000000 */
[----:B------:R-:W-:-:S02]  /*3e30*/  ISETP.GT.AND P0, PT, R12, 0x10, PT ;  /* 0x000000100c00780c */ /* 0x000fc40003f04270 */
[----:B------:R-:W-:Y:S01]  /*3e40*/  FMNMX.FTZ R2, R7, R2, !PT ;  /* 0x0000000207027209 */ /* 0x000fe20007810000 */
[----:B------:R-:W1:Y:S01]  /*3e50*/  MUFU.TANH R9, R9 ;  /* 0x0000000900097308 */ /* 0x000e620000002400 */
[----:B--2---:R-:W-:Y:S02]  /*3e60*/  FSEL R15, R8, -INF , P0 ;  /* 0xff800000080f7808 */ /* 0x004fe40000000000 */
[----:B------:R-:W-:Y:S02]  /*3e70*/  ISETP.GT.AND P0, PT, R12, 0x11, PT ;  /* 0x000000110c00780c */ /* 0x000fe40003f04270 */
[----:B------:R-:W-:Y:S02]  /*3e80*/  FMNMX.FTZ R2, R5, R2, !PT ;  /* 0x0000000205027209 */ /* 0x000fe40007810000 */
[----:B------:R-:W-:Y:S01]  /*3e90*/  FMNMX.FTZ R8, R6, R31, !PT ;  /* 0x0000001f06087209 */ /* 0x000fe20007810000 */
[----:B------:R-:W2:Y:S01]  /*3ea0*/  MUFU.TANH R195, R58 ;  /* 0x0000003a00c37308 */ /* 0x000ea20000002400 */
[----:B----4-:R-:W-:-:S02]  /*3eb0*/  FSEL R13, R13, -INF , P0 ;  /* 0xff8000000d0d7808 */ /* 0x010fc40000000000 */
[C---:B------:R-:W-:Y:S02]  /*3ec0*/  ISETP.GT.AND P0, PT, R12.reuse, 0x18, PT ;  /* 0x000000180c00780c */ /* 0x040fe40003f04270 */
[----:B------:R-:W-:Y:S02]  /*3ed0*/  FMNMX.FTZ R2, R213, R2, !PT ;  /* 0x00000002d5027209 */ /* 0x000fe40007810000 */
[----:B------:R-:W-:Y:S01]  /*3ee0*/  FMNMX.FTZ R8, R23, R8, !PT ;  /* 0x0000000817087209 */ /* 0x000fe20007810000 */
[----:B------:R4:W5:Y:S01]  /*3ef0*/  MUFU.TANH R175, R59 ;  /* 0x0000003b00af7308 */ /* 0x0009620000002400 */
[----:B---3--:R-:W-:Y:S02]  /*3f00*/  FSEL R11, R11, -INF , P0 ;  /* 0xff8000000b0b7808 */ /* 0x008fe40000000000 */
[----:B------:R-:W-:Y:S02]  /*3f10*/  FMNMX.FTZ R2, R167, R2, !PT ;  /* 0x00000002a7027209 */ /* 0x000fe40007810000 */
[----:B------:R-:W-:-:S02]  /*3f20*/  ISETP.GT.AND P0, PT, R12, 0x19, PT ;  /* 0x000000190c00780c */ /* 0x000fc40003f04270 */
[----:B------:R-:W-:Y:S01]  /*3f30*/  FMNMX.FTZ R8, R21, R8, !PT ;  /* 0x0000000815087209 */ /* 0x000fe20007810000 */
[----:B------:R-:W3:Y:S01]  /*3f40*/  MUFU.TANH R177, R54 ;  /* 0x0000003600b17308 */ /* 0x000ee20000002400 */
[----:B------:R-:W-:Y:S02]  /*3f50*/  FMNMX.FTZ R2, R165, R2, !PT ;  /* 0x00000002a5027209 */ /* 0x000fe40007810000 */
[----:B-1----:R-:W-:Y:S02]  /*3f60*/  FSEL R9, R9, -INF , P0 ;  /* 0xff80000009097808 */ /* 0x002fe40000000000 */
[----:B------:R-:W-:Y:S02]  /*3f70*/  FMNMX.FTZ R8, R15, R8, !PT ;  /* 0x000000080f087209 */ /* 0x000fe40007810000 */
[----:B------:R-:W-:Y:S01]  /*3f80*/  ISETP.GT.AND P0, PT, R12, 0x20, PT ;  /* 0x000000200c00780c */ /* 0x000fe20003f04270 */
[----:B------:R-:W1:Y:S01]  /*3f90*/  MUFU.TANH R143, R55 ;  /* 0x00000037008f7308 */ /* 0x000e620000002400 */
[----:B------:R-:W-:Y:S01]  /*3fa0*/  FMNMX.FTZ R2, R211, R2, !PT ;  /* 0x00000002d3027209 */ /* 0x000fe20007810000 */
[----:B----4-:R-:W-:Y:S01]  /*3fb0*/  LDSM.16.MT88.4 R56, [R134+0x2100] ;  /* 0x002100008638783b */ /* 0x010fe20000004200 */
[----:B------:R-:W-:-:S02]  /*3fc0*/  FMNMX.FTZ R8, R13, R8, !PT ;  /* 0x000000080d087209 */ /* 0x000fc40007810000 */
[----:B------:R-:W-:Y:S02]  /*3fd0*/  FSEL R203, R203, -INF , P0 ;  /* 0xff800000cbcb7808 */ /* 0x000fe40000000000 */
[C---:B------:R-:W-:Y:S01]  /*3fe0*/  ISETP.GT.AND P0, PT, R12.reuse, 0x21, PT ;  /* 0x000000210c00780c */ /* 0x040fe20003f04270 */
[----:B------:R-:W4:Y:S01]  /*3ff0*/  MUFU.TANH R141, R74 ;  /* 0x0000004a008d7308 */ /* 0x000f220000002400 */
[----:B------:R-:W-:Y:S02]  /*4000*/  FMNMX.FTZ R2, R193, R2, !PT ;  /* 0x00000002c1027209 */ /* 0x000fe40007810000 */
[----:B------:R-:W-:Y:S02]  /*4010*/  FMNMX.FTZ R8, R11, R8, !PT ;  /* 0x000000080b087209 */ /* 0x000fe40007810000 */
[----:B------:R-:W-:Y:S02]  /*4020*/  FSEL R173, R173, -INF , P0 ;  /* 0xff800000adad7808 */ /* 0x000fe40000000000 */
[----:B------:R-:W-:Y:S01]  /*4030*/  ISETP.GT.AND P0, PT, R12, 0x28, PT ;  /* 0x000000280c00780c */ /* 0x000fe20003f04270 */
[----:B------:R1:W1:Y:S01]  /*4040*/  MUFU.TANH R169, R75 ;  /* 0x0000004b00a97308 */ /* 0x0002620000002400 */
[----:B------:R-:W-:-:S02]  /*4050*/  FMNMX.FTZ R2, R183, R2, !PT ;  /* 0x00000002b7027209 */ /* 0x000fc40007810000 */
[----:B------:R-:W-:Y:S02]  /*4060*/  FMNMX.FTZ R8, R9, R8, !PT ;  /* 0x0000000809087209 */ /* 0x000fe40007810000 */
[----:B--2---:R-:W-:Y:S02]  /*4070*/  FSEL R195, R195, -INF , P0 ;  /* 0xff800000c3c37808 */ /* 0x004fe40000000000 */
[----:B------:R-:W-:Y:S02]  /*4080*/  FMNMX.FTZ R2, R181, R2, !PT ;  /* 0x00000002b5027209 */ /* 0x000fe40007810000 */
[----:B------:R-:W-:Y:S02]  /*4090*/  ISETP.GT.AND P0, PT, R12, 0x29, PT ;  /* 0x000000290c00780c */ /* 0x000fe40003f04270 */
[----:B------:R-:W-:Y:S02]  /*40a0*/  FMNMX.FTZ R8, R203, R8, !PT ;  /* 0x00000008cb087209 */ /* 0x000fe40007810000 */
[----:B------:R-:W-:-:S02]  /*40b0*/  FMNMX.FTZ R2, R179, R2, !PT ;  /* 0x00000002b3027209 */ /* 0x000fc40007810000 */
[----:B-----5:R-:W-:Y:S01]  /*40c0*/  FSEL R175, R175, -INF , P0 ;  /* 0xff800000afaf7808 */ /* 0x020fe20000000000 */
[----:B-1----:R-:W-:Y:S01]  /*40d0*/  LDSM.16.MT88.4 R72, [R135+0x4100] ;  /* 0x004100008748783b */ /* 0x002fe20000004200 */
[----:B------:R-:W-:Y:S02]  /*40e0*/  FMNMX.FTZ R8, R173, R8, !PT ;  /* 0x00000008ad087209 */ /* 0x000fe40007810000 */
[C---:B------:R-:W-:Y:S01]  /*40f0*/  ISETP.GT.AND P0, PT, R12.reuse, 0x30, PT ;  /* 0x000000300c00780c */ /* 0x040fe20003f04270 */
[----:B------:R-:W1:Y:S01]  /*4100*/  SHFL.BFLY PT, R33, R2, 0x2, 0x1f ;  /* 0x0c401f0002217f89 */ /* 0x000e6200000e0000 */
[----:B------:R-:W-:Y:S02]  /*4110*/  FMNMX.FTZ R8, R195, R8, !PT ;  /* 0x00000008c3087209 */ /* 0x000fe40007810000 */
[----:B---3--:R-:W-:Y:S02]  /*4120*/  FSEL R177, R177, -INF , P0 ;  /* 0xff800000b1b17808 */ /* 0x008fe40000000000 */
[----:B------:R-:W-:-:S02]  /*4130*/  ISETP.GT.AND P0, PT, R12, 0x31, PT ;  /* 0x000000310c00780c */ /* 0x000fc40003f04270 */
[----:B------:R-:W-:Y:S02]  /*4140*/  FMNMX.FTZ R8, R175, R8, !PT ;  /* 0x00000008af087209 */ /* 0x000fe40007810000 */
[----:B------:R-:W-:Y:S02]  /*4150*/  FSEL R143, R143, -INF , P0 ;  /* 0xff8000008f8f7808 */ /* 0x000fe40000000000 */
[C---:B------:R-:W-:Y:S02]  /*4160*/  ISETP.GT.AND P0, PT, R12.reuse, 0x38, PT ;  /* 0x000000380c00780c */ /* 0x040fe40003f04270 */
[----:B------:R-:W-:Y:S02]  /*4170*/  FMNMX.FTZ R8, R177, R8, !PT ;  /* 0x00000008b1087209 */ /* 0x000fe40007810000 */
[----:B----4-:R-:W-:Y:S02]  /*4180*/  FSEL R141, R141, -INF , P0 ;  /* 0xff8000008d8d7808 */ /* 0x010fe40000000000 */
[----:B------:R-:W-:-:S02]  /*4190*/  ISETP.GT.AND P0, PT, R12, 0x39, PT ;  /* 0x000000390c00780c */ /* 0x000fc40003f04270 */
[----:B------:R-:W-:Y:S02]  /*41a0*/  FMNMX.FTZ R8, R143, R8, !PT ;  /* 0x000000088f087209 */ /* 0x000fe40007810000 */
[----:B------:R-:W-:Y:S02]  /*41b0*/  FSEL R169, R169, -INF , P0 ;  /* 0xff800000a9a97808 */ /* 0x000fe40000000000 */
        /* <DEDUP_REMOVED lines=16> */
[--C-:B------:R-:W-:Y:S01]  /*42c0*/  FFMA.FTZ R151, R7, c[0x0][0x2d0], -R140.reuse ;  /* 0x0000b40007977a23 */ /* 0x100fe2000001088c */
[----:B------:R-:W-:Y:S01]  /*42d0*/  LDSM.16.MT88.4 R24, [R171+0x2900] ;  /* 0x00290000ab18783b */ /* 0x000fe20000004200 */
[----:B------:R-:W-:-:S02]  /*42e0*/  FFMA.FTZ R148, R5, c[0x0][0x2d0], -R140 ;  /* 0x0000b40005947a23 */ /* 0x000fc4000001088c */
[--C-:B------:R-:W-:Y:S02]  /*42f0*/  FFMA.FTZ R157, R19, c[0x0][0x2d0], -R140.reuse ;  /* 0x0000b400139d7a23 */ /* 0x100fe4000001088c */
[--C-:B------:R-:W-:Y:S01]  /*4300*/  FFMA.FTZ R152, R17, c[0x0][0x2d0], -R140.reuse ;  /* 0x0000b40011987a23 */ /* 0x100fe2000001088c */
[----:B------:R-:W2:Y:S01]  /*4310*/  MUFU.EX2 R159, R159 ;  /* 0x0000009f009f7308 */ /* 0x000ea20000000800 */
[----:B------:R-:W-:Y:S01]  /*4320*/  LDSM.16.MT88.4 R16, [R134+0x2900] ;  /* 0x002900008610783b */ /* 0x000fe20000004200 */
        /* <DEDUP_REMOVED lines=11> */
[--C-:B------:R-:W-:Y:S01]  /*43e0*/  FFMA.FTZ R183, R183, c[0x0][0x2d0], -R140.reuse ;  /* 0x0000b400b7b77a23 */ /* 0x100fe2000001088c */
[----:B------:R-:W-:Y:S01]  /*43f0*/  PLOP3.LUT P0, PT, PT, PT, UP0, 0x40, 0x0 ;  /* 0x000000000000781c */ /* 0x000fe20003f0e808 */
[----:B------:R-:W-:Y:S01]  /*4400*/  FFMA.FTZ R176, R181, c[0x0][0x2d0], -R140 ;  /* 0x0000b400b5b07a23 */ /* 0x000fe2000001088c */
[----:B------:R-:W1:Y:S01]  /*4410*/  MUFU.EX2 R153, R153 ;  /* 0x0000009900997308 */ /* 0x000e620000000800 */
[--C-:B------:R-:W-:Y:S01]  /*4420*/  FFMA.FTZ R161, R6, c[0x0][0x2d0], -R168.reuse ;  /* 0x0000b40006a17a23 */ /* 0x100fe200000108a8 */
[----:B--2---:R-:W-:Y:S01]  /*4430*/  F2FP.PACK_AB R96, R158, R159 ;  /* 0x0000009f9e60723e */ /* 0x004fe200000000ff */
[--C-:B------:R-:W-:Y:S01]  /*4440*/  FFMA.FTZ R160, R31, c[0x0][0x2d0], -R168.reuse ;  /* 0x0000b4001fa07a23 */ /* 0x100fe200000108a8 */
[----:B------:R-:W2:Y:S01]  /*4450*/  LDSM.16.MT88.4 R4, [R4+0x4100] ;  /* 0x004100000404783b */ /* 0x000ea20000004200 */
[----:B------:R-:W-:-:S02]  /*4460*/  FFMA.FTZ R162, R23, c[0x0][0x2d0], -R168 ;  /* 0x0000b40017a27a23 */ /* 0x000fc400000108a8 */
[--C-:B------:R-:W-:Y:S01]  /*4470*/  FFMA.FTZ R155, R21, c[0x0][0x2d0], -R168.reuse ;  /* 0x0000b400159b7a23 */ /* 0x100fe200000108a8 */
[----:B------:R-:W-:Y:S01]  /*4480*/  MUFU.EX2 R161, R161 ;  /* 0x000000a100a17308 */ /* 0x000fe20000000800 */
[--C-:B------:R-:W-:Y:S01]  /*4490*/  FFMA.FTZ R150, R11, c[0x0][0x2d0], -R168.reuse ;  /* 0x0000b4000b967a23 */ /* 0x100fe200000108a8 */
[----:B------:R-:W-:Y:S01]  /*44a0*/  LDSM.16.MT88.4 R20, [R135+0x900] ;  /* 0x000900008714783b */ /* 0x000fe20000004200 */
[--C-:B------:R-:W-:Y:S02]  /*44b0*/  FFMA.FTZ R3, R9, c[0x0][0x2d0], -R168.reuse ;  /* 0x0000b40009037a23 */ /* 0x100fe400000108a8 */
[--C-:B------:R-:W-:Y:S01]  /*44c0*/  FFMA.FTZ R154, R15, c[0x0][0x2d0], -R168.reuse ;  /* 0x0000b4000f9a7a23 */ /* 0x100fe200000108a8 */
[----:B------:R-:W3:Y:S01]  /*44d0*/  LDSM.16.MT88.4 R8, [R135+0x2900] ;  /* 0x002900008708783b */ /* 0x000ee20000004200 */
[--C-:B------:R-:W-:Y:S01]  /*44e0*/  FFMA.FTZ R149, R13, c[0x0][0x2d0], -R168.reuse ;  /* 0x0000b4000d957a23 */ /* 0x100fe200000108a8 */
[----:B------:R-:W4:Y:S01]  /*44f0*/  MUFU.EX2 R160, R160 ;  /* 0x000000a000a07308 */ /* 0x000f220000000800 */
[----:B-1----:R-:W-:Y:S01]  /*4500*/  F2FP.PACK_AB R98, R153, R156 ;  /* 0x0000009c9962723e */ /* 0x002fe200000000ff */
[----:B------:R-:W1:Y:S01]  /*4510*/  LDSM.16.MT88.4 R12, [R163+0x2900] ;  /* 0x00290000a30c783b */ /* 0x000e620000004200 */
[----:B------:R-:W-:-:S02]  /*4520*/  FFMA.FTZ R170, R203, c[0x0][0x2d0], -R168 ;  /* 0x0000b400cbaa7a23 */ /* 0x000fc400000108a8 */
[--C-:B------:R-:W-:Y:S01]  /*4530*/  FFMA.FTZ R173, R173, c[0x0][0x2d0], -R168.reuse ;  /* 0x0000b400adad7a23 */ /* 0x100fe200000108a8 */
[----:B------:R-:W-:Y:S01]  /*4540*/  LDSM.16.MT88.4 R28, [R163+0x900] ;  /* 0x00090000a31c783b */ /* 0x000fe20000004200 */
[--C-:B------:R-:W-:Y:S01]  /*4550*/  FFMA.FTZ R172, R195, c[0x0][0x2d0], -R168.reuse ;  /* 0x0000b400c3ac7a23 */ /* 0x100fe200000108a8 */
[----:B------:R-:W-:Y:S01]  /*4560*/  MUFU.EX2 R162, R162 ;  /* 0x000000a200a27308 */ /* 0x000fe20000000800 */
[----:B------:R-:W-:Y:S02]  /*4570*/  FFMA.FTZ R175, R175, c[0x0][0x2d0], -R168 ;  /* 0x0000b400afaf7a23 */ /* 0x000fe400000108a8 */
[----:B------:R-:W-:Y:S02]  /*4580*/  FFMA.FTZ R203, R179, c[0x0][0x2d0], -R140 ;  /* 0x0000b400b3cb7a23 */ /* 0x000fe4000001088c */
[--C-:B------:R-:W-:Y:S02]  /*4590*/  FFMA.FTZ R177, R177, c[0x0][0x2d0], -R168.reuse ;  /* 0x0000b400b1b17a23 */ /* 0x100fe400000108a8 */
[--C-:B------:R-:W-:Y:S01]  /*45a0*/  FFMA.FTZ R178, R143, c[0x0][0x2d0], -R168.reuse ;  /* 0x0000b4008fb27a23 */ /* 0x100fe200000108a8 */
[----:B------:R-:W5:Y:S01]  /*45b0*/  MUFU.EX2 R155, R155 ;  /* 0x0000009b009b7308 */ /* 0x000f620000000800 */
[----:B----4-:R-:W-:Y:S01]  /*45c0*/  F2FP.PACK_AB R97, R160, R161 ;  /* 0x000000a1a061723e */ /* 0x010fe200000000ff */
        /* <DEDUP_REMOVED lines=9> */
[----:B------:R-:W4:Y:S01]  /*4660*/  MUFU.EX2 R152, R152 ;  /* 0x0000009800987308 */ /* 0x000f220000000800 */
        /* <DEDUP_REMOVED lines=198> */
[----:B------:R-:W-:Y:S01]  /*52d0*/  SHF.L.U64.HI R10, R206, 0x1, R147 ;  /* 0x00000001ce0a7819 */ /* 0x000fe20000010293 */
[----:B------:R-:W-:Y:S01]  /*52e0*/  IMAD.SHL.U32 R3, R204, 0x2, RZ ;  /* 0x00000002cc037824 */ /* 0x000fe200078e00ff */
[----:B------:R-:W-:Y:S01]  /*52f0*/  IADD3 R14, -R207, 0x10, RZ ;  /* 0x00000010cf0e7810 */ /* 0x000fe20007ffe1ff */
[----:B------:R-:W-:-:S03]  /*5300*/  IMAD R199, R6, c[0x0][0x2b8], R199 ;  /* 0x0000ae0006c77a24 */ /* 0x000fc600078e02c7 */
[----:B------:R-:W-:Y:S01]  /*5310*/  LOP3.LUT R14, R14, 0xf, RZ, 0xc0, !PT ;  /* 0x0000000f0e0e7812 */ /* 0x000fe200078ec0ff */
[----:B------:R-:W-:Y:S01]  /*5320*/  IMAD.WIDE.U32 R8, R199, c[0x0][0x1e0], RZ ;  /* 0x00007800c7087a25 */ /* 0x000fe200078e00ff */
[----:B------:R-:W-:-:S05]  /*5330*/  SHF.R.S32.HI R6, RZ, 0x1f, R199 ;  /* 0x0000001fff067819 */ /* 0x000fca00000114c7 */
[----:B------:R-:W-:-:S04]  /*5340*/  IMAD R6, R6, c[0x0][0x1e0], RZ ;  /* 0x0000780006067a24 */ /* 0x000fc800078e02ff */
[----:B------:R-:W-:-:S04]  /*5350*/  IMAD R6, R199, c[0x0][0x1e4], R6 ;  /* 0x00007900c7067a24 */ /* 0x000fc800078e0206 */
[----:B------:R-:W-:Y:S02]  /*5360*/  IMAD.IADD R7, R9, 0x1, R6 ;  /* 0x0000000109077824 */ /* 0x000fe400078e0206 */
[----:B------:R-:W-:Y:S01]  /*5370*/  IMAD.MOV.U32 R6, RZ, RZ, R8 ;  /* 0x000000ffff067224 */ /* 0x000fe200078e0008 */
[----:B------:R-:W-:Y:S01]  /*5380*/  SEL R8, RZ, 0x10, P5 ;  /* 0x00000010ff087807 */ /* 0x000fe20002800000 */
[----:B------:R-:W-:-:S03]  /*5390*/  IMAD.SHL.U32 R9, R206, 0x2, RZ ;  /* 0x00000002ce097824 */ /* 0x000fc600078e00ff */
[----:B------:R-:W-:-:S04]  /*53a0*/  IADD3 R18, -R8, 0x10, RZ ;  /* 0x0000001008127810 */ /* 0x000fc80007ffe1ff */
[----:B------:R-:W-:Y:S02]  /*53b0*/  LOP3.LUT R18, R18, 0xf, RZ, 0xc0, !PT ;  /* 0x0000000f12127812 */ /* 0x000fe400078ec0ff */
[----:B--2---:R-:W-:Y:S01]  /*53c0*/  SHF.R.S32.HI R11, RZ, 0x1f, R198 ;  /* 0x0000001fff0b7819 */ /* 0x004fe200000114c6 */
[----:B------:R-:W-:Y:S01]  /*53d0*/  IMAD.WIDE.U32 R4, R198, c[0x0][0x1f0], R6 ;  /* 0x00007c00c6047a25 */ /* 0x000fe200078e0006 */
[----:B------:R-:W-:-:S03]  /*53e0*/  SHF.L.U64.HI R7, R205, 0x1, R132 ;  /* 0x00000001cd077819 */ /* 0x000fc60000010284 */
[----:B------:R-:W-:Y:S01]  /*53f0*/  IMAD R11, R11, c[0x0][0x1f0], RZ ;  /* 0x00007c000b0b7a24 */ /* 0x000fe200078e02ff */
[----:B------:R-:W-:Y:S01]  /*5400*/  IADD3 R4, P0, R4, UR20, RZ ;  /* 0x0000001404047c10 */ /* 0x000fe2000ff1e0ff */
[----:B------:R-:W-:Y:S02]  /*5410*/  IMAD.SHL.U32 R6, R205, 0x2, RZ ;  /* 0x00000002cd067824 */ /* 0x000fe400078e00ff */
[----:B------:R-:W-:-:S05]  /*5420*/  IMAD R11, R198, c[0x0][0x1f4], R11 ;  /* 0x00007d00c60b7a24 */ /* 0x000fca00078e020b */
[----:B------:R-:W-:Y:S02]  /*5430*/  IADD3.X R11, R5, UR17, R11, P0, !PT ;  /* 0x00000011050b7c10 */ /* 0x000fe400087fe40b */
[C---:B------:R-:W-:Y:S02]  /*5440*/  LEA R12, P0, R4.reuse, c[0x0][0x1c8], 0x1 ;  /* 0x00007200040c7a11 */ /* 0x040fe400078008ff */
        /* <DEDUP_REMOVED lines=30> */
.L_x_1350:
[----:B------:R-:W-:Y:S01]  /*5630*/  ULDC.64 UR4, c[0x0][0x2c8] ;  /* 0x0000b20000047ab9 */ /* 0x000fe20000000a00 */
[----:B------:R-:W0:Y:S01]  /*5640*/  LDGDEPBAR ;  /* 0x00000000000079af */ /* 0x000e220000000000 */
[----:B------:R-:W-:-:S04]  /*5650*/  UIMAD.WIDE.U32 UR22, UR15, UR4, URZ ;  /* 0x000000040f1672a5 */ /* 0x000fc8000f8e003f */
[----:B------:R-:W-:Y:S02]  /*5660*/  @UP1 USHF.R.U32.HI UR15, URZ, UR5, UR23 ;  /* 0x000000053f0f1299 */ /* 0x000fe40008011617 */
[----:B------:R-:W-:Y:S02]  /*5670*/  UIADD3 UR23, UR13, -0x2, URZ ;  /* 0xfffffffe0d177890 */ /* 0x000fe4000fffe03f */
[----:B------:R-:W-:Y:S02]  /*5680*/  UIADD3 UR15, UR15, UR9, -UR12 ;  /* 0x000000090f0f7290 */ /* 0x000fe4000fffe80c */
[----:B------:R-:W-:Y:S02]  /*5690*/  UMOV UR13, URZ ;  /* 0x0000003f000d7c82 */ /* 0x000fe40008000000 */
[----:B------:R-:W-:Y:S02]  /*56a0*/  USHF.R.S32.HI UR4, URZ, 0x1f, UR15 ;  /* 0x0000001f3f047899 */ /* 0x000fe4000801140f */
[----:B------:R-:W-:-:S02]  /*56b0*/  UMOV UR5, 0x1 ;  /* 0x0000000100057882 */ /* 0x000fc40000000000 */
[----:B------:R-:W-:-:S04]  /*56c0*/  ULEA.HI UR4, UR4, UR15, URZ, 0x6 ;  /* 0x0000000f04047291 */ /* 0x000fc8000f8f303f */
[----:B------:R-:W-:-:S04]  /*56d0*/  USHF.R.S32.HI UR22, URZ, 0x6, UR4 ;  /* 0x000000063f167899 */ /* 0x000fc80008011404 */
[----:B------:R-:W-:-:S04]  /*56e0*/  UISETP.LT.AND UP0, UPT, URZ, UR22, UPT ;  /* 0x000000163f00728c */ /* 0x000fc8000bf01270 */
[----:B------:R-:W-:-:S04]  /*56f0*/  USEL UR22, URZ, UR22, !UP0 ;  /* 0x000000163f167287 */ /* 0x000fc8000c000000 */
[----:B------:R-:W-:-:S06]  /*5700*/  UISETP.GE.AND UP0, UPT, UR23, UR22, UPT ;  /* 0x000000161700728c */ /* 0x000fcc000bf06270 */
[----:B------:R-:W-:-:S13]  /*5710*/  PLOP3.LUT P0, PT, PT, PT, UP0, 0x40, 0x0 ;  /* 0x000000000000781c */ /* 0x000fda0003f0e808 */
[----:B------:R-:W-:Y:S05]  /*5720*/  @P0 BRA `(.L_x_1351) ;  /* 0x0000363000000947 */ /* 0x000fea0003800000 */
        /* <DEDUP_REMOVED lines=15> */
.L_x_1354:
[----:B------:R-:W-:Y:S04]  /*5820*/  DEPBAR.LE SB0, 0x2 ;  /* 0x000080800000791a */ /* 0x000fe80000000000 */
[----:B------:R-:W-:Y:S01]  /*5830*/  BAR.SYNC.DEFER_BLOCKING 0x0 ;  /* 0x0000000000007b1d */ /* 0x000fe20000010000 */
[----:B------:R-:W-:Y:S01]  /*5840*/  MOV R2, UR5 ;  /* 0x0000000500027c02 */ /* 0x000fe20008000f00 */
[----:B------:R-:W-:Y:S04]  /*5850*/  UISETP.GE.AND UP0, UPT, UR23, 0x1, UPT ;  /* 0x000000011700788c */ /* 0x000fe8000bf06270 */
[C---:B------:R-:W-:Y:S02]  /*5860*/  IMAD R193, R2.reuse, 0x6000, R190 ;  /* 0x0000600002c17824 */ /* 0x040fe400078e02be */
[----:B------:R-:W-:Y:S01]  /*5870*/  IMAD R0, R2, 0x6000, R189 ;  /* 0x0000600002007824 */ /* 0x000fe200078e02bd */
[----:B------:R-:W-:Y:S02]  /*5880*/  PLOP3.LUT P0, PT, PT, PT, UP0, 0x80, 0x0 ;  /* 0x000000000000781c */ /* 0x000fe40003f0f008 */
[----:B------:R-:W-:Y:S02]  /*5890*/  IADD3 R2, R186, R193, RZ ;  /* 0x000000c1ba027210 */ /* 0x000fe40007ffe0ff */
[----:B------:R2:W3:Y:S04]  /*58a0*/  LDSM.16.M88.4 R140, [R0+0xc100] ;  /* 0x00c10000008c783b */ /* 0x0004e80000000200 */
[----:B-1----:R2:W1:Y:S04]  /*58b0*/  LDSM.16.M88.4 R144, [R0+0xc900] ;  /* 0x00c900000090783b */ /* 0x0024680000000200 */
[----:B------:R2:W4:Y:S04]  /*58c0*/  LDSM.16.M88.4 R148, [R0+0xd100] ;  /* 0x00d100000094783b */ /* 0x0005280000000200 */
[----:B------:R2:W1:Y:S04]  /*58d0*/  LDSM.16.M88.4 R152, [R0+0xd900] ;  /* 0x00d900000098783b */ /* 0x0004680000000200 */
[----:B------:R2:W1:Y:S04]  /*58e0*/  LDSM.16.M88.4 R136, [R191] ;  /* 0x00000000bf88783b */ /* 0x0004680000000200 */
[----:B------:R2:W1:Y:S04]  /*58f0*/  LDSM.16.M88.4 R156, [R187] ;  /* 0x00000000bb9c783b */ /* 0x0004680000000200 */
[----:B------:R2:W1:Y:S04]  /*5900*/  LDSM.16.M88.4 R160, [R2] ;  /* 0x0000000002a0783b */ /* 0x0004680000000200 */
[----:B------:R2:W1:Y:S04]  /*5910*/  LDSM.16.M88.4 R164, [R2+0x800] ;  /* 0x0008000002a4783b */ /* 0x0004680000000200 */
[----:B------:R2:W1:Y:S04]  /*5920*/  LDSM.16.M88.4 R168, [R2+0x1000] ;  /* 0x0010000002a8783b */ /* 0x0004680000000200 */
[----:B------:R2:W1:Y:S01]  /*5930*/  LDSM.16.M88.4 R172, [R2+0x1800] ;  /* 0x0018000002ac783b */ /* 0x0004620000000200 */
[----:B------:R-:W-:-:S05]  /*5940*/  @!P0 BRA `(.L_x_1352) ;  /* 0x000002f000008947 */ /* 0x000fca0003800000 */
        /* <DEDUP_REMOVED lines=13> */
[----:B--2---:R-:W-:Y:S04]  /*5a20*/  IADD3 R0, P0, R6, UR24, RZ ;  /* 0x0000001806007c10 */ /* 0x004fe8000ff1e0ff */
[----:B------:R-:W-:Y:S02]  /*5a30*/  IADD3.X R7, R7, UR14, R4, P0, !PT ;  /* 0x0000000e07077c10 */ /* 0x000fe400087fe404 */
[C---:B------:R-:W-:Y:S04]  /*5a40*/  LEA R13, P0, R0.reuse, c[0x0][0x1f8], 0x1 ;  /* 0x00007e00000d7a11 */ /* 0x040fe800078008ff */
[----:B------:R-:W-:Y:S01]  /*5a50*/  LEA.HI.X R12, R0, c[0x0][0x1fc], R7, 0x1, P0 ;  /* 0x00007f00000c7a11 */ /* 0x000fe200000f0c07 */
[----:B------:R-:W2:Y:S01]  /*5a60*/  SHFL.IDX PT, R6, R13, 0x1, 0x181f ;  /* 0x00381f000d067f89 */ /* 0x000ea200000e0000 */
[----:B------:R-:W-:Y:S03]  /*5a70*/  IADD3 R7, -R207, 0x10, RZ ;  /* 0x00000010cf077810 */ /* 0x000fe60007ffe1ff */
[----:B------:R-:W5:Y:S01]  /*5a80*/  SHFL.IDX PT, R0, R12, 0x1, 0x181f ;  /* 0x00381f000c007f89 */ /* 0x000f6200000e0000 */
[----:B------:R-:W-:Y:S03]  /*5a90*/  LOP3.LUT R7, R7, 0xf, RZ, 0xc0, !PT ;  /* 0x0000000f07077812 */ /* 0x000fe600078ec0ff */
[----:B------:R-:W4:Y:S04]  /*5aa0*/  SHFL.IDX PT, R5, R13, RZ, 0x181f ;  /* 0x00181fff0d057589 */ /* 0x000f2800000e0000 */
[----:B------:R3:W1:Y:S01]  /*5ab0*/  SHFL.IDX PT, R4, R12, RZ, 0x181f ;  /* 0x00181fff0c047589 */ /* 0x00066200000e0000 */
[----:B--2---:R-:W-:Y:S04]  /*5ac0*/  IADD3 R10, P1, P0, R11, R6, R216 ;  /* 0x000000060b0a7210 */ /* 0x004fe8000783e0d8 */
[----:B-----5:R-:W-:Y:S02]  /*5ad0*/  IADD3.X R11, RZ, R0, R217, P1, P0 ;  /* 0x00000000ff0b7210 */ /* 0x020fe40000fe04d9 */
[----:B------:R-:W-:Y:S04]  /*5ae0*/  IADD3 R8, P1, P0, R8, R6, R213 ;  /* 0x0000000608087210 */ /* 0x000fe8000783e0d5 */
[----:B------:R-:W-:Y:S02]  /*5af0*/  IADD3.X R9, RZ, R0, R214, P1, P0 ;  /* 0x00000000ff097210 */ /* 0x000fe40000fe04d6 */
[----:B------:R-:W-:Y:S04]  /*5b00*/  IADD3 R6, P1, P0, R7, R6, R210 ;  /* 0x0000000607067210 */ /* 0x000fe8000783e0d2 */
[----:B------:R-:W-:Y:S01]  /*5b10*/  IADD3.X R7, RZ, R0, R211, P1, P0 ;  /* 0x00000000ff077210 */ /* 0x000fe20000fe04d3 */
[----:B------:R-:W-:Y:S01]  /*5b20*/  IMAD.U32 R0, RZ, RZ, UR13 ;  /* 0x0000000dff007e24 */ /* 0x000fe2000f8e00ff */
[C---:B----4-:R-:W-:Y:S02]  /*5b30*/  IADD3 R14, P1, R5.reuse, R216, RZ ;  /* 0x000000d8050e7210 */ /* 0x050fe40007f3e0ff */
[----:B---3--:R-:W-:Y:S03]  /*5b40*/  IADD3 R12, P0, R5, R213, RZ ;  /* 0x000000d5050c7210 */ /* 0x008fe60007f1e0ff */
[C---:B-1----:R-:W-:Y:S01]  /*5b50*/  IMAD.X R15, R4.reuse, 0x1, R217, P1 ;  /* 0x00000001040f7824 */ /* 0x042fe200008e06d9 */
[----:B------:R-:W-:Y:S01]  /*5b60*/  ISETP.NE.U32.AND P1, PT, R215, RZ, PT ;  /* 0x000000ffd700720c */ /* 0x000fe20003f25070 */
[----:B------:R-:W-:Y:S01]  /*5b70*/  IMAD.X R13, R4, 0x1, R214, P0 ;  /* 0x00000001040d7824 */ /* 0x000fe200000e06d6 */
[----:B------:R-:W-:Y:S01]  /*5b80*/  IADD3 R16, P0, R5, R210, RZ ;  /* 0x000000d205107210 */ /* 0x000fe20007f1e0ff */
[----:B------:R-:W-:Y:S04]  /*5b90*/  IMAD R5, R0, 0x6000, R197 ;  /* 0x0000600000057824 */ /* 0x000fe800078e02c5 */
[----:B------:R-:W-:Y:S01]  /*5ba0*/  IMAD.X R17, R4, 0x1, R211, P0 ;  /* 0x0000000104117824 */ /* 0x000fe200000e06d3 */
[----:B------:R1:W-:Y:S01]  /*5bb0*/  LDGSTS.E.BYPASS.LTC128B.128 [R5], [R14.64], !P5 ;  /* 0x000000000e057fae */ /* 0x0003e2000e901d4a */
[----:B------:R-:W-:Y:S03]  /*5bc0*/  ISETP.NE.U32.AND P0, PT, R207, RZ, PT ;  /* 0x000000ffcf00720c */ /* 0x000fe60003f05070 */
[----:B------:R1:W-:Y:S04]  /*5bd0*/  LDGSTS.E.BYPASS.LTC128B.128 [R5+0x2000], [R12.64], !P4 ;  /* 0x020000000c057fae */ /* 0x0003e8000e101d4a */
[----:B------:R1:W-:Y:S04]  /*5be0*/  LDGSTS.E.BYPASS.LTC128B.128 [R5+0x4000], [R16.64], !P6 ;  /* 0x0400000010057fae */ /* 0x0003e8000f101d4a */
[----:B------:R1:W-:Y:S01]  /*5bf0*/  LDGSTS.E.BYPASS.LTC128B.128.ZFILL [R5+0x1000], [R10.64], P1 ;  /* 0x010000000a057fae */ /* 0x0003e20008941d4a */
[----:B------:R-:W-:Y:S11]  /*5c00*/  ISETP.NE.U32.AND P1, PT, R212, RZ, PT ;  /* 0x000000ffd400720c */ /* 0x000ff60003f25070 */
[----:B------:R-:W-:Y:S02]  /*5c10*/  @!UPT UIADD3 URZ, URZ, URZ, URZ ;  /* 0x0000003f3f3ff290 */ /* 0x000fe4000fffe03f */
[----:B------:R1:W-:Y:S04]  /*5c20*/  LDGSTS.E.BYPASS.LTC128B.128.ZFILL [R5+0x3000], [R8.64], P1 ;  /* 0x0300000008057fae */ /* 0x0003e80008941d4a */
[----:B------:R1:W-:Y:S02]  /*5c30*/  LDGSTS.E.BYPASS.LTC128B.128.ZFILL [R5+0x5000], [R6.64], P0 ;  /* 0x0500000006057fae */ /* 0x0003e40008141d4a */
.L_x_1352:
[C---:B-1-3--:R-:W-:Y:S01]  /*5c40*/  HMMA.16816.F32 R4, R136.reuse, R140, RZ ;  /* 0x0000008c8804723c */ /* 0x04afe200000018ff */
[----:B------:R-:W-:Y:S01]  /*5c50*/  LDSM.16.M88.4 R180, [R193+0x4000] ;  /* 0x00400000c1b4783b */ /* 0x000fe20000000200 */
[----:B------:R-:W-:Y:S01]  /*5c60*/  UIMAD UR4, UR5, 0x6000, URZ ;  /* 0x00006000050478a4 */ /* 0x000fe2000f8e023f */
[----:B------:R-:W-:Y:S01]  /*5c70*/  PLOP3.LUT P1, PT, PT, PT, UP1, 0x80, 0x0 ;  /* 0x000000000000781c */ /* 0x000fe20003f2f018 */
[----:B------:R-:W-:Y:S01]  /*5c80*/  USHF.L.U32 UR15, UR23, 0x6, URZ ;  /* 0x00000006170f7899 */ /* 0x000fe2000800063f */
[CC--:B------:R-:W-:Y:S01]  /*5c90*/  IADD3 R192, R133.reuse, R193.reuse, RZ ;  /* 0x000000c185c07210 */ /* 0x0c0fe20007ffe0ff */
[----:B------:R-:W-:Y:S01]  /*5ca0*/  UISETP.GE.AND UP0, UPT, UR23, 0x2, UPT ;  /* 0x000000021700788c */ /* 0x000fe2000bf06270 */
[----:B--2---:R-:W-:Y:S01]  /*5cb0*/  IADD3 R0, R133, R2, RZ ;  /* 0x0000000285007210 */ /* 0x004fe20007ffe0ff */
[C---:B------:R-:W-:Y:S01]  /*5cc0*/  HMMA.16816.F32 R8, R136.reuse, R142, RZ ;  /* 0x0000008e8808723c */ /* 0x040fe200000018ff */
[----:B------:R-:W-:Y:S01]  /*5cd0*/  LDSM.16.M88.4 R140, [R185] ;  /* 0x00000000b98c783b */ /* 0x000fe20000000200 */
[----:B------:R-:W-:Y:S01]  /*5ce0*/  PLOP3.LUT P0, PT, PT, PT, UP1, 0x80, 0x0 ;  /* 0x000000000000781c */ /* 0x000fe20003f0f018 */
[----:B------:R-:W-:Y:S01]  /*5cf0*/  UIADD3 UR26, UR13, 0x1, URZ ;  /* 0x000000010d1a7890 */ /* 0x000fe2000fffe03f */
[CC--:B------:R-:W-:Y:S01]  /*5d00*/  IADD3 R195, R186.reuse, R193.reuse, RZ ;  /* 0x000000c1bac37210 */ /* 0x0c0fe20007ffe0ff */
[----:B------:R-:W-:Y:S01]  /*5d10*/  UISETP.GE.AND UP2, UPT, UR13, 0x1, UPT ;  /* 0x000000010d00788c */ /* 0x000fe2000bf46270 */
[----:B------:R-:W-:Y:S02]  /*5d20*/  IADD3 R194, R186, R193, R133 ;  /* 0x000000c1bac27210 */ /* 0x000fe40007ffe085 */
[C---:B------:R-:W-:Y:S01]  /*5d30*/  HMMA.16816.F32 R12, R136.reuse, R144, RZ ;  /* 0x00000090880c723c */ /* 0x040fe200000018ff */
[----:B------:R-:W-:Y:S01]  /*5d40*/  LDSM.16.M88.4 R176, [R192+0x2000] ;  /* 0x00200000c0b0783b */ /* 0x000fe20000000200 */
[----:B------:R-:W-:Y:S06]  /*5d50*/  USEL UR13, UR26, URZ, !UP2 ;  /* 0x0000003f1a0d7287 */ /* 0x000fec000d000000 */
[C---:B------:R-:W-:Y:S01]  /*5d60*/  HMMA.16816.F32 R16, R136.reuse, R146, RZ ;  /* 0x000000928810723c */ /* 0x040fe200000018ff */
[----:B------:R-:W1:Y:S07]  /*5d70*/  LDSM.16.M88.4 R144, [R192] ;  /* 0x00000000c090783b */ /* 0x000e6e0000000200 */
[C---:B----4-:R-:W-:Y:S01]  /*5d80*/  HMMA.16816.F32 R20, R136.reuse, R148, RZ ;  /* 0x000000948814723c */ /* 0x050fe200000018ff */
        /* <DEDUP_REMOVED lines=12> */
[----:B------:R-:W4:Y:S07]  /*5e50*/  LDSM.16.M88.4 R164, [R0] ;  /* 0x0000000000a4783b */ /* 0x000f2e0000000200 */
        /* <DEDUP_REMOVED lines=106> */
[----:B------:R-:W-:Y:S07]  /*6500*/  HMMA.16816.F32 R32, R160, R150, R32 ;  /* 0x00000096a020723c */ /* 0x000fee0000001820 */
[----:B------:R-:W-:Y:S01]  /*6510*/  @P1 IMAD.HI.U32 R160, R208, c[0x0][0x2c8], RZ ;  /* 0x0000b200d0a01a27 */ /* 0x000fe200078e00ff */
[C---:B------:R-:W-:Y:S01]  /*6520*/  HMMA.16816.F32 R4, R164.reuse, R168, R4 ;  /* 0x000000a8a404723c */ /* 0x040fe20000001804 */
[----:B------:R-:W-:Y:S07]  /*6530*/  MOV R163, UR12 ;  /* 0x0000000c00a37c02 */ /* 0x000fee0008000f00 */
[C---:B------:R-:W-:Y:S08]  /*6540*/  HMMA.16816.F32 R8, R164.reuse, R170, R8 ;  /* 0x000000aaa408723c */ /* 0x040ff00000001808 */
[C---:B----4-:R-:W-:Y:S08]  /*6550*/  HMMA.16816.F32 R12, R164.reuse, R140, R12 ;  /* 0x0000008ca40c723c */ /* 0x050ff0000000180c */
[C---:B------:R-:W-:Y:S01]  /*6560*/  HMMA.16816.F32 R16, R164.reuse, R142, R16 ;  /* 0x0000008ea410723c */ /* 0x040fe20000001810 */
[----:B------:R-:W3:Y:S07]  /*6570*/  LDSM.16.M88.4 R140, [R194+0x5000] ;  /* 0x00500000c28c783b */ /* 0x000eee0000000200 */
[C---:B------:R-:W-:Y:S08]  /*6580*/  HMMA.16816.F32 R20, R164.reuse, R152, R20 ;  /* 0x00000098a414723c */ /* 0x040ff00000001814 */
[C---:B------:R-:W-:Y:S08]  /*6590*/  HMMA.16816.F32 R24, R164.reuse, R154, R24 ;  /* 0x0000009aa418723c */ /* 0x040ff00000001818 */
[C---:B------:R-:W-:Y:S08]  /*65a0*/  HMMA.16816.F32 R28, R164.reuse, R156, R28 ;  /* 0x0000009ca41c723c */ /* 0x040ff0000000181c */
[----:B------:R-:W-:Y:S07]  /*65b0*/  HMMA.16816.F32 R32, R164, R158, R32 ;  /* 0x0000009ea420723c */ /* 0x000fee0000001820 */
[----:B------:R-:W-:Y:S01]  /*65c0*/  MOV R164, UR15 ;  /* 0x0000000f00a47c02 */ /* 0x000fe20008000f00 */
[C---:B-1----:R-:W-:Y:S05]  /*65d0*/  HMMA.16816.F32 R4, R172.reuse, R180, R4 ;  /* 0x000000b4ac04723c */ /* 0x042fea0000001804 */
[----:B------:R-:W-:Y:S02]  /*65e0*/  IADD3 R164, -R209, 0x1, -R164 ;  /* 0x00000001d1a47810 */ /* 0x000fe40007ffe9a4 */
[----:B------:R-:W-:Y:S01]  /*65f0*/  MOV R165, R208 ;  /* 0x000000d000a57202 */ /* 0x000fe20000000f00 */
[C---:B------:R-:W-:Y:S04]  /*6600*/  HMMA.16816.F32 R8, R172.reuse, R182, R8 ;  /* 0x000000b6ac08723c */ /* 0x040fe80000001808 */
[----:B------:R-:W-:Y:S02]  /*6610*/  IADD3 R163, -R163, UR9, R164 ;  /* 0x00000009a3a37c10 */ /* 0x000fe4000fffe1a4 */
[----:B------:R-:W-:Y:S02]  /*6620*/  @P0 SHF.R.U32.HI R165, RZ, c[0x0][0x2cc], R160 ;  /* 0x0000b300ffa50a19 */ /* 0x000fe400000116a0 */
[C---:B--2---:R-:W-:Y:S03]  /*6630*/  HMMA.16816.F32 R12, R172.reuse, R136, R12 ;  /* 0x00000088ac0c723c */ /* 0x044fe6000000180c */
[----:B------:R-:W1:Y:S05]  /*6640*/  SHFL.IDX PT, R162, R165, RZ, 0x1c1f ;  /* 0x001c1fffa5a27589 */ /* 0x000e6a00000e0000 */
[C---:B------:R-:W-:Y:S03]  /*6650*/  HMMA.16816.F32 R16, R172.reuse, R138, R16 ;  /* 0x0000008aac10723c */ /* 0x040fe60000001810 */
[----:B------:R-:W-:Y:S01]  /*6660*/  LDSM.16.M88.4 R136, [R194+0x5800] ;  /* 0x00580000c288783b */ /* 0x000fe20000000200 */
[----:B------:R-:W-:Y:S02]  /*6670*/  FMUL.FTZ R0, R4, c[0x0][0x320] ;  /* 0x0000c80004007a20 */ /* 0x000fe40000410000 */
[----:B------:R-:W-:Y:S02]  /*6680*/  FMUL.FTZ R154, R6, c[0x0][0x320] ;  /* 0x0000c800069a7a20 */ /* 0x000fe40000410000 */
[C---:B---3--:R-:W-:Y:S01]  /*6690*/  HMMA.16816.F32 R20, R172.reuse, R140, R20 ;  /* 0x0000008cac14723c */ /* 0x048fe20000001814 */
[----:B------:R-:W-:Y:S04]  /*66a0*/  DEPBAR.LE SB0, 0x2 ;  /* 0x000080800000791a */ /* 0x000fe80000000000 */
[----:B------:R-:W2:Y:S01]  /*66b0*/  SHFL.IDX PT, R160, R165, 0x1, 0x1c1f ;  /* 0x003c1f00a5a07f89 */ /* 0x000ea200000e0000 */
[----:B------:R-:W-:Y:S01]  /*66c0*/  FMUL.FTZ R2, R5, c[0x0][0x320] ;  /* 0x0000c80005027a20 */ /* 0x000fe20000410000 */
[----:B------:R-:W3:Y:S01]  /*66d0*/  MUFU.TANH R0, R0 ;  /* 0x0000000000007308 */ /* 0x000ee20000002400 */
[C---:B------:R-:W-:Y:S05]  /*66e0*/  HMMA.16816.F32 R24, R172.reuse, R142, R24 ;  /* 0x0000008eac18723c */ /* 0x040fea0000001818 */
[----:B------:R-:W-:Y:S01]  /*66f0*/  FMUL.FTZ R159, R8, c[0x0][0x320] ;  /* 0x0000c800089f7a20 */ /* 0x000fe20000410000 */
[----:B-1----:R-:W-:Y:S01]  /*6700*/  IADD3 R161, R163, R162, RZ ;  /* 0x000000a2a3a17210 */ /* 0x002fe20007ffe0ff */
[----:B------:R-:W-:Y:S02]  /*6710*/  FMUL.FTZ R155, R7, c[0x0][0x320] ;  /* 0x0000c800079b7a20 */ /* 0x000fe40000410000 */
[----:B------:R-:W1:Y:S01]  /*6720*/  MUFU.TANH R2, R2 ;  /* 0x0000000200027308 */ /* 0x000e620000002400 */
[----:B------:R-:W-:Y:S01]  /*6730*/  BAR.SYNC.DEFER_BLOCKING 0x0 ;  /* 0x0000000000007b1d */ /* 0x000fe20000010000 */
[----:B------:R-:W-:Y:S01]  /*6740*/  ISETP.GT.AND P0, PT, R161, RZ, PT ;  /* 0x000000ffa100720c */ /* 0x000fe20003f04270 */
[----:B------:R-:W-:Y:S01]  /*6750*/  FMUL.FTZ R156, R9, c[0x0][0x320] ;  /* 0x0000c800099c7a20 */ /* 0x000fe20000410000 */
[----:B------:R-:W-:Y:S01]  /*6760*/  ISETP.GT.AND P2, PT, R161, 0x1, PT ;  /* 0x00000001a100780c */ /* 0x000fe20003f44270 */
[----:B------:R-:W-:Y:S02]  /*6770*/  FMUL.FTZ R157, R10, c[0x0][0x320] ;  /* 0x0000c8000a9d7a20 */ /* 0x000fe40000410000 */
[----:B------:R-:W-:Y:S02]  /*6780*/  FMUL.FTZ R158, R11, c[0x0][0x320] ;  /* 0x0000c8000b9e7a20 */ /* 0x000fe40000410000 */
[----:B------:R-:W-:Y:S02]  /*6790*/  FMUL.FTZ R243, R12, c[0x0][0x320] ;  /* 0x0000c8000cf37a20 */ /* 0x000fe40000410000 */
[----:B------:R-:W-:Y:S01]  /*67a0*/  FMUL.FTZ R179, R13, c[0x0][0x320] ;  /* 0x0000c8000db37a20 */ /* 0x000fe20000410000 */
[----:B--2---:R-:W-:Y:S01]  /*67b0*/  IADD3 R160, R163, R160, RZ ;  /* 0x000000a0a3a07210 */ /* 0x004fe20007ffe0ff */
[----:B------:R-:W-:Y:S01]  /*67c0*/  FMUL.FTZ R241, R14, c[0x0][0x320] ;  /* 0x0000c8000ef17a20 */ /* 0x000fe20000410000 */
[----:B---3--:R-:W-:Y:S01]  /*67d0*/  FSEL R0, R0, -INF , P0 ;  /* 0xff80000000007808 */ /* 0x008fe20000000000 */
[----:B------:R-:W-:Y:S01]  /*67e0*/  FMUL.FTZ R183, R15, c[0x0][0x320] ;  /* 0x0000c8000fb77a20 */ /* 0x000fe20000410000 */
[----:B------:R-:W-:Y:S01]  /*67f0*/  ISETP.GT.AND P1, PT, R160, RZ, PT ;  /* 0x000000ffa000720c */ /* 0x000fe20003f24270 */
[----:B------:R-:W-:Y:S01]  /*6800*/  FMUL.FTZ R239, R16, c[0x0][0x320] ;  /* 0x0000c80010ef7a20 */ /* 0x000fe20000410000 */
[C---:B------:R-:W-:Y:S03]  /*6810*/  HMMA.16816.F32 R28, R172.reuse, R136, R28 ;  /* 0x00000088ac1c723c */ /* 0x040fe6000000181c */
[----:B------:R-:W-:Y:S01]  /*6820*/  FMUL.FTZ R195, R17, c[0x0][0x320] ;  /* 0x0000c80011c37a20 */ /* 0x000fe20000410000 */
[----:B------:R-:W-:Y:S01]  /*6830*/  ISETP.GT.AND P0, PT, R160, 0x1, PT ;  /* 0x00000001a000780c */ /* 0x000fe20003f04270 */
[----:B------:R-:W-:Y:S01]  /*6840*/  FMUL.FTZ R237, R18, c[0x0][0x320] ;  /* 0x0000c80012ed7a20 */ /* 0x000fe20000410000 */
[----:B-1----:R-:W-:Y:S01]  /*6850*/  FSEL R245, R2, -INF , P2 ;  /* 0xff80000002f57808 */ /* 0x002fe20001000000 */
[----:B------:R-:W1:Y:S01]  /*6860*/  MUFU.TANH R154, R154 ;  /* 0x0000009a009a7308 */ /* 0x000e620000002400 */
[----:B------:R-:W-:Y:S01]  /*6870*/  HMMA.16816.F32 R32, R172, R138, R32 ;  /* 0x0000008aac20723c */ /* 0x000fe20000001820 */
[----:B------:R-:W-:Y:S03]  /*6880*/  LDSM.16.MT88.4 R144, [R135+UR4+0x3900] ;  /* 0x003900048790783b */ /* 0x000fe60008004200 */
[----:B------:R-:W-:Y:S01]  /*6890*/  FMUL.FTZ R219, R19, c[0x0][0x320] ;  /* 0x0000c80013db7a20 */ /* 0x000fe20000410000 */
[----:B------:R-:W-:Y:S01]  /*68a0*/  IADD3 R137, R135, UR4, RZ ;  /* 0x0000000487897c10 */ /* 0x000fe2000fffe0ff */
[----:B------:R-:W-:Y:S02]  /*68b0*/  FMUL.FTZ R235, R20, c[0x0][0x320] ;  /* 0x0000c80014eb7a20 */ /* 0x000fe40000410000 */
[----:B------:R-:W-:Y:S01]  /*68c0*/  FMUL.FTZ R233, R21, c[0x0][0x320] ;  /* 0x0000c80015e97a20 */ /* 0x000fe20000410000 */
[----:B------:R-:W2:Y:S03]  /*68d0*/  MUFU.TANH R155, R155 ;  /* 0x0000009b009b7308 */ /* 0x000ea60000002400 */
[----:B------:R-:W-:Y:S01]  /*68e0*/  FMUL.FTZ R231, R22, c[0x0][0x320] ;  /* 0x0000c80016e77a20 */ /* 0x000fe20000410000 */
[----:B------:R-:W-:Y:S01]  /*68f0*/  IADD3 R168, R188, R137, RZ ;  /* 0x00000089bca87210 */ /* 0x000fe20007ffe0ff */
[----:B------:R-:W-:Y:S02]  /*6900*/  FMUL.FTZ R229, R23, c[0x0][0x320] ;  /* 0x0000c80017e57a20 */ /* 0x000fe40000410000 */
[----:B------:R-:W-:Y:S02]  /*6910*/  FMUL.FTZ R227, R24, c[0x0][0x320] ;  /* 0x0000c80018e37a20 */ /* 0x000fe40000410000 */
[----:B------:R-:W-:Y:S01]  /*6920*/  FMUL.FTZ R225, R25, c[0x0][0x320] ;  /* 0x0000c80019e17a20 */ /* 0x000fe20000410000 */
[----:B------:R-:W3:Y:S01]  /*6930*/  MUFU.TANH R159, R159 ;  /* 0x0000009f009f7308 */ /* 0x000ee20000002400 */
[----:B------:R-:W-:Y:S01]  /*6940*/  FMUL.FTZ R181, R28, c[0x0][0x320] ;  /* 0x0000c8001cb57a20 */ /* 0x000fe20000410000 */
[----:B------:R-:W-:Y:S01]  /*6950*/  LDSM.16.MT88.4 R140, [R168+0x100] ;  /* 0x00010000a88c783b */ /* 0x000fe20000004200 */
[----:B------:R-:W-:Y:S01]  /*6960*/  FMUL.FTZ R167, R29, c[0x0][0x320] ;  /* 0x0000c8001da77a20 */ /* 0x000fe20000410000 */
[----:B-1----:R-:W-:Y:S01]  /*6970*/  FSEL R169, R154, -INF , P1 ;  /* 0xff8000009aa97808 */ /* 0x002fe20000800000 */
[----:B------:R-:W-:Y:S01]  /*6980*/  FMUL.FTZ R32, R32, c[0x0][0x320] ;  /* 0x0000c80020207a20 */ /* 0x000fe20000410000 */
[----:B------:R-:W-:Y:S01]  /*6990*/  ISETP.GT.AND P1, PT, R161, 0x8, PT ;  /* 0x00000008a100780c */ /* 0x000fe20003f24270 */
[----:B------:R-:W-:Y:S01]  /*69a0*/  FMUL.FTZ R223, R26, c[0x0][0x320] ;  /* 0x0000c8001adf7a20 */ /* 0x000fe20000410000 */
[----:B------:R-:W-:Y:S01]  /*69b0*/  FMNMX.FTZ R154, R0, R3, !PT ;  /* 0x00000003009a7209 */ /* 0x000fe20007810000 */
[----:B------:R-:W-:Y:S01]  /*69c0*/  FMUL.FTZ R33, R33, c[0x0][0x320] ;  /* 0x0000c80021217a20 */ /* 0x000fe20000410000 */
[----:B------:R-:W1:Y:S01]  /*69d0*/  MUFU.TANH R156, R156 ;  /* 0x0000009c009c7308 */ /* 0x000e620000002400 */
[----:B------:R-:W-:Y:S01]  /*69e0*/  FMUL.FTZ R221, R27, c[0x0][0x320] ;  /* 0x0000c8001bdd7a20 */ /* 0x000fe20000410000 */
[----:B------:R-:W-:Y:S01]  /*69f0*/  FMNMX.FTZ R154, R245, R154, !PT ;  /* 0x0000009af59a7209 */ /* 0x000fe20007810000 */
[----:B------:R-:W-:Y:S01]  /*6a00*/  FMUL.FTZ R165, R30, c[0x0][0x320] ;  /* 0x0000c8001ea57a20 */ /* 0x000fe20000410000 */
[----:B--2---:R-:W-:Y:S01]  /*6a10*/  FSEL R171, R155, -INF , P0 ;  /* 0xff8000009bab7808 */ /* 0x004fe20000000000 */
[----:B------:R-:W-:Y:S01]  /*6a20*/  FMUL.FTZ R2, R31, c[0x0][0x320] ;  /* 0x0000c8001f027a20 */ /* 0x000fe20000410000 */
[----:B------:R-:W-:Y:S01]  /*6a30*/  ISETP.GT.AND P0, PT, R161, 0x9, PT ;  /* 0x00000009a100780c */ /* 0x000fe20003f04270 */
[----:B------:R-:W-:Y:S01]  /*6a40*/  FMUL.FTZ R35, R35, c[0x0][0x320] ;  /* 0x0000c80023237a20 */ /* 0x000fe20000410000 */
[----:B------:R-:W-:Y:S02]  /*6a50*/  LDSM.16.MT88.4 R148, [R168+0x3900] ;  /* 0x00390000a894783b */ /* 0x000fe40000004200 */
[----:B------:R-:W2:Y:S01]  /*6a60*/  MUFU.TANH R157, R157 ;  /* 0x0000009d009d7308 */ /* 0x000ea20000002400 */
[----:B---3--:R-:W-:Y:S02]  /*6a70*/  FSEL R247, R159, -INF , P1 ;  /* 0xff8000009ff77808 */ /* 0x008fe40000800000 */
[----:B------:R-:W-:Y:S02]  /*6a80*/  ISETP.GT.AND P1, PT, R160, 0x8, PT ;  /* 0x00000008a000780c */ /* 0x000fe40003f24270 */
[----:B------:R-:W-:Y:S05]  /*6a90*/  FMNMX.FTZ R154, R247, R154, !PT ;  /* 0x0000009af79a7209 */ /* 0x000fea0007810000 */
[----:B------:R-:W3:Y:S01]  /*6aa0*/  MUFU.TANH R158, R158 ;  /* 0x0000009e009e7308 */ /* 0x000ee20000002400 */
[----:B-1----:R-:W-:Y:S02]  /*6ab0*/  FSEL R173, R156, -INF , P0 ;  /* 0xff8000009cad7808 */ /* 0x002fe40000000000 */
[----:B------:R-:W-:Y:S02]  /*6ac0*/  ISETP.GT.AND P0, PT, R160, 0x9, PT ;  /* 0x00000009a000780c */ /* 0x000fe40003f04270 */
[----:B------:R-:W-:Y:S05]  /*6ad0*/  FMNMX.FTZ R154, R173, R154, !PT ;  /* 0x0000009aad9a7209 */ /* 0x000fea0007810000 */
[----:B------:R-:W1:Y:S01]  /*6ae0*/  MUFU.TANH R243, R243 ;  /* 0x000000f300f37308 */ /* 0x000e620000002400 */
[----:B------:R-:W-:Y:S02]  /*6af0*/  FMNMX.FTZ R156, R169, R132, !PT ;  /* 0x00000084a99c7209 */ /* 0x000fe40007810000 */
[----:B--2---:R-:W-:Y:S01]  /*6b00*/  FSEL R251, R157, -INF , P1 ;  /* 0xff8000009dfb7808 */ /* 0x004fe20000800000 */
[----:B------:R-:W-:Y:S01]  /*6b10*/  FMUL.FTZ R157, R34, c[0x0][0x320] ;  /* 0x0000c800229d7a20 */ /* 0x000fe20000410000 */
[----:B------:R-:W-:Y:S02]  /*6b20*/  ISETP.GT.AND P1, PT, R161, 0x10, PT ;  /* 0x00000010a100780c */ /* 0x000fe40003f24270 */
[----:B------:R-:W-:Y:S03]  /*6b30*/  FMNMX.FTZ R156, R171, R156, !PT ;  /* 0x0000009cab9c7209 */ /* 0x000fe60007810000 */
[----:B------:R-:W2:Y:S01]  /*6b40*/  MUFU.TANH R179, R179 ;  /* 0x000000b300b37308 */ /* 0x000ea20000002400 */
[----:B---3--:R-:W-:Y:S02]  /*6b50*/  FSEL R249, R158, -INF , P0 ;  /* 0xff8000009ef97808 */ /* 0x008fe40000000000 */
[----:B------:R-:W-:Y:S02]  /*6b60*/  ISETP.GT.AND P0, PT, R161, 0x11, PT ;  /* 0x00000011a100780c */ /* 0x000fe40003f04270 */
[----:B------:R-:W-:Y:S05]  /*6b70*/  FMNMX.FTZ R158, R251, R156, !PT ;  /* 0x0000009cfb9e7209 */ /* 0x000fea0007810000 */
[----:B------:R-:W3:Y:S01]  /*6b80*/  MUFU.TANH R241, R241 ;  /* 0x000000f100f17308 */ /* 0x000ee20000002400 */
[----:B-1----:R-:W-:Y:S02]  /*6b90*/  FSEL R243, R243, -INF , P1 ;  /* 0xff800000f3f37808 */ /* 0x002fe40000800000 */
[C---:B------:R-:W-:Y:S02]  /*6ba0*/  ISETP.GT.AND P1, PT, R160.reuse, 0x10, PT ;  /* 0x00000010a000780c */ /* 0x040fe40003f24270 */
[----:B------:R-:W-:Y:S05]  /*6bb0*/  FMNMX.FTZ R154, R243, R154, !PT ;  /* 0x0000009af39a7209 */ /* 0x000fea0007810000 */
[----:B------:R-:W1:Y:S01]  /*6bc0*/  MUFU.TANH R239, R239 ;  /* 0x000000ef00ef7308 */ /* 0x000e620000002400 */
[----:B--2---:R-:W-:Y:S02]  /*6bd0*/  FSEL R179, R179, -INF , P0 ;  /* 0xff800000b3b37808 */ /* 0x004fe40000000000 */
[C---:B------:R-:W-:Y:S02]  /*6be0*/  ISETP.GT.AND P0, PT, R160.reuse, 0x11, PT ;  /* 0x00000011a000780c */ /* 0x040fe40003f04270 */
[----:B------:R-:W-:Y:S05]  /*6bf0*/  FMNMX.FTZ R154, R179, R154, !PT ;  /* 0x0000009ab39a7209 */ /* 0x000fea0007810000 */
[----:B------:R-:W2:Y:S01]  /*6c00*/  MUFU.TANH R183, R183 ;  /* 0x000000b700b77308 */ /* 0x000ea20000002400 */
[----:B---3--:R-:W-:Y:S02]  /*6c10*/  FSEL R241, R241, -INF , P1 ;  /* 0xff800000f1f17808 */ /* 0x008fe40000800000 */
[----:B------:R-:W-:Y:S07]  /*6c20*/  ISETP.GT.AND P1, PT, R161, 0x18, PT ;  /* 0x00000018a100780c */ /* 0x000fee0003f24270 */
[----:B------:R-:W3:Y:S01]  /*6c30*/  MUFU.TANH R195, R195 ;  /* 0x000000c300c37308 */ /* 0x000ee20000002400 */
[----:B-1----:R-:W-:Y:S02]  /*6c40*/  FSEL R239, R239, -INF , P1 ;  /* 0xff800000efef7808 */ /* 0x002fe40000800000 */
[C---:B------:R-:W-:Y:S02]  /*6c50*/  ISETP.GT.AND P1, PT, R160.reuse, 0x18, PT ;  /* 0x00000018a000780c */ /* 0x040fe40003f24270 */
[----:B------:R-:W-:Y:S05]  /*6c60*/  FMNMX.FTZ R154, R239, R154, !PT ;  /* 0x0000009aef9a7209 */ /* 0x000fea0007810000 */
[----:B------:R-:W1:Y:S01]  /*6c70*/  MUFU.TANH R237, R237 ;  /* 0x000000ed00ed7308 */ /* 0x000e620000002400 */
[----:B--2---:R-:W-:Y:S02]  /*6c80*/  FSEL R183, R183, -INF , P0 ;  /* 0xff800000b7b77808 */ /* 0x004fe40000000000 */
[----:B------:R-:W-:Y:S07]  /*6c90*/  ISETP.GT.AND P0, PT, R161, 0x19, PT ;  /* 0x00000019a100780c */ /* 0x000fee0003f04270 */
[----:B------:R-:W2:Y:S01]  /*6ca0*/  MUFU.TANH R235, R235 ;  /* 0x000000eb00eb7308 */ /* 0x000ea20000002400 */
[----:B---3--:R-:W-:Y:S02]  /*6cb0*/  FSEL R195, R195, -INF , P0 ;  /* 0xff800000c3c37808 */ /* 0x008fe40000000000 */
[C---:B------:R-:W-:Y:S02]  /*6cc0*/  ISETP.GT.AND P0, PT, R160.reuse, 0x19, PT ;  /* 0x00000019a000780c */ /* 0x040fe40003f04270 */
[----:B------:R-:W-:Y:S05]  /*6cd0*/  FMNMX.FTZ R156, R195, R154, !PT ;  /* 0x0000009ac39c7209 */ /* 0x000fea0007810000 */
[----:B------:R-:W3:Y:S01]  /*6ce0*/  MUFU.TANH R219, R219 ;  /* 0x000000db00db7308 */ /* 0x000ee20000002400 */
[----:B------:R-:W-:Y:S02]  /*6cf0*/  FMNMX.FTZ R154, R249, R158, !PT ;  /* 0x0000009ef99a7209 */ /* 0x000fe40007810000 */
[----:B-1----:R-:W-:Y:S02]  /*6d00*/  FSEL R237, R237, -INF , P1 ;  /* 0xff800000eded7808 */ /* 0x002fe40000800000 */
[----:B------:R-:W-:Y:S02]  /*6d10*/  ISETP.GT.AND P1, PT, R161, 0x20, PT ;  /* 0x00000020a100780c */ /* 0x000fe40003f24270 */
[----:B------:R-:W-:Y:S03]  /*6d20*/  FMNMX.FTZ R154, R241, R154, !PT ;  /* 0x0000009af19a7209 */ /* 0x000fe60007810000 */
[----:B------:R-:W1:Y:S01]  /*6d30*/  MUFU.TANH R233, R233 ;  /* 0x000000e900e97308 */ /* 0x000e620000002400 */
[----:B------:R-:W-:Y:S02]  /*6d40*/  FMNMX.FTZ R154, R183, R154, !PT ;  /* 0x0000009ab79a7209 */ /* 0x000fe40007810000 */
[----:B--2---:R-:W-:Y:S02]  /*6d50*/  FSEL R235, R235, -INF , P1 ;  /* 0xff800000ebeb7808 */ /* 0x004fe40000800000 */
[C---:B------:R-:W-:Y:S02]  /*6d60*/  ISETP.GT.AND P1, PT, R160.reuse, 0x20, PT ;  /* 0x00000020a000780c */ /* 0x040fe40003f24270 */
[----:B------:R-:W-:Y:S03]  /*6d70*/  FMNMX.FTZ R156, R235, R156, !PT ;  /* 0x0000009ceb9c7209 */ /* 0x000fe60007810000 */
[----:B------:R-:W2:Y:S01]  /*6d80*/  MUFU.TANH R231, R231 ;  /* 0x000000e700e77308 */ /* 0x000ea20000002400 */
[----:B---3--:R-:W-:Y:S02]  /*6d90*/  FSEL R219, R219, -INF , P0 ;  /* 0xff800000dbdb7808 */ /* 0x008fe40000000000 */
[----:B------:R-:W-:Y:S07]  /*6da0*/  ISETP.GT.AND P0, PT, R161, 0x21, PT ;  /* 0x00000021a100780c */ /* 0x000fee0003f04270 */
[----:B------:R-:W3:Y:S01]  /*6db0*/  MUFU.TANH R227, R227 ;  /* 0x000000e300e37308 */ /* 0x000ee20000002400 */
[----:B-1----:R-:W-:Y:S02]  /*6dc0*/  FSEL R233, R233, -INF , P0 ;  /* 0xff800000e9e97808 */ /* 0x002fe40000000000 */
[----:B------:R-:W-:Y:S02]  /*6dd0*/  ISETP.GT.AND P0, PT, R160, 0x21, PT ;  /* 0x00000021a000780c */ /* 0x000fe40003f04270 */
[----:B------:R-:W-:Y:S05]  /*6de0*/  FMNMX.FTZ R156, R233, R156, !PT ;  /* 0x0000009ce99c7209 */ /* 0x000fea0007810000 */
[----:B------:R-:W1:Y:S01]  /*6df0*/  MUFU.TANH R229, R229 ;  /* 0x000000e500e57308 */ /* 0x000e620000002400 */
[----:B--2---:R-:W-:Y:S02]  /*6e00*/  FSEL R231, R231, -INF , P1 ;  /* 0xff800000e7e77808 */ /* 0x004fe40000800000 */
[----:B------:R-:W-:Y:S07]  /*6e10*/  ISETP.GT.AND P1, PT, R161, 0x28, PT ;  /* 0x00000028a100780c */ /* 0x000fee0003f24270 */
[----:B------:R-:W2:Y:S01]  /*6e20*/  MUFU.TANH R225, R225 ;  /* 0x000000e100e17308 */ /* 0x000ea20000002400 */
[----:B---3--:R-:W-:Y:S02]  /*6e30*/  FSEL R227, R227, -INF , P1 ;  /* 0xff800000e3e37808 */ /* 0x008fe40000800000 */
[----:B------:R-:W-:Y:S02]  /*6e40*/  ISETP.GT.AND P1, PT, R161, 0x30, PT ;  /* 0x00000030a100780c */ /* 0x000fe40003f24270 */
[----:B------:R-:W-:Y:S05]  /*6e50*/  FMNMX.FTZ R34, R227, R156, !PT ;  /* 0x0000009ce3227209 */ /* 0x000fea0007810000 */
[----:B------:R-:W3:Y:S01]  /*6e60*/  MUFU.TANH R181, R181 ;  /* 0x000000b500b57308 */ /* 0x000ee20000002400 */
[----:B------:R-:W-:Y:S02]  /*6e70*/  FMNMX.FTZ R156, R237, R154, !PT ;  /* 0x0000009aed9c7209 */ /* 0x000fe40007810000 */
[----:B-1----:R-:W-:Y:S02]  /*6e80*/  FSEL R229, R229, -INF , P0 ;  /* 0xff800000e5e57808 */ /* 0x002fe40000000000 */
[----:B------:R-:W-:Y:S05]  /*6e90*/  ISETP.GT.AND P0, PT, R161, 0x29, PT ;  /* 0x00000029a100780c */ /* 0x000fea0003f04270 */
[----:B------:R-:W1:Y:S01]  /*6ea0*/  MUFU.TANH R167, R167 ;  /* 0x000000a700a77308 */ /* 0x000e620000002400 */
[----:B--2---:R-:W-:Y:S02]  /*6eb0*/  FSEL R225, R225, -INF , P0 ;  /* 0xff800000e1e17808 */ /* 0x004fe40000000000 */
[----:B------:R-:W-:Y:S02]  /*6ec0*/  ISETP.GT.AND P0, PT, R161, 0x31, PT ;  /* 0x00000031a100780c */ /* 0x000fe40003f04270 */
[----:B------:R-:W-:Y:S05]  /*6ed0*/  FMNMX.FTZ R34, R225, R34, !PT ;  /* 0x00000022e1227209 */ /* 0x000fea0007810000 */
[----:B------:R-:W2:Y:S01]  /*6ee0*/  MUFU.TANH R32, R32 ;  /* 0x0000002000207308 */ /* 0x000ea20000002400 */
[----:B---3--:R-:W-:Y:S02]  /*6ef0*/  FSEL R181, R181, -INF , P1 ;  /* 0xff800000b5b57808 */ /* 0x008fe40000800000 */
[----:B------:R-:W-:Y:S02]  /*6f00*/  ISETP.GT.AND P1, PT, R161, 0x38, PT ;  /* 0x00000038a100780c */ /* 0x000fe40003f24270 */
        /* <DEDUP_REMOVED lines=8> */
[----:B------:R-:W-:Y:S02]  /*6f90*/  FMNMX.FTZ R34, R229, R34, !PT ;  /* 0x00000022e5227209 */ /* 0x000fe40007810000 */
[----:B--2---:R-:W-:Y:S02]  /*6fa0*/  FSEL R161, R32, -INF , P1 ;  /* 0xff80000020a17808 */ /* 0x004fe40000800000 */
[C---:B------:R-:W-:Y:S02]  /*6fb0*/  ISETP.GT.AND P1, PT, R160.reuse, 0x28, PT ;  /* 0x00000028a000780c */ /* 0x040fe40003f24270 */
[----:B------:R-:W-:Y:S01]  /*6fc0*/  FMNMX.FTZ R154, R161, R154, !PT ;  /* 0x0000009aa19a7209 */ /* 0x000fe20007810000 */
[----:B------:R-:W2:Y:S01]  /*6fd0*/  MUFU.TANH R221, R221 ;  /* 0x000000dd00dd7308 */ /* 0x000ea20000002400 */
[----:B---3--:R-:W-:Y:S02]  /*6fe0*/  FSEL R159, R159, -INF , P0 ;  /* 0xff8000009f9f7808 */ /* 0x008fe40000000000 */
[C---:B------:R-:W-:Y:S02]  /*6ff0*/  ISETP.GT.AND P0, PT, R160.reuse, 0x29, PT ;  /* 0x00000029a000780c */ /* 0x040fe40003f04270 */
[----:B------:R-:W-:Y:S05]  /*7000*/  FMNMX.FTZ R32, R159, R154, !PT ;  /* 0x0000009a9f207209 */ /* 0x000fea0007810000 */
[----:B------:R-:W3:Y:S01]  /*7010*/  MUFU.TANH R165, R165 ;  /* 0x000000a500a57308 */ /* 0x000ee20000002400 */
[----:B------:R-:W4:Y:S01]  /*7020*/  SHFL.BFLY PT, R33, R32, 0x2, 0x1f ;  /* 0x0c401f0020217f89 */ /* 0x000f2200000e0000 */
[----:B-1----:R-:W-:Y:S02]  /*7030*/  FSEL R223, R223, -INF , P1 ;  /* 0xff800000dfdf7808 */ /* 0x002fe40000800000 */
[C---:B------:R-:W-:Y:S02]  /*7040*/  ISETP.GT.AND P1, PT, R160.reuse, 0x30, PT ;  /* 0x00000030a000780c */ /* 0x040fe40003f24270 */
[----:B------:R-:W-:Y:S04]  /*7050*/  FMNMX.FTZ R34, R223, R34, !PT ;  /* 0x00000022df227209 */ /* 0x000fe80007810000 */
        /* <DEDUP_REMOVED lines=9> */
[----:B------:R-:W-:Y:S02]  /*70f0*/  FMNMX.FTZ R2, R165, R34, !PT ;  /* 0x00000022a5027209 */ /* 0x000fe40007810000 */
[----:B------:R-:W-:Y:S02]  /*7100*/  ISETP.GT.AND P0, PT, R160, 0x39, PT ;  /* 0x00000039a000780c */ /* 0x000fe40003f04270 */
[----:B------:R-:W-:Y:S02]  /*7110*/  FMNMX.FTZ R2, R163, R2, !PT ;  /* 0x00000002a3027209 */ /* 0x000fe40007810000 */
[----:B--2---:R-:W-:Y:S04]  /*7120*/  FSEL R157, R157, -INF , P1 ;  /* 0xff8000009d9d7808 */ /* 0x004fe80000800000 */
[----:B------:R-:W-:Y:S02]  /*7130*/  FMNMX.FTZ R2, R157, R2, !PT ;  /* 0x000000029d027209 */ /* 0x000fe40007810000 */
[----:B---3--:R-:W-:Y:S02]  /*7140*/  FSEL R155, R155, -INF , P0 ;  /* 0xff8000009b9b7808 */ /* 0x008fe40000000000 */
[----:B----4-:R-:W-:Y:S02]  /*7150*/  FMNMX.FTZ R35, R32, R33, !PT ;  /* 0x0000002120237209 */ /* 0x010fe40007810000 */
        /* <DEDUP_REMOVED lines=10> */
[--C-:B------:R-:W-:Y:S02]  /*7200*/  FFMA.FTZ R177, R0, c[0x0][0x2d0], -R156.reuse ;  /* 0x0000b40000b17a23 */ /* 0x100fe4000001089c */
[----:B------:R-:W-:Y:S02]  /*7210*/  FADD.FTZ R4, -R4, R3 ;  /* 0x0000000304047221 */ /* 0x000fe40000010100 */
        /* <DEDUP_REMOVED lines=22> */
[----:B------:R-:W-:Y:S01]  /*7380*/  FFMA.FTZ R181, R181, c[0x0][0x2d0], -R156 ;  /* 0x0000b400b5b57a23 */ /* 0x000fe2000001089c */
[----:B------:R-:W-:Y:S01]  /*7390*/  PLOP3.LUT P0, PT, PT, PT, UP0, 0x80, 0x0 ;  /* 0x000000000000781c */ /* 0x000fe20003f0f008 */
[----:B------:R-:W-:Y:S02]  /*73a0*/  FADD.FTZ R3, -R5, R132 ;  /* 0x0000008405037221 */ /* 0x000fe40000010100 */
[--C-:B------:R-:W-:Y:S01]  /*73b0*/  FFMA.FTZ R173, R169, c[0x0][0x2d0], -R154.reuse ;  /* 0x0000b400a9ad7a23 */ /* 0x100fe2000001089a */
[----:B------:R-:W3:Y:S01]  /*73c0*/  MUFU.EX2 R174, R174 ;  /* 0x000000ae00ae7308 */ /* 0x000ee20000000800 */
[--C-:B------:R-:W-:Y:S02]  /*73d0*/  FFMA.FTZ R172, R171, c[0x0][0x2d0], -R154.reuse ;  /* 0x0000b400abac7a23 */ /* 0x100fe4000001089a */
[--C-:B------:R-:W-:Y:S01]  /*73e0*/  FFMA.FTZ R171, R251, c[0x0][0x2d0], -R154.reuse ;  /* 0x0000b400fbab7a23 */ /* 0x100fe2000001089a */
[----:B--2---:R-:W-:Y:S01]  /*73f0*/  F2FP.PACK_AB R136, R176, R177 ;  /* 0x000000b1b088723e */ /* 0x004fe200000000ff */
[--C-:B------:R-:W-:Y:S02]  /*7400*/  FFMA.FTZ R170, R249, c[0x0][0x2d0], -R154.reuse ;  /* 0x0000b400f9aa7a23 */ /* 0x100fe4000001089a */
[----:B------:R-:W-:Y:S02]  /*7410*/  FMUL.FTZ R132, R4, c[0x0][0x2d0] ;  /* 0x0000b40004847a20 */ /* 0x000fe40000410000 */
[----:B------:R-:W-:Y:S01]  /*7420*/  FMUL.FTZ R7, R3, c[0x0][0x2d0] ;  /* 0x0000b40003077a20 */ /* 0x000fe20000410000 */
[----:B------:R-:W-:Y:S01]  /*7430*/  MUFU.EX2 R173, R173 ;  /* 0x000000ad00ad7308 */ /* 0x000fe20000000800 */
[----:B------:R-:W-:Y:S02]  /*7440*/  FFMA.FTZ R228, R163, c[0x0][0x2d0], -R154 ;  /* 0x0000b400a3e47a23 */ /* 0x000fe4000001089a */
[----:B------:R-:W-:Y:S01]  /*7450*/  LDSM.16.MT88.4 R160, [R135+UR4+0x5900] ;  /* 0x0059000487a0783b */ /* 0x000fe20008004200 */
[----:B------:R-:W-:Y:S02]  /*7460*/  FFMA.FTZ R156, R159, c[0x0][0x2d0], -R156 ;  /* 0x0000b4009f9c7a23 */ /* 0x000fe4000001089c */
[--C-:B------:R-:W-:Y:S02]  /*7470*/  FFMA.FTZ R180, R241, c[0x0][0x2d0], -R154.reuse ;  /* 0x0000b400f1b47a23 */ /* 0x100fe4000001089a */
[--C-:B------:R-:W-:Y:S02]  /*7480*/  FFMA.FTZ R183, R183, c[0x0][0x2d0], -R154.reuse ;  /* 0x0000b400b7b77a23 */ /* 0x100fe4000001089a */
[----:B------:R-:W2:Y:S01]  /*7490*/  MUFU.EX2 R132, R132 ;  /* 0x0000008400847308 */ /* 0x000ea20000000800 */
[--C-:B------:R-:W-:Y:S02]  /*74a0*/  FFMA.FTZ R194, R237, c[0x0][0x2d0], -R154.reuse ;  /* 0x0000b400edc27a23 */ /* 0x100fe4000001089a */
[--C-:B------:R-:W-:Y:S01]  /*74b0*/  FFMA.FTZ R219, R219, c[0x0][0x2d0], -R154.reuse ;  /* 0x0000b400dbdb7a23 */ /* 0x100fe2000001089a */
[----:B---3--:R-:W-:Y:S01]  /*74c0*/  F2FP.PACK_AB R138, R174, R175 ;  /* 0x000000afae8a723e */ /* 0x008fe200000000ff */
[--C-:B------:R-:W-:Y:S02]  /*74d0*/  FFMA.FTZ R220, R231, c[0x0][0x2d0], -R154.reuse ;  /* 0x0000b400e7dc7a23 */ /* 0x100fe4000001089a */
[--C-:B------:R-:W-:Y:S02]  /*74e0*/  FFMA.FTZ R231, R157, c[0x0][0x2d0], -R154.reuse ;  /* 0x0000b4009de77a23 */ /* 0x100fe4000001089a */
[--C-:B------:R-:W-:Y:S01]  /*74f0*/  FFMA.FTZ R229, R229, c[0x0][0x2d0], -R154.reuse ;  /* 0x0000b400e5e57a23 */ /* 0x100fe2000001089a */
[----:B------:R-:W3:Y:S01]  /*7500*/  MUFU.EX2 R3, R7 ;  /* 0x0000000700037308 */ /* 0x000ee20000000800 */
[--C-:B------:R-:W-:Y:S02]  /*7510*/  FFMA.FTZ R223, R223, c[0x0][0x2d0], -R154.reuse ;  /* 0x0000b400dfdf7a23 */ /* 0x100fe4000001089a */
[--C-:B------:R-:W-:Y:S02]  /*7520*/  FFMA.FTZ R224, R221, c[0x0][0x2d0], -R154.reuse ;  /* 0x0000b400dde07a23 */ /* 0x100fe4000001089a */
[--C-:B------:R-:W-:Y:S02]  /*7530*/  FFMA.FTZ R221, R165, c[0x0][0x2d0], -R154.reuse ;  /* 0x0000b400a5dd7a23 */ /* 0x100fe4000001089a */
[----:B------:R-:W-:Y:S01]  /*7540*/  LDSM.16.MT88.4 R164, [R168+0x5900] ;  /* 0x00590000a8a4783b */ /* 0x000fe20000004200 */
[----:B------:R-:W-:Y:S02]  /*7550*/  FFMA.FTZ R154, R155, c[0x0][0x2d0], -R154 ;  /* 0x0000b4009b9a7a23 */ /* 0x000fe4000001089a */
[----:B------:R-:W4:Y:S01]  /*7560*/  MUFU.EX2 R172, R172 ;  /* 0x000000ac00ac7308 */ /* 0x000f220000000800 */
[C---:B--2---:R-:W-:Y:S02]  /*7570*/  FMUL.FTZ R4, R132.reuse, R128 ;  /* 0x0000008084047220 */ /* 0x044fe40000410000 */
[C---:B------:R-:W-:Y:S02]  /*7580*/  FMUL.FTZ R5, R132.reuse, R129 ;  /* 0x0000008184057220 */ /* 0x040fe40000410000 */
[C---:B------:R-:W-:Y:S05]  /*7590*/  FMUL.FTZ R8, R132.reuse, R124 ;  /* 0x0000007c84087220 */ /* 0x040fea0000410000 */
[----:B------:R-:W-:Y:S01]  /*75a0*/  MUFU.EX2 R171, R171 ;  /* 0x000000ab00ab7308 */ /* 0x000fe20000000800 */
[C---:B------:R-:W-:Y:S02]  /*75b0*/  FMUL.FTZ R9, R132.reuse, R125 ;  /* 0x0000007d84097220 */ /* 0x040fe40000410000 */
[C---:B------:R-:W-:Y:S02]  /*75c0*/  FMUL.FTZ R12, R132.reuse, R120 ;  /* 0x00000078840c7220 */ /* 0x040fe40000410000 */
[C---:B---3--:R-:W-:Y:S02]  /*75d0*/  FMUL.FTZ R6, R3.reuse, R130 ;  /* 0x0000008203067220 */ /* 0x048fe40000410000 */
[C---:B------:R-:W-:Y:S02]  /*75e0*/  FMUL.FTZ R7, R3.reuse, R131 ;  /* 0x0000008303077220 */ /* 0x040fe40000410000 */
[C---:B------:R-:W-:Y:S01]  /*75f0*/  FMUL.FTZ R10, R3.reuse, R126 ;  /* 0x0000007e030a7220 */ /* 0x040fe20000410000 */
[----:B------:R-:W2:Y:S01]  /*7600*/  MUFU.EX2 R170, R170 ;  /* 0x000000aa00aa7308 */ /* 0x000ea20000000800 */
[C---:B------:R-:W-:Y:S01]  /*7610*/  FMUL.FTZ R11, R3.reuse, R127 ;  /* 0x0000007f030b7220 */ /* 0x040fe20000410000 */
[----:B------:R-:W-:Y:S01]  /*7620*/  LDSM.16.MT88.4 R128, [R168+0x2900] ;  /* 0x00290000a880783b */ /* 0x000fe20000004200 */
[----:B------:R-:W-:Y:S01]  /*7630*/  FMUL.FTZ R13, R132, R121 ;  /* 0x00000079840d7220 */ /* 0x000fe20000410000 */
[----:B----4-:R-:W-:Y:S01]  /*7640*/  F2FP.PACK_AB R137, R172, R173 ;  /* 0x000000adac89723e */ /* 0x010fe200000000ff */
[C---:B------:R-:W-:Y:S02]  /*7650*/  FMUL.FTZ R14, R3.reuse, R122 ;  /* 0x0000007a030e7220 */ /* 0x040fe40000410000 */
[C---:B------:R-:W-:Y:S02]  /*7660*/  FMUL.FTZ R15, R3.reuse, R123 ;  /* 0x0000007b030f7220 */ /* 0x040fe40000410000 */
[C---:B------:R-:W-:Y:S01]  /*7670*/  FMUL.FTZ R16, R132.reuse, R116 ;  /* 0x0000007484107220 */ /* 0x040fe20000410000 */
[----:B------:R-:W3:Y:S01]  /*7680*/  LDSM.16.MT88.4 R124, [R134+UR4+0x100] ;  /* 0x00010004867c783b */ /* 0x000ee20008004200 */
[C---:B------:R-:W-:Y:S01]  /*7690*/  FMUL.FTZ R17, R132.reuse, R117 ;  /* 0x0000007584117220 */ /* 0x040fe20000410000 */
[----:B------:R-:W-:Y:S01]  /*76a0*/  MUFU.EX2 R230, R156 ;  /* 0x0000009c00e67308 */ /* 0x000fe20000000800 */
[C---:B------:R-:W-:Y:S02]  /*76b0*/  FMUL.FTZ R18, R3.reuse, R118 ;  /* 0x0000007603127220 */ /* 0x040fe40000410000 */
[C---:B------:R-:W-:Y:S02]  /*76c0*/  FMUL.FTZ R19, R3.reuse, R119 ;  /* 0x0000007703137220 */ /* 0x040fe40000410000 */
[C---:B------:R-:W-:Y:S01]  /*76d0*/  FMUL.FTZ R20, R132.reuse, R112 ;  /* 0x0000007084147220 */ /* 0x040fe20000410000 */
[----:B------:R-:W-:Y:S01]  /*76e0*/  LDSM.16.MT88.4 R116, [R134+UR4+0x900] ;  /* 0x000900048674783b */ /* 0x000fe20008004200 */
[----:B------:R-:W-:Y:S02]  /*76f0*/  FMUL.FTZ R21, R132, R113 ;  /* 0x0000007184157220 */ /* 0x000fe40000410000 */
[C---:B------:R-:W-:Y:S01]  /*7700*/  FMUL.FTZ R22, R3.reuse, R114 ;  /* 0x0000007203167220 */ /* 0x040fe20000410000 */
[----:B------:R4:W-:Y:S01]  /*7710*/  MUFU.EX2 R232, R154 ;  /* 0x0000009a00e87308 */ /* 0x0009e20000000800 */
[C---:B------:R-:W-:Y:S01]  /*7720*/  FMUL.FTZ R23, R3.reuse, R115 ;  /* 0x0000007303177220 */ /* 0x040fe20000410000 */
[----:B--2---:R-:W-:Y:S01]  /*7730*/  F2FP.PACK_AB R139, R170, R171 ;  /* 0x000000abaa8b723e */ /* 0x004fe200000000ff */
[C---:B------:R-:W-:Y:S01]  /*7740*/  FMUL.FTZ R24, R132.reuse, R108 ;  /* 0x0000006c84187220 */ /* 0x040fe20000410000 */
[----:B------:R-:W-:Y:S01]  /*7750*/  LDSM.16.MT88.4 R112, [R135+UR4+0x2100] ;  /* 0x002100048770783b */ /* 0x000fe20008004200 */
[----:B------:R-:W-:Y:S02]  /*7760*/  FMUL.FTZ R25, R132, R109 ;  /* 0x0000006d84197220 */ /* 0x000fe40000410000 */
[C---:B------:R-:W-:Y:S02]  /*7770*/  FMUL.FTZ R26, R3.reuse, R110 ;  /* 0x0000006e031a7220 */ /* 0x040fe40000410000 */
[C---:B-1----:R-:W-:Y:S01]  /*7780*/  HMMA.16816.F32 R4, R136.reuse, R32, R4 ;  /* 0x000000208804723c */ /* 0x042fe20000001804 */
[----:B------:R-:W-:Y:S04]  /*7790*/  MUFU.EX2 R178, R178 ;  /* 0x000000b200b27308 */ /* 0x000fe80000000800 */
[C---:B------:R-:W-:Y:S02]  /*77a0*/  FMUL.FTZ R27, R3.reuse, R111 ;  /* 0x0000006f031b7220 */ /* 0x040fe40000410000 */
[----:B------:R-:W-:Y:S01]  /*77b0*/  IADD3 R33, R134, UR4, RZ ;  /* 0x0000000486217c10 */ /* 0x000fe2000fffe0ff */
[C---:B------:R-:W-:Y:S03]  /*77c0*/  HMMA.16816.F32 R8, R136.reuse, R34, R8 ;  /* 0x000000228808723c */ /* 0x040fe60000001808 */
[----:B------:R-:W1:Y:S01]  /*77d0*/  MUFU.EX2 R179, R179 ;  /* 0x000000b300b37308 */ /* 0x000e620000000800 */
[----:B------:R-:W-:Y:S01]  /*77e0*/  IADD3 R169, R188, R33, RZ ;  /* 0x00000021bca97210 */ /* 0x000fe20007ffe0ff */
[C---:B------:R-:W-:Y:S01]  /*77f0*/  FMUL.FTZ R28, R132.reuse, R104 ;  /* 0x00000068841c7220 */ /* 0x040fe20000410000 */
[----:B----4-:R-:W-:Y:S02]  /*7800*/  LDSM.16.MT88.4 R152, [R134+UR4+0x3900] ;  /* 0x003900048698783b */ /* 0x010fe40008004200 */
[C---:B------:R-:W-:Y:S04]  /*7810*/  HMMA.16816.F32 R12, R136.reuse, R140, R12 ;  /* 0x0000008c880c723c */ /* 0x040fe8000000180c */
[C---:B------:R-:W-:Y:S01]  /*7820*/  FMUL.FTZ R29, R132.reuse, R105 ;  /* 0x00000069841d7220 */ /* 0x040fe20000410000 */
[----:B------:R-:W-:Y:S01]  /*7830*/  MUFU.EX2 R180, R180 ;  /* 0x000000b400b47308 */ /* 0x000fe20000000800 */
[C---:B------:R-:W-:Y:S01]  /*7840*/  FMUL.FTZ R30, R3.reuse, R106 ;  /* 0x0000006a031e7220 */ /* 0x040fe20000410000 */
[----:B------:R-:W2:Y:S01]  /*7850*/  LDSM.16.MT88.4 R120, [R169+0x100] ;  /* 0x00010000a978783b */ /* 0x000ea20000004200 */
[C---:B------:R-:W-:Y:S04]  /*7860*/  HMMA.16816.F32 R16, R136.reuse, R142, R16 ;  /* 0x0000008e8810723c */ /* 0x040fe80000001810 */
[C---:B------:R-:W-:Y:S02]  /*7870*/  FMUL.FTZ R31, R3.reuse, R107 ;  /* 0x0000006b031f7220 */ /* 0x040fe40000410000 */
[C---:B------:R-:W-:Y:S01]  /*7880*/  FMUL.FTZ R32, R132.reuse, R100 ;  /* 0x0000006484207220 */ /* 0x040fe20000410000 */
[----:B------:R-:W4:Y:S01]  /*7890*/  LDSM.16.MT88.4 R104, [R168+0x2100] ;  /* 0x00210000a868783b */ /* 0x000f220000004200 */
[C---:B---3--:R-:W-:Y:S01]  /*78a0*/  HMMA.16816.F32 R20, R136.reuse, R124, R20 ;  /* 0x0000007c8814723c */ /* 0x048fe20000001814 */
[----:B------:R-:W3:Y:S03]  /*78b0*/  MUFU.EX2 R183, R183 ;  /* 0x000000b700b77308 */ /* 0x000ee60000000800 */
[C---:B------:R-:W-:Y:S02]  /*78c0*/  FMUL.FTZ R33, R132.reuse, R101 ;  /* 0x0000006584217220 */ /* 0x040fe40000410000 */
[C---:B------:R-:W-:Y:S01]  /*78d0*/  FMUL.FTZ R34, R3.reuse, R102 ;  /* 0x0000006603227220 */ /* 0x040fe20000410000 */
[----:B------:R-:W-:Y:S01]  /*78e0*/  LDSM.16.MT88.4 R108, [R169+0x2100] ;  /* 0x00210000a96c783b */ /* 0x000fe20000004200 */
[C---:B------:R-:W-:Y:S03]  /*78f0*/  HMMA.16816.F32 R24, R136.reuse, R126, R24 ;  /* 0x0000007e8818723c */ /* 0x040fe60000001818 */
[----:B------:R-:W-:Y:S01]  /*7900*/  MUFU.EX2 R182, R182 ;  /* 0x000000b600b67308 */ /* 0x000fe20000000800 */
[C---:B------:R-:W-:Y:S02]  /*7910*/  FMUL.FTZ R35, R3.reuse, R103 ;  /* 0x0000006703237220 */ /* 0x040fe40000410000 */
[C---:B------:R-:W-:Y:S01]  /*7920*/  FMUL.FTZ R36, R132.reuse, R36 ;  /* 0x0000002484247220 */ /* 0x040fe20000410000 */
[----:B------:R-:W5:Y:S01]  /*7930*/  LDSM.16.MT88.4 R100, [R134+UR4+0x2100] ;  /* 0x002100048664783b */ /* 0x000f620008004200 */
[C---:B------:R-:W-:Y:S04]  /*7940*/  FMUL.FTZ R37, R132.reuse, R37 ;  /* 0x0000002584257220 */ /* 0x040fe80000410000 */
[C---:B------:R-:W-:Y:S01]  /*7950*/  FMUL.FTZ R38, R3.reuse, R38 ;  /* 0x0000002603267220 */ /* 0x040fe20000410000 */
[----:B------:R-:W1:Y:S01]  /*7960*/  MUFU.EX2 R195, R195 ;  /* 0x000000c300c37308 */ /* 0x000e620000000800 */
[C---:B------:R-:W-:Y:S01]  /*7970*/  FMUL.FTZ R39, R3.reuse, R39 ;  /* 0x0000002703277220 */ /* 0x040fe20000410000 */
[----:B------:R-:W-:Y:S01]  /*7980*/  LDSM.16.MT88.4 R124, [R135+UR4+0x2900] ;  /* 0x00290004877c783b */ /* 0x000fe20008004200 */
[C---:B------:R-:W-:Y:S02]  /*7990*/  FMUL.FTZ R40, R132.reuse, R40 ;  /* 0x0000002884287220 */ /* 0x040fe40000410000 */
[C---:B------:R-:W-:Y:S02]  /*79a0*/  FMUL.FTZ R41, R132.reuse, R41 ;  /* 0x0000002984297220 */ /* 0x040fe40000410000 */
[C---:B------:R-:W-:Y:S02]  /*79b0*/  FMUL.FTZ R42, R3.reuse, R42 ;  /* 0x0000002a032a7220 */ /* 0x040fe40000410000 */
[C---:B------:R-:W-:Y:S01]  /*79c0*/  FMUL.FTZ R43, R3.reuse, R43 ;  /* 0x0000002b032b7220 */ /* 0x040fe20000410000 */
[C---:B--2---:R-:W-:Y:S01]  /*79d0*/  HMMA.16816.F32 R28, R136.reuse, R120, R28 ;  /* 0x00000078881c723c */ /* 0x044fe2000000181c */
[----:B------:R-:W-:Y:S01]  /*79e0*/  LDSM.16.MT88.4 R140, [R134+UR4+0x2900] ;  /* 0x00290004868c783b */ /* 0x000fe20008004200 */
[----:B------:R-:W-:Y:S01]  /*79f0*/  MUFU.EX2 R194, R194 ;  /* 0x000000c200c27308 */ /* 0x000fe20000000800 */
[C---:B------:R-:W-:Y:S02]  /*7a00*/  FMUL.FTZ R44, R132.reuse, R44 ;  /* 0x0000002c842c7220 */ /* 0x040fe40000410000 */
[C---:B------:R-:W-:Y:S02]  /*7a10*/  FMUL.FTZ R45, R132.reuse, R45 ;  /* 0x0000002d842d7220 */ /* 0x040fe40000410000 */
[C---:B------:R-:W-:Y:S01]  /*7a20*/  FMUL.FTZ R46, R3.reuse, R46 ;  /* 0x0000002e032e7220 */ /* 0x040fe20000410000 */
[C---:B------:R-:W-:Y:S01]  /*7a30*/  HMMA.16816.F32 R32, R136.reuse, R122, R32 ;  /* 0x0000007a8820723c */ /* 0x040fe20000001820 */
[----:B------:R-:W-:Y:S03]  /*7a40*/  LDSM.16.MT88.4 R120, [R169+0x900] ;  /* 0x00090000a978783b */ /* 0x000fe60000004200 */
[C---:B------:R-:W-:Y:S01]  /*7a50*/  FMUL.FTZ R47, R3.reuse, R47 ;  /* 0x0000002f032f7220 */ /* 0x040fe20000410000 */
[----:B------:R-:W2:Y:S01]  /*7a60*/  MUFU.EX2 R219, R219 ;  /* 0x000000db00db7308 */ /* 0x000ea20000000800 */
[C---:B------:R-:W-:Y:S02]  /*7a70*/  FMUL.FTZ R48, R132.reuse, R48 ;  /* 0x0000003084307220 */ /* 0x040fe40000410000 */
[C---:B------:R-:W-:Y:S01]  /*7a80*/  HMMA.16816.F32 R36, R136.reuse, R112, R36 ;  /* 0x000000708824723c */ /* 0x040fe20000001824 */
[----:B------:R-:W-:Y:S03]  /*7a90*/  LDSM.16.MT88.4 R156, [R169+0x3900] ;  /* 0x00390000a99c783b */ /* 0x000fe60000004200 */
[C---:B------:R-:W-:Y:S02]  /*7aa0*/  FMUL.FTZ R49, R132.reuse, R49 ;  /* 0x0000003184317220 */ /* 0x040fe40000410000 */
[C---:B------:R-:W-:Y:S01]  /*7ab0*/  FMUL.FTZ R50, R3.reuse, R50 ;  /* 0x0000003203327220 */ /* 0x040fe20000410000 */
[----:B------:R-:W-:Y:S01]  /*7ac0*/  MUFU.EX2 R218, R218 ;  /* 0x000000da00da7308 */ /* 0x000fe20000000800 */
[C---:B------:R-:W-:Y:S01]  /*7ad0*/  HMMA.16816.F32 R40, R136.reuse, R114, R40 ;  /* 0x000000728828723c */ /* 0x040fe20000001828 */
[----:B------:R-:W-:Y:S03]  /*7ae0*/  LDSM.16.MT88.4 R112, [R135+UR4+0x900] ;  /* 0x000900048770783b */ /* 0x000fe60008004200 */
[C---:B------:R-:W-:Y:S02]  /*7af0*/  FMUL.FTZ R51, R3.reuse, R51 ;  /* 0x0000003303337220 */ /* 0x040fe40000410000 */
[C---:B------:R-:W-:Y:S02]  /*7b00*/  FMUL.FTZ R52, R132.reuse, R52 ;  /* 0x0000003484347220 */ /* 0x040fe40000410000 */
[C---:B----4-:R-:W-:Y:S01]  /*7b10*/  HMMA.16816.F32 R44, R136.reuse, R104, R44 ;  /* 0x00000068882c723c */ /* 0x050fe2000000182c */
[----:B------:R-:W-:Y:S03]  /*7b20*/  MUFU.EX2 R233, R233 ;  /* 0x000000e900e97308 */ /* 0x000fe60000000800 */
[C---:B------:R-:W-:Y:S02]  /*7b30*/  FMUL.FTZ R53, R132.reuse, R53 ;  /* 0x0000003584357220 */ /* 0x040fe40000410000 */
[C---:B------:R-:W-:Y:S02]  /*7b40*/  FMUL.FTZ R54, R3.reuse, R54 ;  /* 0x0000003603367220 */ /* 0x040fe40000410000 */
[C---:B------:R-:W-:Y:S01]  /*7b50*/  HMMA.16816.F32 R48, R136.reuse, R106, R48 ;  /* 0x0000006a8830723c */ /* 0x040fe20000001830 */
[----:B------:R-:W4:Y:S02]  /*7b60*/  LDSM.16.MT88.4 R104, [R135+UR4+0x4100] ;  /* 0x004100048768783b */ /* 0x000f240008004200 */
[----:B------:R-:W-:Y:S01]  /*7b70*/  MUFU.EX2 R220, R220 ;  /* 0x000000dc00dc7308 */ /* 0x000fe20000000800 */
[C---:B------:R-:W-:Y:S02]  /*7b80*/  FMUL.FTZ R55, R3.reuse, R55 ;  /* 0x0000003703377220 */ /* 0x040fe40000410000 */
[C---:B------:R-:W-:Y:S02]  /*7b90*/  FMUL.FTZ R56, R132.reuse, R56 ;  /* 0x0000003884387220 */ /* 0x040fe40000410000 */
[C---:B------:R-:W-:Y:S03]  /*7ba0*/  FMUL.FTZ R57, R132.reuse, R57 ;  /* 0x0000003984397220 */ /* 0x040fe60000410000 */
[C---:B-----5:R-:W-:Y:S02]  /*7bb0*/  HMMA.16816.F32 R52, R136.reuse, R100, R52 ;  /* 0x000000648834723c */ /* 0x060fe40000001834 */
[----:B------:R-:W-:Y:S01]  /*7bc0*/  MUFU.EX2 R229, R229 ;  /* 0x000000e500e57308 */ /* 0x000fe20000000800 */
[C---:B------:R-:W-:Y:S02]  /*7bd0*/  FMUL.FTZ R58, R3.reuse, R58 ;  /* 0x0000003a033a7220 */ /* 0x040fe40000410000 */
[C---:B------:R-:W-:Y:S02]  /*7be0*/  FMUL.FTZ R59, R3.reuse, R59 ;  /* 0x0000003b033b7220 */ /* 0x040fe40000410000 */
[C---:B------:R-:W-:Y:S02]  /*7bf0*/  FMUL.FTZ R60, R132.reuse, R60 ;  /* 0x0000003c843c7220 */ /* 0x040fe40000410000 */
[C---:B------:R-:W-:Y:S03]  /*7c00*/  FMUL.FTZ R61, R132.reuse, R61 ;  /* 0x0000003d843d7220 */ /* 0x040fe60000410000 */
[C---:B------:R-:W-:Y:S01]  /*7c10*/  HMMA.16816.F32 R56, R136.reuse, R102, R56 ;  /* 0x000000668838723c */ /* 0x040fe20000001838 */
[----:B------:R-:W5:Y:S01]  /*7c20*/  LDSM.16.MT88.4 R100, [R168+0x4100] ;  /* 0x00410000a864783b */ /* 0x000f620000004200 */
[----:B------:R-:W-:Y:S01]  /*7c30*/  MUFU.EX2 R222, R222 ;  /* 0x000000de00de7308 */ /* 0x000fe20000000800 */
[C---:B------:R-:W-:Y:S02]  /*7c40*/  FMUL.FTZ R62, R3.reuse, R62 ;  /* 0x0000003e033e7220 */ /* 0x040fe40000410000 */
[C---:B------:R-:W-:Y:S02]  /*7c50*/  FMUL.FTZ R63, R3.reuse, R63 ;  /* 0x0000003f033f7220 */ /* 0x040fe40000410000 */
[C---:B------:R-:W-:Y:S02]  /*7c60*/  FMUL.FTZ R64, R132.reuse, R64 ;  /* 0x0000004084407220 */ /* 0x040fe40000410000 */
[C---:B------:R-:W-:Y:S03]  /*7c70*/  FMUL.FTZ R65, R132.reuse, R65 ;  /* 0x0000004184417220 */ /* 0x040fe60000410000 */
[C---:B------:R-:W-:Y:S01]  /*7c80*/  HMMA.16816.F32 R60, R136.reuse, R108, R60 ;  /* 0x0000006c883c723c */ /* 0x040fe2000000183c */
[----:B------:R-:W-:Y:S02]  /*7c90*/  MUFU.EX2 R225, R225 ;  /* 0x000000e100e17308 */ /* 0x000fe40000000800 */
[C---:B------:R-:W-:Y:S02]  /*7ca0*/  FMUL.FTZ R66, R3.reuse, R66 ;  /* 0x0000004203427220 */ /* 0x040fe40000410000 */
[C---:B------:R-:W-:Y:S02]  /*7cb0*/  FMUL.FTZ R67, R3.reuse, R67 ;  /* 0x0000004303437220 */ /* 0x040fe40000410000 */
[C---:B------:R-:W-:Y:S02]  /*7cc0*/  FMUL.FTZ R68, R132.reuse, R68 ;  /* 0x0000004484447220 */ /* 0x040fe40000410000 */
[C---:B------:R-:W-:Y:S02]  /*7cd0*/  FMUL.FTZ R69, R132.reuse, R69 ;  /* 0x0000004584457220 */ /* 0x040fe40000410000 */
[----:B------:R-:W-:Y:S01]  /*7ce0*/  MUFU.EX2 R223, R223 ;  /* 0x000000df00df7308 */ /* 0x000fe20000000800 */
[C---:B------:R-:W-:Y:S01]  /*7cf0*/  HMMA.16816.F32 R64, R136.reuse, R110, R64 ;  /* 0x0000006e8840723c */ /* 0x040fe20000001840 */
[----:B------:R-:W1:Y:S02]  /*7d00*/  LDSM.16.MT88.4 R108, [R134+UR4+0x4100] ;  /* 0x00410004866c783b */ /* 0x000e640008004200 */
[C---:B------:R-:W-:Y:S02]  /*7d10*/  FMUL.FTZ R70, R3.reuse, R70 ;  /* 0x0000004603467220 */ /* 0x040fe40000410000 */
[C---:B------:R-:W-:Y:S02]  /*7d20*/  FMUL.FTZ R71, R3.reuse, R71 ;  /* 0x0000004703477220 */ /* 0x040fe40000410000 */
[C---:B------:R-:W-:Y:S02]  /*7d30*/  FMUL.FTZ R72, R132.reuse, R72 ;  /* 0x0000004884487220 */ /* 0x040fe40000410000 */
[C---:B------:R-:W-:Y:S01]  /*7d40*/  FMUL.FTZ R73, R132.reuse, R73 ;  /* 0x0000004984497220 */ /* 0x040fe20000410000 */
[----:B------:R-:W-:Y:S02]  /*7d50*/  MUFU.EX2 R224, R224 ;  /* 0x000000e000e07308 */ /* 0x000fe40000000800 */
[C---:B----4-:R-:W-:Y:S03]  /*7d60*/  HMMA.16816.F32 R68, R136.reuse, R104, R68 ;  /* 0x000000688844723c */ /* 0x050fe60000001844 */
[C---:B------:R-:W-:Y:S02]  /*7d70*/  FMUL.FTZ R74, R3.reuse, R74 ;  /* 0x0000004a034a7220 */ /* 0x040fe40000410000 */
[C---:B------:R-:W-:Y:S02]  /*7d80*/  FMUL.FTZ R75, R3.reuse, R75 ;  /* 0x0000004b034b7220 */ /* 0x040fe40000410000 */
[C---:B------:R-:W-:Y:S01]  /*7d90*/  FMUL.FTZ R84, R132.reuse, R84 ;  /* 0x0000005484547220 */ /* 0x040fe20000410000 */
[----:B------:R-:W-:Y:S01]  /*7da0*/  MUFU.EX2 R181, R181 ;  /* 0x000000b500b57308 */ /* 0x000fe20000000800 */
[C---:B------:R-:W-:Y:S03]  /*7db0*/  FMUL.FTZ R85, R132.reuse, R85 ;  /* 0x0000005584557220 */ /* 0x040fe60000410000 */
[C---:B------:R-:W-:Y:S01]  /*7dc0*/  HMMA.16816.F32 R72, R136.reuse, R106, R72 ;  /* 0x0000006a8848723c */ /* 0x040fe20000001848 */
[----:B------:R-:W4:Y:S02]  /*7dd0*/  LDSM.16.MT88.4 R104, [R169+0x4100] ;  /* 0x00410000a968783b */ /* 0x000f240000004200 */
[C---:B------:R-:W-:Y:S02]  /*7de0*/  FMUL.FTZ R76, R132.reuse, R76 ;  /* 0x0000004c844c7220 */ /* 0x040fe40000410000 */
[C---:B------:R-:W-:Y:S01]  /*7df0*/  FMUL.FTZ R77, R132.reuse, R77 ;  /* 0x0000004d844d7220 */ /* 0x040fe20000410000 */
[----:B------:R-:W2:Y:S01]  /*7e00*/  MUFU.EX2 R226, R226 ;  /* 0x000000e200e27308 */ /* 0x000ea20000000800 */
[C---:B------:R-:W-:Y:S02]  /*7e10*/  FMUL.FTZ R78, R3.reuse, R78 ;  /* 0x0000004e034e7220 */ /* 0x040fe40000410000 */
[C---:B------:R-:W-:Y:S03]  /*7e20*/  FMUL.FTZ R79, R3.reuse, R79 ;  /* 0x0000004f034f7220 */ /* 0x040fe60000410000 */
[C---:B------:R-:W-:Y:S02]  /*7e30*/  FMUL.FTZ R86, R3.reuse, R86 ;  /* 0x0000005603567220 */ /* 0x040fe40000410000 */
[C---:B------:R-:W-:Y:S02]  /*7e40*/  FMUL.FTZ R87, R3.reuse, R87 ;  /* 0x0000005703577220 */ /* 0x040fe40000410000 */
[C---:B-----5:R-:W-:Y:S01]  /*7e50*/  HMMA.16816.F32 R76, R136.reuse, R100, R76 ;  /* 0x00000064884c723c */ /* 0x060fe2000000184c */
[----:B------:R-:W-:Y:S02]  /*7e60*/  MUFU.EX2 R221, R221 ;  /* 0x000000dd00dd7308 */ /* 0x000fe40000000800 */
[C---:B------:R-:W-:Y:S02]  /*7e70*/  FMUL.FTZ R80, R132.reuse, R80 ;  /* 0x0000005084507220 */ /* 0x040fe40000410000 */
[C---:B------:R-:W-:Y:S02]  /*7e80*/  FMUL.FTZ R81, R132.reuse, R81 ;  /* 0x0000005184517220 */ /* 0x040fe40000410000 */
[----:B------:R-:W-:Y:S01]  /*7e90*/  FMUL.FTZ R82, R3, R82 ;  /* 0x0000005203527220 */ /* 0x000fe20000410000 */
[----:B-1----:R-:W-:Y:S01]  /*7ea0*/  F2FP.PACK_AB R100, R179, R178 ;  /* 0x000000b2b364723e */ /* 0x002fe200000000ff */
[----:B------:R-:W-:Y:S02]  /*7eb0*/  FMUL.FTZ R83, R3, R83 ;  /* 0x0000005303537220 */ /* 0x000fe40000410000 */
[----:B------:R-:W1:Y:S01]  /*7ec0*/  MUFU.EX2 R228, R228 ;  /* 0x000000e400e47308 */ /* 0x000e620000000800 */
[C---:B------:R-:W-:Y:S01]  /*7ed0*/  FMUL.FTZ R88, R132.reuse, R88 ;  /* 0x0000005884587220 */ /* 0x040fe20000410000 */
[----:B---3--:R-:W-:Y:S01]  /*7ee0*/  F2FP.PACK_AB R101, R183, R180 ;  /* 0x000000b4b765723e */ /* 0x008fe200000000ff */
[C---:B------:R-:W-:Y:S02]  /*7ef0*/  FMUL.FTZ R89, R132.reuse, R89 ;  /* 0x0000005984597220 */ /* 0x040fe40000410000 */
[C---:B------:R-:W-:Y:S03]  /*7f00*/  HMMA.16816.F32 R80, R136.reuse, R102, R80 ;  /* 0x000000668850723c */ /* 0x040fe60000001850 */
[C---:B------:R-:W-:Y:S02]  /*7f10*/  FMUL.FTZ R90, R3.reuse, R90 ;  /* 0x0000005a035a7220 */ /* 0x040fe40000410000 */
[----:B------:R-:W-:Y:S01]  /*7f20*/  FMUL.FTZ R91, R3, R91 ;  /* 0x0000005b035b7220 */ /* 0x000fe20000410000 */
[----:B------:R-:W3:Y:S01]  /*7f30*/  MUFU.EX2 R227, R227 ;  /* 0x000000e300e37308 */ /* 0x000ee20000000800 */
[C---:B------:R-:W-:Y:S01]  /*7f40*/  FMUL.FTZ R92, R132.reuse, R92 ;  /* 0x0000005c845c7220 */ /* 0x040fe20000410000 */
[C---:B------:R-:W-:Y:S04]  /*7f50*/  HMMA.16816.F32 R84, R136.reuse, R108, R84 ;  /* 0x0000006c8854723c */ /* 0x040fe80000001854 */
[C---:B------:R-:W-:Y:S01]  /*7f60*/  FMUL.FTZ R93, R132.reuse, R93 ;  /* 0x0000005d845d7220 */ /* 0x040fe20000410000 */
[----:B------:R-:W-:Y:S01]  /*7f70*/  F2FP.PACK_AB R102, R195, R182 ;  /* 0x000000b6c366723e */ /* 0x000fe200000000ff */
[----:B------:R-:W-:Y:S01]  /*7f80*/  FMUL.FTZ R94, R3, R94 ;  /* 0x0000005e035e7220 */ /* 0x000fe20000410000 */
[----:B--2---:R-:W-:Y:S01]  /*7f90*/  F2FP.PACK_AB R103, R219, R194 ;  /* 0x000000c2db67723e */ /* 0x004fe200000000ff */
[C---:B------:R-:W-:Y:S01]  /*7fa0*/  HMMA.16816.F32 R88, R136.reuse, R110, R88 ;  /* 0x0000006e8858723c */ /* 0x040fe20000001858 */
[----:B------:R-:W2:Y:S01]  /*7fb0*/  LDSM.16.MT88.4 R108, [R168+0x900] ;  /* 0x00090000a86c783b */ /* 0x000ea20000004200 */
[----:B------:R-:W5:Y:S02]  /*7fc0*/  MUFU.EX2 R231, R231 ;  /* 0x000000e700e77308 */ /* 0x000f640000000800 */
        /* <DEDUP_REMOVED lines=12> */
[----:B------:R-:W-:Y:S01]  /*8090*/  F2FP.PACK_AB R136, R226, R181 ;  /* 0x000000b5e288723e */ /* 0x000fe200000000ff */
[C---:B------:R-:W-:Y:S05]  /*80a0*/  HMMA.16816.F32 R4, R100.reuse, R112, R4 ;  /* 0x000000706404723c */ /* 0x040fea0000001804 */
[----:B-1----:R-:W-:Y:S01]  /*80b0*/  F2FP.PACK_AB R137, R228, R221 ;  /* 0x000000dde489723e */ /* 0x002fe200000000ff */
[----:B------:R-:W-:Y:S01]  /*80c0*/  FADD.FTZ R3, R175, R176 ;  /* 0x000000b0af037221 */ /* 0x000fe20000010000 */
[----:B---3--:R-:W-:Y:S01]  /*80d0*/  F2FP.PACK_AB R138, R230, R227 ;  /* 0x000000e3e68a723e */ /* 0x008fe200000000ff */
[C---:B------:R-:W-:Y:S01]  /*80e0*/  HMMA.16816.F32 R8, R100.reuse, R114, R8 ;  /* 0x000000726408723c */ /* 0x040fe20000001808 */
[----:B------:R-:W-:Y:S03]  /*80f0*/  LDSM.16.MT88.4 R112, [R168+0x4900] ;  /* 0x00490000a870783b */ /* 0x000fe60000004200 */
[----:B-----5:R-:W-:Y:S01]  /*8100*/  F2FP.PACK_AB R139, R232, R231 ;  /* 0x000000e7e88b723e */ /* 0x020fe200000000ff */
[----:B------:R-:W-:Y:S03]  /*8110*/  FADD.FTZ R3, R174, R3 ;  /* 0x00000003ae037221 */ /* 0x000fe60000010000 */
[C---:B--2---:R-:W-:Y:S04]  /*8120*/  HMMA.16816.F32 R12, R100.reuse, R108, R12 ;  /* 0x0000006c640c723c */ /* 0x044fe8000000180c */
[----:B------:R-:W-:Y:S04]  /*8130*/  FADD.FTZ R178, R178, R3 ;  /* 0x00000003b2b27221 */ /* 0x000fe80000010000 */
[C---:B------:R-:W-:Y:S01]  /*8140*/  HMMA.16816.F32 R16, R100.reuse, R110, R16 ;  /* 0x0000006e6410723c */ /* 0x040fe20000001810 */
[----:B------:R-:W1:Y:S03]  /*8150*/  LDSM.16.MT88.4 R108, [R135+UR4+0x4900] ;  /* 0x00490004876c783b */ /* 0x000e660008004200 */
[----:B------:R-:W-:Y:S04]  /*8160*/  FADD.FTZ R179, R179, R178 ;  /* 0x000000b2b3b37221 */ /* 0x000fe80000010000 */
[C---:B------:R-:W-:Y:S04]  /*8170*/  HMMA.16816.F32 R20, R100.reuse, R116, R20 ;  /* 0x000000746414723c */ /* 0x040fe80000001814 */
[----:B------:R-:W-:Y:S04]  /*8180*/  FADD.FTZ R182, R182, R179 ;  /* 0x000000b3b6b67221 */ /* 0x000fe80000010000 */
[C---:B------:R-:W-:Y:S01]  /*8190*/  HMMA.16816.F32 R24, R100.reuse, R118, R24 ;  /* 0x000000766418723c */ /* 0x040fe20000001818 */
[----:B------:R-:W-:Y:S03]  /*81a0*/  LDSM.16.MT88.4 R116, [R169+0x4900] ;  /* 0x00490000a974783b */ /* 0x000fe60000004200 */
        /* <DEDUP_REMOVED lines=32> */
[----:B------:R-:W-:Y:S03]  /*83b0*/  F2FP.PACK_AB R103, R224, R223 ;  /* 0x000000dfe067723e */ /* 0x000fe600000000ff */
[----:B------:R-:W-:Y:S04]  /*83c0*/  FADD.FTZ R222, R222, R233 ;  /* 0x000000e9dede7221 */ /* 0x000fe80000010000 */
        /* <DEDUP_REMOVED lines=77> */
[----:B------:R-:W-:Y:S01]  /*88a0*/  FADD.FTZ R202, R232, R231 ;  /* 0x000000e7e8ca7221 */ /* 0x000fe20000010000 */
[----:B------:R-:W-:-:S05]  /*88b0*/  @!P0 BRA `(.L_x_1353) ;  /* 0x000003f000008947 */ /* 0x000fca0003800000 */
[----:B------:R-:W-:Y:S01]  /*88c0*/  ISETP.NE.AND P2, PT, R196, 0x1, PT ;  /* 0x00000001c400780c */ /* 0x000fe20003f45270 */
[----:B------:R-:W-:Y:S01]  /*88d0*/  IMAD.U32 R4, RZ, RZ, UR7 ;  /* 0x00000007ff047e24 */ /* 0x000fe2000f8e00ff */
[----:B------:R-:W-:Y:S01]  /*88e0*/  IADD3 R11, -R215, 0x10, RZ ;  /* 0x00000010d70b7810 */ /* 0x000fe20007ffe1ff */
[----:B------:R-:W-:Y:S03]  /*88f0*/  IMAD.MOV.U32 R198, RZ, RZ, RZ ;  /* 0x000000ffffc67224 */ /* 0x000fe600078e00ff */
[----:B------:R-:W-:Y:S02]  /*8900*/  IADD3 R199, R201, UR15, R4 ;  /* 0x0000000fc9c77c10 */ /* 0x000fe4000fffe004 */
[----:B------:R-:W-:Y:S02]  /*8910*/  LOP3.LUT R11, R11, 0xf, RZ, 0xc0, !PT ;  /* 0x0000000f0b0b7812 */ /* 0x000fe400078ec0ff */
[----:B------:R-:W-:Y:S05]  /*8920*/  IADD3 R199, R199, -0x80, RZ ;  /* 0xffffff80c7c77810 */ /* 0x000fea0007ffe0ff */
        /* <DEDUP_REMOVED lines=23> */
[----:B------:R-:W-:Y:S02]  /*8aa0*/  LEA R13, P0, R5, c[0x0][0x1c8], 0x1 ;  /* 0x00007200050d7a11 */ /* 0x000fe400078008ff */
[----:B------:R-:W-:Y:S02]  /*8ab0*/  IADD3 R7, -R207, 0x10, RZ ;  /* 0x00000010cf077810 */ /* 0x000fe40007ffe1ff */
[----:B------:R-:W-:Y:S01]  /*8ac0*/  LEA.HI.X R3, R5, c[0x0][0x1cc], R4, 0x1, P0 ;  /* 0x0000730005037a11 */ /* 0x000fe200000f0c04 */
[----:B------:R-:W1:Y:S01]  /*8ad0*/  SHFL.IDX PT, R6, R13, 0x1, 0x181f ;  /* 0x00381f000d067f89 */ /* 0x000e6200000e0000 */
[----:B------:R-:W-:Y:S03]  /*8ae0*/  LOP3.LUT R7, R7, 0xf, RZ, 0xc0, !PT ;  /* 0x0000000f07077812 */ /* 0x000fe600078ec0ff */
[----:B------:R-:W2:Y:S04]  /*8af0*/  SHFL.IDX PT, R12, R3, 0x1, 0x181f ;  /* 0x00381f00030c7f89 */ /* 0x000ea800000e0000 */
[----:B------:R3:W-:Y:S04]  /*8b00*/  SHFL.IDX PT, R4, R3, RZ, 0x181f ;  /* 0x00181fff03047589 */ /* 0x0007e800000e0000 */
[----:B------:R-:W4:Y:S01]  /*8b10*/  SHFL.IDX PT, R5, R13, RZ, 0x181f ;  /* 0x00181fff0d057589 */ /* 0x000f2200000e0000 */
[----:B-1----:R-:W-:Y:S04]  /*8b20*/  IADD3 R10, P1, P0, R11, R6, R216 ;  /* 0x000000060b0a7210 */ /* 0x002fe8000783e0d8 */
[----:B--2---:R-:W-:Y:S02]  /*8b30*/  IADD3.X R11, RZ, R12, R217, P1, P0 ;  /* 0x0000000cff0b7210 */ /* 0x004fe40000fe04d9 */
[----:B------:R-:W-:Y:S01]  /*8b40*/  IADD3 R8, P1, P0, R8, R6, R213 ;  /* 0x0000000608087210 */ /* 0x000fe2000783e0d5 */
[----:B---3--:R-:W-:Y:S03]  /*8b50*/  IMAD.U32 R3, RZ, RZ, UR13 ;  /* 0x0000000dff037e24 */ /* 0x008fe6000f8e00ff */
[----:B------:R-:W-:Y:S01]  /*8b60*/  IADD3.X R9, RZ, R12, R214, P1, P0 ;  /* 0x0000000cff097210 */ /* 0x000fe20000fe04d6 */
[----:B------:R-:W-:Y:S01]  /*8b70*/  IMAD R3, R3, 0x3000, R200 ;  /* 0x0000300003037824 */ /* 0x000fe200078e02c8 */
[----:B------:R-:W-:Y:S04]  /*8b80*/  IADD3 R6, P1, P0, R7, R6, R210 ;  /* 0x0000000607067210 */ /* 0x000fe8000783e0d2 */
[----:B------:R-:W-:Y:S02]  /*8b90*/  IADD3.X R7, RZ, R12, R211, P1, P0 ;  /* 0x0000000cff077210 */ /* 0x000fe40000fe04d3 */
[C---:B----4-:R-:W-:Y:S02]  /*8ba0*/  IADD3 R14, P1, R5.reuse, R216, RZ ;  /* 0x000000d8050e7210 */ /* 0x050fe40007f3e0ff */
[----:B------:R-:W-:Y:S03]  /*8bb0*/  IADD3 R12, P0, R5, R213, RZ ;  /* 0x000000d5050c7210 */ /* 0x000fe60007f1e0ff */
[C---:B------:R-:W-:Y:S01]  /*8bc0*/  IMAD.X R15, R4.reuse, 0x1, R217, P1 ;  /* 0x00000001040f7824 */ /* 0x040fe200008e06d9 */
[----:B------:R-:W-:Y:S01]  /*8bd0*/  ISETP.NE.U32.AND P1, PT, R215, RZ, PT ;  /* 0x000000ffd700720c */ /* 0x000fe20003f25070 */
[C---:B------:R-:W-:Y:S01]  /*8be0*/  IMAD.X R13, R4.reuse, 0x1, R214, P0 ;  /* 0x00000001040d7824 */ /* 0x040fe200000e06d6 */
[----:B------:R-:W-:Y:S01]  /*8bf0*/  IADD3 R16, P0, R5, R210, RZ ;  /* 0x000000d205107210 */ /* 0x000fe20007f1e0ff */
[----:B------:R-:W-:Y:S04]  /*8c00*/  IMAD.SHL.U32 R5, R3, 0x2, RZ ;  /* 0x0000000203057824 */ /* 0x000fe800078e00ff */
[----:B------:R-:W-:Y:S01]  /*8c10*/  IMAD.X R17, R4, 0x1, R211, P0 ;  /* 0x0000000104117824 */ /* 0x000fe200000e06d3 */
[----:B------:R1:W-:Y:S01]  /*8c20*/  LDGSTS.E.BYPASS.LTC128B.128 [R5+0xc100], [R14.64], !P5 ;  /* 0x0c1000000e057fae */ /* 0x0003e2000e901d4a */
        /* <DEDUP_REMOVED lines=8> */
.L_x_1353:
[----:B------:R-:W-:Y:S01]  /*8cb0*/  UISETP.GT.AND UP0, UPT, UR23, UR22, UPT ;  /* 0x000000161700728c */ /* 0x000fe2000bf04270 */
[----:B------:R-:W0:Y:S01]  /*8cc0*/  LDGDEPBAR ;  /* 0x00000000000079af */ /* 0x000e220000000000 */
[----:B------:R-:W-:Y:S01]  /*8cd0*/  UIADD3 UR4, UR5, 0x1, URZ ;  /* 0x0000000105047890 */ /* 0x000fe2000fffe03f */
[----:B------:R-:W-:Y:S01]  /*8ce0*/  IMAD.MOV.U32 R132, RZ, RZ, R0 ;  /* 0x000000ffff847224 */ /* 0x000fe200078e0000 */
[----:B------:R-:W-:Y:S01]  /*8cf0*/  UISETP.GE.AND UP2, UPT, UR5, 0x1, UPT ;  /* 0x000000010500788c */ /* 0x000fe2000bf46270 */
[----:B------:R-:W-:Y:S01]  /*8d00*/  MOV R3, R2 ;  /* 0x0000000200037202 */ /* 0x000fe20000000f00 */
[----:B------:R-:W-:Y:S01]  /*8d10*/  UIADD3 UR23, UR23, -0x1, URZ ;  /* 0xffffffff17177890 */ /* 0x000fe2000fffe03f */
[----:B------:R-:W-:Y:S01]  /*8d20*/  PLOP3.LUT P0, PT, PT, PT, UP0, 0x80, 0x0 ;  /* 0x000000000000781c */ /* 0x000fe20003f0f008 */
[----:B------:R-:W-:Y:S11]  /*8d30*/  USEL UR5, UR4, URZ, !UP2 ;  /* 0x0000003f04057287 */ /* 0x000ff6000d000000 */
[----:B------:R-:W-:Y:S01]  /*8d40*/  @!UPT UIADD3 URZ, URZ, URZ, URZ ;  /* 0x0000003f3f3ff290 */ /* 0x000fe2000fffe03f */
[----:B------:R-:W-:-:S05]  /*8d50*/  @P0 BRA `(.L_x_1354) ;  /* 0xffffcac000000947 */ /* 0x000fca000383ffff */
.L_x_1351:
[----:B------:R-:W-:-:S13]  /*8d60*/  ISETP.LE.AND P0, PT, RZ, UR23, PT ;  /* 0x00000017ff007c0c */ /* 0x000fda000bf03270 */
[----:B------:R-:W-:Y:S05]  /*8d70*/  @!P0 BRA `(.L_x_1355) ;  /* 0x00002fb000008947 */ /* 0x000fea0003800000 */
[----:B------:R-:W2:Y:S01]  /*8d80*/  S2R R3, SR_TID.X ;  /* 0x0000000000037919 */ /* 0x000ea20000002100 */
[----:B-1----:R-:W-:Y:S01]  /*8d90*/  SHF.R.S32.HI R5, RZ, 0x1f, R206 ;  /* 0x0000001fff057819 */ /* 0x002fe200000114ce */
[----:B------:R-:W-:Y:S01]  /*8da0*/  IMAD.MOV.U32 R190, RZ, RZ, 0x40 ;  /* 0x00000040ffbe7424 */ /* 0x000fe200078e00ff */
[----:B------:R-:W-:Y:S01]  /*8db0*/  SHF.R.S32.HI R194, RZ, 0x1f, R205 ;  /* 0x0000001fffc27819 */ /* 0x000fe200000114cd */
[----:B------:R-:W-:Y:S01]  /*8dc0*/  IMAD.MOV.U32 R133, RZ, RZ, R2 ;  /* 0x000000ffff857224 */ /* 0x000fe200078e0002 */
[----:B------:R-:W-:Y:S02]  /*8dd0*/  SHF.R.S32.HI R195, RZ, 0x1f, R204 ;  /* 0x0000001fffc37819 */ /* 0x000fe400000114cc */
[C---:B------:R-:W-:Y:S01]  /*8de0*/  SHF.L.U64.HI R192, R206.reuse, 0x1, R5 ;  /* 0x00000001cec07819 */ /* 0x040fe20000010205 */
[----:B------:R-:W-:Y:S01]  /*8df0*/  IMAD.SHL.U32 R206, R206, 0x2, RZ ;  /* 0x00000002cece7824 */ /* 0x000fe200078e00ff */
[C---:B------:R-:W-:Y:S01]  /*8e00*/  SHF.L.U64.HI R194, R205.reuse, 0x1, R194 ;  /* 0x00000001cdc27819 */ /* 0x040fe200000102c2 */
[----:B------:R-:W-:Y:S01]  /*8e10*/  IMAD.SHL.U32 R205, R205, 0x2, RZ ;  /* 0x00000002cdcd7824 */ /* 0x000fe200078e00ff */
[C---:B------:R-:W-:Y:S01]  /*8e20*/  SHF.L.U64.HI R195, R204.reuse, 0x1, R195 ;  /* 0x00000001ccc37819 */ /* 0x040fe200000102c3 */
[----:B------:R-:W-:Y:S01]  /*8e30*/  IMAD.SHL.U32 R204, R204, 0x2, RZ ;  /* 0x00000002cccc7824 */ /* 0x000fe200078e00ff */
[----:B--2---:R-:W-:-:S04]  /*8e40*/  SHF.R.S32.HI R4, RZ, 0x1f, R3 ;  /* 0x0000001fff047819 */ /* 0x004fc80000011403 */
[----:B------:R-:W-:-:S04]  /*8e50*/  LEA.HI R4, R4, R3, RZ, 0x3 ;  /* 0x0000000304047211 */ /* 0x000fc800078f18ff */
[----:B------:R-:W-:-:S05]  /*8e60*/  LOP3.LUT R4, R4, 0xfffffff8, RZ, 0xc0, !PT ;  /* 0xfffffff804047812 */ /* 0x000fca00078ec0ff */
[----:B------:R-:W-:Y:S02]  /*8e70*/  IMAD.IADD R4, R3, 0x1, -R4 ;  /* 0x0000000103047824 */ /* 0x000fe400078e0a04 */
[----:B------:R-:W-:-:S03]  /*8e80*/  IMAD.MOV.U32 R3, RZ, RZ, R0 ;  /* 0x000000ffff037224 */ /* 0x000fc600078e0000 */
[----:B------:R-:W-:-:S04]  /*8e90*/  LOP3.LUT P0, RZ, R4, 0x4, RZ, 0xc0, !PT ;  /* 0x0000000404ff7812 */ /* 0x000fc8000780c0ff */
[----:B------:R-:W-:Y:S02]  /*8ea0*/  SEL R190, R190, 0xffffffc0, !P0 ;  /* 0xffffffc0bebe7807 */ /* 0x000fe40004000000 */
.L_x_1358:
[----:B------:R-:W-:Y:S04]  /*8eb0*/  DEPBAR.LE SB0, 0x2 ;  /* 0x000080800000791a */ /* 0x000fe80000000000 */
[----:B------:R-:W-:Y:S01]  /*8ec0*/  BAR.SYNC.DEFER_BLOCKING 0x0 ;  /* 0x0000000000007b1d */ /* 0x000fe20000010000 */
[----:B------:R-:W-:Y:S01]  /*8ed0*/  UIMAD UR4, UR5, 0x6000, URZ ;  /* 0x00006000050478a4 */ /* 0x000fe2000f8e023f */
[----:B------:R-:W-:Y:S05]  /*8ee0*/  ISETP.NE.AND P0, PT, RZ, UR23, PT ;  /* 0x00000017ff007c0c */ /* 0x000fea000bf05270 */
        /* <DEDUP_REMOVED lines=26> */
[----:B------:R-:W5:Y:S01]  /*9090*/  SHFL.IDX PT, R5, R6, 0x1, 0x181f ;  /* 0x00381f0006057f89 */ /* 0x000f6200000e0000 */
[----:B------:R-:W-:Y:S03]  /*90a0*/  IMAD.U32 R0, RZ, RZ, UR13 ;  /* 0x0000000dff007e24 */ /* 0x000fe6000f8e00ff */
[----:B------:R-:W4:Y:S01]  /*90b0*/  SHFL.IDX PT, R9, R6, RZ, 0x181f ;  /* 0x00181fff06097589 */ /* 0x000f2200000e0000 */
[----:B------:R-:W-:Y:S03]  /*90c0*/  IMAD R2, R0, 0x6000, R197 ;  /* 0x0000600000027824 */ /* 0x000fe600078e02c5 */
[----:B------:R-:W3:Y:S04]  /*90d0*/  SHFL.IDX PT, R11, R4, RZ, 0x181f ;  /* 0x00181fff040b7589 */ /* 0x000ee800000e0000 */
[----:B------:R2:W1:Y:S01]  /*90e0*/  SHFL.IDX PT, R7, R4, 0x1, 0x181f ;  /* 0x00381f0004077f89 */ /* 0x00046200000e0000 */
[-C--:B-----5:R-:W-:Y:S02]  /*90f0*/  IADD3 R10, P2, R5, R206.reuse, RZ ;  /* 0x000000ce050a7210 */ /* 0x0a0fe40007f5e0ff */
[C---:B----4-:R-:W-:Y:S02]  /*9100*/  IADD3 R12, P0, R9.reuse, R206, RZ ;  /* 0x000000ce090c7210 */ /* 0x050fe40007f1e0ff */
[-C--:B------:R-:W-:Y:S02]  /*9110*/  IADD3 R8, P1, R9, R205.reuse, RZ ;  /* 0x000000cd09087210 */ /* 0x080fe40007f3e0ff */
[----:B---3--:R-:W-:Y:S02]  /*9120*/  IADD3.X R13, R11, R192, RZ, P0, !PT ;  /* 0x000000c00b0d7210 */ /* 0x008fe400007fe4ff */
[----:B------:R-:W-:Y:S01]  /*9130*/  IADD3 R14, P0, R9, R204, RZ ;  /* 0x000000cc090e7210 */ /* 0x000fe20007f1e0ff */
[--C-:B------:R-:W-:Y:S01]  /*9140*/  IMAD.X R9, R11, 0x1, R194.reuse, P1 ;  /* 0x000000010b097824 */ /* 0x100fe200008e06c2 */
[----:B--2---:R-:W-:Y:S01]  /*9150*/  IADD3 R4, P1, R5, R205, RZ ;  /* 0x000000cd05047210 */ /* 0x004fe20007f3e0ff */
[----:B------:R2:W-:Y:S02]  /*9160*/  LDGSTS.E.BYPASS.LTC128B.128 [R2], [R12.64], !P5 ;  /* 0x000000000c027fae */ /* 0x0005e4000e901d4a */
[----:B------:R-:W-:Y:S01]  /*9170*/  IMAD.X R15, R11, 0x1, R195, P0 ;  /* 0x000000010b0f7824 */ /* 0x000fe200000e06c3 */
[----:B-1----:R-:W-:Y:S01]  /*9180*/  IADD3.X R11, R7, R192, RZ, P2, !PT ;  /* 0x000000c0070b7210 */ /* 0x002fe200017fe4ff */
[----:B------:R2:W-:Y:S01]  /*9190*/  LDGSTS.E.BYPASS.LTC128B.128 [R2+0x2000], [R8.64], !P4 ;  /* 0x0200000008027fae */ /* 0x0005e2000e101d4a */
[----:B------:R-:W-:Y:S01]  /*91a0*/  IADD3 R6, P0, R5, R204, RZ ;  /* 0x000000cc05067210 */ /* 0x000fe20007f1e0ff */
[C---:B------:R-:W-:Y:S02]  /*91b0*/  IMAD.X R5, R7.reuse, 0x1, R194, P1 ;  /* 0x0000000107057824 */ /* 0x040fe400008e06c2 */
[----:B------:R2:W-:Y:S01]  /*91c0*/  LDGSTS.E.BYPASS.LTC128B.128 [R2+0x4000], [R14.64], !P6 ;  /* 0x040000000e027fae */ /* 0x0005e2000f101d4a */
[----:B------:R-:W-:Y:S03]  /*91d0*/  IADD3.X R7, R7, R195, RZ, P0, !PT ;  /* 0x000000c307077210 */ /* 0x000fe600007fe4ff */
[----:B------:R2:W-:Y:S04]  /*91e0*/  LDGSTS.E.BYPASS.LTC128B.128 [R2+0x1000], [R10.64], !P5 ;  /* 0x010000000a027fae */ /* 0x0005e8000e901d4a */
[----:B------:R2:W-:Y:S04]  /*91f0*/  LDGSTS.E.BYPASS.LTC128B.128 [R2+0x3000], [R4.64], !P4 ;  /* 0x0300000004027fae */ /* 0x0005e8000e101d4a */
[----:B------:R2:W-:Y:S02]  /*9200*/  LDGSTS.E.BYPASS.LTC128B.128 [R2+0x5000], [R6.64], !P6 ;  /* 0x0500000006027fae */ /* 0x0005e4000f101d4a */
.L_x_1356:
[C---:B--23--:R-:W-:Y:S01]  /*9210*/  HMMA.16816.F32 R4, R136.reuse, R140, RZ ;  /* 0x0000008c8804723c */ /* 0x04cfe200000018ff */
[----:B------:R-:W-:Y:S01]  /*9220*/  LDSM.16.M88.4 R172, [R193+0xf900] ;  /* 0x00f90000c1ac783b */ /* 0x000fe20000000200 */
[----:B------:R-:W-:Y:S02]  /*9230*/  UISETP.GE.AND UP0, UPT, UR23, 0x2, UPT ;  /* 0x000000021700788c */ /* 0x000fe4000bf06270 */
[C---:B------:R-:W-:Y:S01]  /*9240*/  IADD3 R0, R190.reuse, R165, RZ ;  /* 0x000000a5be007210 */ /* 0x040fe20007ffe0ff */
[----:B------:R-:W-:Y:S01]  /*9250*/  UIADD3 UR9, UR13, 0x1, URZ ;  /* 0x000000010d097890 */ /* 0x000fe2000fffe03f */
[C---:B------:R-:W-:Y:S01]  /*9260*/  IADD3 R2, R190.reuse, R193, RZ ;  /* 0x000000c1be027210 */ /* 0x040fe20007ffe0ff */
[----:B------:R-:W-:Y:S01]  /*9270*/  UISETP.GE.AND UP1, UPT, UR13, 0x1, UPT ;  /* 0x000000010d00788c */ /* 0x000fe2000bf26270 */
[C---:B------:R-:W-:Y:S01]  /*9280*/  HMMA.16816.F32 R8, R136.reuse, R142, RZ ;  /* 0x0000008e8808723c */ /* 0x040fe200000018ff */
[----:B------:R-:W-:Y:S01]  /*9290*/  LDSM.16.M88.4 R140, [R0+0xc100] ;  /* 0x00c10000008c783b */ /* 0x000fe20000000200 */
[----:B------:R-:W-:Y:S01]  /*92a0*/  PLOP3.LUT P0, PT, PT, PT, UP0, 0x80, 0x0 ;  /* 0x000000000000781c */ /* 0x000fe20003f0f008 */
        /* <DEDUP_REMOVED lines=143> */
[C---:B------:R-:W-:Y:S02]  /*9ba0*/  HMMA.16816.F32 R20, R176.reuse, R140, R20 ;  /* 0x0000008cb014723c */ /* 0x040fe40000001814 */
        /* <DEDUP_REMOVED lines=157> */
[----:B------:R-:W-:Y:S01]  /*a580*/  LDSM.16.MT88.4 R152, [R134+UR4+0x3900] ;  /* 0x003900048698783b */ /* 0x000fe20008004200 */
[--C-:B------:R-:W-:Y:S02]  /*a590*/  FFMA.FTZ R216, R150, c[0x0][0x2d0], -R145.reuse ;  /* 0x0000b40096d87a23 */ /* 0x100fe40000010891 */
[----:B------:R-:W-:Y:S01]  /*a5a0*/  MUFU.EX2 R168, R168 ;  /* 0x000000a800a87308 */ /* 0x000fe20000000800 */
[--C-:B------:R-:W-:Y:S02]  /*a5b0*/  FFMA.FTZ R213, R149, c[0x0][0x2d0], -R148.reuse ;  /* 0x0000b40095d57a23 */ /* 0x100fe40000010894 */
[--C-:B------:R-:W-:Y:S02]  /*a5c0*/  FFMA.FTZ R215, R146, c[0x0][0x2d0], -R145.reuse ;  /* 0x0000b40092d77a23 */ /* 0x100fe40000010891 */
[C---:B--2---:R-:W-:Y:S02]  /*a5d0*/  FMUL.FTZ R6, R3.reuse, R130 ;  /* 0x0000008203067220 */ /* 0x044fe40000410000 */
        /* <DEDUP_REMOVED lines=17> */
[----:B------:R-:W1:Y:S01]  /*a6f0*/  MUFU.EX2 R165, R165 ;  /* 0x000000a500a57308 */ /* 0x000e620000000800 */
[----:B------:R-:W-:Y:S01]  /*a700*/  FMUL.FTZ R39, R3, R39 ;  /* 0x0000002703277220 */ /* 0x000fe20000410000 */
        /* <DEDUP_REMOVED lines=75> */
[C---:B------:R-:W-:Y:S02]  /*abc0*/  FMUL.FTZ R74, R3.reuse, R74 ;  /* 0x0000004a034a7220 */ /* 0x040fe40000410000 */
[C---:B------:R-:W-:Y:S01]  /*abd0*/  HMMA.16816.F32 R40, R128.reuse, R114, R40 ;  /* 0x000000728028723c */ /* 0x040fe20000001828 */
[----:B------:R-:W-:Y:S03]  /*abe0*/  LDSM.16.MT88.4 R112, [R135+UR4+0x900] ;  /* 0x000900048770783b */ /* 0x000fe60008004200 */
[C---:B------:R-:W-:Y:S02]  /*abf0*/  FMUL.FTZ R75, R3.reuse, R75 ;  /* 0x0000004b034b7220 */ /* 0x040fe40000410000 */
[C---:B------:R-:W-:Y:S02]  /*ac00*/  FMUL.FTZ R84, R132.reuse, R84 ;  /* 0x0000005484547220 */ /* 0x040fe40000410000 */
[----:B------:R-:W-:Y:S01]  /*ac10*/  FMUL.FTZ R85, R132, R85 ;  /* 0x0000005584557220 */ /* 0x000fe20000410000 */
[C---:B---3--:R-:W-:Y:S03]  /*ac20*/  HMMA.16816.F32 R44, R128.reuse, R104, R44 ;  /* 0x00000068802c723c */ /* 0x048fe6000000182c */
[C---:B------:R-:W-:Y:S02]  /*ac30*/  FMUL.FTZ R86, R3.reuse, R86 ;  /* 0x0000005603567220 */ /* 0x040fe40000410000 */
[----:B------:R-:W-:Y:S02]  /*ac40*/  FMUL.FTZ R87, R3, R87 ;  /* 0x0000005703577220 */ /* 0x000fe40000410000 */
[--C-:B------:R-:W-:Y:S01]  /*ac50*/  FFMA.FTZ R173, R173, c[0x0][0x2d0], -R148.reuse ;  /* 0x0000b400adad7a23 */ /* 0x100fe20000010894 */
[C---:B------:R-:W-:Y:S01]  /*ac60*/  HMMA.16816.F32 R48, R128.reuse, R106, R48 ;  /* 0x0000006a8030723c */ /* 0x040fe20000001830 */
[----:B------:R-:W1:Y:S03]  /*ac70*/  LDSM.16.MT88.4 R104, [R135+UR4+0x4100] ;  /* 0x004100048768783b */ /* 0x000e660008004200 */
[--C-:B------:R-:W-:Y:S01]  /*ac80*/  FFMA.FTZ R174, R175, c[0x0][0x2d0], -R148.reuse ;  /* 0x0000b400afae7a23 */ /* 0x100fe20000010894 */
[----:B------:R-:W-:Y:S01]  /*ac90*/  MUFU.EX2 R173, R173 ;  /* 0x000000ad00ad7308 */ /* 0x000fe20000000800 */
[--C-:B------:R-:W-:Y:S02]  /*aca0*/  FFMA.FTZ R175, R208, c[0x0][0x2d0], -R145.reuse ;  /* 0x0000b400d0af7a23 */ /* 0x100fe40000010891 */
[C---:B------:R-:W-:Y:S04]  /*acb0*/  HMMA.16816.F32 R52, R128.reuse, R100, R52 ;  /* 0x000000648034723c */ /* 0x040fe80000001834 */
[--C-:B------:R-:W-:Y:S02]  /*acc0*/  FFMA.FTZ R208, R158, c[0x0][0x2d0], -R145.reuse ;  /* 0x0000b4009ed07a23 */ /* 0x100fe40000010891 */
[--C-:B------:R-:W-:Y:S01]  /*acd0*/  FFMA.FTZ R176, R182, c[0x0][0x2d0], -R145.reuse ;  /* 0x0000b400b6b07a23 */ /* 0x100fe20000010891 */
[----:B------:R-:W2:Y:S01]  /*ace0*/  MUFU.EX2 R174, R174 ;  /* 0x000000ae00ae7308 */ /* 0x000ea20000000800 */
[C---:B------:R-:W-:Y:S01]  /*acf0*/  HMMA.16816.F32 R56, R128.reuse, R102, R56 ;  /* 0x000000668038723c */ /* 0x040fe20000001838 */
[----:B------:R-:W3:Y:S03]  /*ad00*/  LDSM.16.MT88.4 R100, [R133+0x4100] ;  /* 0x004100008564783b */ /* 0x000ee60000004200 */
[--C-:B------:R-:W-:Y:S02]  /*ad10*/  FFMA.FTZ R182, R159, c[0x0][0x2d0], -R148.reuse ;  /* 0x0000b4009fb67a23 */ /* 0x100fe40000010894 */
[--C-:B------:R-:W-:Y:S02]  /*ad20*/  FFMA.FTZ R177, R181, c[0x0][0x2d0], -R148.reuse ;  /* 0x0000b400b5b17a23 */ /* 0x100fe40000010894 */
[C---:B------:R-:W-:Y:S01]  /*ad30*/  HMMA.16816.F32 R60, R128.reuse, R108, R60 ;  /* 0x0000006c803c723c */ /* 0x040fe2000000183c */
[----:B------:R-:W-:Y:S01]  /*ad40*/  LDSM.16.MT88.4 R156, [R164+0x3900] ;  /* 0x00390000a49c783b */ /* 0x000fe20000004200 */
[----:B------:R-:W-:Y:S02]  /*ad50*/  MUFU.EX2 R175, R175 ;  /* 0x000000af00af7308 */ /* 0x000fe40000000800 */
[--C-:B------:R-:W-:Y:S02]  /*ad60*/  FFMA.FTZ R181, R161, c[0x0][0x2d0], -R148.reuse ;  /* 0x0000b400a1b57a23 */ /* 0x100fe40000010894 */
[----:B------:R-:W-:Y:S02]  /*ad70*/  FFMA.FTZ R148, R147, c[0x0][0x2d0], -R148 ;  /* 0x0000b40093947a23 */ /* 0x000fe40000010894 */
[C---:B------:R-:W-:Y:S01]  /*ad80*/  HMMA.16816.F32 R64, R128.reuse, R110, R64 ;  /* 0x0000006e8040723c */ /* 0x040fe20000001840 */
[----:B------:R-:W4:Y:S03]  /*ad90*/  LDSM.16.MT88.4 R108, [R134+UR4+0x4100] ;  /* 0x00410004866c783b */ /* 0x000f260008004200 */
[----:B------:R5:W-:Y:S01]  /*ada0*/  MUFU.EX2 R218, R148 ;  /* 0x0000009400da7308 */ /* 0x000be20000000800 */
[--C-:B------:R-:W-:Y:S02]  /*adb0*/  FFMA.FTZ R179, R180, c[0x0][0x2d0], -R145.reuse ;  /* 0x0000b400b4b37a23 */ /* 0x100fe40000010891 */
[--C-:B------:R-:W-:Y:S01]  /*adc0*/  FFMA.FTZ R180, R162, c[0x0][0x2d0], -R145.reuse ;  /* 0x0000b400a2b47a23 */ /* 0x100fe20000010891 */
[C---:B-1----:R-:W-:Y:S01]  /*add0*/  HMMA.16816.F32 R68, R128.reuse, R104, R68 ;  /* 0x000000688044723c */ /* 0x042fe20000001844 */
[----:B------:R-:W-:Y:S03]  /*ade0*/  LDSM.16.MT88.4 R160, [R135+UR4+0x5900] ;  /* 0x0059000487a0783b */ /* 0x000fe60008004200 */
[----:B------:R-:W-:Y:S02]  /*adf0*/  FFMA.FTZ R145, R144, c[0x0][0x2d0], -R145 ;  /* 0x0000b40090917a23 */ /* 0x000fe40000010891 */
[C---:B------:R-:W-:Y:S01]  /*ae00*/  FMUL.FTZ R88, R132.reuse, R88 ;  /* 0x0000005884587220 */ /* 0x040fe20000410000 */
[----:B------:R-:W1:Y:S01]  /*ae10*/  MUFU.EX2 R176, R176 ;  /* 0x000000b000b07308 */ /* 0x000e620000000800 */
[C---:B------:R-:W-:Y:S01]  /*ae20*/  FMUL.FTZ R89, R132.reuse, R89 ;  /* 0x0000005984597220 */ /* 0x040fe20000410000 */
[C---:B------:R-:W-:Y:S01]  /*ae30*/  HMMA.16816.F32 R72, R128.reuse, R106, R72 ;  /* 0x0000006a8048723c */ /* 0x040fe20000001848 */
[----:B------:R-:W4:Y:S02]  /*ae40*/  LDSM.16.MT88.4 R104, [R164+0x4100] ;  /* 0x00410000a468783b */ /* 0x000f240000004200 */
[C---:B------:R-:W-:Y:S02]  /*ae50*/  FMUL.FTZ R76, R132.reuse, R76 ;  /* 0x0000004c844c7220 */ /* 0x040fe40000410000 */
[C---:B------:R-:W-:Y:S02]  /*ae60*/  FMUL.FTZ R77, R132.reuse, R77 ;  /* 0x0000004d844d7220 */ /* 0x040fe40000410000 */
[C---:B------:R-:W-:Y:S01]  /*ae70*/  FMUL.FTZ R78, R3.reuse, R78 ;  /* 0x0000004e034e7220 */ /* 0x040fe20000410000 */
[----:B------:R-:W4:Y:S01]  /*ae80*/  MUFU.EX2 R177, R177 ;  /* 0x000000b100b17308 */ /* 0x000f220000000800 */
[----:B-----5:R-:W-:Y:S03]  /*ae90*/  LDSM.16.MT88.4 R148, [R133+0x3900] ;  /* 0x003900008594783b */ /* 0x020fe60000004200 */
[C---:B------:R-:W-:Y:S02]  /*aea0*/  FMUL.FTZ R79, R3.reuse, R79 ;  /* 0x0000004f034f7220 */ /* 0x040fe40000410000 */
[C---:B------:R-:W-:Y:S02]  /*aeb0*/  FMUL.FTZ R90, R3.reuse, R90 ;  /* 0x0000005a035a7220 */ /* 0x040fe40000410000 */
[C---:B------:R-:W-:Y:S02]  /*aec0*/  FMUL.FTZ R91, R3.reuse, R91 ;  /* 0x0000005b035b7220 */ /* 0x040fe40000410000 */
[C---:B------:R-:W-:Y:S01]  /*aed0*/  FMUL.FTZ R92, R132.reuse, R92 ;  /* 0x0000005c845c7220 */ /* 0x040fe20000410000 */
[C---:B---3--:R-:W-:Y:S01]  /*aee0*/  HMMA.16816.F32 R76, R128.reuse, R100, R76 ;  /* 0x00000064804c723c */ /* 0x048fe2000000184c */
[----:B------:R-:W-:Y:S02]  /*aef0*/  MUFU.EX2 R179, R179 ;  /* 0x000000b300b37308 */ /* 0x000fe40000000800 */
[C---:B------:R-:W-:Y:S02]  /*af00*/  FMUL.FTZ R80, R132.reuse, R80 ;  /* 0x0000005084507220 */ /* 0x040fe40000410000 */
[----:B------:R-:W-:Y:S02]  /*af10*/  FMUL.FTZ R81, R132, R81 ;  /* 0x0000005184517220 */ /* 0x000fe40000410000 */
[C---:B------:R-:W-:Y:S01]  /*af20*/  FMUL.FTZ R82, R3.reuse, R82 ;  /* 0x0000005203527220 */ /* 0x040fe20000410000 */
[----:B--2---:R-:W-:Y:S01]  /*af30*/  F2FP.PACK_AB R100, R174, R173 ;  /* 0x000000adae64723e */ /* 0x004fe200000000ff */
[C---:B------:R-:W-:Y:S02]  /*af40*/  FMUL.FTZ R83, R3.reuse, R83 ;  /* 0x0000005303537220 */ /* 0x040fe40000410000 */
[----:B------:R2:W-:Y:S01]  /*af50*/  MUFU.EX2 R220, R145 ;  /* 0x0000009100dc7308 */ /* 0x0005e20000000800 */
[----:B------:R-:W-:Y:S01]  /*af60*/  FMUL.FTZ R93, R132, R93 ;  /* 0x0000005d845d7220 */ /* 0x000fe20000410000 */
[----:B-1----:R-:W-:Y:S01]  /*af70*/  F2FP.PACK_AB R101, R176, R175 ;  /* 0x000000afb065723e */ /* 0x002fe200000000ff */
[C---:B------:R-:W-:Y:S02]  /*af80*/  FMUL.FTZ R94, R3.reuse, R94 ;  /* 0x0000005e035e7220 */ /* 0x040fe40000410000 */
[C---:B------:R-:W-:Y:S03]  /*af90*/  HMMA.16816.F32 R80, R128.reuse, R102, R80 ;  /* 0x000000668050723c */ /* 0x040fe60000001850 */
[C---:B------:R-:W-:Y:S02]  /*afa0*/  FMUL.FTZ R95, R3.reuse, R95 ;  /* 0x0000005f035f7220 */ /* 0x040fe40000410000 */
[C---:B------:R-:W-:Y:S01]  /*afb0*/  FMUL.FTZ R96, R132.reuse, R96 ;  /* 0x0000006084607220 */ /* 0x040fe20000410000 */
[----:B------:R-:W1:Y:S01]  /*afc0*/  MUFU.EX2 R180, R180 ;  /* 0x000000b400b47308 */ /* 0x000e620000000800 */
[----:B------:R-:W-:Y:S01]  /*afd0*/  FMUL.FTZ R97, R132, R97 ;  /* 0x0000006184617220 */ /* 0x000fe20000410000 */
[C---:B----4-:R-:W-:Y:S04]  /*afe0*/  HMMA.16816.F32 R84, R128.reuse, R108, R84 ;  /* 0x0000006c8054723c */ /* 0x050fe80000001854 */
[C---:B------:R-:W-:Y:S01]  /*aff0*/  FMUL.FTZ R98, R3.reuse, R98 ;  /* 0x0000006203627220 */ /* 0x040fe20000410000 */
[----:B------:R-:W-:Y:S01]  /*b000*/  F2FP.PACK_AB R102, R178, R177 ;  /* 0x000000b1b266723e */ /* 0x000fe200000000ff */
[C---:B------:R-:W-:Y:S02]  /*b010*/  FMUL.FTZ R99, R3.reuse, R99 ;  /* 0x0000006303637220 */ /* 0x040fe40000410000 */
[C---:B------:R-:W-:Y:S01]  /*b020*/  HMMA.16816.F32 R88, R128.reuse, R110, R88 ;  /* 0x0000006e8058723c */ /* 0x040fe20000001858 */
[----:B------:R-:W3:Y:S01]  /*b030*/  LDSM.16.MT88.4 R108, [R133+0x900] ;  /* 0x00090000856c783b */ /* 0x000ee20000004200 */
[----:B------:R-:W-:Y:S02]  /*b040*/  MUFU.EX2 R181, R181 ;  /* 0x000000b500b57308 */ /* 0x000fe40000000800 */
[----:B------:R-:W-:Y:S02]  /*b050*/  FFMA.FTZ R172, R132, R203, R172 ;  /* 0x000000cb84ac7223 */ /* 0x000fe400000100ac */
[----:B------:R-:W-:Y:S02]  /*b060*/  FFMA.FTZ R168, R3, R202, R168 ;  /* 0x000000ca03a87223 */ /* 0x000fe400000100a8 */
[C---:B------:R-:W-:Y:S01]  /*b070*/  HMMA.16816.F32 R92, R128.reuse, R104, R92 ;  /* 0x00000068805c723c */ /* 0x040fe2000000185c */
[----:B--2---:R-:W-:Y:S03]  /*b080*/  LDSM.16.MT88.4 R144, [R135+UR4+0x3900] ;  /* 0x003900048790783b */ /* 0x004fe60008004200 */
[----:B------:R-:W2:Y:S01]  /*b090*/  MUFU.EX2 R182, R182 ;  /* 0x000000b600b67308 */ /* 0x000ea20000000800 */
[----:B------:R-:W-:Y:S01]  /*b0a0*/  FADD.FTZ R171, R171, R172 ;  /* 0x000000acabab7221 */ /* 0x000fe20000010000 */
[----:B-1----:R-:W-:Y:S01]  /*b0b0*/  F2FP.PACK_AB R103, R180, R179 ;  /* 0x000000b3b467723e */ /* 0x002fe200000000ff */
[----:B------:R-:W-:Y:S01]  /*b0c0*/  FADD.FTZ R167, R167, R168 ;  /* 0x000000a8a7a77221 */ /* 0x000fe20000010000 */
[----:B------:R-:W-:Y:S01]  /*b0d0*/  HMMA.16816.F32 R96, R128, R106, R96 ;  /* 0x0000006a8060723c */ /* 0x000fe20000001860 */
[----:B------:R-:W1:Y:S05]  /*b0e0*/  LDSM.16.MT88.4 R104, [R164+0x2900] ;  /* 0x00290000a468783b */ /* 0x000e6a0000004200 */
[----:B------:R-:W4:Y:S02]  /*b0f0*/  MUFU.EX2 R208, R208 ;  /* 0x000000d000d07308 */ /* 0x000f240000000800 */
[C---:B------:R-:W-:Y:S08]  /*b100*/  HMMA.16816.F32 R4, R100.reuse, R112, R4 ;  /* 0x000000706404723c */ /* 0x040ff00000001804 */
[C---:B------:R-:W-:Y:S01]  /*b110*/  HMMA.16816.F32 R8, R100.reuse, R114, R8 ;  /* 0x000000726408723c */ /* 0x040fe20000001808 */
[----:B------:R-:W-:Y:S07]  /*b120*/  LDSM.16.MT88.4 R112, [R133+0x4900] ;  /* 0x004900008570783b */ /* 0x000fee0000004200 */
[C---:B---3--:R-:W-:Y:S08]  /*b130*/  HMMA.16816.F32 R12, R100.reuse, R108, R12 ;  /* 0x0000006c640c723c */ /* 0x048ff0000000180c */
[C---:B------:R-:W-:Y:S01]  /*b140*/  HMMA.16816.F32 R16, R100.reuse, R110, R16 ;  /* 0x0000006e6410723c */ /* 0x040fe20000001810 */
[----:B------:R-:W3:Y:S07]  /*b150*/  LDSM.16.MT88.4 R108, [R135+UR4+0x4900] ;  /* 0x00490004876c783b */ /* 0x000eee0008004200 */
        /* <DEDUP_REMOVED lines=18> */
[C---:B-1----:R-:W-:Y:S08]  /*b280*/  HMMA.16816.F32 R60, R100.reuse, R104, R60 ;  /* 0x00000068643c723c */ /* 0x042ff0000000183c */
[C---:B------:R-:W-:Y:S01]  /*b290*/  HMMA.16816.F32 R64, R100.reuse, R106, R64 ;  /* 0x0000006a6440723c */ /* 0x040fe20000001840 */
[----:B------:R-:W1:Y:S07]  /*b2a0*/  LDSM.16.MT88.4 R104, [R134+UR4+0x4900] ;  /* 0x004900048668783b */ /* 0x000e6e0008004200 */
[C---:B---3--:R-:W-:Y:S08]  /*b2b0*/  HMMA.16816.F32 R68, R100.reuse, R108, R68 ;  /* 0x0000006c6444723c */ /* 0x048ff00000001844 */
[C---:B------:R-:W-:Y:S01]  /*b2c0*/  HMMA.16816.F32 R72, R100.reuse, R110, R72 ;  /* 0x0000006e6448723c */ /* 0x040fe20000001848 */
[----:B------:R-:W3:Y:S07]  /*b2d0*/  LDSM.16.MT88.4 R108, [R135+UR4+0x1100] ;  /* 0x00110004876c783b */ /* 0x000eee0008004200 */
[C---:B------:R-:W-:Y:S08]  /*b2e0*/  HMMA.16816.F32 R76, R100.reuse, R112, R76 ;  /* 0x00000070644c723c */ /* 0x040ff0000000184c */
[C---:B------:R-:W-:Y:S01]  /*b2f0*/  HMMA.16816.F32 R80, R100.reuse, R114, R80 ;  /* 0x000000726450723c */ /* 0x040fe20000001850 */
[----:B------:R-:W5:Y:S07]  /*b300*/  LDSM.16.MT88.4 R112, [R134+UR4+0x1100] ;  /* 0x001100048670783b */ /* 0x000f6e0008004200 */
[C---:B-1----:R-:W-:Y:S08]  /*b310*/  HMMA.16816.F32 R84, R100.reuse, R104, R84 ;  /* 0x000000686454723c */ /* 0x042ff00000001854 */
[C---:B------:R-:W-:Y:S01]  /*b320*/  HMMA.16816.F32 R88, R100.reuse, R106, R88 ;  /* 0x0000006a6458723c */ /* 0x040fe20000001858 */
[----:B------:R-:W1:Y:S07]  /*b330*/  LDSM.16.MT88.4 R104, [R135+UR4+0x3100] ;  /* 0x003100048768783b */ /* 0x000e6e0008004200 */
[C---:B------:R-:W-:Y:S08]  /*b340*/  HMMA.16816.F32 R92, R100.reuse, R116, R92 ;  /* 0x00000074645c723c */ /* 0x040ff0000000185c */
[----:B------:R-:W-:Y:S01]  /*b350*/  HMMA.16816.F32 R96, R100, R118, R96 ;  /* 0x000000766460723c */ /* 0x000fe20000001860 */
[----:B------:R-:W1:Y:S06]  /*b360*/  LDSM.16.MT88.4 R116, [R133+0x3100] ;  /* 0x003100008574783b */ /* 0x000e6c0000004200 */
[----:B--2---:R-:W-:Y:S02]  /*b370*/  F2FP.PACK_AB R100, R182, R181 ;  /* 0x000000b5b664723e */ /* 0x004fe400000000ff */
[----:B----4-:R-:W-:Y:S03]  /*b380*/  F2FP.PACK_AB R101, R208, R183 ;  /* 0x000000b7d065723e */ /* 0x010fe600000000ff */
[----:B------:R-:W-:Y:S02]  /*b390*/  F2FP.PACK_AB R102, R210, R193 ;  /* 0x000000c1d266723e */ /* 0x000fe400000000ff */
[----:B------:R-:W-:Y:S07]  /*b3a0*/  F2FP.PACK_AB R103, R212, R207 ;  /* 0x000000cfd467723e */ /* 0x000fee00000000ff */
[C---:B---3--:R-:W-:Y:S08]  /*b3b0*/  HMMA.16816.F32 R4, R100.reuse, R108, R4 ;  /* 0x0000006c6404723c */ /* 0x048ff00000001804 */
[C---:B------:R-:W-:Y:S01]  /*b3c0*/  HMMA.16816.F32 R8, R100.reuse, R110, R8 ;  /* 0x0000006e6408723c */ /* 0x040fe20000001808 */
[----:B------:R-:W2:Y:S07]  /*b3d0*/  LDSM.16.MT88.4 R108, [R134+UR4+0x3100] ;  /* 0x00310004866c783b */ /* 0x000eae0008004200 */
[C---:B------:R-:W-:Y:S08]  /*b3e0*/  HMMA.16816.F32 R12, R100.reuse, R120, R12 ;  /* 0x00000078640c723c */ /* 0x040ff0000000180c */
[C---:B------:R-:W-:Y:S08]  /*b3f0*/  HMMA.16816.F32 R16, R100.reuse, R122, R16 ;  /* 0x0000007a6410723c */ /* 0x040ff00000001810 */
[C---:B-----5:R-:W-:Y:S08]  /*b400*/  HMMA.16816.F32 R20, R100.reuse, R112, R20 ;  /* 0x000000706414723c */ /* 0x060ff00000001814 */
        /* <DEDUP_REMOVED lines=8> */
[C---:B------:R-:W-:Y:S08]  /*b490*/  HMMA.16816.F32 R44, R100.reuse, R116, R44 ;  /* 0x00000074642c723c */ /* 0x040ff0000000182c */
        /* <DEDUP_REMOVED lines=53> */
[C---:B--2---:R-:W-:Y:S07]  /*b7f0*/  HMMA.16816.F32 R76, R136.reuse, R8, R76 ;  /* 0x00000008884c723c */ /* 0x044fee000000184c */
[----:B------:R-:W-:Y:S01]  /*b800*/  FADD.FTZ R8, R170, R171 ;  /* 0x000000abaa087221 */ /* 0x000fe20000010000 */
[C---:B------:R-:W-:Y:S04]  /*b810*/  HMMA.16816.F32 R80, R136.reuse, R10, R80 ;  /* 0x0000000a8850723c */ /* 0x040fe80000001850 */
[----:B------:R-:W-:Y:S04]  /*b820*/  FADD.FTZ R8, R169, R8 ;  /* 0x00000008a9087221 */ /* 0x000fe80000010000 */
[C---:B-1----:R-:W-:Y:S04]  /*b830*/  HMMA.16816.F32 R84, R136.reuse, R12, R84 ;  /* 0x0000000c8854723c */ /* 0x042fe80000001854 */
        /* <DEDUP_REMOVED lines=16> */
[----:B------:R-:W-:Y:S01]  /*b940*/  ULEA UR4, UR23, UR7, 0x6 ;  /* 0x0000000717047291 */ /* 0x000fe2000f8e303f */
[----:B------:R-:W-:Y:S01]  /*b950*/  ISETP.NE.AND P1, PT, R196, 0x1, PT ;  /* 0x00000001c400780c */ /* 0x000fe20003f25270 */
[----:B------:R-:W-:Y:S02]  /*b960*/  IMAD.MOV.U32 R198, RZ, RZ, RZ ;  /* 0x000000ffffc67224 */ /* 0x000fe400078e00ff */
[----:B------:R-:W-:Y:S02]  /*b970*/  IMAD.U32 R15, RZ, RZ, UR13 ;  /* 0x0000000dff0f7e24 */ /* 0x000fe4000f8e00ff */
        /* <DEDUP_REMOVED lines=15> */
[----:B-1----:R-:W-:Y:S05]  /*ba70*/  IMAD.WIDE.U32 R4, R199, c[0x0][0x1e0], RZ ;  /* 0x00007800c7047a25 */ /* 0x002fea00078e00ff */
[----:B------:R-:W-:Y:S02]  /*ba80*/  IADD3 R5, R5, R3, RZ ;  /* 0x0000000305057210 */ /* 0x000fe40007ffe0ff */
        /* <DEDUP_REMOVED lines=9> */
[----:B------:R-:W-:Y:S03]  /*bb20*/  IMAD R4, R15, 0x3000, R200 ;  /* 0x000030000f047824 */ /* 0x000fe600078e02c8 */
[----:B------:R-:W2:Y:S01]  /*bb30*/  SHFL.IDX PT, R11, R6, RZ, 0x181f ;  /* 0x00181fff060b7589 */ /* 0x000ea200000e0000 */
[----:B------:R-:W-:Y:S03]  /*bb40*/  IMAD.SHL.U32 R3, R4, 0x2, RZ ;  /* 0x0000000204037824 */ /* 0x000fe600078e00ff */
[----:B------:R-:W3:Y:S04]  /*bb50*/  SHFL.IDX PT, R5, R16, 0x1, 0x181f ;  /* 0x00381f0010057f89 */ /* 0x000ee800000e0000 */
[----:B------:R4:W5:Y:S01]  /*bb60*/  SHFL.IDX PT, R7, R6, 0x1, 0x181f ;  /* 0x00381f0006077f89 */ /* 0x00096200000e0000 */
[C---:B-1----:R-:W-:Y:S02]  /*bb70*/  IADD3 R12, P0, R9.reuse, R206, RZ ;  /* 0x000000ce090c7210 */ /* 0x042fe40007f1e0ff */
[-C--:B------:R-:W-:Y:S03]  /*bb80*/  IADD3 R8, P1, R9, R205.reuse, RZ ;  /* 0x000000cd09087210 */ /* 0x080fe60007f3e0ff */
[--C-:B--2---:R-:W-:Y:S01]  /*bb90*/  IMAD.X R13, R11, 0x1, R192.reuse, P0 ;  /* 0x000000010b0d7824 */ /* 0x104fe200000e06c0 */
[----:B------:R-:W-:Y:S02]  /*bba0*/  IADD3 R14, P0, R9, R204, RZ ;  /* 0x000000cc090e7210 */ /* 0x000fe40007f1e0ff */
[----:B------:R-:W-:Y:S02]  /*bbb0*/  IADD3.X R9, R11, R194, RZ, P1, !PT ;  /* 0x000000c20b097210 */ /* 0x000fe40000ffe4ff */
[----:B------:R1:W-:Y:S01]  /*bbc0*/  LDGSTS.E.BYPASS.LTC128B.128 [R3+0xc100], [R12.64], !P5 ;  /* 0x0c1000000c037fae */ /* 0x0003e2000e901d4a */
[----:B---3--:R-:W-:Y:S01]  /*bbd0*/  IADD3 R10, P2, R5, R206, RZ ;  /* 0x000000ce050a7210 */ /* 0x008fe20007f5e0ff */
[--C-:B------:R-:W-:Y:S01]  /*bbe0*/  IMAD.X R15, R11, 0x1, R195.reuse, P0 ;  /* 0x000000010b0f7824 */ /* 0x100fe200000e06c3 */
[C---:B------:R-:W-:Y:S01]  /*bbf0*/  IADD3 R4, P1, R5.reuse, R205, RZ ;  /* 0x000000cd05047210 */ /* 0x040fe20007f3e0ff */
[----:B------:R1:W-:Y:S01]  /*bc00*/  LDGSTS.E.BYPASS.LTC128B.128 [R3+0xe100], [R8.64], !P4 ;  /* 0x0e10000008037fae */ /* 0x0003e2000e101d4a */
[----:B----4-:R-:W-:Y:S01]  /*bc10*/  IADD3 R6, P0, R5, R204, RZ ;  /* 0x000000cc05067210 */ /* 0x010fe20007f1e0ff */
[C---:B-----5:R-:W-:Y:S01]  /*bc20*/  IMAD.X R11, R7.reuse, 0x1, R192, P2 ;  /* 0x00000001070b7824 */ /* 0x060fe200010e06c0 */
[C---:B------:R-:W-:Y:S01]  /*bc30*/  IADD3.X R5, R7.reuse, R194, RZ, P1, !PT ;  /* 0x000000c207057210 */ /* 0x040fe20000ffe4ff */
[----:B------:R1:W-:Y:S02]  /*bc40*/  LDGSTS.E.BYPASS.LTC128B.128 [R3+0x10100], [R14.64], !P6 ;  /* 0x101000000e037fae */ /* 0x0003e4000f101d4a */
[----:B------:R-:W-:Y:S02]  /*bc50*/  IMAD.X R7, R7, 0x1, R195, P0 ;  /* 0x0000000107077824 */ /* 0x000fe400000e06c3 */
[----:B------:R1:W-:Y:S04]  /*bc60*/  LDGSTS.E.BYPASS.LTC128B.128 [R3+0xd100], [R10.64], !P5 ;  /* 0x0d1000000a037fae */ /* 0x0003e8000e901d4a */
[----:B------:R1:W-:Y:S04]  /*bc70*/  LDGSTS.E.BYPASS.LTC128B.128 [R3+0xf100], [R4.64], !P4 ;  /* 0x0f10000004037fae */ /* 0x0003e8000e101d4a */
[----:B------:R1:W-:Y:S02]  /*bc80*/  LDGSTS.E.BYPASS.LTC128B.128 [R3+0x11100], [R6.64], !P6 ;  /* 0x1110000006037fae */ /* 0x0003e4000f101d4a */
.L_x_1357:
[----:B------:R-:W-:Y:S01]  /*bc90*/  UIADD3 UR4, UR23, -0x1, URZ ;  /* 0xffffffff17047890 */ /* 0x000fe2000fffe03f */
[----:B------:R-:W0:Y:S01]  /*bca0*/  LDGDEPBAR ;  /* 0x00000000000079af */ /* 0x000e220000000000 */
[----:B------:R-:W-:Y:S01]  /*bcb0*/  UIADD3 UR9, UR5, 0x1, URZ ;  /* 0x0000000105097890 */ /* 0x000fe2000fffe03f */
[----:B------:R-:W-:Y:S01]  /*bcc0*/  ISETP.LT.AND P0, PT, RZ, UR23, PT ;  /* 0x00000017ff007c0c */ /* 0x000fe2000bf01270 */
[----:B------:R-:W-:Y:S01]  /*bcd0*/  UISETP.GE.AND UP0, UPT, UR5, 0x1, UPT ;  /* 0x000000010500788c */ /* 0x000fe2000bf06270 */
[----:B-1----:R-:W-:Y:S01]  /*bce0*/  IMAD.MOV.U32 R3, RZ, RZ, R0 ;  /* 0x000000ffff037224 */ /* 0x002fe200078e0000 */
[----:B------:R-:W-:Y:S01]  /*bcf0*/  MOV R133, R2 ;  /* 0x0000000200857202 */ /* 0x000fe20000000f00 */
[----:B------:R-:W-:Y:S02]  /*bd00*/  UMOV UR23, UR4 ;  /* 0x0000000400177c82 */ /* 0x000fe40008000000 */
[----:B------:R-:W-:Y:S07]  /*bd10*/  USEL UR5, UR9, URZ, !UP0 ;  /* 0x0000003f09057287 */ /* 0x000fee000c000000 */
[----:B------:R-:W-:-:S05]  /*bd20*/  @P0 BRA `(.L_x_1358) ;  /* 0xffffd18000000947 */ /* 0x000fca000383ffff */
.L_x_1355:
        /* <DEDUP_REMOVED lines=122> */
.L_x_1341:
        /* <DEDUP_REMOVED lines=42> */
[----:B------:R-:W-:Y:S01]  /*c770*/  ISETP.NE.U32.AND P0, PT, R12, 0x1, PT ;  /* 0x000000010c00780c */ /* 0x000fe20003f05070 */
[----:B------:R-:W-:Y:S01]  /*c780*/  IMAD.U32 R12, RZ, RZ, UR4 ;  /* 0x00000004ff0c7e24 */ /* 0x000fe2000f8e00ff */
        /* <DEDUP_REMOVED lines=9> */
[----:B------:R-:W-:Y:S02]  /*c820*/  F2FP.PACK_AB R44, R45, R44 ;  /* 0x0000002c2d2c723e */ /* 0x000fe400000000ff */
[----:B------:R-:W-:-:S02]  /*c830*/  F2FP.PACK_AB R46, R47, R46 ;  /* 0x0000002e2f2e723e */ /* 0x000fc400000000ff */
[C---:B------:R-:W-:Y:S02]  /*c840*/  IADD3 R6, R13.reuse, 0x80, RZ ;  /* 0x000000800d067810 */ /* 0x040fe40007ffe0ff */
[----:B------:R-:W-:Y:S02]  /*c850*/  IADD3 R5, R13, 0x70, RZ ;  /* 0x000000700d057810 */ /* 0x000fe40007ffe0ff */
[----:B------:R-:W-:Y:S02]  /*c860*/  @P0 IADD3 R5, R6, 0x10, RZ ;  /* 0x0000001006050810 */ /* 0x000fe40007ffe0ff */
[----:B------:R-:W-:Y:S01]  /*c870*/  SEL R6, R9, 0xffffffe0, !P1 ;  /* 0xffffffe009067807 */ /* 0x000fe20004800000 */
[----:B------:R-:W-:Y:S01]  /*c880*/  IMAD.MOV.U32 R9, RZ, RZ, 0x40 ;  /* 0x00000040ff097424 */ /* 0x000fe200078e00ff */
[----:B------:R-:W-:Y:S02]  /*c890*/  F2FP.PACK_AB R48, R49, R48 ;  /* 0x000000303130723e */ /* 0x000fe400000000ff */
[----:B------:R-:W-:Y:S01]  /*c8a0*/  F2FP.PACK_AB R50, R51, R50 ;  /* 0x000000323332723e */ /* 0x000fe200000000ff */
[----:B------:R-:W-:Y:S01]  /*c8b0*/  IMAD.IADD R15, R13, 0x1, R6 ;  /* 0x000000010d0f7824 */ /* 0x000fe200078e0206 */
[----:B------:R-:W-:Y:S01]  /*c8c0*/  SEL R10, R9, 0xffffffc0, !P2 ;  /* 0xffffffc0090a7807 */ /* 0x000fe20005000000 */
[----:B------:R-:W-:Y:S01]  /*c8d0*/  IMAD.IADD R9, R6, 0x1, R5 ;  /* 0x0000000106097824 */ /* 0x000fe200078e0205 */
[----:B------:R-:W-:-:S02]  /*c8e0*/  F2FP.PACK_AB R52, R53, R52 ;  /* 0x000000343534723e */ /* 0x000fc400000000ff */
        /* <DEDUP_REMOVED lines=86> */
[----:B---3--:R-:W-:-:S05]  /*ce50*/  IMAD.U32 R15, RZ, RZ, UR5 ;  /* 0x00000005ff0f7e24 */ /* 0x008fca000f8e00ff */
[----:B------:R1:W5:Y:S01]  /*ce60*/  @P1 LDG.E R5, [R14.64] ;  /* 0x0000000a0e051981 */ /* 0x000362000c1e1900 */
[----:B------:R-:W-:Y:S02]  /*ce70*/  UMOV UR20, URZ ;  /* 0x0000003f00147c82 */ /* 0x000fe40008000000 */
[----:B------:R-:W-:Y:S01]  /*ce80*/  UMOV UR21, URZ ;  /* 0x0000003f00157c82 */ /* 0x000fe20008000000 */
[----:B----4-:R-:W2:Y:S02]  /*ce90*/  @P0 R2UR UR5, R6 ;  /* 0x00000000060503c2 */ /* 0x010ea400000e0000 */
        /* <DEDUP_REMOVED lines=8> */
.L_x_1360:
[----:B-1----:R-:W-:Y:S01]  /*cf20*/  SHF.R.S32.HI R9, RZ, 0x1f, R2 ;  /* 0x0000001fff097819 */ /* 0x002fe20000011402 */
[----:B------:R-:W1:Y:S01]  /*cf30*/  S2R R57, SR_CTAID.X ;  /* 0x0000000000397919 */ /* 0x000e620000002500 */
[----:B------:R-:W-:Y:S01]  /*cf40*/  LOP3.LUT R13, R4, 0xffffffe0, RZ, 0xc0, !PT ;  /* 0xffffffe0040d7812 */ /* 0x000fe200078ec0ff */
[----:B------:R-:W-:Y:S01]  /*cf50*/  IMAD.MOV.U32 R6, RZ, RZ, c[0x0][0x4e8] ;  /* 0x00013a00ff067624 */ /* 0x000fe200078e00ff */
[----:B------:R-:W-:Y:S01]  /*cf60*/  LEA.HI R9, R9, R2, RZ, 0x3 ;  /* 0x0000000209097211 */ /* 0x000fe200078f18ff */
[----:B------:R-:W-:Y:S01]  /*cf70*/  UMOV UR14, UR20 ;  /* 0x00000014000e7c82 */ /* 0x000fe20008000000 */
[----:B------:R-:W-:Y:S01]  /*cf80*/  BSSY B0, `(.L_x_1361) ;  /* 0x000008c000007945 */ /* 0x000fe20003800000 */
[----:B------:R-:W-:Y:S01]  /*cf90*/  IMAD.IADD R4, R0, 0x1, -R13 ;  /* 0x0000000100047824 */ /* 0x000fe200078e0a0d */
[----:B------:R-:W-:Y:S01]  /*cfa0*/  LOP3.LUT R9, R9, 0xffffff8, RZ, 0xc0, !PT ;  /* 0x0ffffff809097812 */ /* 0x000fe200078ec0ff */
[----:B------:R-:W-:Y:S01]  /*cfb0*/  UMOV UR15, UR21 ;  /* 0x00000015000f7c82 */ /* 0x000fe20008000000 */
[----:B------:R-:W-:Y:S01]  /*cfc0*/  ISETP.NE.AND P1, PT, R6, 0x1, PT ;  /* 0x000000010600780c */ /* 0x000fe20003f25270 */
[----:B------:R-:W-:Y:S01]  /*cfd0*/  ULDC.64 UR12, c[0x0][0x490] ;  /* 0x00012400000c7ab9 */ /* 0x000fe20000000a00 */
[----:B------:R-:W-:Y:S01]  /*cfe0*/  LEA.HI R6, R11, R11, RZ, 0x1 ;  /* 0x0000000b0b067211 */ /* 0x000fe200078f08ff */
[----:B------:R-:W-:Y:S01]  /*cff0*/  IMAD.IADD R2, R2, 0x1, -R9 ;  /* 0x0000000102027824 */ /* 0x000fe200078e0a09 */
[----:B------:R-:W-:Y:S01]  /*d000*/  SHF.R.S32.HI R9, RZ, 0x1f, R4 ;  /* 0x0000001fff097819 */ /* 0x000fe20000011404 */
[----:B------:R-:W-:Y:S01]  /*d010*/  UIMAD.WIDE.U32 UR14, UR6, UR12, UR14 ;  /* 0x0000000c060e72a5 */ /* 0x000fe2000f8e000e */
[----:B------:R-:W-:Y:S01]  /*d020*/  LOP3.LUT R6, R6, 0x1ffffffe, RZ, 0xc0, !PT ;  /* 0x1ffffffe06067812 */ /* 0x000fe200078ec0ff */
[----:B------:R-:W-:Y:S01]  /*d030*/  UIMAD UR12, UR7, UR12, URZ ;  /* 0x0000000c070c72a4 */ /* 0x000fe2000f8e023f */
[----:B------:R-:W-:Y:S01]  /*d040*/  LEA.HI R9, R9, R4, RZ, 0x2 ;  /* 0x0000000409097211 */ /* 0x000fe200078f10ff */
[----:B------:R-:W-:Y:S01]  /*d050*/  ULDC.64 UR4, c[0x0][0x3a0] ;  /* 0x0000e80000047ab9 */ /* 0x000fe20000000a00 */
        /* <DEDUP_REMOVED lines=11> */
[----:B------:R-:W-:Y:S01]  /*d110*/  USEL UR17, UR8, URZ, !UP1 ;  /* 0x0000003f08117287 */ /* 0x000fe2000c800000 */
[----:B------:R-:W-:Y:S01]  /*d120*/  IMAD.SHL.U32 R3, R3, 0x8, RZ ;  /* 0x0000000803037824 */ /* 0x000fe200078e00ff */
[----:B------:R-:W-:Y:S02]  /*d130*/  UIMAD.WIDE.U32 UR18, UR20, UR4, URZ ;  /* 0x00000004141272a5 */ /* 0x000fe4000f8e003f */
[----:B-1----:R-:W-:Y:S01]  /*d140*/  LEA R6, R57, R6, 0x7 ;  /* 0x0000000639067211 */ /* 0x002fe200078e38ff */
[----:B------:R-:W-:Y:S02]  /*d150*/  ULDC.64 UR8, c[0x0][0x498] ;  /* 0x0001260000087ab9 */ /* 0x000fe40000000a00 */
[----:B------:R-:W-:Y:S02]  /*d160*/  UIMAD UR16, UR20, UR5, UR16 ;  /* 0x00000005141072a4 */ /* 0x000fe4000f8e0210 */
        /* <DEDUP_REMOVED lines=26> */
[----:B------:R-:W-:Y:S01]  /*d310*/  LOP3.LUT R11, R11, 0x1c0, RZ, 0xc0, !PT ;  /* 0x000001c00b0b7812 */ /* 0x000fe200078ec0ff */
[----:B------:R-:W-:-:S02]  /*d320*/  ULDC.64 UR6, c[0x0][0x3f0] ;  /* 0x0000fc0000067ab9 */ /* 0x000fc40000000a00 */
[----:B------:R-:W-:Y:S01]  /*d330*/  IMAD R13, R57, 0x80, R0 ;  /* 0x00000080390d7824 */ /* 0x000fe200078e0200 */
[----:B------:R-:W-:Y:S01]  /*d340*/  LEA R16, P0, R14, c[0x0][0x450], 0x2 ;  /* 0x000114000e107a11 */ /* 0x000fe200078010ff */
[----:B------:R-:W-:Y:S01]  /*d350*/  IMAD R17, R6, c[0x0][0x48c], R17 ;  /* 0x0001230006117a24 */ /* 0x000fe200078e0211 */
[----:B------:R-:W-:Y:S01]  /*d360*/  UIMAD UR12, UR12, UR6, URZ ;  /* 0x000000060c0c72a4 */ /* 0x000fe2000f8e023f */
[----:B------:R-:W-:Y:S01]  /*d370*/  @P1 IMAD.HI.U32 R10, R13, c[0x0][0x4ec], RZ ;  /* 0x00013b000d0a1a27 */ /* 0x000fe200078e00ff */
[----:B------:R-:W-:Y:S01]  /*d380*/  UIADD3 UR19, UR19, UR5, URZ ;  /* 0x0000000513137290 */ /* 0x000fe2000fffe03f */
[----:B------:R-:W-:Y:S01]  /*d390*/  SHF.R.U32.HI R6, RZ, 0x3, R11 ;  /* 0x00000003ff067819 */ /* 0x000fe2000001160b */
[----:B------:R-:W-:Y:S01]  /*d3a0*/  UIMAD UR7, UR17, UR7, UR12 ;  /* 0x00000007110772a4 */ /* 0x000fe2000f8e020c */
[----:B------:R-:W-:Y:S01]  /*d3b0*/  IMAD.IADD R12, R15, 0x1, R17 ;  /* 0x000000010f0c7824 */ /* 0x000fe200078e0211 */
[----:B------:R-:W-:Y:S01]  /*d3c0*/  UIMAD.WIDE.U32 UR18, UR17, UR6, UR18 ;  /* 0x00000006111272a5 */ /* 0x000fe2000f8e0012 */
[----:B------:R-:W-:Y:S01]  /*d3d0*/  IMAD.SHL.U32 R0, R9, 0x8, RZ ;  /* 0x0000000809007824 */ /* 0x000fe200078e00ff */
[----:B------:R-:W-:Y:S01]  /*d3e0*/  SHFL.IDX PT, R50, R16, RZ, 0x1c1f ;  /* 0x001c1fff10327589 */ /* 0x000fe200000e0000 */
[----:B------:R-:W-:Y:S01]  /*d3f0*/  IMAD.MOV.U32 R9, RZ, RZ, R13 ;  /* 0x000000ffff097224 */ /* 0x000fe200078e000d */
[----:B------:R-:W-:Y:S01]  /*d400*/  @P1 SHF.R.U32.HI R9, RZ, c[0x0][0x4f0], R10 ;  /* 0x00013c00ff091a19 */ /* 0x000fe2000001160a */
[----:B------:R-:W-:Y:S01]  /*d410*/  UIADD3 UR7, UR19, UR7, URZ ;  /* 0x0000000713077290 */ /* 0x000fe2000fffe03f */
[----:B------:R-:W-:Y:S01]  /*d420*/  LEA.HI.X R12, R14, c[0x0][0x454], R12, 0x2, P0 ;  /* 0x000115000e0c7a11 */ /* 0x000fe200000f140c */
[----:B------:R-:W-:Y:S01]  /*d430*/  SHFL.IDX PT, R48, R16, 0x1, 0x1c1f ;  /* 0x003c1f0010307f89 */ /* 0x000fe200000e0000 */
        /* <DEDUP_REMOVED lines=23> */
[----:B------:R-:W-:Y:S01]  /*d5b0*/  IMAD R9, R9, c[0x0][0x3d8], RZ ;  /* 0x0000f60009097a24 */ /* 0x000fe200078e02ff */
[----:B-1----:R1:W-:Y:S03]  /*d5c0*/  @!P1 ST.E [R50.64], R7 ;  /* 0x0000000732009985 */ /* 0x0023e6000c10190a */
        /* <DEDUP_REMOVED lines=39> */
.L_x_1362:
[----:B--2---:R-:W-:Y:S05]  /*d840*/  BSYNC B0 ;  /* 0x0000000000007941 */ /* 0x004fea0003800000 */
.L_x_1361:
        /* <DEDUP_REMOVED lines=23> */
.L_x_1364:
[----:B------:R-:W-:Y:S05]  /*d9c0*/  BSYNC B0 ;  /* 0x0000000000007941 */ /* 0x000fea0003800000 */
.L_x_1363:
        /* <DEDUP_REMOVED lines=23> */
.L_x_1366:
[----:B------:R-:W-:Y:S05]  /*db40*/  BSYNC B0 ;  /* 0x0000000000007941 */ /* 0x000fea0003800000 */
.L_x_1365:
        /* <DEDUP_REMOVED lines=24> */
.L_x_1359:
        /* <DEDUP_REMOVED lines=31> */
.L_x_1367:
        /* <DEDUP_REMOVED lines=24> */
[----:B------:R-:W-:-:S04]  /*e040*/  UIMAD UR14, UR8, UR4, URZ ;  /* 0x00000004080e72a4 */ /* 0x000fc8000f8e023f */
[----:B------:R-:W-:Y:S01]  /*e050*/  @P0 SHF.R.U32.HI R8, RZ, c[0x0][0x4f0], R0 ;  /* 0x00013c00ff080a19 */ /* 0x000fe20000011600 */
[----:B------:R-:W-:-:S03]  /*e060*/  UIMAD UR5, UR9, UR5, UR14 ;  /* 0x00000005090572a4 */ /* 0x000fc6000f8e020e */
[----:B------:R-:W-:Y:S01]  /*e070*/  IADD3 R4, -R8, RZ, RZ ;  /* 0x000000ff08047210 */ /* 0x000fe20007ffe1ff */
[----:B------:R-:W-:Y:S02]  /*e080*/  UMOV UR14, UR16 ;  /* 0x00000010000e7c82 */ /* 0x000fe40008000000 */
[----:B------:R-:W-:Y:S01]  /*e090*/  UIMAD.WIDE.U32 UR14, UR9, UR4, UR14 ;  /* 0x00000004090e72a5 */ /* 0x000fe2000f8e000e */
[----:B------:R-:W-:Y:S02]  /*e0a0*/  IMAD.U32 R0, RZ, RZ, UR5 ;  /* 0x00000005ff007e24 */ /* 0x000fe4000f8e00ff */
[----:B------:R-:W-:Y:S01]  /*e0b0*/  IMAD R4, R4, c[0x0][0x4e8], R5 ;  /* 0x00013a0004047a24 */ /* 0x000fe200078e0205 */
[----:B------:R-:W-:Y:S02]  /*e0c0*/  SHF.R.S32.HI R5, RZ, 0x1f, R8 ;  /* 0x0000001fff057819 */ /* 0x000fe40000011408 */
[----:B------:R-:W-:Y:S02]  /*e0d0*/  IADD3 R8, P0, R8, UR14, RZ ;  /* 0x0000000e08087c10 */ /* 0x000fe4000ff1e0ff */
[----:B------:R-:W-:-:S02]  /*e0e0*/  SHF.R.S32.HI R2, RZ, 0x1f, R4 ;  /* 0x0000001fff027819 */ /* 0x000fc40000011404 */
        /* <DEDUP_REMOVED lines=9> */
.L_x_1369:
[----:B------:R-:W-:Y:S05]  /*e180*/  BSYNC B0 ;  /* 0x0000000000007941 */ /* 0x000fea0003800000 */
.L_x_1368:
        /* <DEDUP_REMOVED lines=70> */
.L_x_1371:
[----:B------:R-:W-:Y:S05]  /*e5f0*/  BSYNC B0 ;  /* 0x0000000000007941 */ /* 0x000fea0003800000 */
.L_x_1370:
        /* <DEDUP_REMOVED lines=21> */
.L_x_1373:
[----:B------:R-:W-:Y:S05]  /*e750*/  BSYNC B0 ;  /* 0x0000000000007941 */ /* 0x000fea0003800000 */
.L_x_1372:
        /* <DEDUP_REMOVED lines=21> */
.L_x_1375:
[----:B------:R-:W-:Y:S05]  /*e8b0*/  BSYNC B0 ;  /* 0x0000000000007941 */ /* 0x000fea0003800000 */
.L_x_1374:
        /* <DEDUP_REMOVED lines=22> */
.L_x_1376:
        /* <DEDUP_REMOVED lines=14> */
.L_x_1514:


//--------------------- .text._ZN7cutlass13device_kernelIN5flash19enable_sm80_to_sm89INS1_16FlashAttnFwdSm80INS1_25CollectiveMainloopFwdSm80ILi8ELi2ELb0EN4cute5tupleIJNS5_1CILi128EEENS7_ILi64EEENS7_ILi192EEEEEELi192ENS_6half_tEfNS_4arch4Sm80ELb1ELb0ELb1ELb1ELb1ELb1ELb1ELb0EEENS1_21CollectiveEpilogueFwdINS6_IJS8_SA_S9_EEENS6_IJNS7_ILi1EEESI_SI_EEESC_SE_Li256ELb1ELb1ELb0ELb0EEENS1_19SingleTileSchedulerILb1ELb0ELb1ELi128EEEEEEEEEvNT_6ParamsE --------------------------
	.section	.text._ZN7cutlass13device_kernelIN5flash19enable_sm80_to_sm89INS1_16FlashAttnFwdSm80INS1_25CollectiveMainloopFwdSm80ILi8ELi2ELb0EN4cute5tupleIJNS5_1CILi128EEENS7_ILi64EEENS7_ILi192EEEEEELi192ENS_6half_tEfNS_4arch4Sm80ELb1ELb0ELb1ELb1ELb1ELb1ELb1ELb0EEENS1_21CollectiveEpilogueFwdINS6_IJS8_SA_S9_EEENS6_IJNS7_ILi1EEESI_SI_EEESC_SE_Li256ELb1ELb1ELb0ELb0EEENS1_19SingleTileSchedulerILb1ELb0ELb1ELi128EEEEEEEEEvNT_6ParamsE,"ax",@progbits
	.sectioninfo	@"SHI_REGISTERS=242"
	.align	128
.text._ZN7cutlass13device_kernelIN5flash19enable_sm80_to_sm89INS1_16FlashAttnFwdSm80INS1_25CollectiveMainloopFwdSm80ILi8ELi2ELb0EN4cute5tupleIJNS5_1CILi128EEENS7_ILi64EEENS7_ILi192EEEEEELi192ENS_6half_tEfNS_4arch4Sm80ELb1ELb0ELb1ELb1ELb1ELb1ELb1ELb0EEENS1_21CollectiveEpilogueFwdINS6_IJS8_SA_S9_EEENS6_IJNS7_ILi1EEESI_SI_EEESC_SE_Li256ELb1ELb1ELb0ELb0EEENS1_19SingleTileSchedulerILb1ELb0ELb1ELi128EEEEEEEEEvNT_6ParamsE:
        .type           _ZN7cutlass13device_kernelIN5flash19enable_sm80_to_sm89INS1_16FlashAttnFwdSm80INS1_25CollectiveMainloopFwdSm80ILi8ELi2ELb0EN4cute5tupleIJNS5_1CILi128EEENS7_ILi64EEENS7_ILi192EEEEEELi192ENS_6half_tEfNS_4arch4Sm80ELb1ELb0ELb1ELb1ELb1ELb1ELb1ELb0EEENS1_21CollectiveEpilogueFwdINS6_IJS8_SA_S9_EEENS6_IJNS7_ILi1EEESI_SI_EEESC_SE_Li256ELb1ELb1ELb0ELb0EEENS1_19SingleTileSchedulerILb1ELb0ELb1ELi128EEEEEEEEEvNT_6ParamsE,@function
        .size           _ZN7cutlass13device_kernelIN5flash19enable_sm80_to_sm89INS1_16FlashAttnFwdSm80INS1_25CollectiveMainloopFwdSm80ILi8ELi2ELb0EN4cute5tupleIJNS5_1CILi128EEENS7_ILi64EEENS7_ILi192EEEEEELi192ENS_6half_tEfNS_4arch4Sm80ELb1ELb0ELb1ELb1ELb1ELb1ELb1ELb0EEENS1_21CollectiveEpilogueFwdINS6_IJS8_SA_S9_EEENS6_IJNS7_ILi1EEESI_SI_EEESC_SE_Li256ELb1ELb1ELb0ELb0EEENS1_19SingleTileSchedulerILb1ELb0ELb1ELi128EEEEEEEEEvNT_6ParamsE,(.L_x_1515 - _ZN7cutlass13device_kernelIN5flash19enable_sm80_to_sm89INS1_16FlashAttnFwdSm80INS1_25CollectiveMainloopFwdSm80ILi8ELi2ELb0EN4cute5tupleIJNS5_1CILi128EEENS7_ILi64EEENS7_ILi192EEEEEELi192ENS_6half_tEfNS_4arch4Sm80ELb1ELb0ELb1ELb1ELb1ELb1ELb1ELb0EEENS1_21CollectiveEpilogueFwdINS6_IJS8_SA_S9_EEENS6_IJNS7_ILi1EEESI_SI_EEESC_SE_Li256ELb1ELb1ELb0ELb0EEENS1_19SingleTileSchedulerILb1ELb0ELb1ELi128EEEEEEEEEvNT_6ParamsE)
        .other          _ZN7cutlass13device_kernelIN5flash19enable_sm80_to_sm89INS1_16FlashAttnFwdSm80INS1_25CollectiveMainloopFwdSm80ILi8ELi2ELb0EN4cute5tupleIJNS5_1CILi128EEENS7_ILi64EEENS7_ILi192EEEEEELi192ENS_6half_tEfNS_4arch4Sm80ELb1ELb0ELb1ELb1ELb1ELb1ELb1ELb0EEENS1_21CollectiveEpilogueFwdINS6_IJS8_SA_S9_EEENS6_IJNS7_ILi1EEESI_SI_EEESC_SE_Li256ELb1ELb1ELb0ELb0EEENS1_19SingleTileSchedulerILb1ELb0ELb1ELi128EEEEEEEEEvNT_6ParamsE,@"STO_CUDA_ENTRY STV_DEFAULT"
_ZN7cutlass13device_kernelIN5flash19enable_sm80_to_sm89INS1_16FlashAttnFwdSm80INS1_25CollectiveMainloopFwdSm80ILi8ELi2ELb0EN4cute5tupleIJNS5_1CILi128EEENS7_ILi64EEENS7_ILi192EEEEEELi192ENS_6half_tEfNS_4arch4Sm80ELb1ELb0ELb1ELb1ELb1ELb1ELb1ELb0EEENS1_21CollectiveEpilogueFwdINS6_IJS8_SA_S9_EEENS6_IJNS7_ILi1EEESI_SI_EEESC_SE_Li256ELb1ELb1ELb0ELb0EEENS1_19SingleTileSchedulerILb1ELb0ELb1ELi128EEEEEEEEEvNT_6ParamsE:
[----:B------:R-:W-:Y:S02]  /*0000*/  MOV R1, c[0x0][0x28] ;  /* 0x00000a0000017a02 */ /* 0x000fe40000000f00 */
[----:B------:R-:W1:Y:S01]  /*0010*/  S2R R82, SR_TID.X ;  /* 0x0000000000527919 */ /* 0x000e620000002100 */
[----:B------:R-:W-:Y:S01]  /*0020*/  MOV R2, 0x4 ;  /* 0x0000000400027802 */ /* 0x000fe20000000f00 */
[----:B------:R-:W2:Y:S01]  /*0030*/  S2UR UR4, SR_CTAID.X ;  /* 0x00000000000479c3 */ /* 0x000ea20000002500 */
[----:B------:R-:W-:Y:S01]  /*0040*/  ULDC.64 UR10, c[0x0][0x118] ;  /* 0x00004600000a7ab9 */ /* 0x000fe20000000a00 */
[----:B------:R-:W3:Y:S01]  /*0050*/  S2R R197, SR_CTAID.Z ;  /* 0x0000000000c57919 */ /* 0x000ee20000002700 */
[----:B-1----:R-:W-:Y:S01]  /*0060*/  SHF.R.U32.HI R0, RZ, 0x5, R82 ;  /* 0x00000005ff007819 */ /* 0x002fe20000011652 */
[----:B---3--:R-:W-:-:S05]  /*0070*/  IMAD.WIDE R4, R197, R2, c[0x0][0x568] ;  /* 0x00015a00c5047625 */ /* 0x008fca00078e0202 */
[----:B------:R-:W1:Y:S02]  /*0080*/  SHFL.IDX PT, R0, R0, RZ, 0x1f ;  /* 0x00001fff00007589 */ /* 0x000e6400000e0000 */
[----:B-1----:R-:W-:-:S13]  /*0090*/  ISETP.NE.AND P0, PT, R0, RZ, PT ;  /* 0x000000ff0000720c */ /* 0x002fda0003f05270 */
[----:B--2---:R-:W-:Y:S05]  /*00a0*/  @!P0 BRA `(.L_x_1377) ;  /* 0x0000014000008947 */ /* 0x004fea0003800000 */
[----:B------:R-:W-:-:S04]  /*00b0*/  ISETP.NE.U32.AND P0, PT, RZ, c[0x0][0x568], PT ;  /* 0x00015a00ff007a0c */ /* 0x000fc80003f05070 */
[----:B------:R-:W-:-:S13]  /*00c0*/  ISETP.NE.AND.EX P0, PT, RZ, c[0x0][0x56c], PT, P0 ;  /* 0x00015b00ff007a0c */ /* 0x000fda0003f05300 */
[----:B------:R-:W-:Y:S05]  /*00d0*/  @!P0 BRA `(.L_x_1378) ;  /* 0x0000002000008947 */ /* 0x000fea0003800000 */
[----:B------:R1:W5:Y:S01]  /*00e0*/  LDG.E R3, [R4.64] ;  /* 0x0000000a04037981 */ /* 0x000362000c1e1900 */
[----:B------:R-:W-:Y:S05]  /*00f0*/  BRA `(.L_x_1379) ;  /* 0x0000009000007947 */ /* 0x000fea0003800000 */
.L_x_1378:
        /* <DEDUP_REMOVED lines=8> */
.L_x_1380:
[----:B------:R-:W-:-:S04]  /*0180*/  MOV R3, c[0x0][0x54c] ;  /* 0x0001530000037a02 */ /* 0x000fc80000000f00 */
.L_x_1379:
[----:B------:R-:W-:Y:S01]  /*0190*/  USHF.L.U32 UR4, UR4, 0x7, URZ ;  /* 0x0000000704047899 */ /* 0x000fe2000800063f */
[----:B-----5:R-:W-:-:S05]  /*01a0*/  IMAD R3, R3, c[0x0][0x548], RZ ;  /* 0x0001520003037a24 */ /* 0x020fca00078e02ff */
[----:B-1----:R-:W-:-:S04]  /*01b0*/  MOV R4, UR4 ;  /* 0x0000000400047c02 */ /* 0x002fc80008000f00 */
[----:B------:R-:W-:-:S04]  /*01c0*/  ISETP.GE.AND P0, PT, R4, R3, PT ;  /* 0x000000030400720c */ /* 0x000fc80003f06270 */
[----:B------:R-:W-:Y:S01]  /*01d0*/  SEL R197, R197, 0xffffffff, !P0 ;  /* 0xffffffffc5c57807 */ /* 0x000fe20004000000 */
[----:B------:R-:W-:Y:S05]  /*01e0*/  BRA `(.L_x_1381) ;  /* 0x0000013000007947 */ /* 0x000fea0003800000 */
.L_x_1377:
[----:B------:R-:W-:-:S04]  /*01f0*/  ISETP.NE.U32.AND P0, PT, RZ, c[0x0][0x568], PT ;  /* 0x00015a00ff007a0c */ /* 0x000fc80003f05070 */
[----:B------:R-:W-:-:S13]  /*0200*/  ISETP.NE.AND.EX P0, PT, RZ, c[0x0][0x56c], PT, P0 ;  /* 0x00015b00ff007a0c */ /* 0x000fda0003f05300 */
[----:B------:R-:W-:Y:S05]  /*0210*/  @!P0 BRA `(.L_x_1382) ;  /* 0x0000002000008947 */ /* 0x000fea0003800000 */
[----:B------:R1:W5:Y:S01]  /*0220*/  LDG.E R3, [R4.64] ;  /* 0x0000000a04037981 */ /* 0x000362000c1e1900 */
[----:B------:R-:W-:Y:S05]  /*0230*/  BRA `(.L_x_1383) ;  /* 0x0000009000007947 */ /* 0x000fea0003800000 */
.L_x_1382:
        /* <DEDUP_REMOVED lines=8> */
.L_x_1384:
[----:B------:R-:W-:-:S04]  /*02c0*/  MOV R3, c[0x0][0x54c] ;  /* 0x0001530000037a02 */ /* 0x000fc80000000f00 */
.L_x_1383:
[----:B------:R-:W-:Y:S01]  /*02d0*/  USHF.L.U32 UR4, UR4, 0x7, URZ ;  /* 0x0000000704047899 */ /* 0x000fe2000800063f */
[----:B-----5:R-:W-:-:S05]  /*02e0*/  IMAD R3, R3, c[0x0][0x548], RZ ;  /* 0x0001520003037a24 */ /* 0x020fca00078e02ff */
[----:B-1----:R-:W-:-:S04]  /*02f0*/  MOV R4, UR4 ;  /* 0x0000000400047c02 */ /* 0x002fc80008000f00 */
[----:B------:R-:W-:-:S04]  /*0300*/  ISETP.GE.AND P0, PT, R4, R3, PT ;  /* 0x000000030400720c */ /* 0x000fc80003f06270 */
[----:B------:R-:W-:-:S04]  /*0310*/  SEL R197, R197, 0xffffffff, !P0 ;  /* 0xffffffffc5c57807 */ /* 0x000fc80004000000 */
.L_x_1381:
[----:B------:R-:W-:-:S13]  /*0320*/  ISETP.GE.AND P0, PT, R197, RZ, PT ;  /* 0x000000ffc500720c */ /* 0x000fda0003f06270 */
[----:B------:R-:W-:Y:S05]  /*0330*/  @!P0 EXIT ;  /* 0x000000000000894d */ /* 0x000fea0003800000 */
[----:B------:R-:W-:Y:S02]  /*0340*/  ISETP.NE.U32.AND P0, PT, RZ, c[0x0][0x370], PT ;  /* 0x0000dc00ff007a0c */ /* 0x000fe40003f05070 */
[----:B------:R-:W-:Y:S02]  /*0350*/  ISETP.NE.U32.AND P2, PT, RZ, c[0x0][0x360], PT ;  /* 0x0000d800ff007a0c */ /* 0x000fe40003f45070 */
[----:B------:R-:W-:Y:S02]  /*0360*/  ISETP.NE.AND.EX P1, PT, RZ, c[0x0][0x374], PT, P0 ;  /* 0x0000dd00ff007a0c */ /* 0x000fe40003f25300 */
[----:B------:R-:W-:Y:S02]  /*0370*/  ISETP.NE.AND.EX P0, PT, RZ, c[0x0][0x364], PT, P2 ;  /* 0x0000d900ff007a0c */ /* 0x000fe40003f05320 */
[----:B------:R-:W-:Y:S02]  /*0380*/  ISETP.NE.U32.AND P2, PT, RZ, c[0x0][0x348], PT ;  /* 0x0000d200ff007a0c */ /* 0x000fe40003f45070 */
[----:B------:R-:W-:-:S02]  /*0390*/  ISETP.NE.U32.AND P3, PT, RZ, c[0x0][0x350], PT ;  /* 0x0000d400ff007a0c */ /* 0x000fc40003f65070 */
[----:B------:R-:W-:Y:S02]  /*03a0*/  ISETP.NE.U32.AND P4, PT, RZ, c[0x0][0x358], PT ;  /* 0x0000d600ff007a0c */ /* 0x000fe40003f85070 */
[----:B------:R-:W-:Y:S02]  /*03b0*/  ISETP.NE.AND.EX P2, PT, RZ, c[0x0][0x34c], PT, P2 ;  /* 0x0000d300ff007a0c */ /* 0x000fe40003f45320 */
[----:B------:R-:W-:Y:S01]  /*03c0*/  ISETP.NE.AND.EX P3, PT, RZ, c[0x0][0x354], PT, P3 ;  /* 0x0000d500ff007a0c */ /* 0x000fe20003f65330 */
[----:B------:R-:W-:Y:S01]  /*03d0*/  @P1 IMAD.WIDE R8, R197, R2, c[0x0][0x370] ;  /* 0x0000dc00c5081625 */ /* 0x000fe200078e0202 */
[----:B------:R-:W-:-:S03]  /*03e0*/  ISETP.NE.AND.EX P4, PT, RZ, c[0x0][0x35c], PT, P4 ;  /* 0x0000d700ff007a0c */ /* 0x000fc60003f85340 */
[CC--:B------:R-:W-:Y:S01]  /*03f0*/  @P0 IMAD.WIDE R6, R197.reuse, R2.reuse, c[0x0][0x360] ;  /* 0x0000d800c5060625 */ /* 0x0c0fe200078e0202 */
[----:B------:R1:W2:Y:S03]  /*0400*/  @P1 LDG.E R3, [R8.64] ;  /* 0x0000000a08031981 */ /* 0x0002a6000c1e1900 */
[----:B------:R-:W-:Y:S01]  /*0410*/  IMAD.MOV.U32 R84, RZ, RZ, RZ ;  /* 0x000000ffff547224 */ /* 0x000fe200078e00ff */
[----:B------:R3:W4:Y:S01]  /*0420*/  @P0 LDG.E R0, [R6.64] ;  /* 0x0000000a06000981 */ /* 0x000722000c1e1900 */
[----:B------:R-:W-:Y:S02]  /*0430*/  IMAD.MOV.U32 R93, RZ, RZ, RZ ;  /* 0x000000ffff5d7224 */ /* 0x000fe400078e00ff */
[----:B------:R-:W-:Y:S02]  /*0440*/  IMAD.MOV.U32 R13, RZ, RZ, RZ ;  /* 0x000000ffff0d7224 */ /* 0x000fe400078e00ff */
[----:B------:R-:W-:-:S05]  /*0450*/  IMAD.WIDE R10, R197, R2, c[0x0][0x348] ;  /* 0x0000d200c50a7625 */ /* 0x000fca00078e0202 */
[----:B------:R2:W5:Y:S01]  /*0460*/  @P2 LDG.E R84, [R10.64] ;  /* 0x0000000a0a542981 */ /* 0x000562000c1e1900 */
[----:B-1----:R-:W-:-:S04]  /*0470*/  IMAD.WIDE R8, R197, R2, c[0x0][0x350] ;  /* 0x0000d400c5087625 */ /* 0x002fc800078e0202 */
[----:B---3--:R-:W-:Y:S01]  /*0480*/  IMAD.WIDE R6, R197, R2, c[0x0][0x358] ;  /* 0x0000d600c5067625 */ /* 0x008fe200078e0202 */
[----:B------:R1:W5:Y:S04]  /*0490*/  @P3 LDG.E R93, [R8.64] ;  /* 0x0000000a085d3981 */ /* 0x000368000c1e1900 */
[----:B------:R1:W5:Y:S04]  /*04a0*/  @P4 LDG.E R13, [R6.64] ;  /* 0x0000000a060d4981 */ /* 0x000368000c1e1900 */
[----:B------:R-:W3:Y:S01]  /*04b0*/  S2R R196, SR_CTAID.Y ;  /* 0x0000000000c47919 */ /* 0x000ee20000002600 */
[----:B------:R-:W-:-:S02]  /*04c0*/  UMOV UR8, URZ ;  /* 0x0000003f00087c82 */ /* 0x000fc40008000000 */
[----:B------:R-:W-:Y:S02]  /*04d0*/  ULDC UR12, c[0x0][0x168] ;  /* 0x00005a00000c7ab9 */ /* 0x000fe40000000800 */
[----:B------:R-:W-:Y:S02]  /*04e0*/  ULDC UR4, c[0x0][0x2ac] ;  /* 0x0000ab0000047ab9 */ /* 0x000fe40000000800 */
[----:B------:R-:W-:Y:S02]  /*04f0*/  ULDC UR17, c[0x0][0x1d0] ;  /* 0x0000740000117ab9 */ /* 0x000fe40000000800 */
[----:B------:R-:W-:Y:S01]  /*0500*/  UIMAD UR17, UR4, UR17, URZ ;  /* 0x00000011041172a4 */ /* 0x000fe2000f8e023f */
[----:B------:R-:W-:Y:S01]  /*0510*/  IMAD.MOV.U32 R85, RZ, RZ, c[0x0][0x228] ;  /* 0x00008a00ff557624 */ /* 0x000fe200078e00ff */
[----:B---3--:R-:W-:Y:S01]  /*0520*/  SHF.R.S32.HI R83, RZ, 0x1f, R196 ;  /* 0x0000001fff537819 */ /* 0x008fe200000114c4 */
[----:B--2---:R1:W2:Y:S08]  /*0530*/  @P1 R2UR UR8, R3 ;  /* 0x00000000030813c2 */ /* 0x0042b000000e0000 */
[----:B----4-:R1:W3:Y:S01]  /*0540*/  @P0 R2UR UR12, R0 ;  /* 0x00000000000c03c2 */ /* 0x0102e200000e0000 */
[----:B------:R-:W-:Y:S05]  /*0550*/  @P0 BRA `(.L_x_1385) ;  /* 0x0000006000000947 */ /* 0x000fea0003800000 */
[----:B------:R-:W-:Y:S05]  /*0560*/  @!P2 BRA `(.L_x_1385) ;  /* 0x000000500000a947 */ /* 0x000fea0003800000 */
[----:B-1----:R-:W4:Y:S04]  /*0570*/  LDG.E R3, [R10.64] ;  /* 0x0000000a0a037981 */ /* 0x002f28000c1e1900 */
[----:B---3--:R-:W3:Y:S01]  /*0580*/  LDG.E R0, [R10.64+0x4] ;  /* 0x0000040a0a007981 */ /* 0x008ee2000c1e1900 */
[----:B----4-:R-:W1:Y:S08]  /*0590*/  R2UR UR12, R3 ;  /* 0x00000000030c73c2 */ /* 0x010e7000000e0000 */
[----:B---3--:R-:W1:Y:S02]  /*05a0*/  R2UR UR4, R0 ;  /* 0x00000000000473c2 */ /* 0x008e6400000e0000 */
[----:B-1----:R-:W-:-:S06]  /*05b0*/  UIADD3 UR12, -UR12, UR4, URZ ;  /* 0x000000040c0c7290 */ /* 0x002fcc000fffe13f */
.L_x_1385:
[----:B------:R-:W-:-:S04]  /*05c0*/  ISETP.NE.U32.AND P0, PT, RZ, c[0x0][0x368], PT ;  /* 0x0000da00ff007a0c */ /* 0x000fc80003f05070 */
[----:B------:R-:W-:-:S13]  /*05d0*/  ISETP.NE.AND.EX P0, PT, RZ, c[0x0][0x36c], PT, P0 ;  /* 0x0000db00ff007a0c */ /* 0x000fda0003f05300 */
[----:B------:R-:W-:Y:S05]  /*05e0*/  @!P0 BRA `(.L_x_1386) ;  /* 0x0000004000008947 */ /* 0x000fea0003800000 */
[----:B-1----:R-:W-:-:S05]  /*05f0*/  IMAD.WIDE R8, R197, R2, c[0x0][0x368] ;  /* 0x0000da00c5087625 */ /* 0x002fca00078e0202 */
[----:B------:R-:W4:Y:S02]  /*0600*/  LDG.E R0, [R8.64] ;  /* 0x0000000a08007981 */ /* 0x000f24000c1e1900 */
[----:B----4-:R1:W4:Y:S02]  /*0610*/  R2UR UR17, R0 ;  /* 0x00000000001173c2 */ /* 0x01032400000e0000 */
[----:B-1--4-:R-:W-:Y:S05]  /*0620*/  BRA `(.L_x_1387) ;  /* 0x0000006000007947 */ /* 0x012fea0003800000 */
.L_x_1386:
[----:B------:R-:W-:Y:S05]  /*0630*/  @!P3 BRA `(.L_x_1387) ;  /* 0x000000500000b947 */ /* 0x000fea0003800000 */
[----:B-1----:R-:W4:Y:S04]  /*0640*/  LDG.E R0, [R8.64] ;  /* 0x0000000a08007981 */ /* 0x002f28000c1e1900 */
[----:B---3--:R-:W3:Y:S01]  /*0650*/  LDG.E R3, [R8.64+0x4] ;  /* 0x0000040a08037981 */ /* 0x008ee2000c1e1900 */
[----:B----4-:R-:W1:Y:S08]  /*0660*/  R2UR UR17, R0 ;  /* 0x00000000001173c2 */ /* 0x010e7000000e0000 */
[----:B---3--:R-:W1:Y:S02]  /*0670*/  R2UR UR4, R3 ;  /* 0x00000000030473c2 */ /* 0x008e6400000e0000 */
[----:B-1----:R-:W-:-:S06]  /*0680*/  UIADD3 UR17, -UR17, UR4, URZ ;  /* 0x0000000411117290 */ /* 0x002fcc000fffe13f */
.L_x_1387:
[----:B-1----:R-:W4:Y:S04]  /*0690*/  @P4 LDG.E R0, [R6.64] ;  /* 0x0000000a06004981 */ /* 0x002f28000c1e1900 */
[----:B------:R-:W4:Y:S01]  /*06a0*/  @P4 LDG.E R5, [R6.64+0x4] ;  /* 0x0000040a06054981 */ /* 0x000f22000c1e1900 */
[----:B------:R-:W-:-:S04]  /*06b0*/  ISETP.NE.U32.AND P1, PT, RZ, c[0x0][0x378], PT ;  /* 0x0000de00ff007a0c */ /* 0x000fc80003f25070 */
[----:B------:R-:W-:-:S13]  /*06c0*/  ISETP.NE.AND.EX P1, PT, RZ, c[0x0][0x37c], PT, P1 ;  /* 0x0000df00ff007a0c */ /* 0x000fda0003f25310 */
[----:B------:R-:W-:-:S05]  /*06d0*/  @P1 IMAD.WIDE R8, R197, R2, c[0x0][0x378] ;  /* 0x0000de00c5081625 */ /* 0x000fca00078e0202 */
[----:B---3--:R-:W3:Y:S01]  /*06e0*/  @P1 LDG.E R3, [R8.64] ;  /* 0x0000000a08031981 */ /* 0x008ee2000c1e1900 */
[----:B------:R-:W1:Y:S01]  /*06f0*/  R2UR UR13, R4 ;  /* 0x00000000040d73c2 */ /* 0x000e6200000e0000 */
[----:B------:R-:W-:Y:S02]  /*0700*/  ULDC UR4, c[0x0][0x2c4] ;  /* 0x0000b10000047ab9 */ /* 0x000fe40000000800 */
[----:B------:R-:W-:Y:S02]  /*0710*/  UISETP.NE.AND UP2, UPT, UR4, 0x1, UPT ;  /* 0x000000010400788c */ /* 0x000fe4000bf45270 */
[----:B--2---:R-:W-:Y:S02]  /*0720*/  UIADD3 UR6, -UR8, UR17, URZ ;  /* 0x0000001108067290 */ /* 0x004fe4000fffe13f */
[----:B------:R-:W-:-:S04]  /*0730*/  ULDC.64 UR4, c[0x0][0x2c8] ;  /* 0x0000b20000047ab9 */ /* 0x000fc80000000a00 */
[----:B------:R-:W-:-:S05]  /*0740*/  IMAD R11, RZ, RZ, -UR6 ;  /* 0x80000006ff0b7e24 */ /* 0x000fca000f8e02ff */
[----:B------:R-:W-:Y:S01]  /*0750*/  IMNMX R11, RZ, R11, !PT ;  /* 0x0000000bff0b7217 */ /* 0x000fe20007800200 */
[----:B-1----:R-:W-:-:S04]  /*0760*/  @UP2 UIADD3 UR18, UR13, 0x7f, URZ ;  /* 0x0000007f0d122890 */ /* 0x002fc8000fffe03f */
[----:B------:R-:W-:Y:S01]  /*0770*/  UIMAD.WIDE.U32 UR18, UR18, UR4, URZ ;  /* 0x00000004121272a5 */ /* 0x000fe2000f8e003f */
[----:B----4-:R-:W-:Y:S01]  /*0780*/  @P4 IMAD.IADD R85, R5, 0x1, -R0 ;  /* 0x0000000105554824 */ /* 0x010fe200078e0a00 */
[----:B------:R-:W-:-:S03]  /*0790*/  IADD3 R0, R4, 0x7f, RZ ;  /* 0x0000007f04007810 */ /* 0x000fc60007ffe0ff */
[----:B------:R-:W1:Y:S08]  /*07a0*/  R2UR UR9, R85 ;  /* 0x00000000550973c2 */ /* 0x000e7000000e0000 */
[----:B------:R2:W4:Y:S02]  /*07b0*/  R2UR UR7, R0 ;  /* 0x00000000000773c2 */ /* 0x00052400000e0000 */
[----:B----4-:R-:W-:-:S02]  /*07c0*/  @UP2 USHF.R.U32.HI UR7, URZ, UR5, UR19 ;  /* 0x000000053f072299 */ /* 0x010fc40008011613 */
[----:B-1----:R-:W-:-:S04]  /*07d0*/  UIADD3 UR9, UR6, UR9, URZ ;  /* 0x0000000906097290 */ /* 0x002fc8000fffe03f */
[----:B------:R-:W-:Y:S02]  /*07e0*/  UIADD3 UR15, UR9, 0x40, -UR12 ;  /* 0x00000040090f7890 */ /* 0x000fe4000fffe80c */
[----:B------:R-:W-:Y:S02]  /*07f0*/  UIADD3 UR4, UR9, 0x3f, URZ ;  /* 0x0000003f09047890 */ /* 0x000fe4000fffe03f */
[----:B------:R-:W-:Y:S02]  /*0800*/  UIADD3 UR7, UR15, UR7, URZ ;  /* 0x000000070f077290 */ /* 0x000fe4000fffe03f */
[----:B------:R-:W-:Y:S02]  /*0810*/  USHF.R.S32.HI UR14, URZ, 0x1f, UR4 ;  /* 0x0000001f3f0e7899 */ /* 0x000fe40008011404 */
[----:B------:R-:W-:Y:S02]  /*0820*/  USHF.R.S32.HI UR5, URZ, 0x1f, UR7 ;  /* 0x0000001f3f057899 */ /* 0x000fe40008011407 */
[----:B------:R-:W-:-:S02]  /*0830*/  ULEA.HI UR14, UR14, UR4, URZ, 0x6 ;  /* 0x000000040e0e7291 */ /* 0x000fc4000f8f303f */
[----:B------:R-:W-:Y:S02]  /*0840*/  ULEA.HI UR5, UR5, UR7, URZ, 0x6 ;  /* 0x0000000705057291 */ /* 0x000fe4000f8f303f */
[----:B------:R-:W-:Y:S02]  /*0850*/  USHF.R.S32.HI UR16, URZ, 0x6, UR14 ;  /* 0x000000063f107899 */ /* 0x000fe4000801140e */
[----:B------:R-:W-:Y:S02]  /*0860*/  USHF.R.S32.HI UR5, URZ, 0x6, UR5 ;  /* 0x000000063f057899 */ /* 0x000fe40008011405 */
[----:B------:R-:W-:Y:S02]  /*0870*/  UMOV UR14, UR17 ;  /* 0x00000011000e7c82 */ /* 0x000fe40008000000 */
[----:B------:R-:W-:Y:S02]  /*0880*/  UISETP.LT.AND UP0, UPT, UR16, UR5, UPT ;  /* 0x000000051000728c */ /* 0x000fe4000bf01270 */
[----:B---3--:R1:W3:Y:S02]  /*0890*/  @P1 R2UR UR14, R3 ;  /* 0x00000000030e13c2 */ /* 0x0082e400000e0000 */
[----:B------:R-:W-:-:S04]  /*08a0*/  USEL UR4, UR16, UR5, UP0 ;  /* 0x0000000510047287 */ /* 0x000fc80008000000 */
[----:B------:R-:W-:-:S06]  /*08b0*/  ULEA UR4, UR4, -UR6, 0x6 ;  /* 0x8000000604047291 */ /* 0x000fcc000f8e303f */
[----:B------:R-:W-:-:S04]  /*08c0*/  IMNMX R4, R85, UR4, PT ;  /* 0x0000000455047c17 */ /* 0x000fc8000b800200 */
[----:B------:R-:W-:Y:S02]  /*08d0*/  ISETP.GT.AND P0, PT, R4, R11, PT ;  /* 0x0000000b0400720c */ /* 0x000fe40003f04270 */
[----:B------:R-:W-:-:S05]  /*08e0*/  SHF.R.U32.HI R11, RZ, 0x6, R11 ;  /* 0x00000006ff0b7819 */ /* 0x000fca000001160b */
[----:B--2---:R-:W-:-:S06]  /*08f0*/  IMAD.MOV.U32 R0, RZ, RZ, R11 ;  /* 0x000000ffff007224 */ /* 0x004fcc00078e000b */
[----:B------:R-:W-:-:S04]  /*0900*/  @P0 IADD3 R4, R4, 0x3f, RZ ;  /* 0x0000003f04040810 */ /* 0x000fc80007ffe0ff */
[----:B------:R-:W-:-:S04]  /*0910*/  @P0 SHF.R.S32.HI R5, RZ, 0x1f, R4 ;  /* 0x0000001fff050819 */ /* 0x000fc80000011404 */
[----:B------:R-:W-:-:S04]  /*0920*/  @P0 LEA.HI R5, R5, R4, RZ, 0x6 ;  /* 0x0000000405050211 */ /* 0x000fc800078f30ff */
[----:B------:R-:W-:-:S04]  /*0930*/  @P0 SHF.R.S32.HI R0, RZ, 0x6, R5 ;  /* 0x00000006ff000819 */ /* 0x000fc80000011405 */
[----:B------:R-:W-:-:S13]  /*0940*/  ISETP.GT.AND P0, PT, R0, R11, PT ;  /* 0x0000000b0000720c */ /* 0x000fda0003f04270 */
[----:B------:R-:W-:Y:S05]  /*0950*/  @!P0 BRA `(.L_x_1388) ;  /* 0x00005a7000008947 */ /* 0x000fea0003800000 */
[----:B-1-3--:R-:W-:Y:S02]  /*0960*/  ISETP.NE.U32.AND P3, PT, RZ, c[0x0][0x340], PT ;  /* 0x0000d000ff007a0c */ /* 0x00afe40003f65070 */
[----:B------:R-:W-:Y:S02]  /*0970*/  SHF.R.S32.HI R15, RZ, 0x1f, R82 ;  /* 0x0000001fff0f7819 */ /* 0x000fe40000011452 */
[----:B-----5:R-:W-:Y:S02]  /*0980*/  SHF.R.S32.HI R5, RZ, 0x1f, R13 ;  /* 0x0000001fff057819 */ /* 0x020fe4000001140d */
[----:B------:R-:W-:Y:S01]  /*0990*/  IADD3 R18, R0, -0x1, RZ ;  /* 0xffffffff00127810 */ /* 0x000fe20007ffe0ff */
[----:B------:R-:W-:Y:S01]  /*09a0*/  IMAD.MOV.U32 R96, RZ, RZ, c[0x0][0x238] ;  /* 0x00008e00ff607624 */ /* 0x000fe200078e00ff */
[----:B------:R-:W-:Y:S01]  /*09b0*/  ISETP.NE.AND.EX P3, PT, RZ, c[0x0][0x344], PT, P3 ;  /* 0x0000d100ff007a0c */ /* 0x000fe20003f65330 */
[----:B------:R-:W-:Y:S02]  /*09c0*/  IMAD.MOV.U32 R99, RZ, RZ, 0x6 ;  /* 0x00000006ff637424 */ /* 0x000fe400078e00ff */
[----:B------:R-:W-:Y:S01]  /*09d0*/  IMAD.MOV.U32 R4, RZ, RZ, c[0x0][0x258] ;  /* 0x00009600ff047624 */ /* 0x000fe200078e00ff */
[----:B------:R-:W-:Y:S01]  /*09e0*/  SEL R150, R197, RZ, !P4 ;  /* 0x000000ffc5967207 */ /* 0x000fe20006000000 */
[----:B------:R-:W-:-:S02]  /*09f0*/  IMAD.U32 R160, RZ, RZ, UR14 ;  /* 0x0000000effa07e24 */ /* 0x000fc4000f8e00ff */
[----:B------:R-:W-:Y:S01]  /*0a00*/  IMAD.U32 R154, RZ, RZ, UR14 ;  /* 0x0000000eff9a7e24 */ /* 0x000fe2000f8e00ff */
[----:B------:R-:W-:Y:S02]  /*0a10*/  USHF.R.S32.HI UR18, URZ, 0x1f, UR14 ;  /* 0x0000001f3f127899 */ /* 0x000fe4000801140e */
[----:B------:R-:W-:Y:S01]  /*0a20*/  ULDC.64 UR6, c[0x0][0x290] ;  /* 0x0000a40000067ab9 */ /* 0x000fe20000000a00 */
[----:B------:R-:W-:Y:S01]  /*0a30*/  IMAD.U32 R156, RZ, RZ, UR14 ;  /* 0x0000000eff9c7e24 */ /* 0x000fe2000f8e00ff */
[----:B------:R-:W-:Y:S01]  /*0a40*/  ULDC.64 UR4, c[0x0][0x280] ;  /* 0x0000a00000047ab9 */ /* 0x000fe20000000a00 */
[----:B------:R-:W-:-:S06]  /*0a50*/  @P3 IMAD.WIDE R162, R197, R2, c[0x0][0x340] ;  /* 0x0000d000c5a23625 */ /* 0x000fcc00078e0202 */
[----:B------:R-:W2:Y:S01]  /*0a60*/  @P3 LDG.E R162, [R162.64] ;  /* 0x0000000aa2a23981 */ /* 0x000ea2000c1e1900 */
[----:B------:R-:W-:Y:S01]  /*0a70*/  LEA.HI R9, R15, R82, RZ, 0x3 ;  /* 0x000000520f097211 */ /* 0x000fe200078f18ff */
[----:B------:R-:W-:Y:S01]  /*0a80*/  IMAD.SHL.U32 R89, R96, 0x40, RZ ;  /* 0x0000004060597824 */ /* 0x000fe200078e00ff */
[----:B------:R-:W-:Y:S01]  /*0a90*/  ISETP.GT.AND P0, PT, R18, R11, PT ;  /* 0x0000000b1200720c */ /* 0x000fe20003f04270 */
[----:B------:R-:W-:Y:S01]  /*0aa0*/  IMAD.SHL.U32 R88, R4, 0x40, RZ ;  /* 0x0000004004587824 */ /* 0x000fe200078e00ff */
[----:B------:R-:W-:Y:S01]  /*0ab0*/  SHF.R.S32.HI R2, RZ, 0x3, R9 ;  /* 0x00000003ff027819 */ /* 0x000fe20000011409 */
[----:B------:R-:W-:Y:S01]  /*0ac0*/  IMAD.SHL.U32 R103, R96, 0x20, RZ ;  /* 0x0000002060677824 */ /* 0x000fe200078e00ff */
[----:B------:R-:W-:Y:S01]  /*0ad0*/  LOP3.LUT R9, R9, 0x1ffffff8, RZ, 0xc0, !PT ;  /* 0x1ffffff809097812 */ /* 0x000fe200078ec0ff */
[----:B------:R-:W-:Y:S01]  /*0ae0*/  IMAD.SHL.U32 R105, R4, 0x20, RZ ;  /* 0x0000002004697824 */ /* 0x000fe200078e00ff */
[----:B------:R-:W-:Y:S01]  /*0af0*/  IADD3 R13, P1, R2, R13, RZ ;  /* 0x0000000d020d7210 */ /* 0x000fe20007f3e0ff */
[----:B------:R-:W-:Y:S01]  /*0b00*/  IMAD.IADD R3, R85, 0x1, -R2 ;  /* 0x0000000155037824 */ /* 0x000fe200078e0a02 */
[----:B------:R-:W-:Y:S01]  /*0b10*/  SHF.L.U64.HI R87, R96, R99, c[0x0][0x23c] ;  /* 0x00008f0060577619 */ /* 0x000fe20000010263 */
[----:B------:R-:W-:Y:S01]  /*0b20*/  IMAD.IADD R9, R82, 0x1, -R9 ;  /* 0x0000000152097824 */ /* 0x000fe200078e0a09 */
[----:B------:R-:W-:Y:S01]  /*0b30*/  LEA.HI.X.SX32 R20, R2, R5, 0x1, P1 ;  /* 0x0000000502147211 */ /* 0x000fe200008f0eff */
[----:B------:R-:W-:Y:S01]  /*0b40*/  IMAD R3, R18, -0x40, R3 ;  /* 0xffffffc012037824 */ /* 0x000fe200078e0203 */
[----:B------:R-:W-:Y:S01]  /*0b50*/  SHF.L.U64.HI R86, R4, R99, c[0x0][0x25c] ;  /* 0x0000970004567619 */ /* 0x000fe20000010263 */
[----:B------:R-:W-:Y:S01]  /*0b60*/  IMAD.SHL.U32 R22, R9, 0x8, RZ ;  /* 0x0000000809167824 */ /* 0x000fe200078e00ff */
[----:B------:R-:W-:Y:S01]  /*0b70*/  SHF.R.S32.HI R7, RZ, 0x1f, R18 ;  /* 0x0000001fff077819 */ /* 0x000fe20000011412 */
[C---:B------:R-:W-:Y:S01]  /*0b80*/  IMAD R16, R20.reuse, c[0x0][0x238], RZ ;  /* 0x00008e0014107a24 */ /* 0x040fe200078e02ff */
[----:B------:R-:W-:Y:S01]  /*0b90*/  ISETP.GE.AND P2, PT, R3, 0x1, PT ;  /* 0x000000010300780c */ /* 0x000fe20003f46270 */
[----:B------:R-:W-:Y:S01]  /*0ba0*/  IMAD R20, R20, c[0x0][0x258], RZ ;  /* 0x0000960014147a24 */ /* 0x000fe200078e02ff */
[----:B------:R-:W-:Y:S01]  /*0bb0*/  SHF.R.S32.HI R23, RZ, 0x1f, R22 ;  /* 0x0000001fff177819 */ /* 0x000fe20000011416 */
[----:B------:R-:W-:Y:S01]  /*0bc0*/  IMAD R16, R13, c[0x0][0x23c], R16 ;  /* 0x00008f000d107a24 */ /* 0x000fe200078e0210 */
[----:B------:R-:W-:Y:S01]  /*0bd0*/  ISETP.GE.AND P1, PT, R3, 0x21, PT ;  /* 0x000000210300780c */ /* 0x000fe20003f26270 */
[C---:B------:R-:W-:Y:S01]  /*0be0*/  IMAD R20, R13.reuse, c[0x0][0x25c], R20 ;  /* 0x000097000d147a24 */ /* 0x040fe200078e0214 */
[----:B------:R-:W-:Y:S01]  /*0bf0*/  UIMAD UR6, UR18, UR6, URZ ;  /* 0x00000006120672a4 */ /* 0x000fe2000f8e023f */
[--C-:B------:R-:W-:Y:S01]  /*0c00*/  IMAD.WIDE.U32 R24, R13, c[0x0][0x238], R22.reuse ;  /* 0x00008e000d187a25 */ /* 0x100fe200078e0016 */
[----:B------:R-:W-:Y:S01]  /*0c10*/  UIMAD UR4, UR18, UR4, URZ ;  /* 0x00000004120472a4 */ /* 0x000fe2000f8e023f */
[----:B------:R-:W-:Y:S01]  /*0c20*/  IADD3 R93, R93, UR17, RZ ;  /* 0x000000115d5d7c10 */ /* 0x000fe2000fffe0ff */
[----:B------:R-:W-:Y:S01]  /*0c30*/  UIMAD UR6, UR14, UR7, UR6 ;  /* 0x000000070e0672a4 */ /* 0x000fe2000f8e0206 */
[----:B------:R-:W-:Y:S01]  /*0c40*/  IMAD.WIDE.U32 R12, R13, c[0x0][0x258], R22 ;  /* 0x000096000d0c7a25 */ /* 0x000fe200078e0016 */
[----:B------:R-:W-:-:S03]  /*0c50*/  UIMAD UR4, UR14, UR5, UR4 ;  /* 0x000000050e0472a4 */ /* 0x000fc6000f8e0204 */
[----:B------:R-:W-:Y:S02]  /*0c60*/  IMAD.IADD R21, R13, 0x1, R20 ;  /* 0x000000010d157824 */ /* 0x000fe400078e0214 */
[----:B------:R-:W-:Y:S01]  /*0c70*/  IMAD.SHL.U32 R3, R2, 0x40, RZ ;  /* 0x0000004002037824 */ /* 0x000fe200078e00ff */
[----:B------:R-:W-:Y:S01]  /*0c80*/  IADD3 R2, R22, 0x40, RZ ;  /* 0x0000004016027810 */ /* 0x000fe20007ffe0ff */
[----:B------:R-:W-:Y:S02]  /*0c90*/  IMAD.IADD R17, R25, 0x1, R16 ;  /* 0x0000000119117824 */ /* 0x000fe400078e0210 */
[----:B------:R-:W-:Y:S01]  /*0ca0*/  IMAD.MOV.U32 R20, RZ, RZ, R12 ;  /* 0x000000ffff147224 */ /* 0x000fe200078e000c */
[----:B------:R-:W-:Y:S01]  /*0cb0*/  SHF.R.S32.HI R12, RZ, 0x1f, R197 ;  /* 0x0000001fff0c7819 */ /* 0x000fe200000114c5 */
[----:B------:R-:W-:Y:S01]  /*0cc0*/  IMAD.MOV.U32 R16, RZ, RZ, R24 ;  /* 0x000000ffff107224 */ /* 0x000fe200078e0018 */
[----:B------:R-:W-:Y:S01]  /*0cd0*/  LOP3.LUT R3, R3, 0x1c0, RZ, 0xc0, !PT ;  /* 0x000001c003037812 */ /* 0x000fe200078ec0ff */
[----:B------:R-:W-:Y:S01]  /*0ce0*/  IMAD R9, R83, c[0x0][0x240], RZ ;  /* 0x0000900053097a24 */ /* 0x000fe200078e02ff */
[----:B------:R-:W-:Y:S01]  /*0cf0*/  SEL R169, R12, RZ, !P4 ;  /* 0x000000ff0ca97207 */ /* 0x000fe20006000000 */
[-C--:B------:R-:W-:Y:S01]  /*0d00*/  IMAD R8, R87, R18.reuse, RZ ;  /* 0x0000001257087224 */ /* 0x080fe200078e02ff */
[----:B------:R-:W-:Y:S01]  /*0d10*/  LOP3.LUT R10, R3, 0x38, R22, 0xf8, !PT ;  /* 0x00000038030a7812 */ /* 0x000fe200078ef816 */
[----:B------:R-:W-:Y:S01]  /*0d20*/  IMAD R6, R86, R18, RZ ;  /* 0x0000001256067224 */ /* 0x000fe200078e02ff */
[----:B------:R-:W-:Y:S01]  /*0d30*/  SHF.R.U32.HI R3, RZ, 0x3, R3 ;  /* 0x00000003ff037819 */ /* 0x000fe20000011603 */
[----:B------:R-:W-:Y:S01]  /*0d40*/  IMAD R152, R196, c[0x0][0x244], R9 ;  /* 0x00009100c4987a24 */ /* 0x000fe200078e0209 */
[----:B------:R-:W-:Y:S01]  /*0d50*/  ISETP.GE.AND P6, PT, R2, c[0x0][0x1d4], PT ;  /* 0x0000750002007a0c */ /* 0x000fe20003fc6270 */
[----:B------:R-:W-:Y:S01]  /*0d60*/  IMAD.WIDE.U32 R16, R196, c[0x0][0x240], R16 ;  /* 0x00009000c4107a25 */ /* 0x000fe200078e0010 */
[----:B------:R-:W-:-:S02]  /*0d70*/  LEA.HI R2, R15, R82, RZ, 0x2 ;  /* 0x000000520f027211 */ /* 0x000fc400078f10ff */
[----:B------:R-:W-:Y:S01]  /*0d80*/  LOP3.LUT R3, R10, R3, RZ, 0x3c, !PT ;  /* 0x000000030a037212 */ /* 0x000fe200078e3cff */
[----:B------:R-:W-:Y:S01]  /*0d90*/  IMAD R8, R7, R89, R8 ;  /* 0x0000005907087224 */ /* 0x000fe200078e0208 */
[----:B------:R-:W-:Y:S01]  /*0da0*/  LEA.HI R10, R15, R82, RZ, 0x6 ;  /* 0x000000520f0a7211 */ /* 0x000fe200078f30ff */
[----:B------:R-:W-:Y:S01]  /*0db0*/  IMAD R7, R7, R88, R6 ;  /* 0x0000005807077224 */ /* 0x000fe200078e0206 */
[----:B------:R-:W-:Y:S01]  /*0dc0*/  @P0 IADD3 R6, R0, -0x2, RZ ;  /* 0xfffffffe00060810 */ /* 0x000fe20007ffe0ff */
[----:B------:R-:W-:Y:S01]  /*0dd0*/  IMAD.IADD R153, R17, 0x1, R152 ;  /* 0x0000000111997824 */ /* 0x000fe200078e0298 */
[----:B------:R-:W-:Y:S01]  /*0de0*/  LOP3.LUT R13, R2, 0xfffffffc, RZ, 0xc0, !PT ;  /* 0xfffffffc020d7812 */ /* 0x000fe200078ec0ff */
[----:B------:R-:W-:Y:S01]  /*0df0*/  IMAD.MOV.U32 R152, RZ, RZ, R16 ;  /* 0x000000ffff987224 */ /* 0x000fe200078e0010 */
[----:B------:R-:W-:Y:S01]  /*0e00*/  @P0 SHF.R.S32.HI R5, RZ, 0x1f, R6 ;  /* 0x0000001fff050819 */ /* 0x000fe20000011406 */
[----:B------:R-:W-:Y:S01]  /*0e10*/  IMAD R171, R169, c[0x0][0x248], RZ ;  /* 0x00009200a9ab7a24 */ /* 0x000fe200078e02ff */
[C---:B------:R-:W-:Y:S01]  /*0e20*/  IADD3 R9, R22.reuse, 0x80, RZ ;  /* 0x0000008016097810 */ /* 0x040fe20007ffe0ff */
[----:B------:R-:W-:Y:S01]  /*0e30*/  @P0 IMAD R0, R87, R6, RZ ;  /* 0x0000000657000224 */ /* 0x000fe200078e02ff */
[----:B------:R-:W-:Y:S01]  /*0e40*/  ISETP.GE.AND P4, PT, R22, c[0x0][0x1d4], PT ;  /* 0x0000750016007a0c */ /* 0x000fe20003f86270 */
[C---:B------:R-:W-:Y:S01]  /*0e50*/  IMAD R171, R150.reuse, c[0x0][0x24c], R171 ;  /* 0x0000930096ab7a24 */ /* 0x040fe200078e02ab */
[----:B------:R-:W-:Y:S01]  /*0e60*/  ISETP.GE.AND P5, PT, R9, c[0x0][0x1d4], PT ;  /* 0x0000750009007a0c */ /* 0x000fe20003fa6270 */
[----:B------:R-:W-:Y:S01]  /*0e70*/  IMAD.WIDE.U32 R152, R150, c[0x0][0x248], R152 ;  /* 0x0000920096987a25 */ /* 0x000fe200078e0098 */
[----:B------:R-:W-:-:S02]  /*0e80*/  SHF.R.S32.HI R91, RZ, 0x2, R2 ;  /* 0x00000002ff5b7819 */ /* 0x000fc40000011402 */
[----:B------:R-:W-:Y:S01]  /*0e90*/  SHF.R.S32.HI R2, RZ, 0x1f, R2 ;  /* 0x0000001fff027819 */ /* 0x000fe20000011402 */
[----:B------:R-:W-:Y:S01]  /*0ea0*/  @P0 IMAD R0, R5, R89, R0 ;  /* 0x0000005905000224 */ /* 0x000fe200078e0200 */
[----:B------:R-:W-:Y:S01]  /*0eb0*/  SHF.R.S32.HI R26, RZ, 0x1f, R91 ;  /* 0x0000001fff1a7819 */ /* 0x000fe2000001145b */
[----:B------:R-:W-:Y:S01]  /*0ec0*/  IMAD R5, R83, c[0x0][0x260], RZ ;  /* 0x0000980053057a24 */ /* 0x000fe200078e02ff */
[----:B------:R-:W-:Y:S01]  /*0ed0*/  LEA.HI R2, R2, R91, RZ, 0x3 ;  /* 0x0000005b02027211 */ /* 0x000fe200078f18ff */
[----:B------:R-:W-:Y:S01]  /*0ee0*/  IMAD.IADD R171, R153, 0x1, R171 ;  /* 0x0000000199ab7824 */ /* 0x000fe200078e02ab */
[----:B------:R-:W-:Y:S01]  /*0ef0*/  LEA.HI R15, R15, R82, RZ, 0x5 ;  /* 0x000000520f0f7211 */ /* 0x000fe200078f28ff */
[----:B------:R-:W-:Y:S01]  /*0f00*/  IMAD.MOV.U32 R170, RZ, RZ, R152 ;  /* 0x000000ffffaa7224 */ /* 0x000fe200078e0098 */
[----:B------:R-:W-:Y:S01]  /*0f10*/  LOP3.LUT R2, R2, 0xfffffff8, RZ, 0xc0, !PT ;  /* 0xfffffff802027812 */ /* 0x000fe200078ec0ff */
[----:B------:R-:W-:Y:S01]  /*0f20*/  IMAD.SHL.U32 R10, R10, 0x8, RZ ;  /* 0x000000080a0a7824 */ /* 0x000fe200078e00ff */
[----:B------:R-:W-:Y:S01]  /*0f30*/  P2R R90, PR, RZ, 0x10 ;  /* 0x00000010ff5a7803 */ /* 0x000fe20000000000 */
[----:B------:R-:W-:-:S02]  /*0f40*/  IMAD.IADD R118, R82, 0x1, -R13 ;  /* 0x0000000152767824 */ /* 0x000fc400078e0a0d */
[C---:B------:R-:W-:Y:S01]  /*0f50*/  IMAD R5, R196.reuse, c[0x0][0x264], R5 ;  /* 0x00009900c4057a24 */ /* 0x040fe200078e0205 */
[----:B------:R-:W-:Y:S01]  /*0f60*/  LOP3.LUT R10, R3, 0xfffffe00, R10, 0xf8, !PT ;  /* 0xfffffe00030a7812 */ /* 0x000fe200078ef80a */
[----:B------:R-:W-:-:S04]  /*0f70*/  IMAD.WIDE.U32 R20, R196, c[0x0][0x260], R20 ;  /* 0x00009800c4147a25 */ /* 0x000fc800078e0014 */
[----:B------:R-:W-:Y:S02]  /*0f80*/  IMAD.IADD R21, R21, 0x1, R5 ;  /* 0x0000000115157824 */ /* 0x000fe400078e0205 */
[----:B------:R-:W-:Y:S02]  /*0f90*/  IMAD.MOV.U32 R5, RZ, RZ, 0x5 ;  /* 0x00000005ff057424 */ /* 0x000fe400078e00ff */
[----:B------:R-:W-:Y:S02]  /*0fa0*/  IMAD R169, R169, c[0x0][0x268], RZ ;  /* 0x00009a00a9a97a24 */ /* 0x000fe400078e02ff */
[----:B------:R-:W-:Y:S01]  /*0fb0*/  @P2 IMAD.SHL.U32 R9, R10, 0x2, RZ ;  /* 0x000000020a092824 */ /* 0x000fe200078e00ff */
[-C--:B------:R-:W-:Y:S01]  /*0fc0*/  SHF.L.U64.HI R96, R96, R5.reuse, c[0x0][0x23c] ;  /* 0x00008f0060607619 */ /* 0x080fe20000010205 */
[----:B------:R-:W-:Y:S01]  /*0fd0*/  IMAD R169, R150, c[0x0][0x26c], R169 ;  /* 0x00009b0096a97a24 */ /* 0x000fe200078e02a9 */
[----:B------:R-:W-:Y:S01]  /*0fe0*/  SHF.L.U64.HI R98, R4, R5, c[0x0][0x25c] ;  /* 0x0000970004627619 */ /* 0x000fe20000010205 */
[----:B------:R-:W-:-:S04]  /*0ff0*/  IMAD.WIDE.U32 R150, R150, c[0x0][0x268], R20 ;  /* 0x00009a0096967a25 */ /* 0x000fc800078e0014 */
[----:B------:R-:W-:Y:S02]  /*1000*/  IMAD.IADD R169, R151, 0x1, R169 ;  /* 0x0000000197a97824 */ /* 0x000fe400078e02a9 */
[----:B------:R-:W-:Y:S02]  /*1010*/  IMAD.MOV.U32 R168, RZ, RZ, R150 ;  /* 0x000000ffffa87224 */ /* 0x000fe400078e0096 */
[----:B------:R-:W-:Y:S02]  /*1020*/  IMAD.SHL.U32 R24, R118, 0x8, RZ ;  /* 0x0000000876187824 */ /* 0x000fe400078e00ff */
[----:B------:R-:W-:-:S03]  /*1030*/  IMAD.WIDE.U32 R20, R18, R88, R168 ;  /* 0x0000005812147225 */ /* 0x000fc600078e00a8 */
[----:B------:R-:W-:Y:S01]  /*1040*/  SHF.R.S32.HI R25, RZ, 0x1f, R24 ;  /* 0x0000001fff197819 */ /* 0x000fe20000011418 */
[----:B------:R-:W-:Y:S01]  /*1050*/  IMAD.SHL.U32 R22, R118, 0x4, RZ ;  /* 0x0000000476167824 */ /* 0x000fe200078e00ff */
[----:B------:R-:W-:Y:S01]  /*1060*/  IADD3 R121, R24, 0xa0, RZ ;  /* 0x000000a018797810 */ /* 0x000fe20007ffe0ff */
[----:B------:R-:W-:Y:S01]  /*1070*/  IMAD R28, R26, c[0x0][0x290], RZ ;  /* 0x0000a4001a1c7a24 */ /* 0x000fe200078e02ff */
[----:B------:R-:W-:Y:S01]  /*1080*/  IADD3 R123, R24, 0x60, RZ ;  /* 0x00000060187b7810 */ /* 0x000fe20007ffe0ff */
[----:B------:R-:W-:Y:S01]  /*1090*/  IMAD R26, R26, c[0x0][0x280], RZ ;  /* 0x0000a0001a1a7a24 */ /* 0x000fe200078e02ff */
[----:B------:R-:W-:Y:S01]  /*10a0*/  SHF.R.S32.HI R23, RZ, 0x1f, R22 ;  /* 0x0000001fff177819 */ /* 0x000fe20000011416 */
[C---:B------:R-:W-:Y:S01]  /*10b0*/  IMAD.WIDE.U32 R30, R91.reuse, c[0x0][0x280], R24 ;  /* 0x0000a0005b1e7a25 */ /* 0x040fe200078e0018 */
[----:B------:R-:W-:Y:S02]  /*10c0*/  IADD3 R19, R22, 0x40, RZ ;  /* 0x0000004016137810 */ /* 0x000fe40007ffe0ff */
[----:B------:R-:W-:Y:S01]  /*10d0*/  IADD3 R122, R24, 0x80, RZ ;  /* 0x00000080187a7810 */ /* 0x000fe20007ffe0ff */
[C---:B------:R-:W-:Y:S01]  /*10e0*/  IMAD R26, R91.reuse, c[0x0][0x284], R26 ;  /* 0x0000a1005b1a7a24 */ /* 0x040fe200078e021a */
[----:B------:R-:W-:Y:S01]  /*10f0*/  IADD3 R14, R22, 0x50, RZ ;  /* 0x00000050160e7810 */ /* 0x000fe20007ffe0ff */
[----:B------:R-:W-:Y:S01]  /*1100*/  IMAD R28, R91, c[0x0][0x294], R28 ;  /* 0x0000a5005b1c7a24 */ /* 0x000fe200078e021c */
[----:B------:R-:W-:Y:S01]  /*1110*/  SHF.R.S32.HI R111, RZ, 0x1f, R122 ;  /* 0x0000001fff6f7819 */ /* 0x000fe2000001147a */
[----:B------:R-:W-:-:S02]  /*1120*/  IMAD.IADD R31, R31, 0x1, R26 ;  /* 0x000000011f1f7824 */ /* 0x000fc400078e021a */
[----:B------:R-:W-:Y:S01]  /*1130*/  IMAD.WIDE.U32 R16, R91, c[0x0][0x290], R24 ;  /* 0x0000a4005b107a25 */ /* 0x000fe200078e0018 */
[----:B------:R-:W-:-:S03]  /*1140*/  LEA.HI R111, R111, R122, RZ, 0x3 ;  /* 0x0000007a6f6f7211 */ /* 0x000fc600078f18ff */
[----:B------:R-:W-:Y:S01]  /*1150*/  IMAD.IADD R17, R17, 0x1, R28 ;  /* 0x0000000111117824 */ /* 0x000fe200078e021c */
[----:B------:R-:W-:Y:S01]  /*1160*/  LOP3.LUT R111, R111, 0xfffffff8, RZ, 0xc0, !PT ;  /* 0xfffffff86f6f7812 */ /* 0x000fe200078ec0ff */
[----:B------:R-:W-:Y:S02]  /*1170*/  IMAD.IADD R120, R91, 0x1, -R2 ;  /* 0x000000015b787824 */ /* 0x000fe400078e0a02 */
[----:B------:R-:W-:Y:S01]  /*1180*/  IMAD.WIDE.U32 R160, R160, c[0x0][0x290], R16 ;  /* 0x0000a400a0a07a25 */ /* 0x000fe200078e0010 */
[----:B------:R-:W-:-:S03]  /*1190*/  SHF.R.S32.HI R104, RZ, 0x1f, R111 ;  /* 0x0000001fff687819 */ /* 0x000fc6000001146f */
[----:B------:R-:W-:Y:S01]  /*11a0*/  IMAD.IADD R16, R22, 0x1, R19 ;  /* 0x0000000116107824 */ /* 0x000fe200078e0213 */
[----:B------:R-:W-:Y:S01]  /*11b0*/  IADD3 R131, R161, UR6, RZ ;  /* 0x00000006a1837c10 */ /* 0x000fe2000fffe0ff */
[----:B------:R-:W-:Y:S02]  /*11c0*/  IMAD.SHL.U32 R119, R120, 0x40, RZ ;  /* 0x0000004078777824 */ /* 0x000fe400078e00ff */
[----:B------:R-:W-:Y:S02]  /*11d0*/  IMAD.SHL.U32 R15, R15, 0x10, RZ ;  /* 0x000000100f0f7824 */ /* 0x000fe400078e00ff */
[----:B------:R-:W-:Y:S01]  /*11e0*/  IMAD.WIDE.U32 R166, R196, c[0x0][0x210], RZ ;  /* 0x00008400c4a67a25 */ /* 0x000fe200078e00ff */
[----:B------:R-:W-:Y:S02]  /*11f0*/  LOP3.LUT R119, R119, 0x1c0, RZ, 0xc0, !PT ;  /* 0x000001c077777812 */ /* 0x000fe400078ec0ff */
[----:B------:R-:W-:Y:S01]  /*1200*/  LOP3.LUT R15, R15, 0xfffffe00, RZ, 0xc0, !PT ;  /* 0xfffffe000f0f7812 */ /* 0x000fe200078ec0ff */
[----:B------:R-:W-:Y:S01]  /*1210*/  IMAD.WIDE.U32 R38, R91, c[0x0][0x290], R22 ;  /* 0x0000a4005b267a25 */ /* 0x000fe200078e0016 */
[----:B------:R-:W-:-:S03]  /*1220*/  SHF.R.U32.HI R108, RZ, 0x3, R119 ;  /* 0x00000003ff6c7819 */ /* 0x000fc60000011677 */
[----:B------:R-:W-:-:S04]  /*1230*/  IMAD.WIDE.U32 R164, R196, c[0x0][0x1e8], RZ ;  /* 0x00007a00c4a47a25 */ /* 0x000fc800078e00ff */
[----:B------:R-:W-:Y:S02]  /*1240*/  IMAD.IADD R29, R28, 0x1, R39 ;  /* 0x000000011c1d7824 */ /* 0x000fe400078e0227 */
[----:B------:R-:W-:Y:S02]  /*1250*/  IMAD.MOV.U32 R127, RZ, RZ, c[0x0][0x27c] ;  /* 0x00009f00ff7f7624 */ /* 0x000fe400078e00ff */
[----:B------:R-:W-:Y:S02]  /*1260*/  IMAD.MOV.U32 R28, RZ, RZ, R38 ;  /* 0x000000ffff1c7224 */ /* 0x000fe400078e0026 */
[----:B------:R-:W-:Y:S02]  /*1270*/  IMAD.MOV.U32 R132, RZ, RZ, 0x1 ;  /* 0x00000001ff847424 */ /* 0x000fe400078e00ff */
[----:B------:R-:W-:Y:S02]  /*1280*/  IMAD.U32 R158, RZ, RZ, UR14 ;  /* 0x0000000eff9e7e24 */ /* 0x000fe4000f8e00ff */
[----:B------:R-:W-:-:S04]  /*1290*/  IMAD.WIDE.U32 R156, R156, c[0x0][0x290], R28 ;  /* 0x0000a4009c9c7a25 */ /* 0x000fc800078e001c */
[----:B------:R-:W-:Y:S01]  /*12a0*/  IMAD.MOV.U32 R107, RZ, RZ, c[0x0][0x27c] ;  /* 0x00009f00ff6b7624 */ /* 0x000fe200078e00ff */
[----:B------:R-:W-:Y:S01]  /*12b0*/  IADD3 R129, R157, UR6, RZ ;  /* 0x000000069d817c10 */ /* 0x000fe2000fffe0ff */
[----:B------:R-:W-:-:S04]  /*12c0*/  IMAD.WIDE.U32 R158, R158, c[0x0][0x280], R30 ;  /* 0x0000a0009e9e7a25 */ /* 0x000fc800078e001e */
[----:B------:R-:W-:Y:S01]  /*12d0*/  IMAD.MOV.U32 R53, RZ, RZ, RZ ;  /* 0x000000ffff357224 */ /* 0x000fe200078e00ff */
[----:B------:R-:W-:Y:S01]  /*12e0*/  IADD3 R130, R159, UR4, RZ ;  /* 0x000000049f827c10 */ /* 0x000fe2000fffe0ff */
[----:B------:R-:W-:Y:S02]  /*12f0*/  IMAD.MOV.U32 R67, RZ, RZ, 0x1 ;  /* 0x00000001ff437424 */ /* 0x000fe400078e00ff */
[----:B------:R-:W-:Y:S02]  /*1300*/  IMAD.SHL.U32 R107, R107, 0x2, RZ ;  /* 0x000000026b6b7824 */ /* 0x000fe400078e00ff */
[----:B------:R-:W-:Y:S01]  /*1310*/  IMAD R118, R118, 0x40, R91 ;  /* 0x0000004076767824 */ /* 0x000fe200078e025b */
[----:B--2---:R-:W-:Y:S01]  /*1320*/  @P3 SHF.R.S32.HI R163, RZ, 0x1f, R162 ;  /* 0x0000001fffa33819 */ /* 0x004fe200000114a2 */
[----:B------:R-:W-:Y:S02]  /*1330*/  @!P3 IMAD.MOV.U32 R163, RZ, RZ, R12 ;  /* 0x000000ffffa3b224 */ /* 0x000fe400078e000c */
[----:B------:R-:W-:-:S04]  /*1340*/  IMAD.WIDE.U32 R12, R18, R89, R170 ;  /* 0x00000059120c7225 */ /* 0x000fc800078e00aa */
[----:B------:R-:W-:Y:S01]  /*1350*/  @!P3 IMAD.MOV.U32 R162, RZ, RZ, R197 ;  /* 0x000000ffffa2b224 */ /* 0x000fe200078e00c5 */
[----:B------:R-:W-:Y:S01]  /*1360*/  @P2 LEA R32, P3, R12, c[0x0][0x220], 0x1 ;  /* 0x000088000c202a11 */ /* 0x000fe200078608ff */
[----:B------:R-:W-:-:S05]  /*1370*/  IMAD.IADD R3, R13, 0x1, R8 ;  /* 0x000000010d037824 */ /* 0x000fca00078e0208 */
[----:B------:R-:W-:Y:S02]  /*1380*/  @P2 LEA.HI.X R33, R12, c[0x0][0x224], R3, 0x1, P3 ;  /* 0x000089000c212a11 */ /* 0x000fe400018f0c03 */
[----:B------:R-:W-:Y:S01]  /*1390*/  @P1 IADD3 R8, P3, R103, R12, RZ ;  /* 0x0000000c67081210 */ /* 0x000fe20007f7e0ff */
[----:B------:R-:W-:Y:S02]  /*13a0*/  IMAD.WIDE.U32 R12, R91, c[0x0][0x280], R22 ;  /* 0x0000a0005b0c7a25 */ /* 0x000fe400078e0016 */
[----:B------:R-:W-:Y:S01]  /*13b0*/  @!PT LDS RZ, [RZ] ;  /* 0x00000000fffff984 */ /* 0x000fe20000000800 */
[----:B------:R-:W-:Y:S01]  /*13c0*/  @!PT LDS RZ, [RZ] ;  /* 0x00000000fffff984 */ /* 0x000fe20000000800 */
[----:B------:R-:W-:Y:S01]  /*13d0*/  @!PT LDS RZ, [RZ] ;  /* 0x00000000fffff984 */ /* 0x000fe20000000800 */
[----:B------:R1:W-:Y:S02]  /*13e0*/  @P2 LDGSTS.E.BYPASS.LTC128B.128 [R9+0xc100], [R32.64], !P4 ;  /* 0x0c10000020092fae */ /* 0x0003e4000e101d4a */
[----:B------:R-:W-:Y:S01]  /*13f0*/  @P1 IMAD.X R3, R96, 0x1, R3, P3 ;  /* 0x0000000160031824 */ /* 0x000fe200018e0603 */
[----:B------:R-:W-:Y:S01]  /*1400*/  @P1 LEA R36, P3, R8, c[0x0][0x220], 0x1 ;  /* 0x0000880008241a11 */ /* 0x000fe200078608ff */
[----:B------:R1:W-:Y:S01]  /*1410*/  @P2 LDGSTS.E.BYPASS.LTC128B.128 [R9+0xe100], [R32.64+0x80], !P6 ;  /* 0x0e10008020092fae */ /* 0x0003e2000f101d4a */
[----:B------:R-:W-:-:S02]  /*1420*/  IMAD.IADD R27, R26, 0x1, R13 ;  /* 0x000000011a1b7824 */ /* 0x000fc400078e020d */
[----:B------:R-:W-:Y:S01]  /*1430*/  @P1 LEA.HI.X R37, R8, c[0x0][0x224], R3, 0x1, P3 ;  /* 0x0000890008251a11 */ /* 0x000fe200018f0c03 */
[----:B------:R-:W-:Y:S01]  /*1440*/  @P1 IMAD.SHL.U32 R8, R10, 0x2, RZ ;  /* 0x000000020a081824 */ /* 0x000fe200078e00ff */
[----:B------:R1:W-:Y:S01]  /*1450*/  @P2 LDGSTS.E.BYPASS.LTC128B.128 [R9+0x10100], [R32.64+0x100], !P5 ;  /* 0x1010010020092fae */ /* 0x0003e2000e901d4a */
[----:B------:R-:W-:Y:S01]  /*1460*/  IMAD.IADD R3, R21, 0x1, R7 ;  /* 0x0000000115037824 */ /* 0x000fe200078e0207 */
[C---:B------:R-:W-:Y:S01]  /*1470*/  @P2 LEA R34, P3, R20.reuse, c[0x0][0x250], 0x1 ;  /* 0x0000940014222a11 */ /* 0x040fe200078608ff */
[----:B------:R-:W-:Y:S01]  /*1480*/  IMAD.MOV.U32 R26, RZ, RZ, R12 ;  /* 0x000000ffff1a7224 */ /* 0x000fe200078e000c */
[----:B------:R2:W-:Y:S02]  /*1490*/  @P1 LDGSTS.E.BYPASS.LTC128B.128 [R8+0xd100], [R36.64], !P4 ;  /* 0x0d10000024081fae */ /* 0x0005e4000e101d4a */
[----:B------:R-:W-:Y:S01]  /*14a0*/  @P2 LEA.HI.X R35, R20, c[0x0][0x254], R3, 0x1, P3 ;  /* 0x0000950014232a11 */ /* 0x000fe200018f0c03 */
[----:B------:R-:W-:Y:S01]  /*14b0*/  IMAD.WIDE.U32 R154, R154, c[0x0][0x280], R26 ;  /* 0x0000a0009a9a7a25 */ /* 0x000fe200078e001a */
[----:B------:R2:W-:Y:S01]  /*14c0*/  @P1 LDGSTS.E.BYPASS.LTC128B.128 [R8+0xf100], [R36.64+0x80], !P6 ;  /* 0x0f10008024081fae */ /* 0x0005e2000f101d4a */
[----:B------:R-:W-:-:S02]  /*14d0*/  ISETP.GE.AND P3, PT, R24, c[0x0][0x27c], PT ;  /* 0x00009f0018007a0c */ /* 0x000fc40003f66270 */
[----:B------:R-:W-:Y:S01]  /*14e0*/  @P0 IMAD.WIDE.U32 R26, R6, R89, R170 ;  /* 0x00000059061a0225 */ /* 0x000fe200078e00aa */
[----:B------:R2:W-:Y:S01]  /*14f0*/  @P1 LDGSTS.E.BYPASS.LTC128B.128 [R8+0x11100], [R36.64+0x100], !P5 ;  /* 0x1110010024081fae */ /* 0x0005e2000e901d4a */
[----:B------:R-:W-:Y:S02]  /*1500*/  SEL R7, RZ, c[0x0][0x27c], !P3 ;  /* 0x00009f00ff077a07 */ /* 0x000fe40005800000 */
[----:B------:R-:W-:Y:S01]  /*1510*/  P2R R126, PR, RZ, 0x8 ;  /* 0x00000008ff7e7803 */ /* 0x000fe20000000000 */
[----:B------:R-:W0:Y:S01]  /*1520*/  LDGDEPBAR ;  /* 0x00000000000079af */ /* 0x000e220000000000 */
[----:B------:R-:W-:Y:S01]  /*1530*/  @P0 IMAD.IADD R0, R27, 0x1, R0 ;  /* 0x000000011b000824 */ /* 0x000fe200078e0200 */
[----:B------:R-:W-:Y:S01]  /*1540*/  IADD3 R128, R155, UR4, RZ ;  /* 0x000000049b807c10 */ /* 0x000fe2000fffe0ff */
[----:B------:R-:W-:Y:S01]  /*1550*/  IMAD.IADD R12, R24, 0x1, R7 ;  /* 0x00000001180c7824 */ /* 0x000fe200078e0207 */
[----:B------:R-:W-:Y:S01]  /*1560*/  ULDC.U8 UR4, c[0x0][0x298] ;  /* 0x0000a60000047ab9 */ /* 0x000fe20000000000 */
[----:B------:R-:W-:Y:S01]  /*1570*/  @P2 IMAD.SHL.U32 R7, R10, 0x2, RZ ;  /* 0x000000020a072824 */ /* 0x000fe200078e00ff */
[----:B------:R-:W-:Y:S02]  /*1580*/  BAR.SYNC.DEFER_BLOCKING 0x0 ;  /* 0x0000000000007b1d */ /* 0x000fe40000010000 */
[----:B------:R-:W-:-:S04]  /*1590*/  SHF.R.S32.HI R5, RZ, 0x1f, R12 ;  /* 0x0000001fff057819 */ /* 0x000fc8000001140c */
[CC--:B------:R-:W-:Y:S02]  /*15a0*/  LEA.HI R4, R5.reuse, R12.reuse, RZ, 0x3 ;  /* 0x0000000c05047211 */ /* 0x0c0fe400078f18ff */
[----:B------:R-:W-:Y:S02]  /*15b0*/  LEA.HI R5, R5, R12, RZ, 0x6 ;  /* 0x0000000c05057211 */ /* 0x000fe400078f30ff */
[----:B------:R-:W-:Y:S02]  /*15c0*/  LOP3.LUT R134, R4, 0xfffffff8, RZ, 0xc0, !PT ;  /* 0xfffffff804867812 */ /* 0x000fe400078ec0ff */
[----:B------:R-:W-:Y:S01]  /*15d0*/  SHF.R.S32.HI R115, RZ, 0x3, R4 ;  /* 0x00000003ff737819 */ /* 0x000fe20000011404 */
[----:B------:R-:W-:Y:S01]  /*15e0*/  IMAD.SHL.U32 R5, R5, 0x40, RZ ;  /* 0x0000004005057824 */ /* 0x000fe200078e00ff */
[----:B------:R-:W-:-:S04]  /*15f0*/  SHF.R.S32.HI R133, RZ, 0x1f, R134 ;  /* 0x0000001fff857819 */ /* 0x000fc80000011486 */
[----:B------:R-:W-:Y:S02]  /*1600*/  LOP3.LUT R5, R5, 0xfffff000, RZ, 0xc0, !PT ;  /* 0xfffff00005057812 */ /* 0x000fe400078ec0ff */
[C---:B------:R-:W-:Y:S01]  /*1610*/  SHF.L.U64.HI R133, R134.reuse, 0x1, R133 ;  /* 0x0000000186857819 */ /* 0x040fe20000010285 */
[----:B------:R-:W-:Y:S01]  /*1620*/  IMAD.SHL.U32 R134, R134, 0x2, RZ ;  /* 0x0000000286867824 */ /* 0x000fe200078e00ff */
[----:B------:R-:W-:Y:S01]  /*1630*/  @!PT LDS RZ, [RZ] ;  /* 0x00000000fffff984 */ /* 0x000fe20000000800 */
[----:B------:R-:W-:Y:S01]  /*1640*/  @!PT LDS RZ, [RZ] ;  /* 0x00000000fffff984 */ /* 0x000fe20000000800 */
[----:B------:R-:W-:Y:S01]  /*1650*/  @!PT LDS RZ, [RZ] ;  /* 0x00000000fffff984 */ /* 0x000fe20000000800 */
[----:B------:R3:W-:Y:S04]  /*1660*/  @P2 LDGSTS.E.BYPASS.LTC128B.128 [R7+0x100], [R34.64], !P4 ;  /* 0x0010000022072fae */ /* 0x0007e8000e101d4a */
[----:B------:R3:W-:Y:S04]  /*1670*/  @P2 LDGSTS.E.BYPASS.LTC128B.128 [R7+0x2100], [R34.64+0x80], !P6 ;  /* 0x0210008022072fae */ /* 0x0007e8000f101d4a */
[----:B------:R3:W-:Y:S01]  /*1680*/  @P2 LDGSTS.E.BYPASS.LTC128B.128 [R7+0x4100], [R34.64+0x100], !P5 ;  /* 0x0410010022072fae */ /* 0x0007e2000e901d4a */
[----:B--2---:R-:W-:-:S02]  /*1690*/  @P1 IADD3 R8, P2, R105, R20, RZ ;  /* 0x0000001469081210 */ /* 0x004fc40007f5e0ff */
[----:B------:R-:W-:-:S03]  /*16a0*/  IADD3 R20, R22, 0x20, RZ ;  /* 0x0000002016147810 */ /* 0x000fc60007ffe0ff */
[----:B------:R-:W-:Y:S01]  /*16b0*/  @P1 IMAD.X R3, R98, 0x1, R3, P2 ;  /* 0x0000000162031824 */ /* 0x000fe200010e0603 */
[----:B------:R-:W-:Y:S01]  /*16c0*/  @P1 LEA R12, P2, R8, c[0x0][0x250], 0x1 ;  /* 0x00009400080c1a11 */ /* 0x000fe200078408ff */
[----:B------:R-:W-:-:S03]  /*16d0*/  IMAD.IADD R17, R22, 0x1, R20 ;  /* 0x0000000116117824 */ /* 0x000fc600078e0214 */
[----:B------:R-:W-:Y:S02]  /*16e0*/  @P1 LEA.HI.X R13, R8, c[0x0][0x254], R3, 0x1, P2 ;  /* 0x00009500080d1a11 */ /* 0x000fe400010f0c03 */
[----:B------:R-:W-:-:S04]  /*16f0*/  ISETP.GE.AND P3, PT, R17, c[0x0][0x27c], PT ;  /* 0x00009f0011007a0c */ /* 0x000fc80003f66270 */
[----:B------:R-:W-:Y:S02]  /*1700*/  SEL R8, RZ, c[0x0][0x27c], !P3 ;  /* 0x00009f00ff087a07 */ /* 0x000fe40005800000 */
[----:B------:R-:W-:-:S03]  /*1710*/  P2R R125, PR, RZ, 0x8 ;  /* 0x00000008ff7d7803 */ /* 0x000fc60000000000 */
[----:B------:R-:W-:Y:S02]  /*1720*/  IMAD.IADD R6, R8, 0x1, R17 ;  /* 0x0000000108067824 */ /* 0x000fe400078e0211 */
[----:B---3--:R-:W-:-:S03]  /*1730*/  @P1 IMAD.SHL.U32 R7, R10, 0x2, RZ ;  /* 0x000000020a071824 */ /* 0x008fc600078e00ff */
[----:B------:R-:W-:Y:S02]  /*1740*/  SHF.R.S32.HI R3, RZ, 0x1f, R6 ;  /* 0x0000001fff037819 */ /* 0x000fe40000011406 */
[----:B------:R2:W-:Y:S02]  /*1750*/  @P1 LDGSTS.E.BYPASS.LTC128B.128 [R7+0x1100], [R12.64], !P4 ;  /* 0x011000000c071fae */ /* 0x0005e4000e101d4a */
[CC--:B------:R-:W-:Y:S02]  /*1760*/  LEA.HI R142, R3.reuse, R6.reuse, RZ, 0x3 ;  /* 0x00000006038e7211 */ /* 0x0c0fe400078f18ff */
[----:B------:R-:W-:Y:S01]  /*1770*/  LEA.HI R3, R3, R6, RZ, 0x6 ;  /* 0x0000000603037211 */ /* 0x000fe200078f30ff */
[----:B------:R2:W-:Y:S01]  /*1780*/  @P1 LDGSTS.E.BYPASS.LTC128B.128 [R7+0x3100], [R12.64+0x80], !P6 ;  /* 0x031000800c071fae */ /* 0x0005e2000f101d4a */
[----:B------:R-:W-:Y:S01]  /*1790*/  IMAD.MOV.U32 R6, RZ, RZ, c[0x0][0x290] ;  /* 0x0000a400ff067624 */ /* 0x000fe200078e00ff */
[----:B------:R-:W-:Y:S02]  /*17a0*/  LOP3.LUT R136, R142, 0xfffffff8, RZ, 0xc0, !PT ;  /* 0xfffffff88e887812 */ /* 0x000fe400078ec0ff */
[----:B------:R2:W-:Y:S01]  /*17b0*/  @P1 LDGSTS.E.BYPASS.LTC128B.128 [R7+0x5100], [R12.64+0x100], !P5 ;  /* 0x051001000c071fae */ /* 0x0005e2000e901d4a */
[----:B------:R-:W-:Y:S01]  /*17c0*/  @P0 LEA R8, P1, R26, c[0x0][0x220], 0x1 ;  /* 0x000088001a080a11 */ /* 0x000fe200078208ff */
[----:B------:R-:W-:Y:S01]  /*17d0*/  IMAD.SHL.U32 R3, R3, 0x40, RZ ;  /* 0x0000004003037824 */ /* 0x000fe200078e00ff */
[----:B------:R-:W-:Y:S01]  /*17e0*/  SHF.L.U64.HI R95, R6, R99, c[0x0][0x294] ;  /* 0x0000a500065f7619 */ /* 0x000fe20000010263 */
[----:B------:R-:W0:Y:S01]  /*17f0*/  LDGDEPBAR ;  /* 0x00000000000079af */ /* 0x000e220000000000 */
[----:B-1----:R-:W-:Y:S01]  /*1800*/  @P0 LEA.HI.X R9, R26, c[0x0][0x224], R0, 0x1, P1 ;  /* 0x000089001a090a11 */ /* 0x002fe200008f0c00 */
[----:B------:R-:W-:Y:S01]  /*1810*/  @P0 IMAD.SHL.U32 R0, R10, 0x2, RZ ;  /* 0x000000020a000824 */ /* 0x000fe200078e00ff */
[----:B------:R-:W-:Y:S01]  /*1820*/  @P0 LEA R26, P1, R103, R8, 0x1 ;  /* 0x00000008671a0211 */ /* 0x000fe200078208ff */
[----:B------:R-:W-:Y:S01]  /*1830*/  IMAD.SHL.U32 R97, R6, 0x40, RZ ;  /* 0x0000004006617824 */ /* 0x000fe200078e00ff */
[----:B------:R-:W-:-:S02]  /*1840*/  LOP3.LUT R3, R3, 0xfffff000, RZ, 0xc0, !PT ;  /* 0xfffff00003037812 */ /* 0x000fc400078ec0ff */
[----:B------:R-:W-:Y:S01]  /*1850*/  @P0 LEA.HI.X R27, R103, R9, R96, 0x1, P1 ;  /* 0x00000009671b0211 */ /* 0x000fe200008f0c60 */
[----:B------:R1:W-:Y:S01]  /*1860*/  @P0 LDGSTS.E.BYPASS.LTC128B.128 [R0+0x12100], [R8.64], !P4 ;  /* 0x1210000008000fae */ /* 0x0003e2000e101d4a */
[----:B------:R-:W-:Y:S02]  /*1870*/  LOP3.LUT P1, RZ, R120, 0x4, RZ, 0xc0, !PT ;  /* 0x0000000478ff7812 */ /* 0x000fe4000782c0ff */
[----:B------:R-:W-:Y:S01]  /*1880*/  SHF.R.S32.HI R6, RZ, 0x1f, R123 ;  /* 0x0000001fff067819 */ /* 0x000fe2000001147b */
[----:B------:R1:W-:Y:S01]  /*1890*/  @P0 LDGSTS.E.BYPASS.LTC128B.128 [R0+0x14100], [R8.64+0x80], !P6 ;  /* 0x1410008008000fae */ /* 0x0003e2000f101d4a */
[----:B------:R-:W-:Y:S02]  /*18a0*/  SHF.R.S32.HI R135, RZ, 0x1f, R136 ;  /* 0x0000001fff877819 */ /* 0x000fe40000011488 */
[----:B------:R-:W-:Y:S01]  /*18b0*/  LEA.HI R113, R6, R123, RZ, 0x3 ;  /* 0x0000007b06717211 */ /* 0x000fe200078f18ff */
[----:B------:R1:W-:Y:S01]  /*18c0*/  @P0 LDGSTS.E.BYPASS.LTC128B.128 [R0+0x16100], [R8.64+0x100], !P5 ;  /* 0x1610010008000fae */ /* 0x0003e2000e901d4a */
[C---:B------:R-:W-:Y:S01]  /*18d0*/  SHF.L.U64.HI R135, R136.reuse, 0x1, R135 ;  /* 0x0000000188877819 */ /* 0x040fe20000010287 */
[----:B------:R-:W-:Y:S01]  /*18e0*/  IMAD.SHL.U32 R136, R136, 0x2, RZ ;  /* 0x0000000288887824 */ /* 0x000fe200078e00ff */
[----:B------:R-:W-:Y:S01]  /*18f0*/  LOP3.LUT R113, R113, 0xfffffff8, RZ, 0xc0, !PT ;  /* 0xfffffff871717812 */ /* 0x000fe200078ec0ff */
[----:B------:R3:W-:Y:S01]  /*1900*/  @P0 LDGSTS.E.BYPASS.LTC128B.128 [R0+0x13100], [R26.64], !P4 ;  /* 0x131000001a000fae */ /* 0x0007e2000e101d4a */
[----:B--2---:R-:W-:-:S03]  /*1910*/  IADD3 R13, R22, 0x10, RZ ;  /* 0x00000010160d7810 */ /* 0x004fc60007ffe0ff */
[----:B------:R3:W-:Y:S01]  /*1920*/  @P0 LDGSTS.E.BYPASS.LTC128B.128 [R0+0x15100], [R26.64+0x80], !P6 ;  /* 0x151000801a000fae */ /* 0x0007e2000f101d4a */
[----:B------:R-:W-:Y:S02]  /*1930*/  IADD3 R12, R22, 0x30, RZ ;  /* 0x00000030160c7810 */ /* 0x000fe40007ffe0ff */
[----:B------:R-:W-:Y:S01]  /*1940*/  SHF.R.S32.HI R106, RZ, 0x1f, R113 ;  /* 0x0000001fff6a7819 */ /* 0x000fe20000011471 */
[----:B------:R3:W-:Y:S01]  /*1950*/  @P0 LDGSTS.E.BYPASS.LTC128B.128 [R0+0x17100], [R26.64+0x100], !P5 ;  /* 0x171001001a000fae */ /* 0x0007e2000e901d4a */
[----:B------:R-:W-:-:S03]  /*1960*/  ISETP.GE.AND P0, PT, R16, c[0x0][0x27c], PT ;  /* 0x00009f0010007a0c */ /* 0x000fc60003f06270 */
[----:B------:R-:W0:Y:S01]  /*1970*/  LDGDEPBAR ;  /* 0x00000000000079af */ /* 0x000e220000000000 */
[----:B------:R-:W-:Y:S02]  /*1980*/  SEL R7, RZ, c[0x0][0x27c], !P0 ;  /* 0x00009f00ff077a07 */ /* 0x000fe40004000000 */
[----:B------:R-:W-:Y:S02]  /*1990*/  P2R R124, PR, RZ, 0x1 ;  /* 0x00000001ff7c7803 */ /* 0x000fe40000000000 */
[----:B------:R-:W-:Y:S01]  /*19a0*/  ISETP.GE.AND P0, PT, R127, 0x1, PT ;  /* 0x000000017f00780c */ /* 0x000fe20003f06270 */
[----:B------:R-:W-:Y:S01]  /*19b0*/  IMAD.IADD R7, R7, 0x1, R16 ;  /* 0x0000000107077824 */ /* 0x000fe200078e0210 */
[----:B-1----:R-:W-:-:S04]  /*19c0*/  LOP3.LUT R9, R119, 0x38, R4, 0xf8, !PT ;  /* 0x0000003877097812 */ /* 0x002fc800078ef804 */
[----:B------:R-:W-:-:S04]  /*19d0*/  LOP3.LUT R114, R9, R108, RZ, 0x3c, !PT ;  /* 0x0000006c09727212 */ /* 0x000fc800078e3cff */
[----:B------:R-:W-:Y:S02]  /*19e0*/  IADD3 R114, R114, R5, R15 ;  /* 0x0000000572727210 */ /* 0x000fe40007ffe00f */
[----:B---3--:R-:W-:Y:S02]  /*19f0*/  P2R R0, PR, RZ, 0x2 ;  /* 0x00000002ff007803 */ /* 0x008fe40000000000 */
[----:B------:R-:W-:Y:S02]  /*1a00*/  SHF.R.S32.HI R0, RZ, 0x1f, R7 ;  /* 0x0000001fff007819 */ /* 0x000fe40000011407 */
[----:B------:R-:W-:Y:S02]  /*1a10*/  ISETP.NE.AND P1, PT, R132, c[0x0][0x2b8], PT ;  /* 0x0000ae0084007a0c */ /* 0x000fe40003f25270 */
[CC--:B------:R-:W-:Y:S02]  /*1a20*/  LEA.HI R2, R0.reuse, R7.reuse, RZ, 0x3 ;  /* 0x0000000700027211 */ /* 0x0c0fe400078f18ff */
[----:B------:R-:W-:-:S02]  /*1a30*/  LEA.HI R0, R0, R7, RZ, 0x6 ;  /* 0x0000000700007211 */ /* 0x000fc400078f30ff */
[C---:B------:R-:W-:Y:S02]  /*1a40*/  LOP3.LUT R5, R119.reuse, 0x38, R2, 0xf8, !PT ;  /* 0x0000003877057812 */ /* 0x040fe400078ef802 */
[----:B------:R-:W-:Y:S01]  /*1a50*/  LOP3.LUT R7, R119, 0x38, R142, 0xf8, !PT ;  /* 0x0000003877077812 */ /* 0x000fe200078ef88e */
[----:B------:R-:W-:Y:S01]  /*1a60*/  IMAD.SHL.U32 R0, R0, 0x40, RZ ;  /* 0x0000004000007824 */ /* 0x000fe200078e00ff */
[-C--:B------:R-:W-:Y:S01]  /*1a70*/  LOP3.LUT R110, R5, R108.reuse, RZ, 0x3c, !PT ;  /* 0x0000006c056e7212 */ /* 0x080fe200078e3cff */
[----:B------:R-:W-:Y:S01]  /*1a80*/  IMAD R5, R83, c[0x0][0x210], RZ ;  /* 0x0000840053057a24 */ /* 0x000fe200078e02ff */
[----:B------:R-:W-:Y:S02]  /*1a90*/  LOP3.LUT R112, R7, R108, RZ, 0x3c, !PT ;  /* 0x0000006c07707212 */ /* 0x000fe400078e3cff */
[----:B------:R-:W-:Y:S01]  /*1aa0*/  LOP3.LUT R0, R0, 0xfffff000, RZ, 0xc0, !PT ;  /* 0xfffff00000007812 */ /* 0x000fe200078ec0ff */
[----:B------:R-:W-:Y:S01]  /*1ab0*/  IMAD R5, R196, c[0x0][0x214], R5 ;  /* 0x00008500c4057a24 */ /* 0x000fe200078e0205 */
[--C-:B------:R-:W-:Y:S01]  /*1ac0*/  IADD3 R112, R112, R3, R15.reuse ;  /* 0x0000000370707210 */ /* 0x100fe20007ffe00f */
[----:B------:R-:W-:Y:S01]  /*1ad0*/  IMAD R3, R83, c[0x0][0x1e8], RZ ;  /* 0x00007a0053037a24 */ /* 0x000fe200078e02ff */
[----:B------:R-:W-:Y:S01]  /*1ae0*/  IADD3 R110, R110, R0, R15 ;  /* 0x000000006e6e7210 */ /* 0x000fe20007ffe00f */
[----:B------:R-:W-:Y:S01]  /*1af0*/  IMAD.MOV.U32 R0, RZ, RZ, c[0x0][0x280] ;  /* 0x0000a000ff007624 */ /* 0x000fe200078e00ff */
[----:B------:R-:W-:Y:S01]  /*1b00*/  LOP3.LUT R138, R2, 0xfffffff8, RZ, 0xc0, !PT ;  /* 0xfffffff8028a7812 */ /* 0x000fe200078ec0ff */
[----:B------:R-:W-:Y:S01]  /*1b10*/  IMAD.IADD R94, R167, 0x1, R5 ;  /* 0x00000001a75e7824 */ /* 0x000fe200078e0205 */
[----:B------:R-:W-:Y:S01]  /*1b20*/  SHF.R.S32.HI R5, RZ, 0x1f, R16 ;  /* 0x0000001fff057819 */ /* 0x000fe20000011410 */
[C---:B------:R-:W-:Y:S01]  /*1b30*/  IMAD.SHL.U32 R101, R0.reuse, 0x40, RZ ;  /* 0x0000004000657824 */ /* 0x040fe200078e00ff */
[----:B------:R-:W-:Y:S01]  /*1b40*/  SHF.L.U64.HI R99, R0, R99, c[0x0][0x284] ;  /* 0x0000a10000637619 */ /* 0x000fe20000010263 */
[----:B------:R-:W-:Y:S01]  /*1b50*/  IMAD R3, R196, c[0x0][0x1ec], R3 ;  /* 0x00007b00c4037a24 */ /* 0x000fe200078e0203 */
[----:B------:R-:W-:-:S02]  /*1b60*/  SHF.R.S32.HI R0, RZ, 0x1f, R121 ;  /* 0x0000001fff007819 */ /* 0x000fc40000011479 */
[----:B------:R-:W-:Y:S01]  /*1b70*/  LEA.HI R116, R5, R16, RZ, 0x3 ;  /* 0x0000001005747211 */ /* 0x000fe200078f18ff */
[----:B------:R-:W-:Y:S01]  /*1b80*/  IMAD.IADD R100, R165, 0x1, R3 ;  /* 0x00000001a5647824 */ /* 0x000fe200078e0203 */
[----:B------:R-:W-:Y:S01]  /*1b90*/  LEA.HI R109, R0, R121, RZ, 0x3 ;  /* 0x00000079006d7211 */ /* 0x000fe200078f18ff */
[----:B------:R-:W-:Y:S01]  /*1ba0*/  IMAD R3, R163, c[0x0][0x2b0], RZ ;  /* 0x0000ac00a3037a24 */ /* 0x000fe200078e02ff */
[----:B------:R-:W-:Y:S02]  /*1bb0*/  SHF.R.S32.HI R0, RZ, 0x1f, R17 ;  /* 0x0000001fff007819 */ /* 0x000fe40000011411 */
[----:B------:R-:W-:Y:S01]  /*1bc0*/  LOP3.LUT R5, R119, 0x18, R24, 0xf8, !PT ;  /* 0x0000001877057812 */ /* 0x000fe200078ef818 */
[----:B------:R-:W-:Y:S01]  /*1bd0*/  IMAD R3, R162, c[0x0][0x2b4], R3 ;  /* 0x0000ad00a2037a24 */ /* 0x000fe200078e0203 */
[----:B------:R-:W-:Y:S01]  /*1be0*/  LEA.HI R117, R0, R17, RZ, 0x3 ;  /* 0x0000001100757211 */ /* 0x000fe200078f18ff */
[----:B------:R-:W-:Y:S01]  /*1bf0*/  IMAD.WIDE.U32 R162, R162, c[0x0][0x2b0], RZ ;  /* 0x0000ac00a2a27a25 */ /* 0x000fe200078e00ff */
[----:B------:R-:W-:-:S02]  /*1c00*/  LOP3.LUT R0, R5, R108, RZ, 0x3c, !PT ;  /* 0x0000006c05007212 */ /* 0x000fc400078e3cff */
[----:B------:R-:W-:Y:S01]  /*1c10*/  SHF.R.S32.HI R137, RZ, 0x1f, R138 ;  /* 0x0000001fff897819 */ /* 0x000fe2000001148a */
[----:B------:R-:W-:Y:S01]  /*1c20*/  IMAD.IADD R92, R163, 0x1, R3 ;  /* 0x00000001a35c7824 */ /* 0x000fe200078e0203 */
[----:B------:R-:W-:Y:S01]  /*1c30*/  LOP3.LUT R109, R109, 0xfffffff8, RZ, 0xc0, !PT ;  /* 0xfffffff86d6d7812 */ /* 0x000fe200078ec0ff */
[----:B------:R-:W-:Y:S01]  /*1c40*/  IMAD.IADD R0, R0, 0x1, R15 ;  /* 0x0000000100007824 */ /* 0x000fe200078e020f */
[----:B------:R-:W-:Y:S02]  /*1c50*/  LOP3.LUT R117, R117, 0xfffffff8, RZ, 0xc0, !PT ;  /* 0xfffffff875757812 */ /* 0x000fe400078ec0ff */
[----:B------:R-:W-:Y:S02]  /*1c60*/  LOP3.LUT R116, R116, 0xfffffff8, RZ, 0xc0, !PT ;  /* 0xfffffff874747812 */ /* 0x000fe400078ec0ff */
[----:B------:R-:W-:Y:S02]  /*1c70*/  SHF.R.S32.HI R141, RZ, 0x3, R2 ;  /* 0x00000003ff8d7819 */ /* 0x000fe40000011402 */
[C---:B------:R-:W-:Y:S01]  /*1c80*/  SHF.L.U64.HI R137, R138.reuse, 0x1, R137 ;  /* 0x000000018a897819 */ /* 0x040fe20000010289 */
[----:B------:R-:W-:Y:S01]  /*1c90*/  IMAD.SHL.U32 R138, R138, 0x2, RZ ;  /* 0x000000028a8a7824 */ /* 0x000fe200078e00ff */
[----:B------:R-:W-:-:S02]  /*1ca0*/  P2R R2, PR, RZ, 0x1 ;  /* 0x00000001ff027803 */ /* 0x000fc40000000000 */
[----:B------:R-:W-:Y:S02]  /*1cb0*/  SHF.R.S32.HI R102, RZ, 0x1f, R109 ;  /* 0x0000001fff667819 */ /* 0x000fe4000001146d */
[----:B------:R-:W-:Y:S02]  /*1cc0*/  SHF.R.S32.HI R140, RZ, 0x1f, R117 ;  /* 0x0000001fff8c7819 */ /* 0x000fe40000011475 */
[----:B------:R-:W-:Y:S02]  /*1cd0*/  SHF.R.S32.HI R139, RZ, 0x1f, R116 ;  /* 0x0000001fff8b7819 */ /* 0x000fe40000011474 */
[----:B------:R-:W-:Y:S02]  /*1ce0*/  SHF.R.S32.HI R142, RZ, 0x3, R142 ;  /* 0x00000003ff8e7819 */ /* 0x000fe4000001148e */
[----:B------:R-:W-:Y:S02]  /*1cf0*/  P2R R2, PR, RZ, 0x2 ;  /* 0x00000002ff027803 */ /* 0x000fe40000000000 */
.L_x_1413:
        /* <DEDUP_REMOVED lines=20> */
[----:B------:R-:W-:Y:S02]  /*1e40*/  @!P0 LEA.HI.X.SX32 R4, R3, R92, 0x1, P1 ;  /* 0x0000005c03048211 */ /* 0x000fe400008f0eff */
[C---:B------:R-:W-:Y:S04]  /*1e50*/  @!P0 LEA R6, P1, R5.reuse, c[0x0][0x2a0], 0x2 ;  /* 0x0000a80005068a11 */ /* 0x040fe800078210ff */
[----:B------:R-:W-:Y:S01]  /*1e60*/  @!P0 LEA.HI.X R7, R5, c[0x0][0x2a4], R4, 0x2, P1 ;  /* 0x0000a90005078a11 */ /* 0x000fe200008f1404 */
[----:B------:R-:W-:Y:S04]  /*1e70*/  IMAD.MOV R4, RZ, RZ, -R3 ;  /* 0x000000ffff047224 */ /* 0x000fe800078e0a03 */
[----:B------:R1:W5:Y:S01]  /*1e80*/  @!P0 LDG.E R144, [R6.64] ;  /* 0x0000000a06908981 */ /* 0x000362000c1e1900 */
[----:B------:R-:W-:Y:S03]  /*1e90*/  IMAD R143, R4, c[0x0][0x2b8], R143 ;  /* 0x0000ae00048f7a24 */ /* 0x000fe600078e028f */
        /* <DEDUP_REMOVED lines=11> */
[C---:B------:R-:W-:Y:S03]  /*1f50*/  IMAD R5, R144.reuse, c[0x0][0x1f4], R5 ;  /* 0x00007d0090057a24 */ /* 0x040fe600078e0205 */
        /* <DEDUP_REMOVED lines=75> */
.L_x_1393:
[----:B------:R-:W-:Y:S05]  /*2410*/  BSYNC B0 ;  /* 0x0000000000007941 */ /* 0x000fea0003800000 */
.L_x_1392:
        /* <DEDUP_REMOVED lines=93> */
.L_x_1396:
[----:B------:R-:W-:Y:S05]  /*29f0*/  BSYNC B0 ;  /* 0x0000000000007941 */ /* 0x000fea0003800000 */
.L_x_1395:
        /* <DEDUP_REMOVED lines=58> */
.L_x_1398:
[----:B------:R-:W-:Y:S05]  /*2da0*/  BSYNC B0 ;  /* 0x0000000000007941 */ /* 0x000fea0003800000 */
.L_x_1397:
        /* <DEDUP_REMOVED lines=58> */
.L_x_1400:
[----:B------:R-:W-:Y:S05]  /*3150*/  BSYNC B0 ;  /* 0x0000000000007941 */ /* 0x000fea0003800000 */
.L_x_1399:
        /* <DEDUP_REMOVED lines=58> */
.L_x_1402:
[----:B------:R-:W-:Y:S05]  /*3500*/  BSYNC B0 ;  /* 0x0000000000007941 */ /* 0x000fea0003800000 */
.L_x_1401:
        /* <DEDUP_REMOVED lines=58> */
.L_x_1404:
[----:B------:R-:W-:Y:S05]  /*38b0*/  BSYNC B0 ;  /* 0x0000000000007941 */ /* 0x000fea0003800000 */
.L_x_1403:
        /* <DEDUP_REMOVED lines=58> */
.L_x_1391:
        /* <DEDUP_REMOVED lines=47> */
.L_x_1406:
[----:B------:R-:W-:Y:S05]  /*3f50*/  BSYNC B0 ;  /* 0x0000000000007941 */ /* 0x000fea0003800000 */
.L_x_1405:
        /* <DEDUP_REMOVED lines=35> */
[----:B------:R-:W-:Y:S01]  /*4190*/  IADD3 R180, R114, R175, RZ ;  /* 0x000000af72b47210 */ /* 0x000fe20007ffe0ff */
[----:B------:R-:W-:Y:S01]  /*41a0*/  IMAD.MOV.U32 R63, RZ, RZ, R59 ;  /* 0x000000ffff3f7224 */ /* 0x000fe200078e003b */
[----:B------:R-:W-:Y:S02]  /*41b0*/  SEL R177, R107, R174, !P2 ;  /* 0x000000ae6bb17207 */ /* 0x000fe40005000000 */
[----:B------:R-:W-:Y:S02]  /*41c0*/  ISETP.GE.AND P0, PT, R24, c[0x0][0x27c], PT ;  /* 0x00009f0018007a0c */ /* 0x000fe40003f06270 */
[----:B------:R-:W-:Y:S02]  /*41d0*/  SHF.R.S32.HI R176, RZ, 0x1f, R177 ;  /* 0x0000001fffb07819 */ /* 0x000fe400000114b1 */
[----:B------:R-:W-:Y:S02]  /*41e0*/  MOV R46, R40 ;  /* 0x00000028002e7202 */ /* 0x000fe40000000f00 */
[----:B------:R-:W-:Y:S02]  /*41f0*/  LEA.HI R176, R176, R177, RZ, 0x4 ;  /* 0x000000b1b0b07211 */ /* 0x000fe400078f20ff */
[----:B------:R-:W-:Y:S02]  /*4200*/  MOV R55, R56 ;  /* 0x0000003800377202 */ /* 0x000fe40000000f00 */
[----:B------:R-:W-:Y:S03]  /*4210*/  LEA.HI.SX32 R178, R176, R115, 0x1c ;  /* 0x00000073b0b27211 */ /* 0x000fe600078fe2ff */
[----:B------:R-:W-:Y:S01]  /*4220*/  @!P0 SHF.R.U64 R47, R40, 0x10, R41 ;  /* 0x00000010282f8819 */ /* 0x000fe20000001229 */
[----:B------:R-:W-:Y:S01]  /*4230*/  IMAD.MOV.U32 R40, RZ, RZ, R43 ;  /* 0x000000ffff287224 */ /* 0x000fe200078e002b */
[----:B------:R-:W-:Y:S01]  /*4240*/  SHF.R.S32.HI R179, RZ, 0x1f, R178 ;  /* 0x0000001fffb37819 */ /* 0x000fe200000114b2 */
[----:B------:R-:W-:Y:S01]  /*4250*/  @!P0 HADD2.F32 R49, -RZ, R46.H0_H0 ;  /* 0x2000002eff318230 */ /* 0x000fe20000004100 */
[----:B------:R-:W-:Y:S01]  /*4260*/  SHF.L.U32 R176, R178, 0x3, RZ ;  /* 0x00000003b2b07819 */ /* 0x000fe200000006ff */
[----:B------:R-:W-:Y:S01]  /*4270*/  @!P0 HADD2.F32 R50, -RZ, R47.H0_H0 ;  /* 0x2000002fff328230 */ /* 0x000fe20000004100 */
[----:B------:R-:W-:Y:S01]  /*4280*/  LEA.HI R179, R179, R178, RZ, 0x3 ;  /* 0x000000b2b3b37211 */ /* 0x000fe200078f18ff */
[----:B------:R-:W-:Y:S01]  /*4290*/  @!P0 HADD2.F32 R55, -RZ, R55.H0_H0 ;  /* 0x20000037ff378230 */ /* 0x000fe20000004100 */
[----:B------:R-:W-:Y:S01]  /*42a0*/  SHF.L.U32 R178, R180, 0x1, RZ ;  /* 0x00000001b4b27819 */ /* 0x000fe200000006ff */
[----:B------:R-:W-:Y:S01]  /*42b0*/  @!P0 HADD2.F32 R63, -RZ, R63.H0_H0 ;  /* 0x2000003fff3f8230 */ /* 0x000fe20000004100 */
[----:B------:R-:W-:Y:S01]  /*42c0*/  LOP3.LUT R181, R119, 0x38, R176, 0xf8, !PT ;  /* 0x0000003877b57812 */ /* 0x000fe200078ef8b0 */
[----:B------:R-:W-:Y:S01]  /*42d0*/  IMAD.SHL.U32 R179, R179, 0x200, RZ ;  /* 0x00000200b3b37824 */ /* 0x000fe200078e00ff */
[----:B------:R-:W-:Y:S01]  /*42e0*/  @!P0 SHF.R.U64 R56, R56, 0x10, R57 ;  /* 0x0000001038388819 */ /* 0x000fe20000001239 */
[----:B------:R-:W-:Y:S01]  /*42f0*/  LDS.128 R32, [R178+0xc100] ;  /* 0x00c10000b2207984 */ /* 0x000fe20000000c00 */
[----:B------:R-:W-:Y:S02]  /*4300*/  LOP3.LUT R182, R181, R108, RZ, 0x3c, !PT ;  /* 0x0000006cb5b67212 */ /* 0x000fe400078e3cff */
[----:B------:R-:W-:Y:S01]  /*4310*/  LOP3.LUT R179, R179, 0x7ffff000, RZ, 0xc0, !PT ;  /* 0x7ffff000b3b37812 */ /* 0x000fe200078ec0ff */
[----:B------:R-:W-:Y:S01]  /*4320*/  @!P0 HADD2.F32 R56, -RZ, R56.H0_H0 ;  /* 0x20000038ff388230 */ /* 0x000fe20000004100 */
[----:B------:R-:W-:Y:S02]  /*4330*/  @!P0 SHF.R.U32.HI R48, RZ, 0x10, R41 ;  /* 0x00000010ff308819 */ /* 0x000fe40000011629 */
[----:B------:R-:W-:Y:S02]  /*4340*/  IADD3 R182, R182, R179, R15 ;  /* 0x000000b3b6b67210 */ /* 0x000fe40007ffe00f */
[----:B------:R-:W-:Y:S02]  /*4350*/  @!P0 SHF.R.U32.HI R61, RZ, 0x10, R57 ;  /* 0x00000010ff3d8819 */ /* 0x000fe40000011639 */
[--C-:B------:R-:W-:Y:S01]  /*4360*/  @!P0 SHF.R.U64 R60, R58, 0x10, R59.reuse ;  /* 0x000000103a3c8819 */ /* 0x100fe2000000123b */
[----:B------:R-:W-:Y:S01]  /*4370*/  IMAD.IADD R179, R175, 0x1, R182 ;  /* 0x00000001afb37824 */ /* 0x000fe200078e02b6 */
[----:B------:R-:W-:Y:S02]  /*4380*/  @!P0 SHF.R.U32.HI R65, RZ, 0x10, R59 ;  /* 0x00000010ff418819 */ /* 0x000fe4000001163b */
[----:B------:R-:W-:Y:S01]  /*4390*/  MOV R57, R58 ;  /* 0x0000003a00397202 */ /* 0x000fe20000000f00 */
[----:B------:R-:W-:Y:S01]  /*43a0*/  IMAD.SHL.U32 R177, R179, 0x2, RZ ;  /* 0x00000002b3b17824 */ /* 0x000fe200078e00ff */
[----:B------:R-:W-:Y:S01]  /*43b0*/  MOV R41, R42 ;  /* 0x0000002a00297202 */ /* 0x000fe20000000f00 */
[----:B------:R-:W-:Y:S01]  /*43c0*/  @!P0 HADD2.F32 R60, -RZ, R60.H0_H0 ;  /* 0x2000003cff3c8230 */ /* 0x000fe20000004100 */
[--C-:B------:R-:W-:Y:S01]  /*43d0*/  @!P0 SHF.R.U64 R42, R42, 0x10, R43.reuse ;  /* 0x000000102a2a8819 */ /* 0x100fe2000000122b */
[----:B------:R-:W-:Y:S01]  /*43e0*/  @!P0 HADD2.F32 R59, -RZ, R57.H0_H0 ;  /* 0x20000039ff3b8230 */ /* 0x000fe20000004100 */
[----:B------:R-:W1:Y:S01]  /*43f0*/  LDS.128 R76, [R177+0xc100] ;  /* 0x00c10000b14c7984 */ /* 0x000e620000000c00 */
[----:B------:R-:W-:Y:S01]  /*4400*/  @!P0 SHF.R.U32.HI R43, RZ, 0x10, R43 ;  /* 0x00000010ff2b8819 */ /* 0x000fe2000001162b */
[----:B------:R-:W-:Y:S02]  /*4410*/  @!P0 HADD2.F32 R65, -RZ, R65.H0_H0 ;  /* 0x20000041ff418230 */ /* 0x000fe40000004100 */
[----:B------:R-:W-:Y:S02]  /*4420*/  @!P0 HADD2.F32 R42, -RZ, R42.H0_H0 ;  /* 0x2000002aff2a8230 */ /* 0x000fe40000004100 */
[----:B------:R-:W-:Y:S01]  /*4430*/  @!P0 HADD2.F32 R43, -RZ, R43.H0_H0 ;  /* 0x2000002bff2b8230 */ /* 0x000fe20000004100 */
        /* <DEDUP_REMOVED lines=65> */
[----:B------:R-:W-:Y:S01]  /*4850*/  @!P0 FFMA.FTZ R184, R40, R65, -R184 ;  /* 0x0000004128b88223 */ /* 0x000fe200000108b8 */
        /* <DEDUP_REMOVED lines=18> */
.L_x_1408:
[----:B------:R-:W-:Y:S05]  /*4980*/  BSYNC B0 ;  /* 0x0000000000007941 */ /* 0x000fea0003800000 */
.L_x_1407:
        /* <DEDUP_REMOVED lines=126> */
.L_x_1410:
[----:B------:R-:W-:Y:S05]  /*5170*/  BSYNC B0 ;  /* 0x0000000000007941 */ /* 0x000fea0003800000 */
.L_x_1409:
[----:B------:R-:W-:Y:S11]  /*5180*/  ISETP.GE.AND P0, PT, R16, c[0x0][0x1d4], PT ;  /* 0x0000750010007a0c */ /* 0x000ff60003f06270 */
[----:B------:R-:W-:Y:S02]  /*5190*/  @!UPT UIADD3 URZ, URZ, URZ, URZ ;  /* 0x0000003f3f3ff290 */ /* 0x000fe4000fffe03f */
[----:B------:R-:W-:-:S05]  /*51a0*/  @P0 BRA `(.L_x_1394) ;  /* 0x00000b0000000947 */ /* 0x000fca0003800000 */
[----:B------:R-:W-:Y:S02]  /*51b0*/  ISETP.NE.AND P1, PT, R124, RZ, PT ;  /* 0x000000ff7c00720c */ /* 0x000fe40003f25270 */
[----:B----4-:R-:W-:Y:S02]  /*51c0*/  IADD3 R54, P0, R172, R138, RZ ;  /* 0x0000008aac367210 */ /* 0x010fe40007f1e0ff */
[----:B------:R-:W-:Y:S02]  /*51d0*/  SEL R174, R107, R174, !P1 ;  /* 0x000000ae6bae7207 */ /* 0x000fe40004800000 */
[----:B---3--:R-:W-:Y:S02]  /*51e0*/  IADD3.X R55, R173, R137, RZ, P0, !PT ;  /* 0x00000089ad377210 */ /* 0x008fe400007fe4ff */
        /* <DEDUP_REMOVED lines=122> */
.L_x_1390:
        /* <DEDUP_REMOVED lines=8> */
[C---:B------:R-:W-:Y:S02]  /*5a10*/  IMAD R7, R144.reuse, c[0x0][0x1f4], R7 ;  /* 0x00007d0090077a24 */ /* 0x040fe400078e0207 */
        /* <DEDUP_REMOVED lines=41> */
.L_x_1394:
[----:B------:R-:W-:Y:S05]  /*5cb0*/  BSYNC B1 ;  /* 0x0000000000017941 */ /* 0x000fea0003800000 */
.L_x_1389:
[----:B------:R-:W-:Y:S01]  /*5cc0*/  ISETP.GT.AND P0, PT, R18, R11, PT ;  /* 0x0000000b1200720c */ /* 0x000fe20003f04270 */
[----:B------:R-:W-:Y:S01]  /*5cd0*/  BSSY B0, `(.L_x_1411) ;  /* 0x000004d000007945 */ /* 0x000fe20003800000 */
[C---:B------:R-:W-:Y:S02]  /*5ce0*/  ISETP.GE.AND P1, PT, R67.reuse, 0x1, PT ;  /* 0x000000014300780c */ /* 0x040fe40003f26270 */
[C---:B-12---:R-:W-:Y:S02]  /*5cf0*/  IADD3 R3, R67.reuse, 0x1, RZ ;  /* 0x0000000143037810 */ /* 0x046fe40007ffe0ff */
        /* <DEDUP_REMOVED lines=27> */
[----:B------:R-:W-:Y:S04]  /*5eb0*/  IADD3 R4, P1, R166, R8, RZ ;  /* 0x00000008a6047210 */ /* 0x000fe80007f3e0ff */
[----:B------:R-:W-:Y:S02]  /*5ec0*/  IADD3.X R3, R94, R9, R3, P1, !PT ;  /* 0x000000095e037210 */ /* 0x000fe40000ffe403 */
        /* <DEDUP_REMOVED lines=45> */
.L_x_1412:
[----:B-12-4-:R-:W-:Y:S05]  /*61a0*/  BSYNC B0 ;  /* 0x0000000000007941 */ /* 0x016fea0003800000 */
.L_x_1411:
        /* <DEDUP_REMOVED lines=34> */
.L_x_1388:
[----:B-1-3--:R-:W-:Y:S01]  /*63d0*/  UIADD3 UR6, UR13, 0x7f, URZ ;  /* 0x0000007f0d067890 */ /* 0x00afe2000fffe03f */
[----:B------:R-:W-:Y:S01]  /*63e0*/  PLOP3.LUT P2, PT, PT, PT, PT, 0x80, 0x0 ;  /* 0x000000000000781c */ /* 0x000fe20003f4f070 */
[----:B------:R-:W-:Y:S01]  /*63f0*/  ULDC.64 UR4, c[0x0][0x2c8] ;  /* 0x0000b20000047ab9 */ /* 0x000fe20000000a00 */
[----:B------:R-:W-:Y:S01]  /*6400*/  CS2R R98, SRZ ;  /* 0x0000000000627805 */ /* 0x000fe2000001ff00 */
[----:B------:R-:W-:Y:S01]  /*6410*/  UIMAD.WIDE.U32 UR18, UR6, UR4, URZ ;  /* 0x00000004061272a5 */ /* 0x000fe2000f8e003f */
[----:B------:R-:W-:Y:S01]  /*6420*/  IMAD.MOV.U32 R5, RZ, RZ, RZ ;  /* 0x000000ffff057224 */ /* 0x000fe200078e00ff */
[----:B------:R-:W-:Y:S01]  /*6430*/  CS2R R94, SRZ ;  /* 0x00000000005e7805 */ /* 0x000fe2000001ff00 */
[----:B------:R-:W-:Y:S01]  /*6440*/  IMAD.MOV.U32 R96, RZ, RZ, RZ ;  /* 0x000000ffff607224 */ /* 0x000fe200078e00ff */
[----:B------:R-:W-:Y:S01]  /*6450*/  @UP2 USHF.R.U32.HI UR6, URZ, UR5, UR19 ;  /* 0x000000053f062299 */ /* 0x000fe20008011613 */
[----:B-----5:R-:W-:Y:S01]  /*6460*/  CS2R R92, SRZ ;  /* 0x00000000005c7805 */ /* 0x020fe2000001ff00 */
[----:B------:R-:W-:Y:S01]  /*6470*/  CS2R R90, SRZ ;  /* 0x00000000005a7805 */ /* 0x000fe2000001ff00 */
[----:B------:R-:W-:Y:S01]  /*6480*/  CS2R R88, SRZ ;  /* 0x0000000000587805 */ /* 0x000fe2000001ff00 */
[----:B------:R-:W-:Y:S01]  /*6490*/  UIADD3 UR6, UR15, UR6, URZ ;  /* 0x000000060f067290 */ /* 0x000fe2000fffe03f */
[----:B------:R-:W-:Y:S01]  /*64a0*/  CS2R R86, SRZ ;  /* 0x0000000000567805 */ /* 0x000fe2000001ff00 */
[----:B------:R-:W-:Y:S01]  /*64b0*/  CS2R R8, SRZ ;  /* 0x0000000000087805 */ /* 0x000fe2000001ff00 */
[----:B------:R-:W-:Y:S01]  /*64c0*/  MOV R7, RZ ;  /* 0x000000ff00077202 */ /* 0x000fe20000000f00 */
[----:B------:R-:W-:Y:S01]  /*64d0*/  USHF.R.S32.HI UR4, URZ, 0x1f, UR6 ;  /* 0x0000001f3f047899 */ /* 0x000fe20008011406 */
[----:B------:R-:W-:Y:S01]  /*64e0*/  CS2R R10, SRZ ;  /* 0x00000000000a7805 */ /* 0x000fe2000001ff00 */
[----:B------:R-:W-:Y:S01]  /*64f0*/  CS2R R80, SRZ ;  /* 0x0000000000507805 */ /* 0x000fe2000001ff00 */
[----:B------:R-:W-:Y:S01]  /*6500*/  CS2R R78, SRZ ;  /* 0x00000000004e7805 */ /* 0x000fe2000001ff00 */
[----:B------:R-:W-:Y:S01]  /*6510*/  ULEA.HI UR4, UR4, UR6, URZ, 0x6 ;  /* 0x0000000604047291 */ /* 0x000fe2000f8f303f */
[----:B------:R-:W-:Y:S01]  /*6520*/  CS2R R76, SRZ ;  /* 0x00000000004c7805 */ /* 0x000fe2000001ff00 */
[----:B------:R-:W-:Y:S01]  /*6530*/  CS2R R74, SRZ ;  /* 0x00000000004a7805 */ /* 0x000fe2000001ff00 */
        /* <DEDUP_REMOVED lines=50> */
[----:B------:R-:W-:Y:S01]  /*6860*/  ULDC UR19, c[0x0][0x2c4] ;  /* 0x0000b10000137ab9 */ /* 0x000fe20000000800 */
[----:B------:R-:W-:Y:S01]  /*6870*/  PLOP3.LUT P1, PT, PT, PT, UP2, 0x80, 0x0 ;  /* 0x000000000000781c */ /* 0x000fe20003f2f028 */
[----:B------:R-:W-:Y:S01]  /*6880*/  IMAD R3, R3, c[0x0][0x178], RZ ;  /* 0x00005e0003037a24 */ /* 0x000fe200078e02ff */
[----:B------:R-:W-:Y:S01]  /*6890*/  LEA.HI R2, R7, R82, RZ, 0x3 ;  /* 0x0000005207027211 */ /* 0x000fe200078f18ff */
[----:B------:R-:W-:Y:S01]  /*68a0*/  UIMAD UR19, UR12, UR19, URZ ;  /* 0x000000130c1372a4 */ /* 0x000fe2000f8e023f */
[----:B------:R-:W-:Y:S01]  /*68b0*/  PLOP3.LUT P0, PT, PT, PT, UP2, 0x80, 0x0 ;  /* 0x000000000000781c */ /* 0x000fe20003f0f028 */
[----:B------:R-:W-:Y:S01]  /*68c0*/  IMAD R3, R84, c[0x0][0x17c], R3 ;  /* 0x00005f0054037a24 */ /* 0x000fe200078e0203 */
[----:B------:R-:W-:Y:S01]  /*68d0*/  SHF.R.S32.HI R15, RZ, 0x3, R2 ;  /* 0x00000003ff0f7819 */ /* 0x000fe20000011402 */
[----:B------:R-:W-:Y:S01]  /*68e0*/  BSSY B0, `(.L_x_1415) ;  /* 0x000006e000007945 */ /* 0x000fe20003800000 */
[----:B------:R-:W-:Y:S01]  /*68f0*/  ISETP.NE.U32.AND P2, PT, RZ, c[0x0][0x348], PT ;  /* 0x0000d200ff007a0c */ /* 0x000fe20003f45070 */
[----:B------:R-:W-:Y:S01]  /*6900*/  IMAD.IADD R17, R17, 0x1, R3 ;  /* 0x0000000111117824 */ /* 0x000fe200078e0203 */
[----:B------:R-:W-:-:S02]  /*6910*/  LOP3.LUT R3, R2, 0xfffffff8, RZ, 0xc0, !PT ;  /* 0xfffffff802037812 */ /* 0x000fc400078ec0ff */
[----:B------:R-:W-:Y:S01]  /*6920*/  SHF.R.S32.HI R13, RZ, 0x1f, R197 ;  /* 0x0000001fff0d7819 */ /* 0x000fe200000114c5 */
[----:B------:R-:W-:Y:S01]  /*6930*/  IMAD.WIDE.U32 R16, R196, c[0x0][0x1b8], R16 ;  /* 0x00006e00c4107a25 */ /* 0x000fe200078e0010 */
[----:B------:R-:W-:Y:S02]  /*6940*/  ISETP.NE.AND.EX P2, PT, RZ, c[0x0][0x34c], PT, P2 ;  /* 0x0000d300ff007a0c */ /* 0x000fe40003f45320 */
[-C--:B------:R-:W-:Y:S01]  /*6950*/  LEA.HI R9, R7, R82.reuse, RZ, 0x4 ;  /* 0x0000005207097211 */ /* 0x080fe200078f20ff */
[----:B------:R-:W-:Y:S01]  /*6960*/  IMAD.IADD R132, R82, 0x1, -R3 ;  /* 0x0000000152847824 */ /* 0x000fe200078e0a03 */
[----:B------:R-:W-:Y:S01]  /*6970*/  SEL R13, R13, RZ, !P2 ;  /* 0x000000ff0d0d7207 */ /* 0x000fe20005000000 */
[----:B------:R-:W-:Y:S01]  /*6980*/  IMAD R3, R83, c[0x0][0x1b8], RZ ;  /* 0x00006e0053037a24 */ /* 0x000fe200078e02ff */
[----:B------:R-:W-:Y:S01]  /*6990*/  SEL R10, R197, RZ, !P2 ;  /* 0x000000ffc50a7207 */ /* 0x000fe20005000000 */
[----:B------:R-:W-:Y:S01]  /*69a0*/  IMAD R206, R132, 0x20, R15 ;  /* 0x0000002084ce7824 */ /* 0x000fe200078e020f */
[----:B------:R-:W-:Y:S01]  /*69b0*/  SHF.R.S32.HI R6, RZ, 0x4, R9 ;  /* 0x00000004ff067819 */ /* 0x000fe20000011409 */
[----:B------:R-:W-:Y:S01]  /*69c0*/  IMAD R3, R196, c[0x0][0x1bc], R3 ;  /* 0x00006f00c4037a24 */ /* 0x000fe200078e0203 */
[----:B------:R-:W-:Y:S01]  /*69d0*/  LOP3.LUT R8, R8, 0xfffffffb, RZ, 0xc0, !PT ;  /* 0xfffffffb08087812 */ /* 0x000fe200078ec0ff */
[----:B------:R-:W-:Y:S01]  /*69e0*/  IMAD R13, R13, c[0x0][0x1c0], RZ ;  /* 0x000070000d0d7a24 */ /* 0x000fe200078e02ff */
[----:B------:R-:W-:Y:S01]  /*69f0*/  IADD3 R4, R206, UR13, RZ ;  /* 0x0000000dce047c10 */ /* 0x000fe2000fffe0ff */
[----:B------:R-:W-:Y:S01]  /*6a00*/  IMAD.IADD R17, R17, 0x1, R3 ;  /* 0x0000000111117824 */ /* 0x000fe200078e0203 */
[----:B------:R-:W-:Y:S01]  /*6a10*/  LEA.HI R205, R7, R82, RZ, 0x6 ;  /* 0x0000005207cd7211 */ /* 0x000fe200078f30ff */
[----:B------:R-:W-:-:S02]  /*6a20*/  IMAD R13, R10, c[0x0][0x1c4], R13 ;  /* 0x000071000a0d7a24 */ /* 0x000fc400078e020d */
[----:B------:R-:W-:Y:S01]  /*6a30*/  @P1 IMAD.HI.U32 R0, R4, c[0x0][0x2c8], RZ ;  /* 0x0000b20004001a27 */ /* 0x000fe200078e00ff */
[----:B------:R-:W-:-:S03]  /*6a40*/  LOP3.LUT P1, RZ, R132, 0x4, RZ, 0xc0, !PT ;  /* 0x0000000484ff7812 */ /* 0x000fc6000782c0ff */
[----:B------:R-:W-:Y:S01]  /*6a50*/  IMAD.MOV.U32 R12, RZ, RZ, R4 ;  /* 0x000000ffff0c7224 */ /* 0x000fe200078e0004 */
[----:B------:R-:W-:Y:S01]  /*6a60*/  @P0 SHF.R.U32.HI R12, RZ, c[0x0][0x2cc], R0 ;  /* 0x0000b300ff0c0a19 */ /* 0x000fe20000011600 */
[----:B------:R-:W-:Y:S01]  /*6a70*/  IMAD.WIDE.U32 R10, R10, c[0x0][0x1c0], R16 ;  /* 0x000070000a0a7a25 */ /* 0x000fe200078e0010 */
[C---:B------:R-:W-:Y:S02]  /*6a80*/  LEA.HI R0, R9.reuse, R6, RZ, 0x1 ;  /* 0x0000000609007211 */ /* 0x040fe400078f08ff */
[--C-:B------:R-:W-:Y:S01]  /*6a90*/  SHF.R.S32.HI R3, RZ, 0x1f, R12.reuse ;  /* 0x0000001fff037819 */ /* 0x100fe2000001140c */
[----:B------:R-:W-:Y:S01]  /*6aa0*/  IMAD.MOV R5, RZ, RZ, -R12 ;  /* 0x000000ffff057224 */ /* 0x000fe200078e0a0c */
[----:B------:R-:W-:Y:S01]  /*6ab0*/  LOP3.LUT R9, R9, 0xfffffff0, RZ, 0xc0, !PT ;  /* 0xfffffff009097812 */ /* 0x000fe200078ec0ff */
[----:B------:R-:W-:Y:S01]  /*6ac0*/  IMAD.IADD R11, R11, 0x1, R13 ;  /* 0x000000010b0b7824 */ /* 0x000fe200078e020d */
[----:B------:R-:W-:Y:S01]  /*6ad0*/  LOP3.LUT R0, R0, 0xfffffffe, RZ, 0xc0, !PT ;  /* 0xfffffffe00007812 */ /* 0x000fe200078ec0ff */
[----:B------:R-:W-:Y:S01]  /*6ae0*/  IMAD R3, R3, c[0x0][0x1b0], RZ ;  /* 0x00006c0003037a24 */ /* 0x000fe200078e02ff */
[----:B------:R-:W-:Y:S01]  /*6af0*/  LOP3.LUT P0, RZ, R132, 0x2, RZ, 0xc0, !PT ;  /* 0x0000000284ff7812 */ /* 0x000fe2000780c0ff */
[----:B------:R-:W-:-:S02]  /*6b00*/  IMAD R4, R5, c[0x0][0x2c4], R4 ;  /* 0x0000b10005047a24 */ /* 0x000fc400078e0204 */
[----:B------:R-:W-:Y:S02]  /*6b10*/  IMAD R3, R12, c[0x0][0x1b4], R3 ;  /* 0x00006d000c037a24 */ /* 0x000fe400078e0203 */
[----:B------:R-:W-:Y:S02]  /*6b20*/  IMAD.IADD R9, R82, 0x1, -R9 ;  /* 0x0000000152097824 */ /* 0x000fe400078e0a09 */
[----:B------:R-:W-:-:S04]  /*6b30*/  IMAD.WIDE.U32 R12, R12, c[0x0][0x1b0], R10 ;  /* 0x00006c000c0c7a25 */ /* 0x000fc800078e000a */
[----:B------:R-:W-:Y:S01]  /*6b40*/  IMAD.IADD R0, R6, 0x1, -R0 ;  /* 0x0000000106007824 */ /* 0x000fe200078e0a00 */
[----:B------:R-:W-:Y:S01]  /*6b50*/  SHF.R.S32.HI R6, RZ, 0x1f, R9 ;  /* 0x0000001fff067819 */ /* 0x000fe20000011409 */
[----:B------:R-:W-:Y:S01]  /*6b60*/  IMAD.IADD R13, R13, 0x1, R3 ;  /* 0x000000010d0d7824 */ /* 0x000fe200078e0203 */
[----:B------:R-:W-:Y:S01]  /*6b70*/  SHF.R.S32.HI R3, RZ, 0x1f, R4 ;  /* 0x0000001fff037819 */ /* 0x000fe20000011404 */
[----:B------:R-:W-:Y:S01]  /*6b80*/  IMAD.SHL.U32 R5, R132, 0x40, RZ ;  /* 0x0000004084057824 */ /* 0x000fe200078e00ff */
[----:B------:R-:W-:Y:S01]  /*6b90*/  LEA.HI R11, R6, R9, RZ, 0x3 ;  /* 0x00000009060b7211 */ /* 0x000fe200078f18ff */
[----:B------:R-:W-:Y:S01]  /*6ba0*/  IMAD.WIDE.U32 R12, R4, c[0x0][0x1a8], R12 ;  /* 0x00006a00040c7a25 */ /* 0x000fe200078e000c */
[----:B------:R-:W-:Y:S02]  /*6bb0*/  @P0 LOP3.LUT R8, R8, 0x4, RZ, 0xfc, !PT ;  /* 0x0000000408080812 */ /* 0x000fe400078efcff */
[----:B------:R-:W-:Y:S01]  /*6bc0*/  LOP3.LUT R6, R11, 0xfffffff8, RZ, 0xc0, !PT ;  /* 0xfffffff80b067812 */ /* 0x000fe200078ec0ff */
[----:B------:R-:W-:Y:S01]  /*6bd0*/  IMAD R3, R3, c[0x0][0x1a8], RZ ;  /* 0x00006a0003037a24 */ /* 0x000fe200078e02ff */
[----:B------:R-:W-:Y:S01]  /*6be0*/  LOP3.LUT R5, R5, 0x1c0, RZ, 0xc0, !PT ;  /* 0x000001c005057812 */ /* 0x000fe200078ec0ff */
[----:B------:R-:W-:Y:S01]  /*6bf0*/  IMAD.SHL.U32 R17, R15, 0x40, RZ ;  /* 0x000000400f117824 */ /* 0x000fe200078e00ff */
[----:B------:R-:W-:Y:S01]  /*6c00*/  LEA R16, P0, R12, c[0x0][0x160], 0x1 ;  /* 0x000058000c107a11 */ /* 0x000fe200078008ff */
[----:B------:R-:W-:Y:S01]  /*6c10*/  IMAD R3, R4, c[0x0][0x1ac], R3 ;  /* 0x00006b0004037a24 */ /* 0x000fe200078e0203 */
[----:B------:R-:W-:Y:S01]  /*6c20*/  LOP3.LUT R2, R5, 0x8, R2, 0xf8, !PT ;  /* 0x0000000805027812 */ /* 0x000fe200078ef802 */
[----:B------:R-:W-:Y:S01]  /*6c30*/  IMAD.IADD R6, R9, 0x1, -R6 ;  /* 0x0000000109067824 */ /* 0x000fe200078e0a06 */
[----:B------:R-:W-:Y:S01]  /*6c40*/  SHF.R.U32.HI R5, RZ, 0x3, R5 ;  /* 0x00000003ff057819 */ /* 0x000fe20000011605 */
[----:B------:R-:W-:Y:S01]  /*6c50*/  IMAD.IADD R3, R13, 0x1, R3 ;  /* 0x000000010d037824 */ /* 0x000fe200078e0203 */
[----:B------:R-:W-:Y:S01]  /*6c60*/  LOP3.LUT R17, R17, 0x1c0, RZ, 0xc0, !PT ;  /* 0x000001c011117812 */ /* 0x000fe200078ec0ff */
[----:B------:R-:W-:Y:S01]  /*6c70*/  IMAD.SHL.U32 R9, R6, 0x40, RZ ;  /* 0x0000004006097824 */ /* 0x000fe200078e00ff */
[----:B------:R-:W-:Y:S01]  /*6c80*/  LOP3.LUT R5, R2, R5, RZ, 0x3c, !PT ;  /* 0x0000000502057212 */ /* 0x000fe200078e3cff */
[----:B------:R-:W-:Y:S01]  /*6c90*/  IMAD.SHL.U32 R2, R0, 0x8, RZ ;  /* 0x0000000800027824 */ /* 0x000fe200078e00ff */
[----:B------:R-:W-:Y:S01]  /*6ca0*/  LEA.HI.X R14, R12, c[0x0][0x164], R3, 0x1, P0 ;  /* 0x000059000c0e7a11 */ /* 0x000fe200000f0c03 */
[----:B------:R-:W-:Y:S01]  /*6cb0*/  IMAD.SHL.U32 R11, R11, 0x40, RZ ;  /* 0x000000400b0b7824 */ /* 0x000fe200078e00ff */
[----:B------:R-:W-:Y:S01]  /*6cc0*/  IADD3 R12, R15, UR13, RZ ;  /* 0x0000000d0f0c7c10 */ /* 0x000fe2000fffe0ff */
[----:B------:R-:W-:Y:S01]  /*6cd0*/  IMAD.SHL.U32 R218, R132, 0x8, RZ ;  /* 0x0000000884da7824 */ /* 0x000fe200078e00ff */
[----:B------:R-:W-:Y:S01]  /*6ce0*/  LOP3.LUT R9, R9, 0x1c0, RZ, 0xc0, !PT ;  /* 0x000001c009097812 */ /* 0x000fe200078ec0ff */
[----:B------:R-:W-:Y:S01]  /*6cf0*/  IMAD.SHL.U32 R205, R205, 0x8, RZ ;  /* 0x00000008cdcd7824 */ /* 0x000fe200078e00ff */
[C---:B------:R-:W-:Y:S01]  /*6d00*/  LOP3.LUT P5, RZ, R6.reuse, 0x4, RZ, 0xc0, !PT ;  /* 0x0000000406ff7812 */ /* 0x040fe200078ac0ff */
[----:B------:R-:W-:Y:S01]  /*6d10*/  IMAD.MOV.U32 R3, RZ, RZ, 0x20 ;  /* 0x00000020ff037424 */ /* 0x000fe200078e00ff */
[----:B------:R-:W-:Y:S01]  /*6d20*/  LOP3.LUT P4, RZ, R6, 0x2, RZ, 0xc0, !PT ;  /* 0x0000000206ff7812 */ /* 0x000fe2000788c0ff */
[----:B------:R1:W2:Y:S01]  /*6d30*/  SHFL.IDX PT, R18, R16, RZ, 0x181f ;  /* 0x00181fff10127589 */ /* 0x0002a200000e0000 */
[----:B------:R-:W-:Y:S01]  /*6d40*/  ISETP.GE.AND P0, PT, R12, UR19, PT ;  /* 0x000000130c007c0c */ /* 0x000fe2000bf06270 */
[----:B------:R-:W-:Y:S01]  /*6d50*/  IMAD R5, R0, 0x200, R5 ;  /* 0x0000020000057824 */ /* 0x000fe200078e0205 */
[----:B------:R-:W-:Y:S01]  /*6d60*/  LEA.HI R6, R7, R82, RZ, 0x5 ;  /* 0x0000005207067211 */ /* 0x000fe200078f28ff */
[----:B------:R1:W3:Y:S01]  /*6d70*/  SHFL.IDX PT, R19, R14, RZ, 0x181f ;  /* 0x00181fff0e137589 */ /* 0x0002e200000e0000 */
[----:B------:R-:W-:-:S02]  /*6d80*/  LOP3.LUT R2, R9, 0x8, R2, 0xf8, !PT ;  /* 0x0000000809027812 */ /* 0x000fc400078ef802 */
[----:B------:R-:W-:Y:S02]  /*6d90*/  SHF.R.U32.HI R9, RZ, 0x3, R9 ;  /* 0x00000003ff097819 */ /* 0x000fe40000011609 */
[----:B------:R-:W-:Y:S02]  /*6da0*/  SHF.R.S32.HI R80, RZ, 0x5, R6 ;  /* 0x00000005ff507819 */ /* 0x000fe40000011406 */
[----:B------:R-:W-:Y:S02]  /*6db0*/  LOP3.LUT R11, R11, 0xfffffe00, RZ, 0xc0, !PT ;  /* 0xfffffe000b0b7812 */ /* 0x000fe400078ec0ff */
[----:B------:R-:W-:Y:S02]  /*6dc0*/  SHF.R.U32.HI R20, RZ, 0x3, R17 ;  /* 0x00000003ff147819 */ /* 0x000fe40000011611 */
[----:B------:R-:W-:Y:S01]  /*6dd0*/  LOP3.LUT R17, R17, 0x38, R218, 0xf8, !PT ;  /* 0x0000003811117812 */ /* 0x000fe200078ef8da */
[----:B------:R-:W-:Y:S01]  /*6de0*/  IMAD R13, R80, 0x400, R11 ;  /* 0x00000400500d7824 */ /* 0x000fe200078e020b */
[----:B------:R-:W-:Y:S01]  /*6df0*/  LOP3.LUT R4, R2, R9, RZ, 0x3c, !PT ;  /* 0x0000000902047212 */ /* 0x000fe200078e3cff */
[----:B------:R-:W-:Y:S01]  /*6e00*/  IMAD.MOV.U32 R2, RZ, RZ, 0x10 ;  /* 0x00000010ff027424 */ /* 0x000fe200078e00ff */
[----:B------:R-:W-:-:S02]  /*6e10*/  LOP3.LUT R20, R17, R20, RZ, 0x3c, !PT ;  /* 0x0000001411147212 */ /* 0x000fc400078e3cff */
[C---:B------:R-:W-:Y:S01]  /*6e20*/  IADD3 R10, R218.reuse, 0x40, RZ ;  /* 0x00000040da0a7810 */ /* 0x040fe20007ffe0ff */
[----:B------:R-:W-:Y:S01]  /*6e30*/  IMAD.IADD R0, R13, 0x1, R4 ;  /* 0x000000010d007824 */ /* 0x000fe200078e0204 */
[----:B------:R-:W-:Y:S02]  /*6e40*/  IADD3 R9, R218, 0x80, RZ ;  /* 0x00000080da097810 */ /* 0x000fe40007ffe0ff */
[----:B------:R-:W-:Y:S02]  /*6e50*/  SEL R2, R2, 0xfffffff0, !P4 ;  /* 0xfffffff002027807 */ /* 0x000fe40006000000 */
[----:B------:R-:W-:Y:S02]  /*6e60*/  ISETP.GE.AND P2, PT, R218, c[0x0][0x198], PT ;  /* 0x00006600da007a0c */ /* 0x000fe40003f46270 */
[----:B------:R-:W-:Y:S02]  /*6e70*/  ISETP.GE.AND P4, PT, R9, c[0x0][0x198], PT ;  /* 0x0000660009007a0c */ /* 0x000fe40003f86270 */
[----:B------:R-:W-:-:S02]  /*6e80*/  LOP3.LUT R205, R20, 0xfffffe00, R205, 0xf8, !PT ;  /* 0xfffffe0014cd7812 */ /* 0x000fc400078ef8cd */
[----:B------:R-:W-:Y:S02]  /*6e90*/  LOP3.LUT R4, R4, R11, RZ, 0xfc, !PT ;  /* 0x0000000b04047212 */ /* 0x000fe400078efcff */
[----:B------:R-:W-:Y:S01]  /*6ea0*/  SEL R3, R3, 0xffffffe0, !P5 ;  /* 0xffffffe003037807 */ /* 0x000fe20006800000 */
[----:B------:R-:W-:Y:S01]  /*6eb0*/  @!P3 IMAD.MOV.U32 R210, RZ, RZ, R197 ;  /* 0x000000ffffd2b224 */ /* 0x000fe200078e00c5 */
[----:B------:R-:W-:Y:S01]  /*6ec0*/  ISETP.GE.AND P3, PT, R10, c[0x0][0x198], PT ;  /* 0x000066000a007a0c */ /* 0x000fe20003f66270 */
[----:B------:R-:W-:Y:S07]  /*6ed0*/  @P0 BRA `(.L_x_1416) ;  /* 0x000000e000000947 */ /* 0x000fee0003800000 */
[----:B-123--:R-:W-:Y:S01]  /*6ee0*/  SHF.R.S32.HI R13, RZ, 0x1f, R10 ;  /* 0x0000001fff0d7819 */ /* 0x00efe2000001140a */
        /* <DEDUP_REMOVED lines=13> */
.L_x_1416:
[----:B-123--:R-:W-:Y:S05]  /*6fc0*/  BSYNC B0 ;  /* 0x0000000000007941 */ /* 0x00efea0003800000 */
.L_x_1415:
        /* <DEDUP_REMOVED lines=20> */
.L_x_1418:
[----:B------:R-:W-:Y:S05]  /*7110*/  BSYNC B0 ;  /* 0x0000000000007941 */ /* 0x000fea0003800000 */
.L_x_1417:
        /* <DEDUP_REMOVED lines=20> */
.L_x_1420:
[----:B------:R-:W-:Y:S05]  /*7260*/  BSYNC B0 ;  /* 0x0000000000007941 */ /* 0x000fea0003800000 */
.L_x_1419:
[----:B------:R-:W-:Y:S01]  /*7270*/  IMAD.MOV.U32 R201, RZ, RZ, c[0x0][0x2b8] ;  /* 0x0000ae00ffc97624 */ /* 0x000fe200078e00ff */
[----:B---3--:R-:W-:Y:S01]  /*7280*/  SHFL.IDX PT, R22, R16, 0x3, 0x181f ;  /* 0x00781f0010167f89 */ /* 0x008fe200000e0000 */
[----:B------:R-:W-:Y:S01]  /*7290*/  IADD3 R12, R12, 0x60, RZ ;  /* 0x000000600c0c7810 */ /* 0x000fe20007ffe0ff */
[----:B------:R-:W-:Y:S01]  /*72a0*/  IMAD.U32 R13, RZ, RZ, UR15 ;  /* 0x0000000fff0d7e24 */ /* 0x000fe2000f8e00ff */
[----:B------:R-:W-:Y:S01]  /*72b0*/  LOP3.LUT R8, R8, 0xfffffffd, RZ, 0xc0, !PT ;  /* 0xfffffffd08087812 */ /* 0x000fe200078ec0ff */
[----:B------:R-:W3:Y:S01]  /*72c0*/  SHFL.IDX PT, R23, R14, 0x3, 0x181f ;  /* 0x00781f000e177f89 */ /* 0x000ee200000e0000 */
[----:B------:R-:W-:Y:S01]  /*72d0*/  ISETP.NE.AND P5, PT, R201, 0x1, PT ;  /* 0x00000001c900780c */ /* 0x000fe20003fa5270 */
[----:B------:R-:W-:Y:S01]  /*72e0*/  IMAD R204, R13, 0x40, R206 ;  /* 0x000000400dcc7824 */ /* 0x000fe200078e02ce */
[----:B------:R-:W-:Y:S01]  /*72f0*/  ISETP.GE.AND P0, PT, R12, UR19, PT ;  /* 0x000000130c007c0c */ /* 0x000fe2000bf06270 */
[----:B------:R-:W-:Y:S01]  /*7300*/  IMAD.SHL.U32 R40, R205, 0x2, RZ ;  /* 0x00000002cd287824 */ /* 0x000fe200078e00ff */
[----:B------:R-:W-:Y:S01]  /*7310*/  SHF.R.S32.HI R13, RZ, 0x1f, R10 ;  /* 0x0000001fff0d7819 */ /* 0x000fe2000001140a */
[----:B------:R-:W-:Y:S01]  /*7320*/  IMAD.MOV.U32 R203, RZ, RZ, RZ ;  /* 0x000000ffffcb7224 */ /* 0x000fe200078e00ff */
[----:B------:R-:W-:-:S02]  /*7330*/  IADD3 R204, R204, -0x40, RZ ;  /* 0xffffffc0cccc7810 */ /* 0x000fc40007ffe0ff */
[----:B------:R-:W-:Y:S02]  /*7340*/  LEA.HI R214, R13, R10, RZ, 0x3 ;  /* 0x0000000a0dd67211 */ /* 0x000fe400078f18ff */
[----:B-----5:R-:W-:Y:S02]  /*7350*/  SHF.R.S32.HI R17, RZ, 0x1f, R210 ;  /* 0x0000001fff117819 */ /* 0x020fe400000114d2 */
[----:B------:R-:W-:Y:S02]  /*7360*/  LOP3.LUT R214, R214, 0xfffffff8, RZ, 0xc0, !PT ;  /* 0xfffffff8d6d67812 */ /* 0x000fe400078ec0ff */
[----:B------:R-:W-:Y:S01]  /*7370*/  @P5 LOP3.LUT R8, R8, 0x2, RZ, 0xfc, !PT ;  /* 0x0000000208085812 */ /* 0x000fe200078efcff */
[----:B------:R-:W-:Y:S01]  /*7380*/  IMAD R17, R17, c[0x0][0x2b0], RZ ;  /* 0x0000ac0011117a24 */ /* 0x000fe200078e02ff */
[----:B------:R-:W-:Y:S02]  /*7390*/  SHF.R.S32.HI R8, RZ, 0x1f, R9 ;  /* 0x0000001fff087819 */ /* 0x000fe40000011409 */
[----:B------:R-:W-:Y:S01]  /*73a0*/  P2R R11, PR, RZ, 0x2 ;  /* 0x00000002ff0b7803 */ /* 0x000fe20000000000 */
[----:B------:R-:W-:Y:S01]  /*73b0*/  IMAD R17, R210, c[0x0][0x2b4], R17 ;  /* 0x0000ad00d2117a24 */ /* 0x000fe200078e0211 */
[----:B------:R-:W-:Y:S01]  /*73c0*/  LEA.HI R213, R8, R9, RZ, 0x3 ;  /* 0x0000000908d57211 */ /* 0x000fe200078f18ff */
[----:B------:R-:W-:-:S03]  /*73d0*/  IMAD.WIDE.U32 R210, R210, c[0x0][0x2b0], RZ ;  /* 0x0000ac00d2d27a25 */ /* 0x000fc600078e00ff */
[----:B------:R-:W-:Y:S01]  /*73e0*/  LOP3.LUT R213, R213, 0xfffffff8, RZ, 0xc0, !PT ;  /* 0xfffffff8d5d57812 */ /* 0x000fe200078ec0ff */
[----:B---34-:R-:W-:-:S04]  /*73f0*/  @!P0 IMAD.WIDE R18, R218, 0x2, R22 ;  /* 0x00000002da128825 */ /* 0x018fc800078e0216 */
[----:B------:R-:W-:Y:S01]  /*7400*/  IMAD.IADD R200, R211, 0x1, R17 ;  /* 0x00000001d3c87824 */ /* 0x000fe200078e0211 */
[----:B------:R-:W-:Y:S01]  /*7410*/  @!PT LDS RZ, [RZ] ;  /* 0x00000000fffff984 */ /* 0x000fe20000000800 */
[----:B------:R3:W-:Y:S01]  /*7420*/  @!P0 LDGSTS.E.BYPASS.LTC128B.128 [R40+0x1b100], [R18.64], !P2 ;  /* 0x1b10000012288fae */ /* 0x0007e2000d101d4a */
[C---:B------:R-:W-:Y:S02]  /*7430*/  ISETP.GE.AND P2, PT, R204.reuse, UR9, PT ;  /* 0x00000009cc007c0c */ /* 0x040fe4000bf46270 */
[----:B------:R-:W-:Y:S02]  /*7440*/  IADD3 R204, R204, UR8, RZ ;  /* 0x00000008cccc7c10 */ /* 0x000fe4000fffe0ff */
[----:B------:R-:W-:-:S03]  /*7450*/  ISETP.GT.OR P2, PT, R206, 0x3f, P2 ;  /* 0x0000003fce00780c */ /* 0x000fc60001744670 */
[----:B------:R-:W-:-:S04]  /*7460*/  @P5 IMAD.HI.U32 R12, R204, c[0x0][0x2bc], RZ ;  /* 0x0000af00cc0c5a27 */ /* 0x000fc800078e00ff */
[----:B------:R-:W-:Y:S01]  /*7470*/  IMAD.MOV.U32 R13, RZ, RZ, R204 ;  /* 0x000000ffff0d7224 */ /* 0x000fe200078e00cc */
[----:B------:R-:W-:Y:S01]  /*7480*/  @P5 SHF.R.U32.HI R13, RZ, c[0x0][0x2c0], R12 ;  /* 0x0000b000ff0d5a19 */ /* 0x000fe2000001160c */
[----:B---3--:R-:W-:-:S04]  /*7490*/  @!P0 IMAD.WIDE R18, R214, 0x2, R22 ;  /* 0x00000002d6128825 */ /* 0x008fc800078e0216 */
[----:B------:R-:W-:Y:S01]  /*74a0*/  @!P0 IMAD.WIDE R22, R213, 0x2, R22 ;  /* 0x00000002d5168825 */ /* 0x000fe200078e0216 */
[----:B------:R3:W-:Y:S01]  /*74b0*/  @!P0 LDGSTS.E.BYPASS.LTC128B.128 [R40+0x1f100], [R18.64], !P3 ;  /* 0x1f10000012288fae */ /* 0x0007e2000d901d4a */
[----:B------:R-:W-:-:S03]  /*74c0*/  @!P2 IADD3 R17, P3, R13, R210, RZ ;  /* 0x000000d20d11a210 */ /* 0x000fc60007f7e0ff */
[----:B------:R4:W-:Y:S01]  /*74d0*/  @!P0 LDGSTS.E.BYPASS.LTC128B.128 [R40+0x23100], [R22.64], !P4 ;  /* 0x2310000016288fae */ /* 0x0009e2000e101d4a */
[----:B------:R-:W-:Y:S02]  /*74e0*/  @!P2 LEA.HI.X.SX32 R8, R13, R200, 0x1, P3 ;  /* 0x000000c80d08a211 */ /* 0x000fe400018f0eff */
[C---:B------:R-:W-:Y:S01]  /*74f0*/  @!P2 LEA R20, P3, R17.reuse, c[0x0][0x2a0], 0x2 ;  /* 0x0000a8001114aa11 */ /* 0x040fe200078610ff */
[----:B------:R-:W0:Y:S03]  /*7500*/  LDGDEPBAR ;  /* 0x00000000000079af */ /* 0x000e260000000000 */
[----:B------:R-:W-:Y:S01]  /*7510*/  @!P2 LEA.HI.X R21, R17, c[0x0][0x2a4], R8, 0x2, P3 ;  /* 0x0000a9001115aa11 */ /* 0x000fe200018f1408 */
[----:B------:R-:W-:Y:S06]  /*7520*/  BAR.SYNC.DEFER_BLOCKING 0x0 ;  /* 0x0000000000007b1d */ /* 0x000fec0000010000 */
[----:B--2---:R-:W2:Y:S01]  /*7530*/  @!P2 LDG.E R203, [R20.64] ;  /* 0x0000000a14cba981 */ /* 0x004ea2000c1e1900 */
[----:B------:R-:W-:Y:S01]  /*7540*/  IMAD.MOV R13, RZ, RZ, -R13 ;  /* 0x000000ffff0d7224 */ /* 0x000fe200078e0a0d */
[----:B------:R-:W-:Y:S01]  /*7550*/  ULEA UR18, UR15, 0xffffffc0, 0x6 ;  /* 0xffffffc00f127891 */ /* 0x000fe2000f8e303f */
[----:B------:R-:W-:Y:S01]  /*7560*/  IMAD R199, R83, c[0x0][0x1e8], RZ ;  /* 0x00007a0053c77a24 */ /* 0x000fe200078e02ff */
[----:B------:R-:W-:Y:S01]  /*7570*/  ISETP.GE.AND P5, PT, R218, c[0x0][0x1d4], PT ;  /* 0x00007500da007a0c */ /* 0x000fe20003fa6270 */
[----:B------:R-:W-:Y:S01]  /*7580*/  IMAD R204, R13, c[0x0][0x2b8], R204 ;  /* 0x0000ae000dcc7a24 */ /* 0x000fe200078e02cc */
[----:B------:R-:W-:Y:S01]  /*7590*/  UIADD3 UR18, UR9, -UR18, URZ ;  /* 0x8000001209127290 */ /* 0x000fe2000fffe03f */
[----:B------:R-:W-:Y:S01]  /*75a0*/  IMAD.WIDE.U32 R208, R196, c[0x0][0x1e8], RZ ;  /* 0x00007a00c4d07a25 */ /* 0x000fe200078e00ff */
[----:B------:R-:W-:Y:S01]  /*75b0*/  ISETP.GE.AND P4, PT, R10, c[0x0][0x1d4], PT ;  /* 0x000075000a007a0c */ /* 0x000fe20003f86270 */
[----:B------:R-:W-:Y:S01]  /*75c0*/  UISETP.GE.AND UP1, UPT, UR15, 0x2, UPT ;  /* 0x000000020f00788c */ /* 0x000fe2000bf26270 */
[----:B------:R-:W-:Y:S01]  /*75d0*/  SHF.R.S32.HI R13, RZ, 0x1f, R204 ;  /* 0x0000001fff0d7819 */ /* 0x000fe200000114cc */
[----:B-1----:R-:W-:Y:S01]  /*75e0*/  IMAD.WIDE.U32 R16, R204, c[0x0][0x1e0], RZ ;  /* 0x00007800cc107a25 */ /* 0x002fe200078e00ff */
[----:B------:R-:W-:-:S02]  /*75f0*/  ISETP.GE.AND P6, PT, R9, c[0x0][0x1d4], PT ;  /* 0x0000750009007a0c */ /* 0x000fc40003fc6270 */
[----:B------:R-:W-:Y:S01]  /*7600*/  ISETP.GE.AND P3, PT, R218, c[0x0][0x1d4], PT ;  /* 0x00007500da007a0c */ /* 0x000fe20003f66270 */
[----:B---3--:R-:W-:Y:S01]  /*7610*/  IMAD R19, R13, c[0x0][0x1e0], RZ ;  /* 0x000078000d137a24 */ /* 0x008fe200078e02ff */
[----:B------:R-:W-:Y:S01]  /*7620*/  ISETP.GE.AND P2, PT, R10, c[0x0][0x1d4], PT ;  /* 0x000075000a007a0c */ /* 0x000fe20003f46270 */
[----:B------:R-:W-:Y:S01]  /*7630*/  IMAD R199, R196, c[0x0][0x1ec], R199 ;  /* 0x00007b00c4c77a24 */ /* 0x000fe200078e02c7 */
[----:B------:R-:W-:Y:S01]  /*7640*/  SHF.R.S32.HI R215, RZ, 0x1f, R218 ;  /* 0x0000001fffd77819 */ /* 0x000fe200000114da */
[----:B------:R-:W-:Y:S01]  /*7650*/  IMAD R18, R204, c[0x0][0x1e4], R19 ;  /* 0x00007900cc127a24 */ /* 0x000fe200078e0213 */
[----:B------:R-:W-:Y:S01]  /*7660*/  SEL R216, RZ, 0x10, P6 ;  /* 0x00000010ffd87807 */ /* 0x000fe20003000000 */
[----:B------:R-:W-:Y:S01]  /*7670*/  IMAD.IADD R199, R209, 0x1, R199 ;  /* 0x00000001d1c77824 */ /* 0x000fe200078e02c7 */
[----:B------:R-:W-:Y:S01]  /*7680*/  IADD3 R202, R40, 0x100, RZ ;  /* 0x0000010028ca7810 */ /* 0x000fe20007ffe0ff */
[----:B------:R-:W-:Y:S01]  /*7690*/  IMAD.IADD R19, R17, 0x1, R18 ;  /* 0x0000000111137824 */ /* 0x000fe200078e0212 */
[----:B------:R-:W-:Y:S01]  /*76a0*/  SHF.R.S32.HI R217, RZ, 0x1f, R214 ;  /* 0x0000001fffd97819 */ /* 0x000fe200000114d6 */
[----:B------:R-:W-:Y:S01]  /*76b0*/  IMAD.MOV.U32 R18, RZ, RZ, R16 ;  /* 0x000000ffff127224 */ /* 0x000fe200078e0010 */
[----:B------:R-:W-:Y:S01]  /*76c0*/  SHF.R.S32.HI R144, RZ, 0x1f, R213 ;  /* 0x0000001fff907819 */ /* 0x000fe200000114d5 */
[----:B------:R-:W-:-:S02]  /*76d0*/  IMAD R13, R13, c[0x0][0x208], RZ ;  /* 0x000082000d0d7a24 */ /* 0x000fc400078e02ff */
[----:B------:R-:W-:-:S04]  /*76e0*/  IMAD.WIDE.U32 R42, R196, c[0x0][0x210], RZ ;  /* 0x00008400c42a7a25 */ /* 0x000fc800078e00ff */
[----:B------:R-:W-:Y:S02]  /*76f0*/  IMAD R14, R204, c[0x0][0x20c], R13 ;  /* 0x00008300cc0e7a24 */ /* 0x000fe400078e020d */
[----:B------:R-:W-:-:S04]  /*7700*/  IMAD R13, R83, c[0x0][0x210], RZ ;  /* 0x00008400530d7a24 */ /* 0x000fc800078e02ff */
[----:B------:R-:W-:-:S04]  /*7710*/  IMAD R13, R196, c[0x0][0x214], R13 ;  /* 0x00008500c40d7a24 */ /* 0x000fc800078e020d */
[----:B------:R-:W-:Y:S01]  /*7720*/  IMAD.IADD R198, R43, 0x1, R13 ;  /* 0x000000012bc67824 */ /* 0x000fe200078e020d */
[----:B--2---:R-:W-:Y:S01]  /*7730*/  SHF.R.S32.HI R12, RZ, 0x1f, R203 ;  /* 0x0000001fff0c7819 */ /* 0x004fe200000114cb */
[----:B------:R-:W-:-:S04]  /*7740*/  IMAD.WIDE.U32 R18, R203, c[0x0][0x1f0], R18 ;  /* 0x00007c00cb127a25 */ /* 0x000fc800078e0012 */
[----:B------:R-:W-:Y:S01]  /*7750*/  IMAD R8, R12, c[0x0][0x1f0], RZ ;  /* 0x00007c000c087a24 */ /* 0x000fe200078e02ff */
[----:B------:R-:W-:Y:S01]  /*7760*/  IADD3 R17, P0, R208, R18, RZ ;  /* 0x00000012d0117210 */ /* 0x000fe20007f1e0ff */
[----:B------:R-:W-:Y:S02]  /*7770*/  IMAD R12, R12, c[0x0][0x218], RZ ;  /* 0x000086000c0c7a24 */ /* 0x000fe400078e02ff */
[C---:B------:R-:W-:Y:S02]  /*7780*/  IMAD R8, R203.reuse, c[0x0][0x1f4], R8 ;  /* 0x00007d00cb087a24 */ /* 0x040fe400078e0208 */
[----:B------:R-:W-:-:S03]  /*7790*/  IMAD R13, R203, c[0x0][0x21c], R12 ;  /* 0x00008700cb0d7a24 */ /* 0x000fc600078e020c */
[----:B------:R-:W-:Y:S01]  /*77a0*/  IADD3.X R8, R199, R19, R8, P0, !PT ;  /* 0x00000013c7087210 */ /* 0x000fe200007fe408 */
[----:B------:R-:W-:Y:S01]  /*77b0*/  IMAD.WIDE.U32 R18, R204, c[0x0][0x208], RZ ;  /* 0x00008200cc127a25 */ /* 0x000fe200078e00ff */
[----:B------:R-:W-:-:S04]  /*77c0*/  LEA R20, P0, R17, c[0x0][0x1c8], 0x1 ;  /* 0x0000720011147a11 */ /* 0x000fc800078008ff */
[----:B------:R-:W-:Y:S01]  /*77d0*/  LEA.HI.X R17, R17, c[0x0][0x1cc], R8, 0x1, P0 ;  /* 0x0000730011117a11 */ /* 0x000fe200000f0c08 */
[----:B----4-:R-:W-:Y:S01]  /*77e0*/  SHFL.IDX PT, R22, R20, RZ, 0x181f ;  /* 0x00181fff14167589 */ /* 0x010fe200000e0000 */
[----:B------:R-:W-:Y:S01]  /*77f0*/  IADD3 R8, -R15, UR18, RZ ;  /* 0x000000120f087c10 */ /* 0x000fe2000fffe1ff */
[----:B------:R-:W-:Y:S02]  /*7800*/  IMAD.IADD R15, R19, 0x1, R14 ;  /* 0x00000001130f7824 */ /* 0x000fe400078e020e */
[----:B------:R-:W1:Y:S01]  /*7810*/  SHFL.IDX PT, R23, R17, RZ, 0x181f ;  /* 0x00181fff11177589 */ /* 0x000e6200000e0000 */
[----:B------:R-:W-:Y:S01]  /*7820*/  ISETP.GE.AND P0, PT, R8, 0x1, PT ;  /* 0x000000010800780c */ /* 0x000fe20003f06270 */
[----:B------:R-:W-:Y:S02]  /*7830*/  IMAD.MOV.U32 R14, RZ, RZ, R18 ;  /* 0x000000ffff0e7224 */ /* 0x000fe400078e0012 */
[----:B------:R-:W-:Y:S02]  /*7840*/  SHFL.IDX PT, R16, R20, 0x1, 0x181f ;  /* 0x00381f0014107f89 */ /* 0x000fe400000e0000 */
[----:B------:R-:W-:-:S02]  /*7850*/  IMAD.WIDE.U32 R14, R203, c[0x0][0x218], R14 ;  /* 0x00008600cb0e7a25 */ /* 0x000fc400078e000e */
[----:B------:R-:W2:Y:S06]  /*7860*/  SHFL.IDX PT, R17, R17, 0x1, 0x181f ;  /* 0x00381f0011117f89 */ /* 0x000eac00000e0000 */
[----:B-1----:R-:W-:-:S04]  /*7870*/  @P0 IMAD.WIDE R26, R218, 0x2, R22 ;  /* 0x00000002da1a0825 */ /* 0x002fc800078e0216 */
[--C-:B------:R-:W-:Y:S01]  /*7880*/  @P0 IMAD.WIDE R24, R214, 0x2, R22.reuse ;  /* 0x00000002d6180825 */ /* 0x100fe200078e0216 */
[----:B------:R1:W-:Y:S03]  /*7890*/  @P0 LDGSTS.E.BYPASS.LTC128B.128 [R40+0xc100], [R26.64], !P5 ;  /* 0x0c1000001a280fae */ /* 0x0003e6000e901d4a */
[----:B------:R-:W-:Y:S01]  /*78a0*/  @P0 IMAD.WIDE R22, R213, 0x2, R22 ;  /* 0x00000002d5160825 */ /* 0x000fe200078e0216 */
[----:B------:R3:W-:Y:S04]  /*78b0*/  @P0 LDGSTS.E.BYPASS.LTC128B.128 [R40+0xe100], [R24.64], !P4 ;  /* 0x0e10000018280fae */ /* 0x0007e8000e101d4a */
[----:B------:R4:W-:Y:S01]  /*78c0*/  @P0 LDGSTS.E.BYPASS.LTC128B.128 [R40+0x10100], [R22.64], !P6 ;  /* 0x1010000016280fae */ /* 0x0009e2000f101d4a */
[----:B------:R-:W-:-:S04]  /*78d0*/  IADD3 R18, P0, R42, R14, RZ ;  /* 0x0000000e2a127210 */ /* 0x000fc80007f1e0ff */
[----:B------:R-:W-:Y:S02]  /*78e0*/  IADD3.X R13, R198, R15, R13, P0, !PT ;  /* 0x0000000fc60d7210 */ /* 0x000fe400007fe40d */
[----:B------:R-:W-:-:S04]  /*78f0*/  LEA R19, P0, R18, c[0x0][0x1f8], 0x1 ;  /* 0x00007e0012137a11 */ /* 0x000fc800078008ff */
[----:B------:R-:W-:Y:S01]  /*7900*/  LEA.HI.X R18, R18, c[0x0][0x1fc], R13, 0x1, P0 ;  /* 0x00007f0012127a11 */ /* 0x000fe200000f0c0d */
[----:B------:R-:W4:Y:S01]  /*7910*/  SHFL.IDX PT, R14, R19, RZ, 0x181f ;  /* 0x00181fff130e7589 */ /* 0x000f2200000e0000 */
[----:B------:R-:W-:-:S03]  /*7920*/  ISETP.GT.AND P0, PT, R8, 0x20, PT ;  /* 0x000000200800780c */ /* 0x000fc60003f04270 */
[----:B------:R-:W4:Y:S04]  /*7930*/  SHFL.IDX PT, R15, R18, RZ, 0x181f ;  /* 0x00181fff120f7589 */ /* 0x000f2800000e0000 */
[----:B------:R-:W4:Y:S01]  /*7940*/  SHFL.IDX PT, R12, R19, 0x1, 0x181f ;  /* 0x00381f00130c7f89 */ /* 0x000f2200000e0000 */
[----:B---3--:R-:W-:-:S03]  /*7950*/  IMAD.WIDE R24, R214, 0x2, RZ ;  /* 0x00000002d6187825 */ /* 0x008fc600078e02ff */
[----:B------:R3:W3:Y:S02]  /*7960*/  SHFL.IDX PT, R13, R18, 0x1, 0x181f ;  /* 0x00381f00120d7f89 */ /* 0x0006e400000e0000 */
[----:B--2---:R-:W-:-:S04]  /*7970*/  @P0 IMAD.WIDE R28, R218, 0x2, R16 ;  /* 0x00000002da1c0825 */ /* 0x004fc800078e0210 */
[--C-:B-1----:R-:W-:Y:S01]  /*7980*/  @P0 IMAD.WIDE R26, R214, 0x2, R16.reuse ;  /* 0x00000002d61a0825 */ /* 0x102fe200078e0210 */
[----:B------:R1:W-:Y:S03]  /*7990*/  @P0 LDGSTS.E.BYPASS.LTC128B.128 [R40+0xd100], [R28.64], !P5 ;  /* 0x0d1000001c280fae */ /* 0x0003e6000e901d4a */
[C---:B------:R-:W-:Y:S01]  /*79a0*/  @P0 IMAD.WIDE R30, R213.reuse, 0x2, R16 ;  /* 0x00000002d51e0825 */ /* 0x040fe200078e0210 */
[----:B------:R1:W-:Y:S03]  /*79b0*/  @P0 LDGSTS.E.BYPASS.LTC128B.128 [R40+0xf100], [R26.64], !P4 ;  /* 0x0f1000001a280fae */ /* 0x0003e6000e101d4a */
[----:B------:R-:W-:Y:S01]  /*79c0*/  IMAD.WIDE R16, R218, 0x2, RZ ;  /* 0x00000002da107825 */ /* 0x000fe200078e02ff */
[----:B------:R1:W-:Y:S03]  /*79d0*/  @P0 LDGSTS.E.BYPASS.LTC128B.128 [R40+0x11100], [R30.64], !P6 ;  /* 0x111000001e280fae */ /* 0x0003e6000f101d4a */
[----:B----4-:R-:W-:Y:S01]  /*79e0*/  IMAD.WIDE R22, R213, 0x2, RZ ;  /* 0x00000002d5167825 */ /* 0x010fe200078e02ff */
[C---:B------:R-:W-:Y:S01]  /*79f0*/  IADD3 R20, P0, R14.reuse, R16, RZ ;  /* 0x000000100e147210 */ /* 0x040fe20007f1e0ff */
[----:B------:R-:W0:Y:S04]  /*7a00*/  LDGDEPBAR ;  /* 0x00000000000079af */ /* 0x000e280000000000 */
[----:B------:R-:W-:Y:S01]  /*7a10*/  IMAD.X R21, R15, 0x1, R17, P0 ;  /* 0x000000010f157824 */ /* 0x000fe200000e0611 */
[----:B---3--:R-:W-:-:S05]  /*7a20*/  IADD3 R18, P0, R14, R24, RZ ;  /* 0x000000180e127210 */ /* 0x008fca0007f1e0ff */
[----:B------:R-:W-:Y:S01]  /*7a30*/  IMAD.X R19, R15, 0x1, R25, P0 ;  /* 0x000000010f137824 */ /* 0x000fe200000e0619 */
[----:B------:R-:W-:-:S05]  /*7a40*/  IADD3 R16, P0, R16, R12, RZ ;  /* 0x0000000c10107210 */ /* 0x000fca0007f1e0ff */
[----:B------:R-:W-:Y:S01]  /*7a50*/  IMAD.X R17, R17, 0x1, R13, P0 ;  /* 0x0000000111117824 */ /* 0x000fe200000e060d */
        /* <DEDUP_REMOVED lines=32> */
[----:B------:R-:W-:-:S04]  /*7c60*/  @!P3 IADD3 R11, P0, R9, R210, RZ ;  /* 0x000000d2090bb210 */ /* 0x000fc80007f1e0ff */
[----:B------:R-:W-:Y:S02]  /*7c70*/  @!P3 LEA.HI.X.SX32 R8, R9, R200, 0x1, P0 ;  /* 0x000000c80908b211 */ /* 0x000fe400000f0eff */
[----:B-1----:R-:W-:-:S04]  /*7c80*/  @!P3 LEA R12, P0, R11, c[0x0][0x2a0], 0x2 ;  /* 0x0000a8000b0cba11 */ /* 0x002fc800078010ff */
[----:B------:R-:W-:-:S05]  /*7c90*/  @!P3 LEA.HI.X R13, R11, c[0x0][0x2a4], R8, 0x2, P0 ;  /* 0x0000a9000b0dba11 */ /* 0x000fca00000f1408 */
[----:B------:R1:W2:Y:S01]  /*7ca0*/  @!P3 LDG.E R203, [R12.64] ;  /* 0x0000000a0ccbb981 */ /* 0x0002a2000c1e1900 */
[----:B------:R-:W-:Y:S01]  /*7cb0*/  IMAD.MOV R9, RZ, RZ, -R9 ;  /* 0x000000ffff097224 */ /* 0x000fe200078e0a09 */
[C---:B------:R-:W-:Y:S01]  /*7cc0*/  SHF.L.U64.HI R15, R218.reuse, 0x1, R215 ;  /* 0x00000001da0f7819 */ /* 0x040fe200000102d7 */
        /* <DEDUP_REMOVED lines=16> */
[----:B------:R-:W-:Y:S02]  /*7dd0*/  IADD3 R9, P0, R208, R10, RZ ;  /* 0x0000000ad0097210 */ /* 0x000fe40007f1e0ff */
[----:B------:R-:W-:Y:S01]  /*7de0*/  SEL R10, RZ, 0x10, P4 ;  /* 0x00000010ff0a7807 */ /* 0x000fe20002000000 */
[----:B------:R-:W-:Y:S02]  /*7df0*/  IMAD R16, R203, c[0x0][0x1f4], R8 ;  /* 0x00007d00cb107a24 */ /* 0x000fe400078e0208 */
[----:B------:R-:W-:Y:S01]  /*7e00*/  IMAD.SHL.U32 R8, R213, 0x2, RZ ;  /* 0x00000002d5087824 */ /* 0x000fe200078e00ff */
[----:B------:R-:W-:Y:S02]  /*7e10*/  IADD3 R22, -R10, 0x10, RZ ;  /* 0x000000100a167810 */ /* 0x000fe40007ffe1ff */
[----:B------:R-:W-:Y:S01]  /*7e20*/  IADD3.X R16, R199, R11, R16, P0, !PT ;  /* 0x0000000bc7107210 */ /* 0x000fe200007fe410 */
[----:B------:R-:W-:Y:S01]  /*7e30*/  IMAD.SHL.U32 R11, R214, 0x2, RZ ;  /* 0x00000002d60b7824 */ /* 0x000fe200078e00ff */
[----:B------:R-:W-:-:S02]  /*7e40*/  LEA R17, P0, R9, c[0x0][0x1c8], 0x1 ;  /* 0x0000720009117a11 */ /* 0x000fc400078008ff */
[----:B------:R-:W-:Y:S02]  /*7e50*/  LOP3.LUT R22, R22, 0xf, RZ, 0xc0, !PT ;  /* 0x0000000f16167812 */ /* 0x000fe400078ec0ff */
[----:B------:R-:W-:Y:S01]  /*7e60*/  LEA.HI.X R16, R9, c[0x0][0x1cc], R16, 0x1, P0 ;  /* 0x0000730009107a11 */ /* 0x000fe200000f0c10 */
[----:B------:R-:W1:Y:S01]  /*7e70*/  SHFL.IDX PT, R18, R17, 0x1, 0x181f ;  /* 0x00381f0011127f89 */ /* 0x000e6200000e0000 */
[----:B------:R-:W-:-:S03]  /*7e80*/  SHF.L.U64.HI R9, R213, 0x1, R144 ;  /* 0x00000001d5097819 */ /* 0x000fc60000010290 */
        /* <DEDUP_REMOVED lines=24> */
.L_x_1421:
[----:B------:R-:W-:Y:S01]  /*8010*/  ISETP.LT.AND P0, PT, RZ, c[0x0][0x27c], PT ;  /* 0x00009f00ff007a0c */ /* 0x000fe20003f01270 */
[----:B------:R-:W0:-:S12]  /*8020*/  LDGDEPBAR ;  /* 0x00000000000079af */ /* 0x000e180000000000 */
[----:B------:R-:W-:Y:S05]  /*8030*/  @P0 BRA `(.L_x_1422) ;  /* 0x0000002000000947 */ /* 0x000fea0003800000 */
[----:B------:R-:W-:-:S04]  /*8040*/  DEPBAR.LE SB0, 0x3 ;  /* 0x000080c00000791a */ /* 0x000fc80000000000 */
[----:B------:R-:W-:Y:S05]  /*8050*/  BRA `(.L_x_1423) ;  /* 0x00006ef000007947 */ /* 0x000fea0003800000 */
.L_x_1422:
[----:B------:R-:W-:Y:S01]  /*8060*/  USHF.R.S32.HI UR17, URZ, 0x1f, UR14 ;  /* 0x0000001f3f117899 */ /* 0x000fe2000801140e */
[----:B------:R-:W-:Y:S01]  /*8070*/  LEA.HI R81, R7, R82, RZ, 0x2 ;  /* 0x0000005207517211 */ /* 0x000fe200078f10ff */
[----:B------:R-:W-:Y:S01]  /*8080*/  ULDC.64 UR6, c[0x0][0x280] ;  /* 0x0000a00000067ab9 */ /* 0x000fe20000000a00 */
[----:B------:R-:W-:Y:S01]  /*8090*/  BSSY B2, `(.L_x_1423) ;  /* 0x00006eb000027945 */ /* 0x000fe20003800000 */
[----:B------:R-:W-:Y:S01]  /*80a0*/  ULDC.64 UR4, c[0x0][0x290] ;  /* 0x0000a40000047ab9 */ /* 0x000fe20000000a00 */
[----:B------:R-:W-:Y:S01]  /*80b0*/  LOP3.LUT R83, R81, 0xfffffffc, RZ, 0xc0, !PT ;  /* 0xfffffffc51537812 */ /* 0x000fe200078ec0ff */
[----:B------:R-:W-:Y:S01]  /*80c0*/  UIMAD UR16, UR17, UR6, URZ ;  /* 0x00000006111072a4 */ /* 0x000fe2000f8e023f */
[----:B------:R-:W-:Y:S01]  /*80d0*/  SHF.R.S32.HI R81, RZ, 0x2, R81 ;  /* 0x00000002ff517819 */ /* 0x000fe20000011451 */
[----:B------:R-:W-:Y:S02]  /*80e0*/  UIMAD UR17, UR17, UR4, URZ ;  /* 0x00000004111172a4 */ /* 0x000fe4000f8e023f */
[----:B------:R-:W-:Y:S01]  /*80f0*/  UIMAD.WIDE.U32 UR22, UR14, UR4, URZ ;  /* 0x000000040e1672a5 */ /* 0x000fe2000f8e003f */
[----:B-1----:R-:W-:Y:S01]  /*8100*/  IADD3 R8, R81, UR13, RZ ;  /* 0x0000000d51087c10 */ /* 0x002fe2000fffe0ff */
[----:B------:R-:W-:Y:S01]  /*8110*/  UIMAD.WIDE.U32 UR20, UR14, UR6, URZ ;  /* 0x000000060e1472a5 */ /* 0x000fe2000f8e003f */
[----:B------:R-:W-:Y:S01]  /*8120*/  IMAD.IADD R83, R82, 0x1, -R83 ;  /* 0x0000000152537824 */ /* 0x000fe200078e0a53 */
[----:B------:R-:W-:-:S02]  /*8130*/  ULDC.U8 UR4, c[0x0][0x298] ;  /* 0x0000a60000047ab9 */ /* 0x000fc40000000000 */
[----:B------:R-:W-:Y:S01]  /*8140*/  ISETP.NE.AND P0, PT, RZ, UR4, PT ;  /* 0x00000004ff007c0c */ /* 0x000fe2000bf05270 */
[----:B------:R-:W-:Y:S01]  /*8150*/  UIMAD UR7, UR14, UR7, UR16 ;  /* 0x000000070e0772a4 */ /* 0x000fe2000f8e0210 */
[C---:B------:R-:W-:Y:S01]  /*8160*/  IMAD.SHL.U32 R55, R83.reuse, 0x8, RZ ;  /* 0x0000000853377824 */ /* 0x040fe200078e00ff */
[----:B------:R-:W-:Y:S01]  /*8170*/  UIMAD UR5, UR14, UR5, UR17 ;  /* 0x000000050e0572a4 */ /* 0x000fe2000f8e0211 */
[----:B------:R-:W-:Y:S01]  /*8180*/  IMAD R9, R83, 0x40, R8 ;  /* 0x0000004053097824 */ /* 0x000fe200078e0208 */
[----:B------:R-:W-:Y:S02]  /*8190*/  UIADD3 UR7, UR7, UR21, URZ ;  /* 0x0000001507077290 */ /* 0x000fe4000fffe03f */
[----:B------:R-:W-:-:S06]  /*81a0*/  UIADD3 UR5, UR5, UR23, URZ ;  /* 0x0000001705057290 */ /* 0x000fcc000fffe03f */
[----:B------:R-:W-:Y:S05]  /*81b0*/  @!P0 BRA `(.L_x_1424) ;  /* 0x0000359000008947 */ /* 0x000fea0003800000 */
[----:B------:R-:W-:Y:S01]  /*81c0*/  PLOP3.LUT P0, PT, PT, PT, UP2, 0x80, 0x0 ;  /* 0x000000000000781c */ /* 0x000fe20003f0f028 */
[----:B------:R-:W-:Y:S01]  /*81d0*/  IMAD.U32 R14, RZ, RZ, UR20 ;  /* 0x00000014ff0e7e24 */ /* 0x000fe2000f8e00ff */
[----:B------:R-:W-:Y:S01]  /*81e0*/  MOV R15, UR21 ;  /* 0x00000015000f7c02 */ /* 0x000fe20008000f00 */
[----:B------:R-:W-:Y:S01]  /*81f0*/  IMAD.U32 R17, RZ, RZ, UR7 ;  /* 0x00000007ff117e24 */ /* 0x000fe2000f8e00ff */
        /* <DEDUP_REMOVED lines=13> */
[----:B------:R-:W-:Y:S01]  /*82d0*/  CS2R R74, SRZ ;  /* 0x00000000004a7805 */ /* 0x000fe2000001ff00 */
[----:B------:R-:W-:Y:S01]  /*82e0*/  CS2R R90, SRZ ;  /* 0x00000000005a7805 */ /* 0x000fe2000001ff00 */
[----:B------:R-:W-:Y:S01]  /*82f0*/  CS2R R100, SRZ ;  /* 0x0000000000647805 */ /* 0x000fe2000001ff00 */
[----:B------:R-:W-:-:S07]  /*8300*/  CS2R R84, SRZ ;  /* 0x0000000000547805 */ /* 0x000fce000001ff00 */
[----:B------:R-:W-:-:S04]  /*8310*/  @P0 SHF.R.U32.HI R9, RZ, c[0x0][0x2cc], R10 ;  /* 0x0000b300ff090a19 */ /* 0x000fc8000001160a */
[----:B------:R-:W-:Y:S01]  /*8320*/  SHF.R.S32.HI R10, RZ, 0x1f, R9 ;  /* 0x0000001fff0a7819 */ /* 0x000fe20000011409 */
[----:B------:R-:W-:Y:S01]  /*8330*/  IMAD.WIDE.U32 R14, R9, c[0x0][0x280], R16 ;  /* 0x0000a000090e7a25 */ /* 0x000fe200078e0010 */
[----:B------:R-:W-:-:S03]  /*8340*/  MOV R17, UR5 ;  /* 0x0000000500117c02 */ /* 0x000fc60008000f00 */
[C---:B------:R-:W-:Y:S02]  /*8350*/  IMAD R12, R10.reuse, c[0x0][0x280], RZ ;  /* 0x0000a0000a0c7a24 */ /* 0x040fe400078e02ff */
[----:B------:R-:W-:Y:S02]  /*8360*/  IMAD R10, R10, c[0x0][0x290], RZ ;  /* 0x0000a4000a0a7a24 */ /* 0x000fe400078e02ff */
[C---:B------:R-:W-:Y:S01]  /*8370*/  IMAD R19, R9.reuse, c[0x0][0x284], R12 ;  /* 0x0000a10009137a24 */ /* 0x040fe200078e020c */
[C---:B------:R-:W-:Y:S01]  /*8380*/  LEA R12, P0, R14.reuse, c[0x0][0x270], 0x1 ;  /* 0x00009c000e0c7a11 */ /* 0x040fe200078008ff */
[----:B------:R-:W-:Y:S02]  /*8390*/  IMAD R10, R9, c[0x0][0x294], R10 ;  /* 0x0000a500090a7a24 */ /* 0x000fe400078e020a */
[----:B------:R-:W-:Y:S01]  /*83a0*/  IMAD.IADD R19, R15, 0x1, R19 ;  /* 0x000000010f137824 */ /* 0x000fe200078e0213 */
[----:B------:R-:W-:Y:S01]  /*83b0*/  MOV R15, UR23 ;  /* 0x00000017000f7c02 */ /* 0x000fe20008000f00 */
[----:B------:R1:W2:Y:S03]  /*83c0*/  SHFL.IDX PT, R22, R12, RZ, 0x1c1f ;  /* 0x001c1fff0c167589 */ /* 0x0002a600000e0000 */
[----:B------:R-:W-:Y:S01]  /*83d0*/  LEA.HI.X R19, R14, c[0x0][0x274], R19, 0x1, P0 ;  /* 0x00009d000e137a11 */ /* 0x000fe200000f0c13 */
[----:B------:R-:W-:-:S04]  /*83e0*/  IMAD.U32 R14, RZ, RZ, UR22 ;  /* 0x00000016ff0e7e24 */ /* 0x000fc8000f8e00ff */
[----:B------:R-:W-:Y:S01]  /*83f0*/  IMAD.MOV.U32 R16, RZ, RZ, R14 ;  /* 0x000000ffff107224 */ /* 0x000fe200078e000e */
[----:B------:R1:W3:Y:S03]  /*8400*/  SHFL.IDX PT, R23, R19, RZ, 0x1c1f ;  /* 0x001c1fff13177589 */ /* 0x0002e600000e0000 */
[----:B------:R-:W-:-:S05]  /*8410*/  IMAD.WIDE.U32 R14, R9, c[0x0][0x290], R16 ;  /* 0x0000a400090e7a25 */ /* 0x000fca00078e0010 */
[----:B------:R-:W-:Y:S02]  /*8420*/  IADD3 R18, R15, R10, RZ ;  /* 0x0000000a0f127210 */ /* 0x000fe40007ffe0ff */
[C---:B------:R-:W-:Y:S02]  /*8430*/  LEA R10, P0, R14.reuse, c[0x0][0x288], 0x1 ;  /* 0x0000a2000e0a7a11 */ /* 0x040fe400078008ff */
[----:B------:R-:W-:Y:S02]  /*8440*/  LEA.HI R15, R7, R82, RZ, 0x2 ;  /* 0x00000052070f7211 */ /* 0x000fe400078f10ff */
[----:B------:R-:W-:Y:S01]  /*8450*/  LEA.HI.X R18, R14, c[0x0][0x28c], R18, 0x1, P0 ;  /* 0x0000a3000e127a11 */ /* 0x000fe200000f0c12 */
[----:B------:R1:W4:Y:S01]  /*8460*/  SHFL.IDX PT, R16, R10, RZ, 0x1c1f ;  /* 0x001c1fff0a107589 */ /* 0x00032200000e0000 */
[----:B------:R-:W-:Y:S02]  /*8470*/  ISETP.GE.AND P0, PT, R8, UR19, PT ;  /* 0x0000001308007c0c */ /* 0x000fe4000bf06270 */
[----:B------:R-:W-:Y:S01]  /*8480*/  LOP3.LUT R15, R15, 0xfffffffc, RZ, 0xc0, !PT ;  /* 0xfffffffc0f0f7812 */ /* 0x000fe200078ec0ff */
[----:B------:R1:W1:Y:S04]  /*8490*/  SHFL.IDX PT, R17, R18, RZ, 0x1c1f ;  /* 0x001c1fff12117589 */ /* 0x00026800000e0000 */
[----:B------:R-:W-:-:S05]  /*84a0*/  IMAD.IADD R15, R82, 0x1, -R15 ;  /* 0x00000001520f7824 */ /* 0x000fca00078e0a0f */
[----:B------:R-:W-:Y:S01]  /*84b0*/  SHF.L.U32 R15, R15, 0x2, RZ ;  /* 0x000000020f0f7819 */ /* 0x000fe200000006ff */
[----:B------:R-:W-:Y:S05]  /*84c0*/  @P0 BRA `(.L_x_1426) ;  /* 0x000003e000000947 */ /* 0x000fea0003800000 */
[C---:B--23--:R-:W-:Y:S01]  /*84d0*/  ISETP.GE.AND P0, PT, R15.reuse, c[0x0][0x27c], PT ;  /* 0x00009f000f007a0c */ /* 0x04cfe20003f06270 */
[----:B------:R-:W-:Y:S01]  /*84e0*/  CS2R R86, SRZ ;  /* 0x0000000000567805 */ /* 0x000fe2000001ff00 */
[----:B------:R-:W-:Y:S01]  /*84f0*/  CS2R R84, SRZ ;  /* 0x0000000000547805 */ /* 0x000fe2000001ff00 */
[----:B------:R-:W-:-:S10]  /*8500*/  IADD3 R9, R15, 0x10, RZ ;  /* 0x000000100f097810 */ /* 0x000fd40007ffe0ff */
[----:B------:R-:W-:-:S04]  /*8510*/  @!P0 IMAD.WIDE R26, R15, 0x2, R22 ;  /* 0x000000020f1a8825 */ /* 0x000fc800078e0216 */
        /* <DEDUP_REMOVED lines=20> */
[----:B--2---:R-:W-:-:S04]  /*8660*/  @!P0 IMAD.WIDE R24, R9, 0x2, R22 ;  /* 0x0000000209188825 */ /* 0x004fc800078e0216 */
[----:B-1----:R-:W-:Y:S01]  /*8670*/  @!P0 IMAD.WIDE R26, R9, 0x2, R16 ;  /* 0x00000002091a8825 */ /* 0x002fe200078e0210 */
        /* <DEDUP_REMOVED lines=9> */
[----:B---3--:R-:W-:-:S04]  /*8710*/  @!P0 IMAD.WIDE R28, R9, 0x2, R22 ;  /* 0x00000002091c8825 */ /* 0x008fc800078e0216 */
[----:B----4-:R-:W-:Y:S01]  /*8720*/  @!P0 IMAD.WIDE R30, R9, 0x2, R16 ;  /* 0x00000002091e8825 */ /* 0x010fe200078e0210 */
        /* <DEDUP_REMOVED lines=24> */
.L_x_1426:
[----:B--23--:R-:W-:Y:S05]  /*88b0*/  BSYNC B0 ;  /* 0x0000000000007941 */ /* 0x00cfea0003800000 */
.L_x_1425:
[----:B-----5:R-:W-:Y:S01]  /*88c0*/  IMAD.MOV.U32 R11, RZ, RZ, R64 ;  /* 0x000000ffff0b7224 */ /* 0x020fe200078e0040 */
[----:B------:R-:W-:Y:S01]  /*88d0*/  IADD3 R8, R8, 0x40, RZ ;  /* 0x0000004008087810 */ /* 0x000fe20007ffe0ff */
[----:B------:R-:W-:Y:S01]  /*88e0*/  IMAD.MOV.U32 R9, RZ, RZ, R65 ;  /* 0x000000ffff097224 */ /* 0x000fe200078e0041 */
[----:B-1----:R-:W1:Y:S01]  /*88f0*/  SHFL.IDX PT, R12, R12, 0x1, 0x1c1f ;  /* 0x003c1f000c0c7f89 */ /* 0x002e6200000e0000 */
[----:B------:R-:W-:Y:S01]  /*8900*/  IMAD.MOV.U32 R14, RZ, RZ, R70 ;  /* 0x000000ffff0e7224 */ /* 0x000fe200078e0046 */
[----:B------:R-:W-:Y:S01]  /*8910*/  ISETP.GE.AND P0, PT, R8, UR19, PT ;  /* 0x0000001308007c0c */ /* 0x000fe2000bf06270 */
        /* <DEDUP_REMOVED lines=15> */
[----:B------:R-:W-:Y:S01]  /*8a10*/  PRMT R72, R9, 0x5410, R11 ;  /* 0x0000541009487816 */ /* 0x000fe2000000000b */
[----:B------:R-:W-:Y:S01]  /*8a20*/  IMAD.MOV.U32 R13, RZ, RZ, R87 ;  /* 0x000000ffff0d7224 */ /* 0x000fe200078e0057 */
[----:B------:R-:W-:Y:S01]  /*8a30*/  MOV R11, R62 ;  /* 0x0000003e000b7202 */ /* 0x000fe20000000f00 */
[----:B------:R-:W-:Y:S01]  /*8a40*/  IMAD.MOV.U32 R9, RZ, RZ, R63 ;  /* 0x000000ffff097224 */ /* 0x000fe200078e003f */
[----:B------:R-:W-:Y:S01]  /*8a50*/  BSSY B0, `(.L_x_1427) ;  /* 0x000005c000007945 */ /* 0x000fe20003800000 */
        /* <DEDUP_REMOVED lines=13> */
[----:B------:R3:W4:Y:S01]  /*8b30*/  SHFL.IDX PT, R13, R19, 0x1, 0x1c1f ;  /* 0x003c1f00130d7f89 */ /* 0x00072200000e0000 */
[----:B------:R-:W-:Y:S01]  /*8b40*/  MOV R9, R91 ;  /* 0x0000005b00097202 */ /* 0x000fe20000000f00 */
[----:B------:R-:W-:Y:S01]  /*8b50*/  CS2R R48, SRZ ;  /* 0x0000000000307805 */ /* 0x000fe2000001ff00 */
[----:B------:R-:W-:Y:S01]  /*8b60*/  CS2R R56, SRZ ;  /* 0x0000000000387805 */ /* 0x000fe2000001ff00 */
[----:B------:R3:W1:Y:S01]  /*8b70*/  SHFL.IDX PT, R11, R18, 0x1, 0x1c1f ;  /* 0x003c1f00120b7f89 */ /* 0x00066200000e0000 */
        /* <DEDUP_REMOVED lines=8> */
[----:B------:R-:W-:Y:S01]  /*8c00*/  CS2R R46, SRZ ;  /* 0x00000000002e7805 */ /* 0x000fe2000001ff00 */
[----:B------:R-:W-:Y:S01]  /*8c10*/  CS2R R52, SRZ ;  /* 0x0000000000347805 */ /* 0x000fe2000001ff00 */
[----:B------:R-:W-:Y:S05]  /*8c20*/  @P0 BRA `(.L_x_1428) ;  /* 0x000003e000000947 */ /* 0x000fea0003800000 */
[C---:B--2---:R-:W-:Y:S01]  /*8c30*/  ISETP.GE.AND P0, PT, R15.reuse, c[0x0][0x27c], PT ;  /* 0x00009f000f007a0c */ /* 0x044fe20003f06270 */
[----:B------:R-:W-:Y:S01]  /*8c40*/  CS2R R56, SRZ ;  /* 0x0000000000387805 */ /* 0x000fe2000001ff00 */
[----:B------:R-:W-:Y:S01]  /*8c50*/  CS2R R52, SRZ ;  /* 0x0000000000347805 */ /* 0x000fe2000001ff00 */
[----:B------:R-:W-:-:S10]  /*8c60*/  IADD3 R9, R15, 0x10, RZ ;  /* 0x000000100f097810 */ /* 0x000fd40007ffe0ff */
[----:B-1--4-:R-:W-:-:S04]  /*8c70*/  @!P0 IMAD.WIDE R22, R15, 0x2, R12 ;  /* 0x000000020f168825 */ /* 0x012fc800078e020c */
[----:B---3--:R-:W-:Y:S01]  /*8c80*/  @!P0 IMAD.WIDE R18, R15, 0x2, R10 ;  /* 0x000000020f128825 */ /* 0x008fe200078e020a */
        /* <DEDUP_REMOVED lines=42> */
[----:B-1----:R-:W-:-:S04]  /*8f30*/  @!P0 IMAD.WIDE R18, R8, 0x2, R12 ;  /* 0x0000000208128825 */ /* 0x002fc800078e020c */
[----:B--2---:R-:W-:Y:S01]  /*8f40*/  @!P0 IMAD.WIDE R22, R8, 0x2, R10 ;  /* 0x0000000208168825 */ /* 0x004fe200078e020a */
        /* <DEDUP_REMOVED lines=12> */
.L_x_1428:
[----:B--2---:R-:W-:Y:S05]  /*9010*/  BSYNC B0 ;  /* 0x0000000000007941 */ /* 0x004fea0003800000 */
.L_x_1427:
[----:B-1----:R-:W-:Y:S01]  /*9020*/  SHF.R.S32.HI R8, RZ, 0x1f, R81 ;  /* 0x0000001fff087819 */ /* 0x002fe20000011451 */
[----:B-----5:R-:W-:Y:S01]  /*9030*/  IMAD.MOV.U32 R11, RZ, RZ, R21 ;  /* 0x000000ffff0b7224 */ /* 0x020fe200078e0015 */
[----:B------:R-:W-:Y:S01]  /*9040*/  UIADD3 UR4, -UR13, UR19, URZ ;  /* 0x000000130d047290 */ /* 0x000fe2000fffe13f */
[----:B------:R-:W-:Y:S01]  /*9050*/  IMAD.MOV.U32 R9, RZ, RZ, R27 ;  /* 0x000000ffff097224 */ /* 0x000fe200078e001b */
[----:B------:R-:W-:Y:S01]  /*9060*/  LEA.HI R8, R8, R81, RZ, 0x3 ;  /* 0x0000005108087211 */ /* 0x000fe200078f18ff */
[----:B------:R-:W-:-:S04]  /*9070*/  DEPBAR.LE SB0, 0x3 ;  /* 0x000080c00000791a */ /* 0x000fc80000000000 */
[----:B------:R-:W-:Y:S01]  /*9080*/  LOP3.LUT R8, R8, 0xfffffff8, RZ, 0xc0, !PT ;  /* 0xfffffff808087812 */ /* 0x000fe200078ec0ff */
[----:B------:R-:W-:Y:S01]  /*9090*/  UISETP.LT.AND UP0, UPT, UR4, 0x80, UPT ;  /* 0x000000800400788c */ /* 0x000fe2000bf01270 */
[----:B------:R-:W-:Y:S03]  /*90a0*/  BSSY B1, `(.L_x_1429) ;  /* 0x000014f000017945 */ /* 0x000fe60003800000 */
[----:B------:R-:W-:Y:S01]  /*90b0*/  IMAD.IADD R8, R81, 0x1, -R8 ;  /* 0x0000000151087824 */ /* 0x000fe200078e0a08 */
[----:B------:R-:W-:-:S03]  /*90c0*/  USEL UR4, UR4, 0x80, UP0 ;  /* 0x0000008004047887 */ /* 0x000fc60008000000 */
        /* <DEDUP_REMOVED lines=22> */
[----:B----4-:R-:W-:Y:S01]  /*9230*/  PRMT R13, R13, 0x5410, R8 ;  /* 0x000054100d0d7816 */ /* 0x010fe20000000008 */
[----:B---3--:R-:W-:-:S02]  /*9240*/  IMAD R18, R80, 0x200, R55 ;  /* 0x0000020050127824 */ /* 0x008fc400078e0237 */
[----:B------:R-:W-:Y:S01]  /*9250*/  IMAD.MOV.U32 R8, RZ, RZ, R30 ;  /* 0x000000ffff087224 */ /* 0x000fe200078e001e */
[----:B------:R-:W-:Y:S01]  /*9260*/  PRMT R32, R9, 0x5410, R10 ;  /* 0x0000541009207816 */ /* 0x000fe2000000000a */
[----:B------:R-:W-:Y:S01]  /*9270*/  IMAD.MOV.U32 R10, RZ, RZ, R56 ;  /* 0x000000ffff0a7224 */ /* 0x000fe200078e0038 */
[C---:B------:R-:W-:Y:S01]  /*9280*/  IADD3 R12, R18.reuse, 0x20, RZ ;  /* 0x00000020120c7810 */ /* 0x040fe20007ffe0ff */
[----:B------:R-:W-:Y:S01]  /*9290*/  IMAD.MOV.U32 R9, RZ, RZ, R57 ;  /* 0x000000ffff097224 */ /* 0x000fe200078e0039 */
[C---:B------:R-:W-:Y:S01]  /*92a0*/  @P0 IADD3 R12, R18.reuse, -0x20, RZ ;  /* 0xffffffe0120c0810 */ /* 0x040fe20007ffe0ff */
[----:B------:R-:W-:Y:S01]  /*92b0*/  IMAD.MOV.U32 R11, RZ, RZ, R17 ;  /* 0x000000ffff0b7224 */ /* 0x000fe200078e0011 */
[----:B------:R-:W-:Y:S02]  /*92c0*/  ISETP.GE.AND P0, PT, R81, UR4, PT ;  /* 0x0000000451007c0c */ /* 0x000fe4000bf06270 */
[----:B------:R-:W-:Y:S01]  /*92d0*/  PRMT R41, R9, 0x5410, R10 ;  /* 0x0000541009297816 */ /* 0x000fe2000000000a */
[----:B------:R-:W-:Y:S01]  /*92e0*/  IMAD.MOV.U32 R10, RZ, RZ, R24 ;  /* 0x000000ffff0a7224 */ /* 0x000fe200078e0018 */
[----:B------:R-:W-:Y:S01]  /*92f0*/  PRMT R23, R23, 0x5410, R8 ;  /* 0x0000541017177816 */ /* 0x000fe20000000008 */
[----:B------:R-:W-:Y:S01]  /*9300*/  IMAD.MOV.U32 R9, RZ, RZ, R25 ;  /* 0x000000ffff097224 */ /* 0x000fe200078e0019 */
[----:B------:R-:W-:Y:S01]  /*9310*/  PRMT R13, R11, 0x7610, R13 ;  /* 0x000076100b0d7816 */ /* 0x000fe2000000000d */
[----:B------:R-:W-:Y:S01]  /*9320*/  IMAD.MOV.U32 R8, RZ, RZ, R46 ;  /* 0x000000ffff087224 */ /* 0x000fe200078e002e */
[----:B------:R-:W-:Y:S01]  /*9330*/  LEA R18, R18, 0x18100, 0x1 ;  /* 0x0001810012127811 */ /* 0x000fe200078e08ff */
[----:B------:R-:W-:Y:S01]  /*9340*/  IMAD.MOV.U32 R11, RZ, RZ, R31 ;  /* 0x000000ffff0b7224 */ /* 0x000fe200078e001f */
        /* <DEDUP_REMOVED lines=8> */
[----:B------:R-:W-:Y:S02]  /*93d0*/  IMAD.MOV.U32 R10, RZ, RZ, R47 ;  /* 0x000000ffff0a7224 */ /* 0x000fe400078e002f */
[----:B------:R-:W-:-:S03]  /*93e0*/  IMAD.MOV.U32 R9, RZ, RZ, R52 ;  /* 0x000000ffff097224 */ /* 0x000fc600078e0034 */
[----:B------:R-:W-:Y:S02]  /*93f0*/  PRMT R33, R10, 0x7610, R33 ;  /* 0x000076100a217816 */ /* 0x000fe40000000021 */
[----:B------:R-:W-:Y:S01]  /*9400*/  PRMT R37, R8, 0x5410, R9 ;  /* 0x0000541008257816 */ /* 0x000fe20000000009 */
[----:B------:R-:W-:Y:S05]  /*9410*/  @P0 BRA `(.L_x_1430) ;  /* 0x0000117000000947 */ /* 0x000fea0003800000 */
[----:B------:R-:W-:Y:S01]  /*9420*/  ISETP.GE.AND P0, PT, R15, c[0x0][0x27c], PT ;  /* 0x00009f000f007a0c */ /* 0x000fe20003f06270 */
[----:B------:R-:W-:-:S12]  /*9430*/  BSSY B0, `(.L_x_1431) ;  /* 0x000002c000007945 */ /* 0x000fd80003800000 */
[----:B------:R-:W-:Y:S05]  /*9440*/  @P0 BRA `(.L_x_1432) ;  /* 0x000002a000000947 */ /* 0x000fea0003800000 */
[----:B------:R-:W1:Y:S01]  /*9450*/  LDS.128 R8, [R18] ;  /* 0x0000000012087984 */ /* 0x000e620000000c00 */
[--C-:B------:R-:W-:Y:S01]  /*9460*/  SHF.R.U64 R83, R84, 0x10, R85.reuse ;  /* 0x0000001054537819 */ /* 0x100fe20000001255 */
[--C-:B------:R-:W-:Y:S01]  /*9470*/  HADD2.F32 R89, -RZ, R73.reuse.H1_H1 ;  /* 0x30000049ff597230 */ /* 0x100fe20000004100 */
[----:B------:R-:W-:Y:S01]  /*9480*/  SHF.R.U32.HI R84, RZ, 0x10, R85 ;  /* 0x00000010ff547819 */ /* 0x000fe20000011655 */
        /* <DEDUP_REMOVED lines=38> */
.L_x_1432:
[----:B------:R-:W-:Y:S05]  /*96f0*/  BSYNC B0 ;  /* 0x0000000000007941 */ /* 0x000fea0003800000 */
.L_x_1431:
        /* <DEDUP_REMOVED lines=46> */
.L_x_1434:
[----:B------:R-:W-:Y:S05]  /*99e0*/  BSYNC B0 ;  /* 0x0000000000007941 */ /* 0x000fea0003800000 */
.L_x_1433:
        /* <DEDUP_REMOVED lines=46> */
.L_x_1436:
[----:B------:R-:W-:Y:S05]  /*9cd0*/  BSYNC B0 ;  /* 0x0000000000007941 */ /* 0x000fea0003800000 */
.L_x_1435:
        /* <DEDUP_REMOVED lines=46> */
.L_x_1438:
[----:B------:R-:W-:Y:S05]  /*9fc0*/  BSYNC B0 ;  /* 0x0000000000007941 */ /* 0x000fea0003800000 */
.L_x_1437:
        /* <DEDUP_REMOVED lines=9> */
[--C-:B------:R-:W-:Y:S02]  /*a060*/  SHF.R.U64 R55, R70, 0x10, R71.reuse ;  /* 0x0000001046377819 */ /* 0x100fe40000001247 */
        /* <DEDUP_REMOVED lines=15> */
[CC--:B------:R-:W-:Y:S01]  /*a160*/  FMUL.FTZ R73, R66.reuse, R69.reuse ;  /* 0x0000004542497220 */ /* 0x0c0fe20000410000 */
[----:B------:R-:W-:Y:S01]  /*a170*/  HADD2.F32 R9, -RZ, R9.H1_H1 ;  /* 0x30000009ff097230 */ /* 0x000fe20000004100 */
[C---:B------:R-:W-:Y:S01]  /*a180*/  FMUL.FTZ R69, R61.reuse, R69 ;  /* 0x000000453d457220 */ /* 0x040fe20000410000 */
[----:B------:R-:W-:Y:S01]  /*a190*/  HADD2.F32 R54, -RZ, R59.H0_H0 ;  /* 0x2000003bff367230 */ /* 0x000fe20000004100 */
[-C--:B------:R-:W-:Y:S01]  /*a1a0*/  FFMA.FTZ R73, R61, R72.reuse, -R73 ;  /* 0x000000483d497223 */ /* 0x080fe20000010849 */
[----:B------:R-:W-:Y:S01]  /*a1b0*/  HADD2.F32 R59, -RZ, R58.H0_H0 ;  /* 0x2000003aff3b7230 */ /* 0x000fe20000004100 */
[----:B------:R-:W-:Y:S01]  /*a1c0*/  FFMA.FTZ R66, R66, R72, R69 ;  /* 0x0000004842427223 */ /* 0x000fe20000010045 */
[----:B------:R-:W-:Y:S01]  /*a1d0*/  HADD2.F32 R58, -RZ, R55.H0_H0 ;  /* 0x20000037ff3a7230 */ /* 0x000fe20000004100 */
[----:B------:R-:W-:-:S02]  /*a1e0*/  FMUL.FTZ R55, R10, R11 ;  /* 0x0000000b0a377220 */ /* 0x000fc40000410000 */
[-C--:B------:R-:W-:Y:S02]  /*a1f0*/  FMUL.FTZ R60, R9, R54.reuse ;  /* 0x00000036093c7220 */ /* 0x080fe40000410000 */
[C---:B------:R-:W-:Y:S02]  /*a200*/  FMUL.FTZ R11, R8.reuse, R11 ;  /* 0x0000000b080b7220 */ /* 0x040fe40000410000 */
[C---:B------:R-:W-:Y:S02]  /*a210*/  FMUL.FTZ R54, R67.reuse, R54 ;  /* 0x0000003643367220 */ /* 0x040fe40000410000 */
        /* <DEDUP_REMOVED lines=9> */
.L_x_1440:
[----:B------:R-:W-:Y:S05]  /*a2b0*/  BSYNC B0 ;  /* 0x0000000000007941 */ /* 0x000fea0003800000 */
.L_x_1439:
[----:B-1----:R-:W-:-:S04]  /*a2c0*/  IADD3 R8, R15, 0x50, RZ ;  /* 0x000000500f087810 */ /* 0x002fc80007ffe0ff */
        /* <DEDUP_REMOVED lines=44> */
.L_x_1430:
[----:B------:R-:W-:Y:S05]  /*a590*/  BSYNC B1 ;  /* 0x0000000000017941 */ /* 0x000fea0003800000 */
.L_x_1429:
        /* <DEDUP_REMOVED lines=37> */
[----:B------:R-:W-:Y:S02]  /*a7f0*/  FFMA.FTZ R56, R53, R60, -R56 ;  /* 0x0000003c35387223 */ /* 0x000fe40000010838 */
        /* <DEDUP_REMOVED lines=10> */
.L_x_1443:
[----:B------:R-:W-:Y:S05]  /*a8a0*/  BSYNC B0 ;  /* 0x0000000000007941 */ /* 0x000fea0003800000 */
.L_x_1442:
        /* <DEDUP_REMOVED lines=22> */
[CC--:B------:R-:W-:Y:S01]  /*aa10*/  FMUL.FTZ R56, R50.reuse, R52.reuse ;  /* 0x0000003432387220 */ /* 0x0c0fe20000410000 */
[----:B------:R-:W-:Y:S01]  /*aa20*/  HADD2.F32 R10, -RZ, R10.H1_H1 ;  /* 0x3000000aff0a7230 */ /* 0x000fe20000004100 */
[----:B------:R-:W-:Y:S01]  /*aa30*/  FMUL.FTZ R52, R49, R52 ;  /* 0x0000003431347220 */ /* 0x000fe20000410000 */
[----:B------:R-:W-:Y:S01]  /*aa40*/  HADD2.F32 R9, -RZ, R9.H1_H1 ;  /* 0x30000009ff097230 */ /* 0x000fe20000004100 */
[----:B------:R-:W-:Y:S01]  /*aa50*/  FFMA.FTZ R11, R11, R54, R46 ;  /* 0x000000360b0b7223 */ /* 0x000fe2000001002e */
        /* <DEDUP_REMOVED lines=8> */
[----:B------:R-:W-:Y:S02]  /*aae0*/  FMUL.FTZ R46, R51, R46 ;  /* 0x0000002e332e7220 */ /* 0x000fe40000410000 */
[----:B------:R-:W-:Y:S02]  /*aaf0*/  FFMA.FTZ R48, R47, R54, -R48 ;  /* 0x000000362f307223 */ /* 0x000fe40000010830 */
        /* <DEDUP_REMOVED lines=9> */
.L_x_1445:
[----:B------:R-:W-:Y:S05]  /*ab90*/  BSYNC B0 ;  /* 0x0000000000007941 */ /* 0x000fea0003800000 */
.L_x_1444:
        /* <DEDUP_REMOVED lines=34> */
[C---:B------:R-:W-:Y:S02]  /*adc0*/  FMUL.FTZ R29, R8.reuse, R29 ;  /* 0x0000001d081d7220 */ /* 0x040fe40000410000 */
        /* <DEDUP_REMOVED lines=11> */
.L_x_1447:
[----:B------:R-:W-:Y:S05]  /*ae80*/  BSYNC B0 ;  /* 0x0000000000007941 */ /* 0x000fea0003800000 */
.L_x_1446:
        /* <DEDUP_REMOVED lines=30> */
[----:B------:R-:W-:-:S02]  /*b070*/  FMUL.FTZ R28, R10, R23 ;  /* 0x000000170a1c7220 */ /* 0x000fc40000410000 */
[----:B------:R-:W-:Y:S02]  /*b080*/  FMUL.FTZ R31, R9, R30 ;  /* 0x0000001e091f7220 */ /* 0x000fe40000410000 */
[C---:B------:R-:W-:Y:S02]  /*b090*/  FMUL.FTZ R38, R33.reuse, R38 ;  /* 0x0000002621267220 */ /* 0x040fe40000410000 */
[----:B------:R-:W-:Y:S02]  /*b0a0*/  FMUL.FTZ R23, R8, R23 ;  /* 0x0000001708177220 */ /* 0x000fe40000410000 */
[----:B------:R-:W-:Y:S02]  /*b0b0*/  FMUL.FTZ R30, R36, R30 ;  /* 0x0000001e241e7220 */ /* 0x000fe40000410000 */
[-C--:B------:R-:W-:Y:S02]  /*b0c0*/  FFMA.FTZ R39, R33, R44.reuse, -R39 ;  /* 0x0000002c21277223 */ /* 0x080fe40000010827 */
[----:B------:R-:W-:-:S02]  /*b0d0*/  FFMA.FTZ R38, R35, R44, R38 ;  /* 0x0000002c23267223 */ /* 0x000fc40000010026 */
        /* <DEDUP_REMOVED lines=9> */
.L_x_1449:
[----:B------:R-:W-:Y:S05]  /*b170*/  BSYNC B0 ;  /* 0x0000000000007941 */ /* 0x000fea0003800000 */
.L_x_1448:
        /* <DEDUP_REMOVED lines=46> */
.L_x_1451:
[----:B------:R-:W-:Y:S05]  /*b460*/  BSYNC B0 ;  /* 0x0000000000007941 */ /* 0x000fea0003800000 */
.L_x_1450:
[----:B------:R-:W-:-:S04]  /*b470*/  IADD3 R15, R15, 0x50, RZ ;  /* 0x000000500f0f7810 */ /* 0x000fc80007ffe0ff */
[----:B------:R-:W-:-:S13]  /*b480*/  ISETP.GE.AND P0, PT, R15, c[0x0][0x27c], PT ;  /* 0x00009f000f007a0c */ /* 0x000fda0003f06270 */
[----:B------:R-:W-:Y:S05]  /*b490*/  @P0 BRA `(.L_x_1441) ;  /* 0x00003aa000000947 */ /* 0x000fea0003800000 */
[----:B-1----:R-:W1:Y:S01]  /*b4a0*/  LDS.128 R8, [R12+0xa000] ;  /* 0x00a000000c087984 */ /* 0x002e620000000c00 */
        /* <DEDUP_REMOVED lines=40> */
[----:B------:R1:W-:Y:S01]  /*b730*/  STS.128 [R12+0xa000], R8 ;  /* 0x00a000080c007388 */ /* 0x0003e20000000c00 */
[----:B------:R-:W-:Y:S05]  /*b740*/  BRA `(.L_x_1441) ;  /* 0x000037f000007947 */ /* 0x000fea0003800000 */
.L_x_1424:
[----:B------:R-:W-:Y:S01]  /*b750*/  PLOP3.LUT P0, PT, PT, PT, UP2, 0x80, 0x0 ;  /* 0x000000000000781c */ /* 0x000fe20003f0f028 */
[----:B------:R-:W-:Y:S01]  /*b760*/  IMAD.U32 R12, RZ, RZ, UR20 ;  /* 0x00000014ff0c7e24 */ /* 0x000fe2000f8e00ff */
[----:B------:R-:W-:Y:S01]  /*b770*/  MOV R13, UR21 ;  /* 0x00000015000d7c02 */ /* 0x000fe20008000f00 */
[----:B------:R-:W-:Y:S01]  /*b780*/  IMAD.U32 R15, RZ, RZ, UR7 ;  /* 0x00000007ff0f7e24 */ /* 0x000fe2000f8e00ff */
[----:B------:R-:W-:Y:S01]  /*b790*/  BSSY B0, `(.L_x_1452) ;  /* 0x000004c000007945 */ /* 0x000fe20003800000 */
[----:B------:R-:W-:Y:S01]  /*b7a0*/  IMAD.MOV.U32 R14, RZ, RZ, R12 ;  /* 0x000000ffff0e7224 */ /* 0x000fe200078e000c */
[----:B------:R-:W-:Y:S01]  /*b7b0*/  CS2R R30, SRZ ;  /* 0x00000000001e7805 */ /* 0x000fe2000001ff00 */
[----:B------:R-:W-:Y:S01]  /*b7c0*/  IMAD.U32 R17, RZ, RZ, UR5 ;  /* 0x00000005ff117e24 */ /* 0x000fe2000f8e00ff */
        /* <DEDUP_REMOVED lines=12> */
[----:B------:R-:W-:Y:S01]  /*b890*/  CS2R R70, SRZ ;  /* 0x0000000000467805 */ /* 0x000fe2000001ff00 */
[----:B------:R-:W-:-:S06]  /*b8a0*/  CS2R R68, SRZ ;  /* 0x0000000000447805 */ /* 0x000fcc000001ff00 */
[----:B------:R-:W-:-:S04]  /*b8b0*/  @P0 SHF.R.U32.HI R9, RZ, c[0x0][0x2cc], R10 ;  /* 0x0000b300ff090a19 */ /* 0x000fc8000001160a */
[----:B------:R-:W-:Y:S01]  /*b8c0*/  SHF.R.S32.HI R10, RZ, 0x1f, R9 ;  /* 0x0000001fff0a7819 */ /* 0x000fe20000011409 */
[----:B------:R-:W-:-:S04]  /*b8d0*/  IMAD.WIDE.U32 R14, R9, c[0x0][0x280], R14 ;  /* 0x0000a000090e7a25 */ /* 0x000fc800078e000e */
[----:B------:R-:W-:Y:S01]  /*b8e0*/  IMAD R18, R10, c[0x0][0x280], RZ ;  /* 0x0000a0000a127a24 */ /* 0x000fe200078e02ff */
[----:B------:R-:W-:Y:S01]  /*b8f0*/  LEA R12, P0, R14, c[0x0][0x270], 0x1 ;  /* 0x00009c000e0c7a11 */ /* 0x000fe200078008ff */
[----:B------:R-:W-:Y:S02]  /*b900*/  IMAD R10, R10, c[0x0][0x290], RZ ;  /* 0x0000a4000a0a7a24 */ /* 0x000fe400078e02ff */
[C---:B------:R-:W-:Y:S02]  /*b910*/  IMAD R18, R9.reuse, c[0x0][0x284], R18 ;  /* 0x0000a10009127a24 */ /* 0x040fe400078e0212 */
[----:B------:R-:W-:Y:S01]  /*b920*/  IMAD R10, R9, c[0x0][0x294], R10 ;  /* 0x0000a500090a7a24 */ /* 0x000fe200078e020a */
[----:B------:R1:W2:Y:S02]  /*b930*/  SHFL.IDX PT, R22, R12, RZ, 0x1c1f ;  /* 0x001c1fff0c167589 */ /* 0x0002a400000e0000 */
[----:B------:R-:W-:Y:S01]  /*b940*/  IADD3 R18, R15, R18, RZ ;  /* 0x000000120f127210 */ /* 0x000fe20007ffe0ff */
[----:B------:R-:W-:-:S03]  /*b950*/  IMAD.U32 R15, RZ, RZ, UR23 ;  /* 0x00000017ff0f7e24 */ /* 0x000fc6000f8e00ff */
[----:B------:R-:W-:Y:S02]  /*b960*/  LEA.HI.X R18, R14, c[0x0][0x274], R18, 0x1, P0 ;  /* 0x00009d000e127a11 */ /* 0x000fe400000f0c12 */
[----:B------:R-:W-:-:S03]  /*b970*/  MOV R14, UR22 ;  /* 0x00000016000e7c02 */ /* 0x000fc60008000f00 */
[----:B------:R1:W3:Y:S01]  /*b980*/  SHFL.IDX PT, R23, R18, RZ, 0x1c1f ;  /* 0x001c1fff12177589 */ /* 0x0002e200000e0000 */
[----:B------:R-:W-:-:S05]  /*b990*/  MOV R16, R14 ;  /* 0x0000000e00107202 */ /* 0x000fca0000000f00 */
[----:B------:R-:W-:-:S04]  /*b9a0*/  IMAD.WIDE.U32 R14, R9, c[0x0][0x290], R16 ;  /* 0x0000a400090e7a25 */ /* 0x000fc800078e0010 */
[----:B------:R-:W-:Y:S01]  /*b9b0*/  IMAD.IADD R17, R15, 0x1, R10 ;  /* 0x000000010f117824 */ /* 0x000fe200078e020a */
[----:B------:R-:W-:-:S04]  /*b9c0*/  LEA R10, P0, R14, c[0x0][0x288], 0x1 ;  /* 0x0000a2000e0a7a11 */ /* 0x000fc800078008ff */
[----:B------:R-:W-:Y:S01]  /*b9d0*/  LEA.HI.X R17, R14, c[0x0][0x28c], R17, 0x1, P0 ;  /* 0x0000a3000e117a11 */ /* 0x000fe200000f0c11 */
[----:B------:R1:W4:Y:S01]  /*b9e0*/  SHFL.IDX PT, R20, R10, RZ, 0x1c1f ;  /* 0x001c1fff0a147589 */ /* 0x00032200000e0000 */
[----:B------:R-:W-:-:S03]  /*b9f0*/  ISETP.GE.AND P0, PT, R8, UR19, PT ;  /* 0x0000001308007c0c */ /* 0x000fc6000bf06270 */
[----:B------:R1:W1:Y:S10]  /*ba00*/  SHFL.IDX PT, R21, R17, RZ, 0x1c1f ;  /* 0x001c1fff11157589 */ /* 0x00027400000e0000 */
[----:B------:R-:W-:Y:S05]  /*ba10*/  @P0 BRA `(.L_x_1453) ;  /* 0x0000023000000947 */ /* 0x000fea0003800000 */
[C---:B--23--:R-:W-:Y:S01]  /*ba20*/  ISETP.GE.AND P0, PT, R55.reuse, c[0x0][0x27c], PT ;  /* 0x00009f0037007a0c */ /* 0x04cfe20003f06270 */
[----:B------:R-:W-:Y:S01]  /*ba30*/  CS2R R74, SRZ ;  /* 0x00000000004a7805 */ /* 0x000fe2000001ff00 */
[----:B------:R-:W-:Y:S01]  /*ba40*/  CS2R R72, SRZ ;  /* 0x0000000000487805 */ /* 0x000fe2000001ff00 */
[----:B------:R-:W-:Y:S01]  /*ba50*/  CS2R R70, SRZ ;  /* 0x0000000000467805 */ /* 0x000fe2000001ff00 */
[----:B------:R-:W-:Y:S01]  /*ba60*/  CS2R R68, SRZ ;  /* 0x0000000000447805 */ /* 0x000fe2000001ff00 */
[----:B------:R-:W-:-:S08]  /*ba70*/  IADD3 R14, R55, 0x20, RZ ;  /* 0x00000020370e7810 */ /* 0x000fd00007ffe0ff */
[----:B------:R-:W-:-:S04]  /*ba80*/  @!P0 IMAD.WIDE R24, R55, 0x2, R22 ;  /* 0x0000000237188825 */ /* 0x000fc800078e0216 */
        /* <DEDUP_REMOVED lines=28> */
.L_x_1453:
[----:B--23--:R-:W-:Y:S05]  /*bc50*/  BSYNC B0 ;  /* 0x0000000000007941 */ /* 0x00cfea0003800000 */
.L_x_1452:
        /* <DEDUP_REMOVED lines=18> */
[----:B------:R-:W-:Y:S01]  /*bd80*/  IMAD.MOV.U32 R15, RZ, RZ, R71 ;  /* 0x000000ffff0f7224 */ /* 0x000fe200078e0047 */
        /* <DEDUP_REMOVED lines=24> */
[----:B------:R1:W2:Y:S01]  /*bf10*/  SHFL.IDX PT, R11, R17, 0x1, 0x1c1f ;  /* 0x003c1f00110b7f89 */ /* 0x0002a200000e0000 */
[----:B------:R-:W-:Y:S01]  /*bf20*/  PRMT R88, R9, 0x5410, R14 ;  /* 0x0000541009587816 */ /* 0x000fe2000000000e */
[----:B------:R-:W-:Y:S01]  /*bf30*/  IMAD.MOV.U32 R9, RZ, RZ, R69 ;  /* 0x000000ffff097224 */ /* 0x000fe200078e0045 */
[----:B------:R-:W-:Y:S01]  /*bf40*/  MOV R14, R68 ;  /* 0x00000044000e7202 */ /* 0x000fe20000000f00 */
[----:B------:R-:W-:Y:S01]  /*bf50*/  CS2R R22, SRZ ;  /* 0x0000000000167805 */ /* 0x000fe2000001ff00 */
[----:B----4-:R-:W-:Y:S01]  /*bf60*/  CS2R R20, SRZ ;  /* 0x0000000000147805 */ /* 0x010fe2000001ff00 */
[----:B------:R-:W-:Y:S01]  /*bf70*/  CS2R R34, SRZ ;  /* 0x0000000000227805 */ /* 0x000fe2000001ff00 */
[----:B------:R-:W-:Y:S01]  /*bf80*/  PRMT R94, R9, 0x5410, R14 ;  /* 0x00005410095e7816 */ /* 0x000fe2000000000e */
[----:B------:R-:W-:Y:S01]  /*bf90*/  CS2R R32, SRZ ;  /* 0x0000000000207805 */ /* 0x000fe2000001ff00 */
[----:B---3--:R-:W-:Y:S01]  /*bfa0*/  CS2R R18, SRZ ;  /* 0x0000000000127805 */ /* 0x008fe2000001ff00 */
[----:B-1----:R-:W-:Y:S01]  /*bfb0*/  CS2R R16, SRZ ;  /* 0x0000000000107805 */ /* 0x002fe2000001ff00 */
[----:B------:R-:W-:Y:S05]  /*bfc0*/  @P0 BRA `(.L_x_1455) ;  /* 0x0000023000000947 */ /* 0x000fea0003800000 */
[C---:B--2---:R-:W-:Y:S01]  /*bfd0*/  ISETP.GE.AND P0, PT, R55.reuse, c[0x0][0x27c], PT ;  /* 0x00009f0037007a0c */ /* 0x044fe20003f06270 */
        /* <DEDUP_REMOVED lines=28> */
[----:B------:R-:W-:Y:S01]  /*c1a0*/  @!P0 LOP3.LUT R8, R8, 0xfffffff8, RZ, 0xc0, !PT ;  /* 0xfffffff808088812 */ /* 0x000fe200078ec0ff */
[----:B--2---:R-:W-:-:S04]  /*c1b0*/  CS2R R20, SRZ ;  /* 0x0000000000147805 */ /* 0x004fc8000001ff00 */
[----:B------:R-:W-:-:S04]  /*c1c0*/  @!P0 IMAD.WIDE R12, R8, 0x2, R12 ;  /* 0x00000002080c8825 */ /* 0x000fc800078e020c */
[----:B------:R-:W-:Y:S01]  /*c1d0*/  @!P0 IMAD.WIDE R8, R8, 0x2, R10 ;  /* 0x0000000208088825 */ /* 0x000fe200078e020a */
[----:B------:R1:W5:Y:S04]  /*c1e0*/  @!P0 LD.E.128 R28, [R12.64] ;  /* 0x0000000a0c1c8980 */ /* 0x000368000c101d00 */
[----:B------:R1:W5:Y:S02]  /*c1f0*/  @!P0 LD.E.128 R20, [R8.64] ;  /* 0x0000000a08148980 */ /* 0x000364000c101d00 */
.L_x_1455:
[----:B--2---:R-:W-:Y:S05]  /*c200*/  BSYNC B0 ;  /* 0x0000000000007941 */ /* 0x004fea0003800000 */
.L_x_1454:
[----:B-----5:R-:W-:Y:S01]  /*c210*/  IMAD.MOV.U32 R11, RZ, RZ, R30 ;  /* 0x000000ffff0b7224 */ /* 0x020fe200078e001e */
[----:B-1----:R-:W-:Y:S01]  /*c220*/  MOV R8, R29 ;  /* 0x0000001d00087202 */ /* 0x002fe20000000f00 */
[----:B------:R-:W-:Y:S01]  /*c230*/  IMAD.MOV.U32 R10, RZ, RZ, R31 ;  /* 0x000000ffff0a7224 */ /* 0x000fe200078e001f */
[----:B------:R-:W-:Y:S01]  /*c240*/  UIADD3 UR4, -UR13, UR19, URZ ;  /* 0x000000130d047290 */ /* 0x000fe2000fffe13f */
[----:B------:R-:W-:Y:S01]  /*c250*/  IMAD.MOV.U32 R9, RZ, RZ, R28 ;  /* 0x000000ffff097224 */ /* 0x000fe200078e001c */
[----:B------:R-:W-:-:S04]  /*c260*/  DEPBAR.LE SB0, 0x3 ;  /* 0x000080c00000791a */ /* 0x000fc80000000000 */
[----:B------:R-:W-:Y:S01]  /*c270*/  PRMT R54, R10, 0x5410, R11 ;  /* 0x000054100a367816 */ /* 0x000fe2000000000b */
[----:B------:R-:W-:Y:S01]  /*c280*/  IMAD.MOV.U32 R11, RZ, RZ, R26 ;  /* 0x000000ffff0b7224 */ /* 0x000fe200078e001a */
[----:B------:R-:W-:Y:S01]  /*c290*/  PRMT R53, R8, 0x5410, R9 ;  /* 0x0000541008357816 */ /* 0x000fe20000000009 */
[----:B------:R-:W-:Y:S01]  /*c2a0*/  IMAD.MOV.U32 R10, RZ, RZ, R27 ;  /* 0x000000ffff0a7224 */ /* 0x000fe200078e001b */
[----:B------:R-:W-:Y:S01]  /*c2b0*/  MOV R8, R25 ;  /* 0x0000001900087202 */ /* 0x000fe20000000f00 */
[----:B------:R-:W-:Y:S01]  /*c2c0*/  IMAD.MOV.U32 R9, RZ, RZ, R24 ;  /* 0x000000ffff097224 */ /* 0x000fe200078e0018 */
[----:B------:R-:W-:Y:S01]  /*c2d0*/  UISETP.LT.AND UP0, UPT, UR4, 0x80, UPT ;  /* 0x000000800400788c */ /* 0x000fe2000bf01270 */
[----:B------:R-:W-:Y:S01]  /*c2e0*/  BSSY B1, `(.L_x_1456) ;  /* 0x000016d000017945 */ /* 0x000fe20003800000 */
[----:B------:R-:W-:Y:S01]  /*c2f0*/  PRMT R67, R10, 0x5410, R11 ;  /* 0x000054100a437816 */ /* 0x000fe2000000000b */
[----:B------:R-:W-:Y:S01]  /*c300*/  IMAD.MOV.U32 R11, RZ, RZ, R38 ;  /* 0x000000ffff0b7224 */ /* 0x000fe200078e0026 */
[----:B------:R-:W-:Y:S01]  /*c310*/  PRMT R66, R8, 0x5410, R9 ;  /* 0x0000541008427816 */ /* 0x000fe20000000009 */
[----:B------:R-:W-:Y:S01]  /*c320*/  IMAD.MOV.U32 R10, RZ, RZ, R39 ;  /* 0x000000ffff0a7224 */ /* 0x000fe200078e0027 */
[----:B------:R-:W-:Y:S01]  /*c330*/  MOV R9, R36 ;  /* 0x0000002400097202 */ /* 0x000fe20000000f00 */
[----:B------:R-:W-:Y:S01]  /*c340*/  IMAD.MOV.U32 R8, RZ, RZ, R37 ;  /* 0x000000ffff087224 */ /* 0x000fe200078e0025 */
[----:B------:R-:W-:-:S02]  /*c350*/  USEL UR4, UR4, 0x80, UP0 ;  /* 0x0000008004047887 */ /* 0x000fc40008000000 */
        /* <DEDUP_REMOVED lines=12> */
[----:B------:R-:W-:-:S02]  /*c420*/  MOV R11, R18 ;  /* 0x00000012000b7202 */ /* 0x000fc40000000f00 */
[----:B------:R-:W-:Y:S02]  /*c430*/  MOV R8, R17 ;  /* 0x0000001100087202 */ /* 0x000fe40000000f00 */
[----:B------:R-:W-:Y:S01]  /*c440*/  PRMT R65, R10, 0x5410, R11 ;  /* 0x000054100a417816 */ /* 0x000fe2000000000b */
[----:B------:R-:W-:Y:S01]  /*c450*/  IMAD.MOV.U32 R11, RZ, RZ, R34 ;  /* 0x000000ffff0b7224 */ /* 0x000fe200078e0022 */
[----:B------:R-:W-:Y:S01]  /*c460*/  PRMT R64, R8, 0x5410, R9 ;  /* 0x0000541008407816 */ /* 0x000fe20000000009 */
[----:B------:R-:W-:Y:S01]  /*c470*/  IMAD.MOV.U32 R10, RZ, RZ, R35 ;  /* 0x000000ffff0a7224 */ /* 0x000fe200078e0023 */
[----:B------:R-:W-:Y:S01]  /*c480*/  MOV R9, R32 ;  /* 0x0000002000097202 */ /* 0x000fe20000000f00 */
[----:B------:R-:W-:-:S03]  /*c490*/  IMAD.MOV.U32 R8, RZ, RZ, R33 ;  /* 0x000000ffff087224 */ /* 0x000fc600078e0021 */
        /* <DEDUP_REMOVED lines=108> */
.L_x_1459:
[----:B------:R-:W-:Y:S05]  /*cb60*/  BSYNC B0 ;  /* 0x0000000000007941 */ /* 0x000fea0003800000 */
.L_x_1458:
        /* <DEDUP_REMOVED lines=114> */
.L_x_1461:
[----:B------:R-:W-:Y:S05]  /*d290*/  BSYNC B0 ;  /* 0x0000000000007941 */ /* 0x000fea0003800000 */
.L_x_1460:
        /* <DEDUP_REMOVED lines=113> */
.L_x_1457:
[----:B------:R-:W-:Y:S05]  /*d9b0*/  BSYNC B1 ;  /* 0x0000000000017941 */ /* 0x000fea0003800000 */
.L_x_1456:
        /* <DEDUP_REMOVED lines=111> */
.L_x_1463:
[----:B------:R-:W-:Y:S05]  /*e0b0*/  BSYNC B0 ;  /* 0x0000000000007941 */ /* 0x000fea0003800000 */
.L_x_1462:
        /* <DEDUP_REMOVED lines=16> */
[----:B------:R-:W-:Y:S01]  /*e1c0*/  LEA.HI R13, R13, R10, RZ, 0x1d ;  /* 0x0000000a0d0d7211 */ /* 0x000fe200078fe8ff */
[--C-:B------:R-:W-:Y:S01]  /*e1d0*/  HADD2.F32 R50, -RZ, R66.reuse.H0_H0 ;  /* 0x20000042ff327230 */ /* 0x100fe20000004100 */
[----:B------:R-:W-:Y:S01]  /*e1e0*/  LOP3.LUT R14, R14, 0x1c0, RZ, 0xc0, !PT ;  /* 0x000001c00e0e7812 */ /* 0x000fe200078ec0ff */
[----:B------:R-:W-:Y:S01]  /*e1f0*/  IMAD.SHL.U32 R9, R9, 0x40, RZ ;  /* 0x0000004009097824 */ /* 0x000fe200078e00ff */
        /* <DEDUP_REMOVED lines=96> */
.L_x_1465:
[----:B------:R-:W-:Y:S05]  /*e800*/  BSYNC B0 ;  /* 0x0000000000007941 */ /* 0x000fea0003800000 */
.L_x_1464:
[----:B-1----:R-:W-:-:S04]  /*e810*/  IADD3 R14, R55, 0x40, RZ ;  /* 0x00000040370e7810 */ /* 0x002fc80007ffe0ff */
[----:B------:R-:W-:-:S13]  /*e820*/  ISETP.GE.AND P0, PT, R14, c[0x0][0x27c], PT ;  /* 0x00009f000e007a0c */ /* 0x000fda0003f06270 */
[----:B------:R-:W-:Y:S05]  /*e830*/  @P0 BRA `(.L_x_1441) ;  /* 0x0000070000000947 */ /* 0x000fea0003800000 */
[----:B------:R-:W-:Y:S01]  /*e840*/  SHF.R.S32.HI R13, RZ, 0x1f, R14 ;  /* 0x0000001fff0d7819 */ /* 0x000fe2000001140e */
        /* <DEDUP_REMOVED lines=12> */
[----:B------:R-:W-:Y:S01]  /*e910*/  HADD2.F32 R41, -RZ, R41.H1_H1 ;  /* 0x30000029ff297230 */ /* 0x000fe20000004100 */
[----:B------:R-:W-:Y:S01]  /*e920*/  LEA.HI R13, R13, R14, RZ, 0x6 ;  /* 0x0000000e0d0d7211 */ /* 0x000fe200078f30ff */
[----:B------:R-:W-:Y:S01]  /*e930*/  HADD2.F32 R53, -RZ, R53.H1_H1 ;  /* 0x30000035ff357230 */ /* 0x000fe20000004100 */
        /* <DEDUP_REMOVED lines=96> */
.L_x_1441:
[----:B------:R-:W-:Y:S05]  /*ef40*/  BSYNC B2 ;  /* 0x0000000000027941 */ /* 0x000fea0003800000 */
.L_x_1423:
[----:B------:R-:W-:-:S04]  /*ef50*/  DEPBAR.LE SB0, 0x2 ;  /* 0x000080800000791a */ /* 0x000fc80000000000 */
[----:B------:R-:W-:Y:S01]  /*ef60*/  IMAD.MOV.U32 R186, RZ, RZ, 0x20 ;  /* 0x00000020ffba7424 */ /* 0x000fe200078e00ff */
[----:B------:R-:W-:Y:S01]  /*ef70*/  BAR.SYNC.DEFER_BLOCKING 0x0 ;  /* 0x0000000000007b1d */ /* 0x000fe20000010000 */
[----:B------:R-:W-:Y:S01]  /*ef80*/  LOP3.LUT P0, RZ, R132, 0x2, RZ, 0xc0, !PT ;  /* 0x0000000284ff7812 */ /* 0x000fe2000780c0ff */
[----:B------:R-:W-:Y:S01]  /*ef90*/  IMAD.SHL.U32 R189, R5, 0x2, RZ ;  /* 0x0000000205bd7824 */ /* 0x000fe200078e00ff */
[----:B------:R-:W-:Y:S01]  /*efa0*/  LEA R188, R0, 0x18100, 0x1 ;  /* 0x0001810000bc7811 */ /* 0x000fe200078e08ff */
[----:B------:R-:W-:Y:S01]  /*efb0*/  IMAD.SHL.U32 R187, R2, 0x2, RZ ;  /* 0x0000000202bb7824 */ /* 0x000fe200078e00ff */
[----:B------:R-:W-:Y:S02]  /*efc0*/  SEL R186, R186, 0xffffffe0, !P0 ;  /* 0xffffffe0baba7807 */ /* 0x000fe40004000000 */
[----:B------:R-:W-:Y:S02]  /*efd0*/  PLOP3.LUT P0, PT, PT, PT, UP1, 0x40, 0x0 ;  /* 0x000000000000781c */ /* 0x000fe40003f0e818 */
[----:B------:R-:W-:Y:S01]  /*efe0*/  SHF.L.U32 R60, R0, 0x1, RZ ;  /* 0x00000001003c7819 */ /* 0x000fe200000006ff */
[----:B------:R-:W-:Y:S01]  /*eff0*/  IMAD.IADD R0, R188, 0x1, R187 ;  /* 0x00000001bc007824 */ /* 0x000fe200078e02bb */
[----:B------:R-:W-:-:S04]  /*f000*/  IADD3 R100, R189, R186, RZ ;  /* 0x000000babd647210 */ /* 0x000fc80007ffe0ff */
[----:B------:R-:W2:Y:S04]  /*f010*/  LDSM.16.M88.4 R60, [R60+0x18100] ;  /* 0x018100003c3c783b */ /* 0x000ea80000000200 */
[----:B------:R3:W4:Y:S04]  /*f020*/  LDSM.16.M88.4 R44, [R189+0xc100] ;  /* 0x00c10000bd2c783b */ /* 0x0007280000000200 */
[----:B------:R3:W1:Y:S04]  /*f030*/  LDSM.16.M88.4 R72, [R189+0xc900] ;  /* 0x00c90000bd48783b */ /* 0x0006680000000200 */
[----:B------:R3:W1:Y:S04]  /*f040*/  LDSM.16.M88.4 R68, [R189+0xd100] ;  /* 0x00d10000bd44783b */ /* 0x0006680000000200 */
[----:B-1----:R3:W1:Y:S04]  /*f050*/  LDSM.16.M88.4 R28, [R189+0xd900] ;  /* 0x00d90000bd1c783b */ /* 0x0026680000000200 */
        /* <DEDUP_REMOVED lines=19> */
[----:B------:R-:W-:Y:S01]  /*f190*/  SHF.L.U64.HI R26, R214, 0x1, R217 ;  /* 0x00000001d61a7819 */ /* 0x000fe200000102d9 */
[----:B------:R-:W-:Y:S01]  /*f1a0*/  IMAD R5, R203, c[0x0][0x21c], R2 ;  /* 0x00008700cb057a24 */ /* 0x000fe200078e0202 */
[----:B------:R-:W-:Y:S01]  /*f1b0*/  LOP3.LUT R37, R37, 0xf, RZ, 0xc0, !PT ;  /* 0x0000000f25257812 */ /* 0x000fe200078ec0ff */
[----:B------:R-:W-:-:S04]  /*f1c0*/  IMAD.WIDE.U32 R24, R203, c[0x0][0x218], R24 ;  /* 0x00008600cb187a25 */ /* 0x000fc800078e0018 */
[----:B------:R-:W-:Y:S01]  /*f1d0*/  IMAD.SHL.U32 R2, R213, 0x2, RZ ;  /* 0x00000002d5027824 */ /* 0x000fe200078e00ff */
[----:B------:R-:W-:Y:S02]  /*f1e0*/  IADD3 R34, P0, R42, R24, RZ ;  /* 0x000000182a227210 */ /* 0x000fe40007f1e0ff */
[----:B------:R-:W-:Y:S02]  /*f1f0*/  SEL R24, RZ, 0x10, P4 ;  /* 0x00000010ff187807 */ /* 0x000fe40002000000 */
[----:B------:R-:W-:Y:S01]  /*f200*/  IADD3.X R5, R198, R25, R5, P0, !PT ;  /* 0x00000019c6057210 */ /* 0x000fe200007fe405 */
[----:B------:R-:W-:Y:S01]  /*f210*/  IMAD.SHL.U32 R25, R214, 0x2, RZ ;  /* 0x00000002d6197824 */ /* 0x000fe200078e00ff */
[----:B------:R-:W-:Y:S02]  /*f220*/  LEA R35, P0, R34, c[0x0][0x1f8], 0x1 ;  /* 0x00007e0022237a11 */ /* 0x000fe400078008ff */
[----:B------:R-:W-:Y:S02]  /*f230*/  IADD3 R42, -R24, 0x10, RZ ;  /* 0x00000010182a7810 */ /* 0x000fe40007ffe1ff */
[----:B------:R-:W-:Y:S01]  /*f240*/  LEA.HI.X R34, R34, c[0x0][0x1fc], R5, 0x1, P0 ;  /* 0x00007f0022227a11 */ /* 0x000fe200000f0c05 */
[----:B------:R-:W5:Y:S01]  /*f250*/  SHFL.IDX PT, R36, R35, 0x1, 0x181f ;  /* 0x00381f0023247f89 */ /* 0x000f6200000e0000 */
[----:B------:R-:W-:-:S02]  /*f260*/  LOP3.LUT R42, R42, 0xf, RZ, 0xc0, !PT ;  /* 0x0000000f2a2a7812 */ /* 0x000fc400078ec0ff */
[----:B------:R-:W-:Y:S01]  /*f270*/  SHF.L.U64.HI R5, R213, 0x1, R144 ;  /* 0x00000001d5057819 */ /* 0x000fe20000010290 */
[----:B------:R-:W3:Y:S04]  /*f280*/  SHFL.IDX PT, R38, R34, 0x1, 0x181f ;  /* 0x00381f0022267f89 */ /* 0x000ee800000e0000 */
[----:B------:R-:W4:Y:S04]  /*f290*/  SHFL.IDX PT, R35, R35, RZ, 0x181f ;  /* 0x00181fff23237589 */ /* 0x000f2800000e0000 */
[----:B------:R-:W2:Y:S01]  /*f2a0*/  SHFL.IDX PT, R34, R34, RZ, 0x181f ;  /* 0x00181fff22227589 */ /* 0x000ea200000e0000 */
[----:B-----5:R-:W-:-:S04]  /*f2b0*/  IADD3 R48, P2, P0, R49, R36, R32 ;  /* 0x0000002431307210 */ /* 0x020fc8000785e020 */
[----:B---3--:R-:W-:Y:S02]  /*f2c0*/  IADD3.X R49, RZ, R38, R33, P2, P0 ;  /* 0x00000026ff317210 */ /* 0x008fe400017e0421 */
[----:B------:R-:W-:-:S04]  /*f2d0*/  IADD3 R42, P2, P0, R42, R36, R25 ;  /* 0x000000242a2a7210 */ /* 0x000fc8000785e019 */
[----:B------:R-:W-:Y:S02]  /*f2e0*/  IADD3.X R43, RZ, R38, R26, P2, P0 ;  /* 0x00000026ff2b7210 */ /* 0x000fe400017e041a */
[----:B------:R-:W-:-:S04]  /*f2f0*/  IADD3 R36, P2, P0, R37, R36, R2 ;  /* 0x0000002425247210 */ /* 0x000fc8000785e002 */
[----:B------:R-:W-:Y:S02]  /*f300*/  IADD3.X R37, RZ, R38, R5, P2, P0 ;  /* 0x00000026ff257210 */ /* 0x000fe400017e0405 */
[----:B----4-:R-:W-:-:S05]  /*f310*/  IADD3 R32, P0, R35, R32, RZ ;  /* 0x0000002023207210 */ /* 0x010fca0007f1e0ff */
        /* <DEDUP_REMOVED lines=14> */
.L_x_1466:
[C---:B--2-4-:R-:W-:Y:S01]  /*f400*/  HMMA.16816.F32 R24, R60.reuse, R44, RZ ;  /* 0x0000002c3c18723c */ /* 0x054fe200000018ff */
[----:B------:R-:W-:Y:S01]  /*f410*/  IMAD.MOV.U32 R2, RZ, RZ, 0x40 ;  /* 0x00000040ff027424 */ /* 0x000fe200078e00ff */
[----:B------:R-:W-:Y:S01]  /*f420*/  LDSM.16.M88.4 R84, [R100+0xe900] ;  /* 0x00e900006454783b */ /* 0x000fe20000000200 */
[----:B------:R-:W-:Y:S01]  /*f430*/  IMAD R185, R3, 0x2, R188 ;  /* 0x0000000203b97824 */ /* 0x000fe200078e02bc */
[----:B------:R-:W-:Y:S01]  /*f440*/  LEA.HI R7, R7, R82, RZ, 0x2 ;  /* 0x0000005207077211 */ /* 0x000fe200078f10ff */
[----:B------:R-:W-:Y:S01]  /*f450*/  IMAD R184, R3, 0x2, R0 ;  /* 0x0000000203b87824 */ /* 0x000fe200078e0200 */
[----:B------:R-:W-:Y:S01]  /*f460*/  SEL R191, R2, 0xffffffc0, !P1 ;  /* 0xffffffc002bf7807 */ /* 0x000fe20004800000 */
[----:B------:R-:W-:Y:S01]  /*f470*/  LDSM.16.M88.4 R92, [R189+0x11100] ;  /* 0x01110000bd5c783b */ /* 0x000fe20000000200 */
[C---:B------:R-:W-:Y:S01]  /*f480*/  HMMA.16816.F32 R44, R60.reuse, R46, RZ ;  /* 0x0000002e3c2c723c */ /* 0x040fe200000018ff */
[----:B------:R-:W-:Y:S01]  /*f490*/  LOP3.LUT R7, R7, 0xfffffffc, RZ, 0xc0, !PT ;  /* 0xfffffffc07077812 */ /* 0x000fe200078ec0ff */
[----:B------:R-:W-:Y:S01]  /*f4a0*/  UMOV UR4, 0xffffffc0 ;  /* 0xffffffc000047882 */ /* 0x000fe20000000000 */
[----:B------:R-:W-:Y:S01]  /*f4b0*/  IMAD.IADD R5, R189, 0x1, R191 ;  /* 0x00000001bd057824 */ /* 0x000fe200078e02bf */
[----:B------:R-:W-:Y:S01]  /*f4c0*/  LDSM.16.M88.4 R52, [R184] ;  /* 0x00000000b834783b */ /* 0x000fe20000000200 */
[----:B------:R-:W-:Y:S01]  /*f4d0*/  IMAD.IADD R2, R191, 0x1, R100 ;  /* 0x00000001bf027824 */ /* 0x000fe200078e0264 */
[----:B------:R-:W-:Y:S01]  /*f4e0*/  SHF.R.S32.HI R219, RZ, 0x1f, R80 ;  /* 0x0000001fffdb7819 */ /* 0x000fe20000011450 */
[----:B------:R-:W-:Y:S01]  /*f4f0*/  UIMAD UR4, UR15, UR4, 0x41 ;  /* 0x000000410f0474a4 */ /* 0x000fe2000f8e0204 */
[C---:B------:R-:W-:Y:S01]  /*f500*/  HMMA.16816.F32 R40, R60.reuse, R72, RZ ;  /* 0x000000483c28723c */ /* 0x040fe200000018ff */
[----:B------:R-:W-:Y:S01]  /*f510*/  LDSM.16.M88.4 R48, [R5+0xc100] ;  /* 0x00c100000530783b */ /* 0x000fe20000000200 */
[----:B------:R-:W-:Y:S01]  /*f520*/  LEA.HI R219, R219, R80, RZ, 0x3 ;  /* 0x00000050dbdb7211 */ /* 0x000fe200078f18ff */
[----:B------:R-:W-:Y:S01]  /*f530*/  IMAD.SHL.U32 R135, R4, 0x2, RZ ;  /* 0x0000000204877824 */ /* 0x000fe200078e00ff */
[----:B------:R-:W-:Y:S01]  /*f540*/  PLOP3.LUT P0, PT, PT, PT, UP2, 0x80, 0x0 ;  /* 0x000000000000781c */ /* 0x000fe20003f0f028 */
[----:B------:R-:W-:Y:S01]  /*f550*/  LDSM.16.M88.4 R32, [R5+0xc900] ;  /* 0x00c900000520783b */ /* 0x000fe20000000200 */
[----:B------:R-:W-:Y:S01]  /*f560*/  LOP3.LUT R219, R219, 0xffffff8, RZ, 0xc0, !PT ;  /* 0x0ffffff8dbdb7812 */ /* 0x000fe200078ec0ff */
[--C-:B------:R-:W-:Y:S01]  /*f570*/  IMAD R134, R3, 0x2, R135.reuse ;  /* 0x0000000203867824 */ /* 0x100fe200078e0287 */
[----:B------:R-:W-:Y:S01]  /*f580*/  HMMA.16816.F32 R72, R60, R74, RZ ;  /* 0x0000004a3c48723c */ /* 0x000fe200000018ff */
[----:B------:R-:W-:Y:S01]  /*f590*/  LDSM.16.M88.4 R76, [R2+0xd100] ;  /* 0x00d10000024c783b */ /* 0x000fe20000000200 */
[----:B------:R-:W-:Y:S01]  /*f5a0*/  IMAD.IADD R182, R187, 0x1, R135 ;  /* 0x00000001bbb67824 */ /* 0x000fe200078e0287 */
[----:B------:R-:W-:Y:S01]  /*f5b0*/  UISETP.GE.AND UP0, UPT, UR15, 0x3, UPT ;  /* 0x000000030f00788c */ /* 0x000fe2000bf06270 */
[----:B------:R-:W-:Y:S01]  /*f5c0*/  IMAD.IADD R219, R80, 0x1, -R219 ;  /* 0x0000000150db7824 */ /* 0x000fe200078e0adb */
[----:B------:R-:W-:Y:S01]  /*f5d0*/  LDSM.16.M88.4 R96, [R2+0xf100] ;  /* 0x00f100000260783b */ /* 0x000fe20000000200 */
[----:B------:R-:W-:-:S02]  /*f5e0*/  IMAD R3, R3, 0x2, R182 ;  /* 0x0000000203037824 */ /* 0x000fc400078e02b6 */
[C---:B------:R-:W-:Y:S01]  /*f5f0*/  HMMA.16816.F32 R36, R60.reuse, R68, RZ ;  /* 0x000000443c24723c */ /* 0x040fe200000018ff */
[----:B------:R-:W-:Y:S01]  /*f600*/  LDSM.16.M88.4 R88, [R100+0x10100] ;  /* 0x010100006458783b */ /* 0x000fe20000000200 */
[C-C-:B------:R-:W-:Y:S02]  /*f610*/  IMAD.IADD R143, R187.reuse, 0x1, R134.reuse ;  /* 0x00000001bb8f7824 */ /* 0x140fe400078e0286 */
[----:B------:R-:W-:Y:S01]  /*f620*/  IMAD.IADD R171, R187, 0x1, R134 ;  /* 0x00000001bbab7824 */ /* 0x000fe200078e0286 */
[----:B------:R-:W0:Y:S03]  /*f630*/  LDGDEPBAR ;  /* 0x00000000000079af */ /* 0x000e260000000000 */
[C---:B------:R-:W-:Y:S08]  /*f640*/  HMMA.16816.F32 R68, R60.reuse, R70, RZ ;  /* 0x000000463c44723c */ /* 0x040ff000000018ff */
[----:B-1----:R-:W-:Y:S08]  /*f650*/  HMMA.16816.F32 R64, R60, R28, RZ ;  /* 0x0000001c3c40723c */ /* 0x002ff000000018ff */
[C---:B------:R-:W-:Y:S08]  /*f660*/  HMMA.16816.F32 R24, R8.reuse, R12, R24 ;  /* 0x0000000c0818723c */ /* 0x040ff00000001818 */
[----:B------:R-:W-:Y:S01]  /*f670*/  HMMA.16816.F32 R44, R8, R14, R44 ;  /* 0x0000000e082c723c */ /* 0x000fe2000000182c */
[----:B------:R-:W1:Y:S07]  /*f680*/  LDSM.16.M88.4 R12, [R185] ;  /* 0x00000000b90c783b */ /* 0x000e6e0000000200 */
[----:B------:R-:W-:Y:S01]  /*f690*/  HMMA.16816.F32 R60, R60, R30, RZ ;  /* 0x0000001e3c3c723c */ /* 0x000fe200000018ff */
[----:B------:R-:W2:Y:S07]  /*f6a0*/  LDSM.16.M88.4 R28, [R5+0xd100] ;  /* 0x00d10000051c783b */ /* 0x000eae0000000200 */
[C---:B------:R-:W-:Y:S08]  /*f6b0*/  HMMA.16816.F32 R40, R8.reuse, R16, R40 ;  /* 0x000000100828723c */ /* 0x040ff00000001828 */
[C---:B------:R-:W-:Y:S01]  /*f6c0*/  HMMA.16816.F32 R72, R8.reuse, R18, R72 ;  /* 0x000000120848723c */ /* 0x040fe20000001848 */
[----:B------:R-:W4:Y:S07]  /*f6d0*/  LDSM.16.M88.4 R16, [R5+0xd900] ;  /* 0x00d900000510783b */ /* 0x000f2e0000000200 */
[C---:B------:R-:W-:Y:S08]  /*f6e0*/  HMMA.16816.F32 R36, R8.reuse, R20, R36 ;  /* 0x000000140824723c */ /* 0x040ff00000001824 */
[C---:B------:R-:W-:Y:S01]  /*f6f0*/  HMMA.16816.F32 R68, R8.reuse, R22, R68 ;  /* 0x000000160844723c */ /* 0x040fe20000001844 */
[----:B------:R-:W5:Y:S07]  /*f700*/  LDSM.16.M88.4 R20, [R2+0xc100] ;  /* 0x00c100000214783b */ /* 0x000f6e0000000200 */
[C---:B------:R-:W-:Y:S08]  /*f710*/  HMMA.16816.F32 R64, R8.reuse, R56, R64 ;  /* 0x000000380840723c */ /* 0x040ff00000001840 */
[----:B------:R-:W-:Y:S01]  /*f720*/  HMMA.16816.F32 R60, R8, R58, R60 ;  /* 0x0000003a083c723c */ /* 0x000fe2000000183c */
[----:B------:R-:W3:Y:S04]  /*f730*/  LDSM.16.M88.4 R8, [R2+0xc900] ;  /* 0x00c900000208783b */ /* 0x000ee80000000200 */
[----:B------:R-:W3:Y:S03]  /*f740*/  LDSM.16.M88.4 R56, [R2+0xd900] ;  /* 0x00d900000238783b */ /* 0x000ee60000000200 */
[C---:B-1----:R-:W-:Y:S08]  /*f750*/  HMMA.16816.F32 R24, R12.reuse, R48, R24 ;  /* 0x000000300c18723c */ /* 0x042ff00000001818 */
[C---:B------:R-:W-:Y:S01]  /*f760*/  HMMA.16816.F32 R44, R12.reuse, R50, R44 ;  /* 0x000000320c2c723c */ /* 0x040fe2000000182c */
[----:B------:R-:W-:Y:S07]  /*f770*/  LDSM.16.M88.4 R48, [R189+0xf100] ;  /* 0x00f10000bd30783b */ /* 0x000fee0000000200 */
[C---:B------:R-:W-:Y:S08]  /*f780*/  HMMA.16816.F32 R40, R12.reuse, R32, R40 ;  /* 0x000000200c28723c */ /* 0x040ff00000001828 */
[C---:B------:R-:W-:Y:S01]  /*f790*/  HMMA.16816.F32 R72, R12.reuse, R34, R72 ;  /* 0x000000220c48723c */ /* 0x040fe20000001848 */
[----:B------:R-:W-:Y:S07]  /*f7a0*/  LDSM.16.M88.4 R32, [R189+0xe100] ;  /* 0x00e10000bd20783b */ /* 0x000fee0000000200 */
[C---:B--2---:R-:W-:Y:S08]  /*f7b0*/  HMMA.16816.F32 R36, R12.reuse, R28, R36 ;  /* 0x0000001c0c24723c */ /* 0x044ff00000001824 */
[C---:B------:R-:W-:Y:S01]  /*f7c0*/  HMMA.16816.F32 R68, R12.reuse, R30, R68 ;  /* 0x0000001e0c44723c */ /* 0x040fe20000001844 */
[----:B------:R-:W-:Y:S07]  /*f7d0*/  LDSM.16.M88.4 R28, [R0+0x4000] ;  /* 0x00400000001c783b */ /* 0x000fee0000000200 */
[C---:B----4-:R-:W-:Y:S08]  /*f7e0*/  HMMA.16816.F32 R64, R12.reuse, R16, R64 ;  /* 0x000000100c40723c */ /* 0x050ff00000001840 */
[----:B------:R-:W-:Y:S01]  /*f7f0*/  HMMA.16816.F32 R60, R12, R18, R60 ;  /* 0x000000120c3c723c */ /* 0x000fe2000000183c */
[----:B------:R-:W1:Y:S04]  /*f800*/  LDSM.16.M88.4 R12, [R188+0x4000] ;  /* 0x00400000bc0c783b */ /* 0x000e680000000200 */
[----:B------:R-:W2:Y:S03]  /*f810*/  LDSM.16.M88.4 R16, [R189+0xe900] ;  /* 0x00e90000bd10783b */ /* 0x000ea60000000200 */
[C---:B-----5:R-:W-:Y:S08]  /*f820*/  HMMA.16816.F32 R24, R52.reuse, R20, R24 ;  /* 0x000000143418723c */ /* 0x060ff00000001818 */
[C---:B------:R-:W-:Y:S01]  /*f830*/  HMMA.16816.F32 R44, R52.reuse, R22, R44 ;  /* 0x00000016342c723c */ /* 0x040fe2000000182c */
[----:B------:R-:W4:Y:S07]  /*f840*/  LDSM.16.M88.4 R20, [R189+0xf900] ;  /* 0x00f90000bd14783b */ /* 0x000f2e0000000200 */
[C---:B---3--:R-:W-:Y:S08]  /*f850*/  HMMA.16816.F32 R40, R52.reuse, R8, R40 ;  /* 0x000000083428723c */ /* 0x048ff00000001828 */
[C---:B------:R-:W-:Y:S01]  /*f860*/  HMMA.16816.F32 R72, R52.reuse, R10, R72 ;  /* 0x0000000a3448723c */ /* 0x040fe20000001848 */
[----:B------:R-:W3:Y:S07]  /*f870*/  LDSM.16.M88.4 R8, [R100+0xe100] ;  /* 0x00e100006408783b */ /* 0x000eee0000000200 */
[C---:B------:R-:W-:Y:S08]  /*f880*/  HMMA.16816.F32 R36, R52.reuse, R76, R36 ;  /* 0x0000004c3424723c */ /* 0x040ff00000001824 */
[C---:B------:R-:W-:Y:S01]  /*f890*/  HMMA.16816.F32 R68, R52.reuse, R78, R68 ;  /* 0x0000004e3444723c */ /* 0x040fe20000001844 */
[----:B------:R-:W5:Y:S07]  /*f8a0*/  LDSM.16.M88.4 R76, [R100+0xf100] ;  /* 0x00f10000644c783b */ /* 0x000f6e0000000200 */
[C---:B------:R-:W-:Y:S08]  /*f8b0*/  HMMA.16816.F32 R64, R52.reuse, R56, R64 ;  /* 0x000000383440723c */ /* 0x040ff00000001840 */
[----:B------:R-:W-:Y:S01]  /*f8c0*/  HMMA.16816.F32 R60, R52, R58, R60 ;  /* 0x0000003a343c723c */ /* 0x000fe2000000183c */
[----:B------:R-:W-:Y:S04]  /*f8d0*/  LDSM.16.M88.4 R56, [R100+0xf900] ;  /* 0x00f900006438783b */ /* 0x000fe80000000200 */
[----:B------:R-:W-:Y:S03]  /*f8e0*/  LDSM.16.M88.4 R52, [R5+0xe900] ;  /* 0x00e900000534783b */ /* 0x000fe60000000200 */
[C---:B-1----:R-:W-:Y:S08]  /*f8f0*/  HMMA.16816.F32 R24, R12.reuse, R32, R24 ;  /* 0x000000200c18723c */ /* 0x042ff00000001818 */
[C---:B------:R-:W-:Y:S01]  /*f900*/  HMMA.16816.F32 R44, R12.reuse, R34, R44 ;  /* 0x000000220c2c723c */ /* 0x040fe2000000182c */
[----:B------:R-:W-:Y:S07]  /*f910*/  LDSM.16.M88.4 R32, [R185+0x4000] ;  /* 0x00400000b920783b */ /* 0x000fee0000000200 */
[C---:B--2---:R-:W-:Y:S08]  /*f920*/  HMMA.16816.F32 R40, R12.reuse, R16, R40 ;  /* 0x000000100c28723c */ /* 0x044ff00000001828 */
[C---:B------:R-:W-:Y:S01]  /*f930*/  HMMA.16816.F32 R72, R12.reuse, R18, R72 ;  /* 0x000000120c48723c */ /* 0x040fe20000001848 */
[----:B------:R-:W1:Y:S07]  /*f940*/  LDSM.16.M88.4 R16, [R5+0xe100] ;  /* 0x00e100000510783b */ /* 0x000e6e0000000200 */
[C---:B------:R-:W-:Y:S08]  /*f950*/  HMMA.16816.F32 R36, R12.reuse, R48, R36 ;  /* 0x000000300c24723c */ /* 0x040ff00000001824 */
[C---:B----4-:R-:W-:Y:S08]  /*f960*/  HMMA.16816.F32 R64, R12.reuse, R20, R64 ;  /* 0x000000140c40723c */ /* 0x050ff00000001840 */
[C---:B------:R-:W-:Y:S01]  /*f970*/  HMMA.16816.F32 R60, R12.reuse, R22, R60 ;  /* 0x000000160c3c723c */ /* 0x040fe2000000183c */
[----:B------:R-:W2:Y:S07]  /*f980*/  LDSM.16.M88.4 R20, [R5+0xf100] ;  /* 0x00f100000514783b */ /* 0x000eae0000000200 */
[----:B------:R-:W-:Y:S01]  /*f990*/  HMMA.16816.F32 R68, R12, R50, R68 ;  /* 0x000000320c44723c */ /* 0x000fe20000001844 */
[----:B------:R-:W-:Y:S04]  /*f9a0*/  LDSM.16.M88.4 R12, [R2+0xe100] ;  /* 0x00e10000020c783b */ /* 0x000fe80000000200 */
[----:B------:R-:W-:Y:S03]  /*f9b0*/  LDSM.16.M88.4 R48, [R5+0xf900] ;  /* 0x00f900000530783b */ /* 0x000fe60000000200 */
[C---:B---3--:R-:W-:Y:S08]  /*f9c0*/  HMMA.16816.F32 R24, R28.reuse, R8, R24 ;  /* 0x000000081c18723c */ /* 0x048ff00000001818 */
[C---:B------:R-:W-:Y:S01]  /*f9d0*/  HMMA.16816.F32 R44, R28.reuse, R10, R44 ;  /* 0x0000000a1c2c723c */ /* 0x040fe2000000182c */
[----:B------:R-:W3:Y:S07]  /*f9e0*/  LDSM.16.M88.4 R8, [R184+0x4000] ;  /* 0x00400000b808783b */ /* 0x000eee0000000200 */
[C---:B-----5:R-:W-:Y:S08]  /*f9f0*/  HMMA.16816.F32 R36, R28.reuse, R76, R36 ;  /* 0x0000004c1c24723c */ /* 0x060ff00000001824 */
[C---:B------:R-:W-:Y:S08]  /*fa00*/  HMMA.16816.F32 R40, R28.reuse, R84, R40 ;  /* 0x000000541c28723c */ /* 0x040ff00000001828 */
[C---:B------:R-:W-:Y:S01]  /*fa10*/  HMMA.16816.F32 R72, R28.reuse, R86, R72 ;  /* 0x000000561c48723c */ /* 0x040fe20000001848 */
[----:B------:R-:W-:Y:S07]  /*fa20*/  LDSM.16.M88.4 R84, [R189+0x10900] ;  /* 0x01090000bd54783b */ /* 0x000fee0000000200 */
[----:B------:R-:W-:Y:S01]  /*fa30*/  HMMA.16816.F32 R68, R28, R78, R68 ;  /* 0x0000004e1c44723c */ /* 0x000fe20000001844 */
[----:B------:R-:W-:Y:S07]  /*fa40*/  LDSM.16.M88.4 R76, [R189+0x11900] ;  /* 0x01190000bd4c783b */ /* 0x000fee0000000200 */
[----:B-1----:R-:W-:Y:S08]  /*fa50*/  HMMA.16816.F32 R24, R32, R16, R24 ;  /* 0x000000102018723c */ /* 0x002ff00000001818 */
[C---:B------:R-:W-:Y:S08]  /*fa60*/  HMMA.16816.F32 R64, R28.reuse, R56, R64 ;  /* 0x000000381c40723c */ /* 0x040ff00000001840 */
[----:B------:R-:W-:Y:S01]  /*fa70*/  HMMA.16816.F32 R60, R28, R58, R60 ;  /* 0x0000003a1c3c723c */ /* 0x000fe2000000183c */
[----:B------:R-:W-:Y:S04]  /*fa80*/  LDSM.16.M88.4 R28, [R189+0x10100] ;  /* 0x01010000bd1c783b */ /* 0x000fe80000000200 */
[----:B------:R-:W-:Y:S03]  /*fa90*/  LDSM.16.M88.4 R56, [R0+0x8000] ;  /* 0x008000000038783b */ /* 0x000fe60000000200 */
[C---:B------:R-:W-:Y:S01]  /*faa0*/  HMMA.16816.F32 R44, R32.reuse, R18, R44 ;  /* 0x00000012202c723c */ /* 0x040fe2000000182c */
[----:B------:R-:W1:Y:S07]  /*fab0*/  LDSM.16.M88.4 R16, [R188+0x8000] ;  /* 0x00800000bc10783b */ /* 0x000e6e0000000200 */
[C---:B--2---:R-:W-:Y:S08]  /*fac0*/  HMMA.16816.F32 R36, R32.reuse, R20, R36 ;  /* 0x000000142024723c */ /* 0x044ff00000001824 */
[C---:B------:R-:W-:Y:S08]  /*fad0*/  HMMA.16816.F32 R40, R32.reuse, R52, R40 ;  /* 0x000000342028723c */ /* 0x040ff00000001828 */
[C---:B------:R-:W-:Y:S01]  /*fae0*/  HMMA.16816.F32 R72, R32.reuse, R54, R72 ;  /* 0x000000362048723c */ /* 0x040fe20000001848 */
[----:B------:R-:W2:Y:S07]  /*faf0*/  LDSM.16.M88.4 R52, [R2+0xe900] ;  /* 0x00e900000234783b */ /* 0x000eae0000000200 */
[----:B------:R-:W-:Y:S01]  /*fb00*/  HMMA.16816.F32 R68, R32, R22, R68 ;  /* 0x000000162044723c */ /* 0x000fe20000001844 */
[----:B------:R-:W4:Y:S07]  /*fb10*/  LDSM.16.M88.4 R20, [R2+0xf900] ;  /* 0x00f900000214783b */ /* 0x000f2e0000000200 */
[C---:B---3--:R-:W-:Y:S08]  /*fb20*/  HMMA.16816.F32 R24, R8.reuse, R12, R24 ;  /* 0x0000000c0818723c */ /* 0x048ff00000001818 */
[C---:B------:R-:W-:Y:S08]  /*fb30*/  HMMA.16816.F32 R36, R8.reuse, R96, R36 ;  /* 0x000000600824723c */ /* 0x040ff00000001824 */
[----:B------:R-:W-:Y:S01]  /*fb40*/  HMMA.16816.F32 R44, R8, R14, R44 ;  /* 0x0000000e082c723c */ /* 0x000fe2000000182c */
[----:B------:R-:W-:Y:S07]  /*fb50*/  LDSM.16.M88.4 R12, [R185+0x8000] ;  /* 0x00800000b90c783b */ /* 0x000fee0000000200 */
[C---:B------:R-:W-:Y:S08]  /*fb60*/  HMMA.16816.F32 R64, R32.reuse, R48, R64 ;  /* 0x000000302040723c */ /* 0x040ff00000001840 */
[----:B------:R-:W-:Y:S01]  /*fb70*/  HMMA.16816.F32 R60, R32, R50, R60 ;  /* 0x00000032203c723c */ /* 0x000fe2000000183c */
[----:B------:R-:W3:Y:S04]  /*fb80*/  LDSM.16.M88.4 R48, [R100+0x11100] ;  /* 0x011100006430783b */ /* 0x000ee80000000200 */
[----:B------:R-:W5:Y:S03]  /*fb90*/  LDSM.16.M88.4 R32, [R5+0x10100] ;  /* 0x010100000520783b */ /* 0x000f660000000200 */
[C---:B-1----:R-:W-:Y:S08]  /*fba0*/  HMMA.16816.F32 R24, R16.reuse, R28, R24 ;  /* 0x0000001c1018723c */ /* 0x042ff00000001818 */
[C---:B------:R-:W-:Y:S08]  /*fbb0*/  HMMA.16816.F32 R36, R16.reuse, R92, R36 ;  /* 0x0000005c1024723c */ /* 0x040ff00000001824 */
[----:B------:R-:W-:Y:S01]  /*fbc0*/  HMMA.16816.F32 R44, R16, R30, R44 ;  /* 0x0000001e102c723c */ /* 0x000fe2000000182c */
[----:B------:R-:W1:Y:S07]  /*fbd0*/  LDSM.16.M88.4 R28, [R5+0x11100] ;  /* 0x01110000051c783b */ /* 0x000e6e0000000200 */
[C---:B--2---:R-:W-:Y:S08]  /*fbe0*/  HMMA.16816.F32 R40, R8.reuse, R52, R40 ;  /* 0x000000340828723c */ /* 0x044ff00000001828 */
[C---:B------:R-:W-:Y:S01]  /*fbf0*/  HMMA.16816.F32 R72, R8.reuse, R54, R72 ;  /* 0x000000360848723c */ /* 0x040fe20000001848 */
[----:B------:R-:W-:Y:S07]  /*fc00*/  LDSM.16.M88.4 R52, [R100+0x10900] ;  /* 0x010900006434783b */ /* 0x000fee0000000200 */
[C---:B------:R-:W-:Y:S08]  /*fc10*/  HMMA.16816.F32 R68, R8.reuse, R98, R68 ;  /* 0x000000620844723c */ /* 0x040ff00000001844 */
[C---:B----4-:R-:W-:Y:S08]  /*fc20*/  HMMA.16816.F32 R64, R8.reuse, R20, R64 ;  /* 0x000000140840723c */ /* 0x050ff00000001840 */
[----:B------:R-:W-:Y:S01]  /*fc30*/  HMMA.16816.F32 R60, R8, R22, R60 ;  /* 0x00000016083c723c */ /* 0x000fe2000000183c */
[----:B------:R-:W-:Y:S04]  /*fc40*/  LDSM.16.M88.4 R8, [R184+0x8000] ;  /* 0x00800000b808783b */ /* 0x000fe80000000200 */
[----:B------:R-:W2:Y:S03]  /*fc50*/  LDSM.16.M88.4 R20, [R2+0x10100] ;  /* 0x010100000214783b */ /* 0x000ea60000000200 */
[C---:B------:R-:W-:Y:S08]  /*fc60*/  HMMA.16816.F32 R24, R56.reuse, R88, R24 ;  /* 0x000000583818723c */ /* 0x040ff00000001818 */
[C---:B---3--:R-:W-:Y:S08]  /*fc70*/  HMMA.16816.F32 R36, R56.reuse, R48, R36 ;  /* 0x000000303824723c */ /* 0x048ff00000001824 */
[----:B------:R-:W-:Y:S01]  /*fc80*/  HMMA.16816.F32 R44, R56, R90, R44 ;  /* 0x0000005a382c723c */ /* 0x000fe2000000182c */
[----:B------:R-:W-:Y:S07]  /*fc90*/  LDSM.16.M88.4 R88, [R5+0x10900] ;  /* 0x010900000558783b */ /* 0x000fee0000000200 */
[C---:B------:R-:W-:Y:S08]  /*fca0*/  HMMA.16816.F32 R40, R16.reuse, R84, R40 ;  /* 0x000000541028723c */ /* 0x040ff00000001828 */
[C---:B------:R-:W-:Y:S01]  /*fcb0*/  HMMA.16816.F32 R72, R16.reuse, R86, R72 ;  /* 0x000000561048723c */ /* 0x040fe20000001848 */
[----:B------:R-:W-:Y:S07]  /*fcc0*/  LDSM.16.M88.4 R84, [R100+0x11900] ;  /* 0x011900006454783b */ /* 0x000fee0000000200 */
[C---:B------:R-:W-:Y:S08]  /*fcd0*/  HMMA.16816.F32 R68, R16.reuse, R94, R68 ;  /* 0x0000005e1044723c */ /* 0x040ff00000001844 */
[C---:B------:R-:W-:Y:S08]  /*fce0*/  HMMA.16816.F32 R64, R16.reuse, R76, R64 ;  /* 0x0000004c1040723c */ /* 0x040ff00000001840 */
[----:B------:R-:W-:Y:S01]  /*fcf0*/  HMMA.16816.F32 R60, R16, R78, R60 ;  /* 0x0000004e103c723c */ /* 0x000fe2000000183c */
[----:B------:R-:W3:Y:S07]  /*fd00*/  LDSM.16.M88.4 R16, [R2+0x11100] ;  /* 0x011100000210783b */ /* 0x000eee0000000200 */
[C---:B-----5:R-:W-:Y:S08]  /*fd10*/  HMMA.16816.F32 R24, R12.reuse, R32, R24 ;  /* 0x000000200c18723c */ /* 0x060ff00000001818 */
[C---:B-1----:R-:W-:Y:S08]  /*fd20*/  HMMA.16816.F32 R36, R12.reuse, R28, R36 ;  /* 0x0000001c0c24723c */ /* 0x042ff00000001824 */
[----:B------:R-:W-:Y:S01]  /*fd30*/  HMMA.16816.F32 R44, R12, R34, R44 ;  /* 0x000000220c2c723c */ /* 0x000fe2000000182c */
[----:B------:R-:W-:Y:S07]  /*fd40*/  LDSM.16.M88.4 R32, [R2+0x10900] ;  /* 0x010900000220783b */ /* 0x000fee0000000200 */
[----:B--2---:R-:W-:Y:S08]  /*fd50*/  HMMA.16816.F32 R24, R8, R20, R24 ;  /* 0x000000140818723c */ /* 0x004ff00000001818 */
[----:B------:R-:W-:Y:S08]  /*fd60*/  HMMA.16816.F32 R40, R56, R52, R40 ;  /* 0x000000343828723c */ /* 0x000ff00000001828 */
[C---:B---3--:R-:W-:Y:S07]  /*fd70*/  HMMA.16816.F32 R36, R8.reuse, R16, R36 ;  /* 0x000000100824723c */ /* 0x048fee0000001824 */
[----:B------:R-:W-:Y:S01]  /*fd80*/  LOP3.LUT R17, R6, 0xffffffe0, RZ, 0xc0, !PT ;  /* 0xffffffe006117812 */ /* 0x000fe200078ec0ff */
[----:B------:R-:W-:Y:S01]  /*fd90*/  HMMA.16816.F32 R44, R8, R22, R44 ;  /* 0x00000016082c723c */ /* 0x000fe2000000182c */
[----:B------:R1:W2:Y:S01]  /*fda0*/  LDSM.16.M88.4 R20, [R5+0x11900] ;  /* 0x011900000514783b */ /* 0x0002a20000000200 */
[----:B------:R-:W-:-:S02]  /*fdb0*/  FMUL.FTZ R24, R24, c[0x0][0x320] ;  /* 0x0000c80018187a20 */ /* 0x000fc40000410000 */
[C---:B------:R-:W-:Y:S02]  /*fdc0*/  IMAD.IADD R16, R82.reuse, 0x1, -R17 ;  /* 0x0000000152107824 */ /* 0x040fe400078e0a11 */
[----:B------:R-:W-:Y:S01]  /*fdd0*/  IMAD.IADD R82, R82, 0x1, -R7 ;  /* 0x0000000152527824 */ /* 0x000fe200078e0a07 */
[----:B------:R3:W4:Y:S01]  /*fde0*/  MUFU.TANH R6, R24 ;  /* 0x0000001800067308 */ /* 0x0007220000002400 */
[C---:B------:R-:W-:Y:S01]  /*fdf0*/  HMMA.16816.F32 R64, R56.reuse, R84, R64 ;  /* 0x000000543840723c */ /* 0x040fe20000001840 */
[----:B------:R-:W-:Y:S01]  /*fe00*/  SHF.R.S32.HI R17, RZ, 0x1f, R16 ;  /* 0x0000001fff117819 */ /* 0x000fe20000011410 */
[----:B------:R-:W-:Y:S02]  /*fe10*/  FMUL.FTZ R25, R25, c[0x0][0x320] ;  /* 0x0000c80019197a20 */ /* 0x000fe40000410000 */
[----:B------:R-:W-:Y:S02]  /*fe20*/  FMUL.FTZ R0, R26, c[0x0][0x320] ;  /* 0x0000c8001a007a20 */ /* 0x000fe40000410000 */
[----:B------:R-:W-:Y:S01]  /*fe30*/  FMUL.FTZ R27, R27, c[0x0][0x320] ;  /* 0x0000c8001b1b7a20 */ /* 0x000fe20000410000 */
[----:B------:R5:W2:Y:S01]  /*fe40*/  MUFU.TANH R7, R25 ;  /* 0x0000001900077308 */ /* 0x000aa20000002400 */
[----:B------:R-:W-:Y:S01]  /*fe50*/  HMMA.16816.F32 R68, R56, R50, R68 ;  /* 0x000000323844723c */ /* 0x000fe20000001844 */
[----:B------:R-:W-:-:S02]  /*fe60*/  FMUL.FTZ R36, R36, c[0x0][0x320] ;  /* 0x0000c80024247a20 */ /* 0x000fc40000410000 */
[----:B------:R-:W-:Y:S02]  /*fe70*/  FMUL.FTZ R37, R37, c[0x0][0x320] ;  /* 0x0000c80025257a20 */ /* 0x000fe40000410000 */
[----:B------:R-:W-:Y:S02]  /*fe80*/  FMUL.FTZ R38, R38, c[0x0][0x320] ;  /* 0x0000c80026267a20 */ /* 0x000fe40000410000 */
[----:B------:R-:W-:Y:S01]  /*fe90*/  MUFU.TANH R212, R36 ;  /* 0x0000002400d47308 */ /* 0x000fe20000002400 */
[----:B-1----:R-:W-:Y:S01]  /*fea0*/  LEA.HI R5, R17, R16, RZ, 0x2 ;  /* 0x0000001011057211 */ /* 0x002fe200078f10ff */
[----:B------:R-:W-:Y:S01]  /*feb0*/  HMMA.16816.F32 R72, R56, R54, R72 ;  /* 0x000000363848723c */ /* 0x000fe20000001848 */
[C---:B------:R-:W-:Y:S01]  /*fec0*/  LEA.HI R17, R82.reuse, R82, RZ, 0x1 ;  /* 0x0000005252117211 */ /* 0x040fe200078f08ff */
[----:B------:R-:W-:Y:S01]  /*fed0*/  FMUL.FTZ R39, R39, c[0x0][0x320] ;  /* 0x0000c80027277a20 */ /* 0x000fe20000410000 */
[----:B---3--:R-:W-:Y:S02]  /*fee0*/  LEA.HI.SX32 R24, R5, UR13, 0x1e ;  /* 0x0000000d05187c11 */ /* 0x008fe4000f8ff2ff */
[----:B------:R-:W-:Y:S01]  /*fef0*/  LOP3.LUT R17, R17, 0x1ffffffe, RZ, 0xc0, !PT ;  /* 0x1ffffffe11117812 */ /* 0x000fe200078ec0ff */
[----:B------:R-:W-:Y:S01]  /*ff00*/  MUFU.TANH R162, R37 ;  /* 0x0000002500a27308 */ /* 0x000fe20000002400 */
[----:B------:R-:W-:Y:S01]  /*ff10*/  LOP3.LUT R5, R5, 0x7ffffffc, RZ, 0xc0, !PT ;  /* 0x7ffffffc05057812 */ /* 0x000fe200078ec0ff */
[----:B------:R-:W-:Y:S01]  /*ff20*/  IMAD R219, R219, 0x10, R24 ;  /* 0x00000010dbdb7824 */ /* 0x000fe200078e0218 */
[----:B------:R-:W-:Y:S01]  /*ff30*/  HMMA.16816.F32 R40, R12, R88, R40 ;  /* 0x000000580c28723c */ /* 0x000fe20000001828 */
[----:B------:R-:W-:-:S02]  /*ff40*/  IMAD.IADD R82, R82, 0x1, -R17 ;  /* 0x0000000152527824 */ /* 0x000fc400078e0a11 */
[----:B------:R-:W-:Y:S02]  /*ff50*/  IMAD.IADD R220, R16, 0x1, -R5 ;  /* 0x0000000110dc7824 */ /* 0x000fe400078e0a05 */
[----:B------:R-:W-:Y:S01]  /*ff60*/  IMAD R219, R82, 0x8, R219 ;  /* 0x0000000852db7824 */ /* 0x000fe200078e02db */
[----:B------:R-:W-:Y:S01]  /*ff70*/  MUFU.TANH R0, R0 ;  /* 0x0000000000007308 */ /* 0x000fe20000002400 */
[----:B------:R-:W-:Y:S01]  /*ff80*/  IMAD.U32 R5, RZ, RZ, UR4 ;  /* 0x00000004ff057e24 */ /* 0x000fe2000f8e00ff */
[----:B--2---:R-:W-:Y:S01]  /*ff90*/  HMMA.16816.F32 R64, R12, R20, R64 ;  /* 0x000000140c40723c */ /* 0x004fe20000001840 */
[----:B-----5:R-:W-:Y:S01]  /*ffa0*/  @P0 IMAD.HI.U32 R25, R219, c[0x0][0x2c8], RZ ;  /* 0x0000b200db190a27 */ /* 0x020fe200078e00ff */
[----:B------:R-:W-:-:S03]  /*ffb0*/  PLOP3.LUT P0, PT, PT, PT, UP2, 0x80, 0x0 ;  /* 0x000000000000781c */ /* 0x000fc60003f0f028 */
[----:B------:R-:W-:Y:S01]  /*ffc0*/  IMAD.SHL.U32 R220, R220, 0x2, RZ ;  /* 0x00000002dcdc7824 */ /* 0x000fe200078e00ff */
[----:B------:R-:W-:Y:S01]  /*ffd0*/  MUFU.TANH R192, R38 ;  /* 0x0000002600c07308 */ /* 0x000fe20000002400 */
[----:B------:R-:W-:Y:S01]  /*ffe0*/  IMAD.MOV.U32 R21, RZ, RZ, R219 ;  /* 0x000000ffff157224 */ /* 0x000fe200078e00db */
[----:B------:R-:W-:Y:S01]  /*fff0*/  HMMA.16816.F32 R60, R56, R86, R60 ;  /* 0x00000056383c723c */ /* 0x000fe2000000183c */
[----:B------:R-:W-:Y:S01]  /*10000*/  FMUL.FTZ R17, R44, c[0x0][0x320] ;  /* 0x0000c8002c117a20 */ /* 0x000fe20000410000 */
[----:B------:R-:W-:Y:S01]  /*10010*/  IADD3 R5, -R220, UR9, R5 ;  /* 0x00000009dc057c10 */ /* 0x000fe2000fffe105 */
[----:B------:R-:W-:-:S03]  /*10020*/  FMUL.FTZ R24, R45, c[0x0][0x320] ;  /* 0x0000c8002d187a20 */ /* 0x000fc60000410000 */
[----:B------:R-:W-:Y:S01]  /*10030*/  MUFU.TANH R168, R39 ;  /* 0x0000002700a87308 */ /* 0x000fe20000002400 */
[----:B------:R-:W-:Y:S01]  /*10040*/  @P0 SHF.R.U32.HI R21, RZ, c[0x0][0x2cc], R25 ;  /* 0x0000b300ff150a19 */ /* 0x000fe20000011619 */
[----:B------:R-:W-:Y:S01]  /*10050*/  HMMA.16816.F32 R68, R12, R30, R68 ;  /* 0x0000001e0c44723c */ /* 0x000fe20000001844 */
[----:B------:R-:W-:Y:S01]  /*10060*/  LDSM.16.M88.4 R28, [R2+0x11900] ;  /* 0x01190000021c783b */ /* 0x000fe20000000200 */
[----:B------:R-:W-:-:S04]  /*10070*/  DEPBAR.LE SB0, 0x2 ;  /* 0x000080800000791a */ /* 0x000fc80000000000 */
[----:B------:R-:W1:Y:S01]  /*10080*/  SHFL.IDX PT, R2, R21, RZ, 0x1c1f ;  /* 0x001c1fff15027589 */ /* 0x000e6200000e0000 */
[----:B------:R-:W2:Y:S01]  /*10090*/  MUFU.TANH R17, R17 ;  /* 0x0000001100117308 */ /* 0x000ea20000002400 */
[----:B------:R-:W-:Y:S02]  /*100a0*/  HMMA.16816.F32 R72, R12, R90, R72 ;  /* 0x0000005a0c48723c */ /* 0x000fe40000001848 */
[----:B------:R-:W-:Y:S06]  /*100b0*/  BAR.SYNC.DEFER_BLOCKING 0x0 ;  /* 0x0000000000007b1d */ /* 0x000fec0000010000 */
[----:B------:R-:W-:Y:S01]  /*100c0*/  HMMA.16816.F32 R40, R8, R32, R40 ;  /* 0x000000200828723c */ /* 0x000fe20000001828 */
[----:B------:R-:W3:Y:S07]  /*100d0*/  MUFU.TANH R24, R24 ;  /* 0x0000001800187308 */ /* 0x000eee0000002400 */
[----:B------:R-:W-:Y:S01]  /*100e0*/  HMMA.16816.F32 R60, R12, R22, R60 ;  /* 0x000000160c3c723c */ /* 0x000fe2000000183c */
[----:B------:R-:W-:Y:S06]  /*100f0*/  MUFU.TANH R32, R27 ;  /* 0x0000001b00207308 */ /* 0x000fec0000002400 */
[----:B------:R-:W-:Y:S01]  /*10100*/  IADD3 R13, R5, -UR12, RZ ;  /* 0x8000000c050d7c10 */ /* 0x000fe2000fffe0ff */
[----:B------:R-:W-:Y:S01]  /*10110*/  HMMA.16816.F32 R72, R8, R34, R72 ;  /* 0x000000220848723c */ /* 0x000fe20000001848 */
[----:B------:R-:W-:Y:S01]  /*10120*/  IADD3 R5, -R220, UR18, RZ ;  /* 0x00000012dc057c10 */ /* 0x000fe2000fffe1ff */
[----:B------:R-:W-:Y:S01]  /*10130*/  FMUL.FTZ R22, R47, c[0x0][0x320] ;  /* 0x0000c8002f167a20 */ /* 0x000fe20000410000 */
[----:B------:R-:W-:Y:S01]  /*10140*/  LDSM.16.MT88.4 R108, [R134+0x100] ;  /* 0x00010000866c783b */ /* 0x000fe20000004200 */
[----:B-1----:R-:W-:-:S03]  /*10150*/  IMAD.IADD R2, R13, 0x1, R2 ;  /* 0x000000010d027824 */ /* 0x002fc600078e0202 */
[----:B------:R-:W-:Y:S01]  /*10160*/  LDSM.16.MT88.4 R116, [R182+0x100] ;  /* 0x00010000b674783b */ /* 0x000fe20000004200 */
[----:B------:R-:W-:Y:S01]  /*10170*/  FMUL.FTZ R20, R40, c[0x0][0x320] ;  /* 0x0000c80028147a20 */ /* 0x000fe20000410000 */
[----:B------:R-:W-:Y:S01]  /*10180*/  IMNMX R2, R5, R2, PT ;  /* 0x0000000205027217 */ /* 0x000fe20003800200 */
[C---:B------:R-:W-:Y:S01]  /*10190*/  HMMA.16816.F32 R68, R8.reuse, R18, R68 ;  /* 0x000000120844723c */ /* 0x040fe20000001844 */
[----:B------:R-:W-:Y:S01]  /*101a0*/  FMUL.FTZ R14, R42, c[0x0][0x320] ;  /* 0x0000c8002a0e7a20 */ /* 0x000fe20000410000 */
[----:B------:R-:W-:Y:S01]  /*101b0*/  MUFU.TANH R22, R22 ;  /* 0x0000001600167308 */ /* 0x000fe20000002400 */
[----:B------:R-:W-:Y:S01]  /*101c0*/  ISETP.GT.AND P0, PT, R2, RZ, PT ;  /* 0x000000ff0200720c */ /* 0x000fe20003f04270 */
[----:B------:R-:W-:Y:S03]  /*101d0*/  LDSM.16.MT88.4 R48, [R182+0x2100] ;  /* 0x00210000b630783b */ /* 0x000fe60000004200 */
[----:B----4-:R-:W-:Y:S01]  /*101e0*/  FSEL R26, R6, -INF , P0 ;  /* 0xff800000061a7808 */ /* 0x010fe20000000000 */
[----:B------:R-:W-:Y:S01]  /*101f0*/  FMUL.FTZ R18, R41, c[0x0][0x320] ;  /* 0x0000c80029127a20 */ /* 0x000fe20000410000 */
[----:B------:R-:W-:Y:S01]  /*10200*/  ISETP.GT.AND P0, PT, R2, 0x1, PT ;  /* 0x000000010200780c */ /* 0x000fe20003f04270 */
[----:B------:R-:W1:Y:S01]  /*10210*/  MUFU.TANH R20, R20 ;  /* 0x0000001400147308 */ /* 0x000e620000002400 */
[C---:B------:R-:W-:Y:S01]  /*10220*/  HMMA.16816.F32 R64, R8.reuse, R28, R64 ;  /* 0x0000001c0840723c */ /* 0x040fe20000001840 */
[----:B------:R-:W-:Y:S01]  /*10230*/  LDSM.16.MT88.4 R80, [R182+0x4100] ;  /* 0x00410000b650783b */ /* 0x000fe20000004200 */
[----:B------:R-:W-:Y:S01]  /*10240*/  FSEL R7, R7, -INF , P0 ;  /* 0xff80000007077808 */ /* 0x000fe20000000000 */
[----:B------:R-:W-:Y:S01]  /*10250*/  FMUL.FTZ R72, R72, c[0x0][0x320] ;  /* 0x0000c80048487a20 */ /* 0x000fe20000410000 */
[C---:B------:R-:W-:Y:S01]  /*10260*/  ISETP.GT.AND P0, PT, R2.reuse, 0x8, PT ;  /* 0x000000080200780c */ /* 0x040fe20003f04270 */
[----:B------:R-:W-:Y:S01]  /*10270*/  FMUL.FTZ R12, R73, c[0x0][0x320] ;  /* 0x0000c800490c7a20 */ /* 0x000fe20000410000 */
[----:B------:R-:W-:Y:S01]  /*10280*/  LDSM.16.MT88.4 R124, [R135+0x100] ;  /* 0x00010000877c783b */ /* 0x000fe20000004200 */
[----:B------:R-:W4:Y:S01]  /*10290*/  MUFU.TANH R18, R18 ;  /* 0x0000001200127308 */ /* 0x000f220000002400 */
[----:B--2---:R-:W-:Y:S01]  /*102a0*/  FSEL R28, R17, -INF , P0 ;  /* 0xff800000111c7808 */ /* 0x004fe20000000000 */
[----:B------:R-:W-:Y:S01]  /*102b0*/  HMMA.16816.F32 R60, R8, R30, R60 ;  /* 0x0000001e083c723c */ /* 0x000fe2000000183c */
[----:B------:R-:W-:Y:S01]  /*102c0*/  ISETP.GT.AND P0, PT, R2, 0x9, PT ;  /* 0x000000090200780c */ /* 0x000fe20003f04270 */
[----:B------:R-:W2:Y:S02]  /*102d0*/  SHFL.IDX PT, R10, R21, 0x1, 0x1c1f ;  /* 0x003c1f00150a7f89 */ /* 0x000ea400000e0000 */
[----:B------:R-:W-:Y:S01]  /*102e0*/  FMUL.FTZ R68, R68, c[0x0][0x320] ;  /* 0x0000c80044447a20 */ /* 0x000fe20000410000 */
[----:B---3--:R-:W-:Y:S01]  /*102f0*/  FSEL R24, R24, -INF , P0 ;  /* 0xff80000018187808 */ /* 0x008fe20000000000 */
[----:B------:R-:W3:Y:S01]  /*10300*/  MUFU.TANH R16, R72 ;  /* 0x0000004800107308 */ /* 0x000ee20000002400 */
[----:B------:R-:W-:Y:S01]  /*10310*/  ISETP.GT.AND P0, PT, R2, 0x10, PT ;  /* 0x000000100200780c */ /* 0x000fe20003f04270 */
[----:B------:R-:W-:Y:S01]  /*10320*/  FMUL.FTZ R69, R69, c[0x0][0x320] ;  /* 0x0000c80045457a20 */ /* 0x000fe20000410000 */
[----:B------:R-:W-:Y:S01]  /*10330*/  FMNMX.FTZ R9, R26, R7, !PT ;  /* 0x000000071a097209 */ /* 0x000fe20007810000 */
[----:B------:R-:W-:Y:S01]  /*10340*/  FMUL.FTZ R30, R46, c[0x0][0x320] ;  /* 0x0000c8002e1e7a20 */ /* 0x000fe20000410000 */
[----:B-1----:R-:W-:Y:S01]  /*10350*/  FSEL R20, R20, -INF , P0 ;  /* 0xff80000014147808 */ /* 0x002fe20000000000 */
[----:B------:R-:W-:Y:S01]  /*10360*/  FMUL.FTZ R8, R75, c[0x0][0x320] ;  /* 0x0000c8004b087a20 */ /* 0x000fe20000410000 */
[----:B------:R-:W-:Y:S01]  /*10370*/  ISETP.GT.AND P0, PT, R2, 0x11, PT ;  /* 0x000000110200780c */ /* 0x000fe20003f04270 */
[----:B------:R-:W1:Y:S01]  /*10380*/  MUFU.TANH R12, R12 ;  /* 0x0000000c000c7308 */ /* 0x000e620000002400 */
[----:B------:R-:W-:Y:S01]  /*10390*/  FMUL.FTZ R64, R64, c[0x0][0x320] ;  /* 0x0000c80040407a20 */ /* 0x000fe20000410000 */
[----:B------:R-:W-:Y:S01]  /*103a0*/  FMNMX.FTZ R9, R28, R9, !PT ;  /* 0x000000091c097209 */ /* 0x000fe20007810000 */
[----:B------:R-:W-:Y:S01]  /*103b0*/  FMUL.FTZ R65, R65, c[0x0][0x320] ;  /* 0x0000c80041417a20 */ /* 0x000fe20000410000 */
[----:B----4-:R-:W-:Y:S01]  /*103c0*/  FSEL R18, R18, -INF , P0 ;  /* 0xff80000012127808 */ /* 0x010fe20000000000 */
[----:B------:R-:W-:Y:S01]  /*103d0*/  FMUL.FTZ R70, R70, c[0x0][0x320] ;  /* 0x0000c80046467a20 */ /* 0x000fe20000410000 */
[----:B------:R-:W-:Y:S01]  /*103e0*/  ISETP.GT.AND P0, PT, R2, 0x18, PT ;  /* 0x000000180200780c */ /* 0x000fe20003f04270 */
[----:B------:R-:W-:Y:S01]  /*103f0*/  FMUL.FTZ R71, R71, c[0x0][0x320] ;  /* 0x0000c80047477a20 */ /* 0x000fe20000410000 */
[----:B------:R-:W4:Y:S01]  /*10400*/  MUFU.TANH R194, R68 ;  /* 0x0000004400c27308 */ /* 0x000f220000002400 */
[----:B------:R-:W-:Y:S01]  /*10410*/  FMNMX.FTZ R9, R24, R9, !PT ;  /* 0x0000000918097209 */ /* 0x000fe20007810000 */
[----:B------:R-:W-:Y:S01]  /*10420*/  FMUL.FTZ R60, R60, c[0x0][0x320] ;  /* 0x0000c8003c3c7a20 */ /* 0x000fe20000410000 */
[----:B---3--:R-:W-:Y:S01]  /*10430*/  FSEL R16, R16, -INF , P0 ;  /* 0xff80000010107808 */ /* 0x008fe20000000000 */
[----:B------:R-:W-:Y:S01]  /*10440*/  FMUL.FTZ R61, R61, c[0x0][0x320] ;  /* 0x0000c8003d3d7a20 */ /* 0x000fe20000410000 */
[----:B------:R-:W-:Y:S01]  /*10450*/  ISETP.GT.AND P0, PT, R2, 0x19, PT ;  /* 0x000000190200780c */ /* 0x000fe20003f04270 */
[----:B--2---:R-:W-:Y:S01]  /*10460*/  IMAD.IADD R10, R13, 0x1, R10 ;  /* 0x000000010d0a7824 */ /* 0x004fe200078e020a */
[----:B------:R-:W-:Y:S01]  /*10470*/  FMNMX.FTZ R9, R20, R9, !PT ;  /* 0x0000000914097209 */ /* 0x000fe20007810000 */
[----:B------:R-:W2:Y:S01]  /*10480*/  MUFU.TANH R164, R69 ;  /* 0x0000004500a47308 */ /* 0x000ea20000002400 */
[----:B-1----:R-:W-:Y:S01]  /*10490*/  FSEL R6, R12, -INF , P0 ;  /* 0xff8000000c067808 */ /* 0x002fe20000000000 */
[----:B------:R-:W-:Y:S01]  /*104a0*/  FMUL.FTZ R12, R43, c[0x0][0x320] ;  /* 0x0000c8002b0c7a20 */ /* 0x000fe20000410000 */
[----:B------:R-:W-:Y:S01]  /*104b0*/  ISETP.GT.AND P0, PT, R2, 0x20, PT ;  /* 0x000000200200780c */ /* 0x000fe20003f04270 */
[----:B------:R-:W-:Y:S01]  /*104c0*/  FMUL.FTZ R66, R66, c[0x0][0x320] ;  /* 0x0000c80042427a20 */ /* 0x000fe20000410000 */
[----:B------:R-:W-:Y:S01]  /*104d0*/  FMNMX.FTZ R9, R18, R9, !PT ;  /* 0x0000000912097209 */ /* 0x000fe20007810000 */
[----:B------:R-:W-:Y:S01]  /*104e0*/  FMUL.FTZ R67, R67, c[0x0][0x320] ;  /* 0x0000c80043437a20 */ /* 0x000fe20000410000 */
[----:B------:R-:W-:Y:S01]  /*104f0*/  FSEL R212, R212, -INF , P0 ;  /* 0xff800000d4d47808 */ /* 0x000fe20000000000 */
[----:B------:R-:W1:Y:S01]  /*10500*/  MUFU.TANH R180, R64 ;  /* 0x0000004000b47308 */ /* 0x000e620000002400 */
[----:B------:R-:W-:Y:S01]  /*10510*/  ISETP.GT.AND P0, PT, R2, 0x21, PT ;  /* 0x000000210200780c */ /* 0x000fe20003f04270 */
[----:B------:R-:W-:Y:S01]  /*10520*/  FMUL.FTZ R62, R62, c[0x0][0x320] ;  /* 0x0000c8003e3e7a20 */ /* 0x000fe20000410000 */
[----:B------:R-:W-:Y:S01]  /*10530*/  FMNMX.FTZ R9, R16, R9, !PT ;  /* 0x0000000910097209 */ /* 0x000fe20007810000 */
[----:B------:R-:W-:Y:S01]  /*10540*/  FMUL.FTZ R63, R63, c[0x0][0x320] ;  /* 0x0000c8003f3f7a20 */ /* 0x000fe20000410000 */
[----:B------:R-:W-:Y:S01]  /*10550*/  FSEL R162, R162, -INF , P0 ;  /* 0xff800000a2a27808 */ /* 0x000fe20000000000 */
[----:B------:R-:W-:Y:S01]  /*10560*/  LDSM.16.MT88.4 R40, [R135+0x2100] ;  /* 0x002100008728783b */ /* 0x000fe20000004200 */
[----:B------:R-:W-:Y:S01]  /*10570*/  ISETP.GT.AND P0, PT, R2, 0x28, PT ;  /* 0x000000280200780c */ /* 0x000fe20003f04270 */
[----:B------:R-:W3:Y:S01]  /*10580*/  MUFU.TANH R178, R65 ;  /* 0x0000004100b27308 */ /* 0x000ee20000002400 */
[----:B------:R-:W-:Y:S01]  /*10590*/  FMNMX.FTZ R9, R6, R9, !PT ;  /* 0x0000000906097209 */ /* 0x000fe20007810000 */
[----:B------:R-:W-:Y:S01]  /*105a0*/  LDSM.16.MT88.4 R100, [R3+0x100] ;  /* 0x000100000364783b */ /* 0x000fe20000004200 */
[----:B----4-:R-:W-:-:S02]  /*105b0*/  FSEL R194, R194, -INF , P0 ;  /* 0xff800000c2c27808 */ /* 0x010fc40000000000 */
[----:B------:R-:W-:Y:S01]  /*105c0*/  ISETP.GT.AND P0, PT, R2, 0x29, PT ;  /* 0x000000290200780c */ /* 0x000fe20003f04270 */
[----:B------:R-:W-:Y:S01]  /*105d0*/  LDSM.16.MT88.4 R56, [R134+0x2100] ;  /* 0x002100008638783b */ /* 0x000fe20000004200 */
[----:B------:R-:W-:Y:S01]  /*105e0*/  FMNMX.FTZ R9, R212, R9, !PT ;  /* 0x00000009d4097209 */ /* 0x000fe20007810000 */
[----:B------:R-:W4:Y:S01]  /*105f0*/  MUFU.TANH R176, R60 ;  /* 0x0000003c00b07308 */ /* 0x000f220000002400 */
[----:B--2---:R-:W-:Y:S01]  /*10600*/  FSEL R164, R164, -INF , P0 ;  /* 0xff800000a4a47808 */ /* 0x004fe20000000000 */
[----:B------:R-:W-:Y:S01]  /*10610*/  LDSM.16.MT88.4 R88, [R134+0x4100] ;  /* 0x004100008658783b */ /* 0x000fe20000004200 */
[----:B------:R-:W-:Y:S02]  /*10620*/  ISETP.GT.AND P0, PT, R2, 0x30, PT ;  /* 0x000000300200780c */ /* 0x000fe40003f04270 */
[----:B------:R-:W-:Y:S01]  /*10630*/  FMNMX.FTZ R9, R162, R9, !PT ;  /* 0x00000009a2097209 */ /* 0x000fe20007810000 */
[----:B------:R-:W-:Y:S01]  /*10640*/  LDSM.16.MT88.4 R136, [R182+0x2900] ;  /* 0x00290000b688783b */ /* 0x000fe20000004200 */
[----:B-1----:R-:W-:Y:S01]  /*10650*/  FSEL R180, R180, -INF , P0 ;  /* 0xff800000b4b47808 */ /* 0x002fe20000000000 */
[----:B------:R-:W1:Y:S01]  /*10660*/  MUFU.TANH R174, R61 ;  /* 0x0000003d00ae7308 */ /* 0x000e620000002400 */
[----:B------:R-:W-:-:S02]  /*10670*/  ISETP.GT.AND P0, PT, R2, 0x31, PT ;  /* 0x000000310200780c */ /* 0x000fc40003f04270 */
[----:B------:R-:W-:Y:S02]  /*10680*/  FMNMX.FTZ R9, R194, R9, !PT ;  /* 0x00000009c2097209 */ /* 0x000fe40007810000 */
[----:B---3--:R-:W-:Y:S02]  /*10690*/  FSEL R178, R178, -INF , P0 ;  /* 0xff800000b2b27808 */ /* 0x008fe40000000000 */
[----:B------:R-:W-:Y:S01]  /*106a0*/  ISETP.GT.AND P0, PT, R2, 0x38, PT ;  /* 0x000000380200780c */ /* 0x000fe20003f04270 */
[----:B------:R-:W2:Y:S01]  /*106b0*/  MUFU.TANH R30, R30 ;  /* 0x0000001e001e7308 */ /* 0x000ea20000002400 */
[----:B------:R-:W-:Y:S02]  /*106c0*/  FMNMX.FTZ R9, R164, R9, !PT ;  /* 0x00000009a4097209 */ /* 0x000fe40007810000 */
[----:B----4-:R-:W-:Y:S02]  /*106d0*/  FSEL R176, R176, -INF , P0 ;  /* 0xff800000b0b07808 */ /* 0x010fe40000000000 */
[----:B------:R-:W-:-:S02]  /*106e0*/  ISETP.GT.AND P0, PT, R2, 0x39, PT ;  /* 0x000000390200780c */ /* 0x000fc40003f04270 */
[----:B------:R-:W-:Y:S01]  /*106f0*/  IMNMX R2, R5, R10, PT ;  /* 0x0000000a05027217 */ /* 0x000fe20003800200 */
[----:B------:R-:W3:Y:S01]  /*10700*/  MUFU.TANH R14, R14 ;  /* 0x0000000e000e7308 */ /* 0x000ee20000002400 */
[----:B-1----:R-:W-:Y:S01]  /*10710*/  FSEL R174, R174, -INF , P0 ;  /* 0xff800000aeae7808 */ /* 0x002fe20000000000 */
[----:B------:R-:W-:Y:S01]  /*10720*/  FMUL.FTZ R10, R74, c[0x0][0x320] ;  /* 0x0000c8004a0a7a20 */ /* 0x000fe20000410000 */
[----:B------:R-:W-:Y:S01]  /*10730*/  ISETP.GT.AND P0, PT, R2, RZ, PT ;  /* 0x000000ff0200720c */ /* 0x000fe20003f04270 */
[----:B------:R-:W-:Y:S01]  /*10740*/  LDSM.16.MT88.4 R72, [R135+0x4100] ;  /* 0x004100008748783b */ /* 0x000fe20000004200 */
[----:B------:R-:W-:Y:S02]  /*10750*/  FMNMX.FTZ R9, R180, R9, !PT ;  /* 0x00000009b4097209 */ /* 0x000fe40007810000 */
[----:B------:R-:W-:Y:S01]  /*10760*/  FSEL R5, R0, -INF , P0 ;  /* 0xff80000000057808 */ /* 0x000fe20000000000 */
[----:B------:R-:W1:Y:S01]  /*10770*/  MUFU.TANH R12, R12 ;  /* 0x0000000c000c7308 */ /* 0x000e620000002400 */
[----:B------:R-:W-:-:S04]  /*10780*/  ISETP.GT.AND P0, PT, R2, 0x1, PT ;  /* 0x000000010200780c */ /* 0x000fc80003f04270 */
[----:B------:R-:W-:Y:S02]  /*10790*/  FSEL R32, R32, -INF , P0 ;  /* 0xff80000020207808 */ /* 0x000fe40000000000 */
[----:B------:R-:W-:Y:S01]  /*107a0*/  ISETP.GT.AND P0, PT, R2, 0x8, PT ;  /* 0x000000080200780c */ /* 0x000fe20003f04270 */
[----:B------:R-:W4:Y:S01]  /*107b0*/  MUFU.TANH R10, R10 ;  /* 0x0000000a000a7308 */ /* 0x000f220000002400 */
[----:B------:R-:W-:Y:S02]  /*107c0*/  FMNMX.FTZ R11, R5, R32, !PT ;  /* 0x00000020050b7209 */ /* 0x000fe40007810000 */
[----:B--2---:R-:W-:Y:S02]  /*107d0*/  FSEL R30, R30, -INF , P0 ;  /* 0xff8000001e1e7808 */ /* 0x004fe40000000000 */
[----:B------:R-:W-:Y:S02]  /*107e0*/  ISETP.GT.AND P0, PT, R2, 0x9, PT ;  /* 0x000000090200780c */ /* 0x000fe40003f04270 */
[----:B------:R-:W-:Y:S01]  /*107f0*/  FMNMX.FTZ R11, R30, R11, !PT ;  /* 0x0000000b1e0b7209 */ /* 0x000fe20007810000 */
[----:B------:R-:W2:Y:S01]  /*10800*/  MUFU.TANH R8, R8 ;  /* 0x0000000800087308 */ /* 0x000ea20000002400 */
[----:B------:R-:W-:-:S02]  /*10810*/  FSEL R22, R22, -INF , P0 ;  /* 0xff80000016167808 */ /* 0x000fc40000000000 */
[----:B------:R-:W-:Y:S02]  /*10820*/  ISETP.GT.AND P0, PT, R2, 0x10, PT ;  /* 0x000000100200780c */ /* 0x000fe40003f04270 */
[----:B------:R-:W-:Y:S02]  /*10830*/  FMNMX.FTZ R11, R22, R11, !PT ;  /* 0x0000000b160b7209 */ /* 0x000fe40007810000 */
[----:B---3--:R-:W-:Y:S01]  /*10840*/  FSEL R14, R14, -INF , P0 ;  /* 0xff8000000e0e7808 */ /* 0x008fe20000000000 */
[----:B------:R-:W3:Y:S01]  /*10850*/  MUFU.TANH R190, R70 ;  /* 0x0000004600be7308 */ /* 0x000ee20000002400 */
[----:B------:R-:W-:Y:S02]  /*10860*/  ISETP.GT.AND P0, PT, R2, 0x11, PT ;  /* 0x000000110200780c */ /* 0x000fe40003f04270 */
[----:B------:R-:W-:Y:S02]  /*10870*/  FMNMX.FTZ R11, R14, R11, !PT ;  /* 0x0000000b0e0b7209 */ /* 0x000fe40007810000 */
[----:B-1----:R-:W-:-:S02]  /*10880*/  FSEL R12, R12, -INF , P0 ;  /* 0xff8000000c0c7808 */ /* 0x002fc40000000000 */
[----:B------:R-:W-:Y:S01]  /*10890*/  ISETP.GT.AND P0, PT, R2, 0x18, PT ;  /* 0x000000180200780c */ /* 0x000fe20003f04270 */
[----:B------:R-:W1:Y:S01]  /*108a0*/  MUFU.TANH R170, R71 ;  /* 0x0000004700aa7308 */ /* 0x000e620000002400 */
[----:B------:R-:W-:Y:S02]  /*108b0*/  FMNMX.FTZ R11, R12, R11, !PT ;  /* 0x0000000b0c0b7209 */ /* 0x000fe40007810000 */
[----:B----4-:R-:W-:Y:S02]  /*108c0*/  FSEL R10, R10, -INF , P0 ;  /* 0xff8000000a0a7808 */ /* 0x010fe40000000000 */
[----:B------:R-:W-:Y:S02]  /*108d0*/  ISETP.GT.AND P0, PT, R2, 0x19, PT ;  /* 0x000000190200780c */ /* 0x000fe40003f04270 */
[----:B------:R-:W-:Y:S01]  /*108e0*/  FMNMX.FTZ R11, R10, R11, !PT ;  /* 0x0000000b0a0b7209 */ /* 0x000fe20007810000 */
[----:B------:R-:W4:Y:S01]  /*108f0*/  MUFU.TANH R172, R66 ;  /* 0x0000004200ac7308 */ /* 0x000f220000002400 */
[----:B--2---:R-:W-:-:S02]  /*10900*/  FSEL R8, R8, -INF , P0 ;  /* 0xff80000008087808 */ /* 0x004fc40000000000 */
[----:B------:R-:W-:Y:S02]  /*10910*/  ISETP.GT.AND P0, PT, R2, 0x20, PT ;  /* 0x000000200200780c */ /* 0x000fe40003f04270 */
[----:B------:R-:W-:Y:S02]  /*10920*/  FMNMX.FTZ R13, R8, R11, !PT ;  /* 0x0000000b080d7209 */ /* 0x000fe40007810000 */
[----:B------:R-:W-:Y:S01]  /*10930*/  FSEL R192, R192, -INF , P0 ;  /* 0xff800000c0c07808 */ /* 0x000fe20000000000 */
[----:B------:R2:W5:Y:S01]  /*10940*/  MUFU.TANH R142, R67 ;  /* 0x00000043008e7308 */ /* 0x0005620000002400 */
[----:B------:R-:W-:Y:S02]  /*10950*/  ISETP.GT.AND P0, PT, R2, 0x21, PT ;  /* 0x000000210200780c */ /* 0x000fe40003f04270 */
[----:B------:R-:W-:Y:S02]  /*10960*/  FMNMX.FTZ R11, R178, R9, !PT ;  /* 0x00000009b20b7209 */ /* 0x000fe40007810000 */
[----:B------:R-:W-:-:S02]  /*10970*/  FSEL R168, R168, -INF , P0 ;  /* 0xff800000a8a87808 */ /* 0x000fc40000000000 */
[----:B------:R-:W-:Y:S01]  /*10980*/  ISETP.GT.AND P0, PT, R2, 0x28, PT ;  /* 0x000000280200780c */ /* 0x000fe20003f04270 */
[----:B------:R-:W4:Y:S01]  /*10990*/  MUFU.TANH R140, R62 ;  /* 0x0000003e008c7308 */ /* 0x000f220000002400 */
[----:B------:R-:W-:Y:S02]  /*109a0*/  FMNMX.FTZ R9, R192, R13, !PT ;  /* 0x0000000dc0097209 */ /* 0x000fe40007810000 */
[----:B---3--:R-:W-:Y:S02]  /*109b0*/  FSEL R190, R190, -INF , P0 ;  /* 0xff800000bebe7808 */ /* 0x008fe40000000000 */
[----:B------:R-:W-:Y:S02]  /*109c0*/  FMNMX.FTZ R11, R176, R11, !PT ;  /* 0x0000000bb00b7209 */ /* 0x000fe40007810000 */
[----:B------:R-:W-:Y:S01]  /*109d0*/  ISETP.GT.AND P0, PT, R2, 0x29, PT ;  /* 0x000000290200780c */ /* 0x000fe20003f04270 */
[----:B------:R-:W3:Y:S01]  /*109e0*/  MUFU.TANH R166, R63 ;  /* 0x0000003f00a67308 */ /* 0x000ee20000002400 */
[----:B------:R-:W-:Y:S01]  /*109f0*/  FMNMX.FTZ R9, R168, R9, !PT ;  /* 0x00000009a8097209 */ /* 0x000fe20007810000 */
[----:B--2---:R-:W-:Y:S01]  /*10a00*/  LDSM.16.MT88.4 R64, [R143+0x2100] ;  /* 0x002100008f40783b */ /* 0x004fe20000004200 */
[----:B------:R-:W-:-:S02]  /*10a10*/  FMNMX.FTZ R0, R174, R11, !PT ;  /* 0x0000000bae007209 */ /* 0x000fc40007810000 */
[----:B-1----:R-:W-:Y:S02]  /*10a20*/  FSEL R170, R170, -INF , P0 ;  /* 0xff800000aaaa7808 */ /* 0x002fe40000000000 */
[----:B------:R-:W-:Y:S02]  /*10a30*/  ISETP.GT.AND P0, PT, R2, 0x30, PT ;  /* 0x000000300200780c */ /* 0x000fe40003f04270 */
[----:B------:R-:W-:Y:S02]  /*10a40*/  FMNMX.FTZ R11, R190, R9, !PT ;  /* 0x00000009be0b7209 */ /* 0x000fe40007810000 */
[----:B------:R-:W1:Y:S01]  /*10a50*/  SHFL.BFLY PT, R9, R0, 0x2, 0x1f ;  /* 0x0c401f0000097f89 */ /* 0x000e6200000e0000 */
[----:B----4-:R-:W-:Y:S02]  /*10a60*/  FSEL R172, R172, -INF , P0 ;  /* 0xff800000acac7808 */ /* 0x010fe40000000000 */
[----:B------:R-:W-:Y:S02]  /*10a70*/  ISETP.GT.AND P0, PT, R2, 0x31, PT ;  /* 0x000000310200780c */ /* 0x000fe40003f04270 */
[----:B------:R-:W-:-:S02]  /*10a80*/  FMNMX.FTZ R11, R170, R11, !PT ;  /* 0x0000000baa0b7209 */ /* 0x000fc40007810000 */
[----:B-----5:R-:W-:Y:S02]  /*10a90*/  FSEL R142, R142, -INF , P0 ;  /* 0xff8000008e8e7808 */ /* 0x020fe40000000000 */
[----:B------:R-:W-:Y:S02]  /*10aa0*/  ISETP.GT.AND P0, PT, R2, 0x38, PT ;  /* 0x000000380200780c */ /* 0x000fe40003f04270 */
[----:B------:R-:W-:Y:S02]  /*10ab0*/  FMNMX.FTZ R11, R172, R11, !PT ;  /* 0x0000000bac0b7209 */ /* 0x000fe40007810000 */
[----:B------:R-:W-:Y:S02]  /*10ac0*/  FSEL R140, R140, -INF , P0 ;  /* 0xff8000008c8c7808 */ /* 0x000fe40000000000 */
[----:B------:R-:W-:Y:S02]  /*10ad0*/  ISETP.GT.AND P0, PT, R2, 0x39, PT ;  /* 0x000000390200780c */ /* 0x000fe40003f04270 */
[----:B------:R-:W-:-:S02]  /*10ae0*/  FMNMX.FTZ R11, R142, R11, !PT ;  /* 0x0000000b8e0b7209 */ /* 0x000fc40007810000 */
[----:B---3--:R-:W-:Y:S02]  /*10af0*/  FSEL R166, R166, -INF , P0 ;  /* 0xff800000a6a67808 */ /* 0x008fe40000000000 */
        /* <DEDUP_REMOVED lines=20> */
[----:B------:R-:W-:Y:S01]  /*10c40*/  LDSM.16.MT88.4 R16, [R135+0x2900] ;  /* 0x002900008710783b */ /* 0x000fe20000004200 */
[----:B------:R-:W2:Y:S01]  /*10c50*/  MUFU.EX2 R151, R151 ;  /* 0x0000009700977308 */ /* 0x000ea20000000800 */
[--C-:B------:R-:W-:Y:S01]  /*10c60*/  FFMA.FTZ R154, R20, c[0x0][0x2d0], -R141.reuse ;  /* 0x0000b400149a7a23 */ /* 0x100fe2000001088d */
[----:B-1----:R-:W-:Y:S01]  /*10c70*/  FMNMX.FTZ R0, R9, R0, !PT ;  /* 0x0000000009007209 */ /* 0x002fe20007810000 */
[--C-:B------:R-:W-:Y:S02]  /*10c80*/  FFMA.FTZ R157, R212, c[0x0][0x2d0], -R141.reuse ;  /* 0x0000b400d49d7a23 */ /* 0x100fe4000001088d */
        /* <DEDUP_REMOVED lines=8> */
[----:B------:R-:W-:Y:S01]  /*10d10*/  PLOP3.LUT P0, PT, PT, PT, UP0, 0x40, 0x0 ;  /* 0x000000000000781c */ /* 0x000fe20003f0e808 */
[----:B------:R-:W-:Y:S01]  /*10d20*/  IMAD.IADD R176, R187, 0x1, R135 ;  /* 0x00000001bbb07824 */ /* 0x000fe200078e0287 */
[----:B------:R-:W1:Y:S01]  /*10d30*/  MUFU.EX2 R149, R149 ;  /* 0x0000009500957308 */ /* 0x000e620000000800 */
[--C-:B------:R-:W-:Y:S01]  /*10d40*/  FFMA.FTZ R160, R5, c[0x0][0x2d0], -R161.reuse ;  /* 0x0000b40005a07a23 */ /* 0x100fe200000108a1 */
[----:B--2---:R-:W-:Y:S01]  /*10d50*/  F2FP.PACK_AB R96, R151, R158 ;  /* 0x0000009e9760723e */ /* 0x004fe200000000ff */
[--C-:B------:R-:W-:Y:S01]  /*10d60*/  FFMA.FTZ R155, R32, c[0x0][0x2d0], -R161.reuse ;  /* 0x0000b400209b7a23 */ /* 0x100fe200000108a1 */
[----:B------:R2:W3:Y:S01]  /*10d70*/  LDSM.16.MT88.4 R4, [R3+0x4100] ;  /* 0x004100000304783b */ /* 0x0004e20000004200 */
[----:B------:R-:W-:-:S02]  /*10d80*/  FFMA.FTZ R153, R30, c[0x0][0x2d0], -R161 ;  /* 0x0000b4001e997a23 */ /* 0x000fc400000108a1 */
[--C-:B------:R-:W-:Y:S01]  /*10d90*/  FFMA.FTZ R150, R22, c[0x0][0x2d0], -R161.reuse ;  /* 0x0000b40016967a23 */ /* 0x100fe200000108a1 */
[----:B------:R-:W-:Y:S01]  /*10da0*/  MUFU.EX2 R160, R160 ;  /* 0x000000a000a07308 */ /* 0x000fe20000000800 */
[--C-:B------:R-:W-:Y:S01]  /*10db0*/  FFMA.FTZ R146, R10, c[0x0][0x2d0], -R161.reuse ;  /* 0x0000b4000a927a23 */ /* 0x100fe200000108a1 */
[----:B------:R-:W-:Y:S01]  /*10dc0*/  LDSM.16.MT88.4 R20, [R182+0x900] ;  /* 0x00090000b614783b */ /* 0x000fe20000004200 */
[--C-:B------:R-:W-:Y:S02]  /*10dd0*/  FFMA.FTZ R152, R14, c[0x0][0x2d0], -R161.reuse ;  /* 0x0000b4000e987a23 */ /* 0x100fe400000108a1 */
[--C-:B------:R-:W-:Y:S01]  /*10de0*/  FFMA.FTZ R145, R12, c[0x0][0x2d0], -R161.reuse ;  /* 0x0000b4000c917a23 */ /* 0x100fe200000108a1 */
[----:B------:R-:W-:Y:S01]  /*10df0*/  LDSM.16.MT88.4 R32, [R182+0x4900] ;  /* 0x00490000b620783b */ /* 0x000fe20000004200 */
[--C-:B------:R-:W-:Y:S01]  /*10e00*/  FFMA.FTZ R163, R192, c[0x0][0x2d0], -R161.reuse ;  /* 0x0000b400c0a37a23 */ /* 0x100fe200000108a1 */
[----:B------:R-:W4:Y:S01]  /*10e10*/  MUFU.EX2 R155, R155 ;  /* 0x0000009b009b7308 */ /* 0x000f220000000800 */
[----:B-1----:R-:W-:Y:S01]  /*10e20*/  F2FP.PACK_AB R98, R149, R156 ;  /* 0x0000009c9562723e */ /* 0x002fe200000000ff */
[----:B------:R-:W-:Y:S01]  /*10e30*/  LDSM.16.MT88.4 R12, [R134+0x2900] ;  /* 0x00290000860c783b */ /* 0x000fe20000004200 */
[----:B------:R-:W-:-:S02]  /*10e40*/  FFMA.FTZ R168, R168, c[0x0][0x2d0], -R161 ;  /* 0x0000b400a8a87a23 */ /* 0x000fc400000108a1 */
[--C-:B------:R-:W-:Y:S01]  /*10e50*/  FFMA.FTZ R165, R190, c[0x0][0x2d0], -R161.reuse ;  /* 0x0000b400bea57a23 */ /* 0x100fe200000108a1 */
[----:B------:R-:W-:Y:S01]  /*10e60*/  LDSM.16.MT88.4 R28, [R135+0x900] ;  /* 0x00090000871c783b */ /* 0x000fe20000004200 */
[----:B------:R-:W-:Y:S01]  /*10e70*/  FFMA.FTZ R170, R170, c[0x0][0x2d0], -R161 ;  /* 0x0000b400aaaa7a23 */ /* 0x000fe200000108a1 */
[----:B------:R-:W-:Y:S01]  /*10e80*/  MUFU.EX2 R153, R153 ;  /* 0x0000009900997308 */ /* 0x000fe20000000800 */
[----:B------:R-:W-:Y:S02]  /*10e90*/  FFMA.FTZ R167, R180, c[0x0][0x2d0], -R141 ;  /* 0x0000b400b4a77a23 */ /* 0x000fe4000001088d */
[----:B--2---:R-:W-:Y:S02]  /*10ea0*/  FFMA.FTZ R3, R8, c[0x0][0x2d0], -R161 ;  /* 0x0000b40008037a23 */ /* 0x004fe400000108a1 */
[----:B------:R-:W1:Y:S01]  /*10eb0*/  LDSM.16.MT88.4 R8, [R134+0x900] ;  /* 0x000900008608783b */ /* 0x000e620000004200 */
[--C-:B------:R-:W-:Y:S02]  /*10ec0*/  FFMA.FTZ R178, R178, c[0x0][0x2d0], -R141.reuse ;  /* 0x0000b400b2b27a23 */ /* 0x100fe4000001088d */
[----:B------:R-:W2:Y:S01]  /*10ed0*/  MUFU.EX2 R150, R150 ;  /* 0x0000009600967308 */ /* 0x000ea20000000800 */
[----:B----4-:R-:W-:Y:S01]  /*10ee0*/  F2FP.PACK_AB R97, R155, R160 ;  /* 0x000000a09b61723e */ /* 0x010fe200000000ff */
[----:B------:R-:W-:-:S02]  /*10ef0*/  FFMA.FTZ R174, R174, c[0x0][0x2d0], -R141 ;  /* 0x0000b400aeae7a23 */ /* 0x000fc4000001088d */
[--C-:B------:R-:W-:Y:S02]  /*10f00*/  FFMA.FTZ R172, R172, c[0x0][0x2d0], -R161.reuse ;  /* 0x0000b400acac7a23 */ /* 0x100fe400000108a1 */
[--C-:B------:R-:W-:Y:S02]  /*10f10*/  FFMA.FTZ R173, R142, c[0x0][0x2d0], -R161.reuse ;  /* 0x0000b4008ead7a23 */ /* 0x100fe400000108a1 */
[----:B------:R-:W-:Y:S01]  /*10f20*/  MUFU.EX2 R154, R154 ;  /* 0x0000009a009a7308 */ /* 0x000fe20000000800 */
[--C-:B------:R-:W-:Y:S02]  /*10f30*/  FFMA.FTZ R175, R140, c[0x0][0x2d0], -R161.reuse ;  /* 0x0000b4008caf7a23 */ /* 0x100fe400000108a1 */
[----:B------:R-:W-:Y:S02]  /*10f40*/  FFMA.FTZ R212, R166, c[0x0][0x2d0], -R161 ;  /* 0x0000b400a6d47a23 */ /* 0x000fe400000108a1 */
[----:B------:R-:W-:Y:S02]  /*10f50*/  FADD.FTZ R151, R158, R151 ;  /* 0x000000979e977221 */ /* 0x000fe40000010000 */
[----:B------:R-:W-:Y:S01]  /*10f60*/  FADD.FTZ R160, R160, R155 ;  /* 0x0000009ba0a07221 */ /* 0x000fe20000010000 */
[----:B--2---:R-:W-:Y:S01]  /*10f70*/  F2FP.PACK_AB R99, R150, R153 ;  /* 0x000000999663723e */ /* 0x004fe200000000ff */
[----:B------:R-:W2:Y:S01]  /*10f80*/  MUFU.EX2 R147, R147 ;  /* 0x0000009300937308 */ /* 0x000ea20000000800 */
[----:B------:R-:W-:-:S02]  /*10f90*/  FADD.FTZ R156, R156, R151 ;  /* 0x000000979c9c7221 */ /* 0x000fc40000010000 */
[----:B------:R-:W-:Y:S02]  /*10fa0*/  FADD.FTZ R153, R153, R160 ;  /* 0x000000a099997221 */ /* 0x000fe40000010000 */
[----:B------:R-:W-:Y:S01]  /*10fb0*/  FADD.FTZ R149, R149, R156 ;  /* 0x0000009c95957221 */ /* 0x000fe20000010000 */
[C---:B------:R-:W-:Y:S01]  /*10fc0*/  HMMA.16816.F32 R112, R96.reuse, R108, RZ ;  /* 0x0000006c6070723c */ /* 0x040fe200000018ff */
[----:B------:R-:W-:Y:S01]  /*10fd0*/  FADD.FTZ R153, R150, R153 ;  /* 0x0000009996997221 */ /* 0x000fe20000010000 */
        /* <DEDUP_REMOVED lines=56> */
[----:B-1----:R-:W-:Y:S01]  /*11360*/  HMMA.16816.F32 R112, R4, R8, R112 ;  /* 0x000000080470723c */ /* 0x002fe20000001870 */
        /* <DEDUP_REMOVED lines=35> */
[----:B------:R-:W3:Y:S04]  /*115a0*/  LDSM.16.MT88.4 R12, [R143+0x3100] ;  /* 0x003100008f0c783b */ /* 0x000ee80000004200 */
[----:B------:R-:W-:Y:S02]  /*115b0*/  LDSM.16.MT88.4 R140, [R176+0x3900] ;  /* 0x00390000b08c783b */ /* 0x000fe40000004200 */
        /* <DEDUP_REMOVED lines=102> */
[----:B------:R-:W-:Y:S02]  /*11c20*/  SHF.L.U64.HI R10, R218, 0x1, R215 ;  /* 0x00000001da0a7819 */ /* 0x000fe400000102d7 */
        /* <DEDUP_REMOVED lines=9> */
[----:B-1----:R-:W-:Y:S01]  /*11cc0*/  SEL R8, RZ, 0x10, P5 ;  /* 0x00000010ff087807 */ /* 0x002fe20002800000 */
[----:B------:R-:W-:Y:S02]  /*11cd0*/  IMAD.SHL.U32 R9, R218, 0x2, RZ ;  /* 0x00000002da097824 */ /* 0x000fe400078e00ff */
[----:B------:R-:W-:Y:S01]  /*11ce0*/  IMAD.SHL.U32 R3, R213, 0x2, RZ ;  /* 0x00000002d5037824 */ /* 0x000fe200078e00ff */
[----:B------:R-:W-:-:S04]  /*11cf0*/  IADD3 R18, -R8, 0x10, RZ ;  /* 0x0000001008127810 */ /* 0x000fc80007ffe1ff */
[----:B------:R-:W-:Y:S02]  /*11d00*/  LOP3.LUT R18, R18, 0xf, RZ, 0xc0, !PT ;  /* 0x0000000f12127812 */ /* 0x000fe400078ec0ff */
[----:B--2---:R-:W-:Y:S01]  /*11d10*/  SHF.R.S32.HI R6, RZ, 0x1f, R203 ;  /* 0x0000001fff067819 */ /* 0x004fe200000114cb */
[----:B------:R-:W-:-:S04]  /*11d20*/  IMAD.WIDE.U32 R4, R203, c[0x0][0x1f0], R4 ;  /* 0x00007c00cb047a25 */ /* 0x000fc800078e0004 */
[----:B------:R-:W-:Y:S01]  /*11d30*/  IMAD R6, R6, c[0x0][0x1f0], RZ ;  /* 0x00007c0006067a24 */ /* 0x000fe200078e02ff */
[----:B------:R-:W-:-:S03]  /*11d40*/  IADD3 R4, P0, R208, R4, RZ ;  /* 0x00000004d0047210 */ /* 0x000fc60007f1e0ff */
[----:B------:R-:W-:-:S05]  /*11d50*/  IMAD R6, R203, c[0x0][0x1f4], R6 ;  /* 0x00007d00cb067a24 */ /* 0x000fca00078e0206 */
[----:B------:R-:W-:Y:S01]  /*11d60*/  IADD3.X R11, R199, R5, R6, P0, !PT ;  /* 0x00000005c70b7210 */ /* 0x000fe200007fe406 */
[----:B------:R-:W-:Y:S01]  /*11d70*/  IMAD.SHL.U32 R6, R214, 0x2, RZ ;  /* 0x00000002d6067824 */ /* 0x000fe200078e00ff */
        /* <DEDUP_REMOVED lines=32> */
.L_x_1467:
[----:B------:R-:W-:Y:S01]  /*11f80*/  ULDC.64 UR4, c[0x0][0x2c8] ;  /* 0x0000b20000047ab9 */ /* 0x000fe20000000a00 */
[----:B------:R-:W0:Y:S01]  /*11f90*/  LDGDEPBAR ;  /* 0x00000000000079af */ /* 0x000e220000000000 */
[----:B------:R-:W-:-:S04]  /*11fa0*/  UIMAD.WIDE.U32 UR6, UR13, UR4, URZ ;  /* 0x000000040d0672a5 */ /* 0x000fc8000f8e003f */
[----:B------:R-:W-:-:S03]  /*11fb0*/  @UP2 USHF.R.U32.HI UR13, URZ, UR5, UR7 ;  /* 0x000000053f0d2299 */ /* 0x000fc60008011607 */
[----:B------:R-:W-:Y:S02]  /*11fc0*/  UMOV UR6, URZ ;  /* 0x0000003f00067c82 */ /* 0x000fe40008000000 */
[----:B------:R-:W-:Y:S02]  /*11fd0*/  UIADD3 UR13, UR13, UR9, -UR12 ;  /* 0x000000090d0d7290 */ /* 0x000fe4000fffe80c */
[----:B------:R-:W-:Y:S02]  /*11fe0*/  UMOV UR5, 0x1 ;  /* 0x0000000100057882 */ /* 0x000fe40000000000 */
[----:B------:R-:W-:-:S04]  /*11ff0*/  USHF.R.S32.HI UR4, URZ, 0x1f, UR13 ;  /* 0x0000001f3f047899 */ /* 0x000fc8000801140d */
[----:B------:R-:W-:Y:S02]  /*12000*/  ULEA.HI UR4, UR4, UR13, URZ, 0x6 ;  /* 0x0000000d04047291 */ /* 0x000fe4000f8f303f */
[----:B------:R-:W-:Y:S02]  /*12010*/  UIADD3 UR13, UR15, -0x2, URZ ;  /* 0xfffffffe0f0d7890 */ /* 0x000fe4000fffe03f */
        /* <DEDUP_REMOVED lines=10> */
[----:B------:R-:W-:Y:S01]  /*120c0*/  IMAD.SHL.U32 R221, R213, 0x2, RZ ;  /* 0x00000002d5dd7824 */ /* 0x000fe200078e00ff */
[----:B-1----:R-:W-:Y:S01]  /*120d0*/  MOV R3, R2 ;  /* 0x0000000200037202 */ /* 0x002fe20000000f00 */
[----:B------:R-:W-:Y:S01]  /*120e0*/  UMOV UR6, URZ ;  /* 0x0000003f00067c82 */ /* 0x000fe20008000000 */
[----:B------:R-:W-:Y:S01]  /*120f0*/  SEL R186, R186, 0xffffffe0, !P1 ;  /* 0xffffffe0baba7807 */ /* 0x000fe20004800000 */
[----:B------:R-:W-:Y:S01]  /*12100*/  UMOV UR5, 0x1 ;  /* 0x0000000100057882 */ /* 0x000fe20000000000 */
[----:B------:R-:W-:Y:S02]  /*12110*/  IADD3 R190, R189, 0xc100, RZ ;  /* 0x0000c100bdbe7810 */ /* 0x000fe40007ffe0ff */
[----:B------:R-:W-:-:S02]  /*12120*/  IADD3 R133, R188, R187, RZ ;  /* 0x000000bbbc857210 */ /* 0x000fc40007ffe0ff */
.L_x_1471:
        /* <DEDUP_REMOVED lines=8> */
[----:B------:R1:W2:Y:S04]  /*121b0*/  LDSM.16.M88.4 R140, [R0+0xc100] ;  /* 0x00c10000008c783b */ /* 0x0002a80000000200 */
[----:B------:R1:W3:Y:S04]  /*121c0*/  LDSM.16.M88.4 R144, [R0+0xc900] ;  /* 0x00c900000090783b */ /* 0x0002e80000000200 */
        /* <DEDUP_REMOVED lines=10> */
[C---:B------:R-:W-:Y:S01]  /*12270*/  IMAD.WIDE.U32 R8, R204.reuse, c[0x0][0x208], RZ ;  /* 0x00008200cc087a25 */ /* 0x040fe200078e00ff */
[----:B------:R-:W-:Y:S03]  /*12280*/  SHF.R.S32.HI R7, RZ, 0x1f, R203 ;  /* 0x0000001fff077819 */ /* 0x000fe600000114cb */
[----:B------:R-:W-:Y:S02]  /*12290*/  IMAD R5, R5, c[0x0][0x208], RZ ;  /* 0x0000820005057a24 */ /* 0x000fe400078e02ff */
[----:B------:R-:W-:Y:S02]  /*122a0*/  IMAD R7, R7, c[0x0][0x218], RZ ;  /* 0x0000860007077a24 */ /* 0x000fe400078e02ff */
[----:B------:R-:W-:Y:S02]  /*122b0*/  IMAD R5, R204, c[0x0][0x20c], R5 ;  /* 0x00008300cc057a24 */ /* 0x000fe400078e0205 */
[----:B------:R-:W-:Y:S02]  /*122c0*/  IMAD R7, R203, c[0x0][0x21c], R7 ;  /* 0x00008700cb077a24 */ /* 0x000fe400078e0207 */
[----:B------:R-:W-:Y:S02]  /*122d0*/  IMAD.IADD R9, R9, 0x1, R5 ;  /* 0x0000000109097824 */ /* 0x000fe400078e0205 */
[----:B------:R-:W-:Y:S02]  /*122e0*/  IMAD R5, R196, c[0x0][0x210], RZ ;  /* 0x00008400c4057a24 */ /* 0x000fe400078e02ff */
[----:B------:R-:W-:Y:S04]  /*122f0*/  IMAD.WIDE.U32 R8, R203, c[0x0][0x218], R8 ;  /* 0x00008600cb087a25 */ /* 0x000fe800078e0008 */
[----:B------:R-:W-:Y:S01]  /*12300*/  IMAD.SHL.U32 R6, R218, 0x2, RZ ;  /* 0x00000002da067824 */ /* 0x000fe200078e00ff */
[----:B------:R-:W-:Y:S01]  /*12310*/  IADD3 R5, P0, R5, R8, RZ ;  /* 0x0000000805057210 */ /* 0x000fe20007f1e0ff */
[----:B------:R-:W-:Y:S01]  /*12320*/  IMAD.SHL.U32 R2, R214, 0x2, RZ ;  /* 0x00000002d6027824 */ /* 0x000fe200078e00ff */
[----:B------:R-:W-:Y:S02]  /*12330*/  IADD3 R8, -R216, 0x10, RZ ;  /* 0x00000010d8087810 */ /* 0x000fe40007ffe1ff */
[----:B-1----:R-:W-:Y:S02]  /*12340*/  IADD3.X R0, R198, R9, R7, P0, !PT ;  /* 0x00000009c6007210 */ /* 0x002fe400007fe407 */
[C---:B------:R-:W-:Y:S02]  /*12350*/  LEA R4, P0, R5.reuse, c[0x0][0x1f8], 0x1 ;  /* 0x00007e0005047a11 */ /* 0x040fe400078008ff */
[----:B------:R-:W-:Y:S02]  /*12360*/  SHF.L.U64.HI R7, R218, 0x1, R215 ;  /* 0x00000001da077819 */ /* 0x000fe400000102d7 */
[----:B------:R-:W-:Y:S01]  /*12370*/  LEA.HI.X R12, R5, c[0x0][0x1fc], R0, 0x1, P0 ;  /* 0x00007f00050c7a11 */ /* 0x000fe200000f0c00 */
[----:B------:R-:W1:Y:S01]  /*12380*/  SHFL.IDX PT, R10, R4, 0x1, 0x181f ;  /* 0x00381f00040a7f89 */ /* 0x000e6200000e0000 */
[----:B------:R-:W-:Y:S02]  /*12390*/  SEL R5, RZ, 0x10, P5 ;  /* 0x00000010ff057807 */ /* 0x000fe40002800000 */
[----:B------:R-:W-:Y:S01]  /*123a0*/  SEL R0, RZ, 0x10, P4 ;  /* 0x00000010ff007807 */ /* 0x000fe20002000000 */
[----:B------:R-:W5:Y:S01]  /*123b0*/  SHFL.IDX PT, R11, R12, 0x1, 0x181f ;  /* 0x00381f000c0b7f89 */ /* 0x000f6200000e0000 */
[----:B------:R-:W-:Y:S02]  /*123c0*/  IADD3 R17, -R5, 0x10, RZ ;  /* 0x0000001005117810 */ /* 0x000fe40007ffe1ff */
[----:B------:R-:W-:Y:S01]  /*123d0*/  IADD3 R9, -R0, 0x10, RZ ;  /* 0x0000001000097810 */ /* 0x000fe20007ffe1ff */
[----:B------:R4:W3:Y:S01]  /*123e0*/  SHFL.IDX PT, R13, R4, RZ, 0x181f ;  /* 0x00181fff040d7589 */ /* 0x0008e200000e0000 */
[----:B------:R-:W-:Y:S02]  /*123f0*/  LOP3.LUT R17, R17, 0xf, RZ, 0xc0, !PT ;  /* 0x0000000f11117812 */ /* 0x000fe400078ec0ff */
[----:B------:R-:W-:Y:S01]  /*12400*/  LOP3.LUT R9, R9, 0xf, RZ, 0xc0, !PT ;  /* 0x0000000f09097812 */ /* 0x000fe200078ec0ff */
[----:B------:R-:W2:Y:S01]  /*12410*/  SHFL.IDX PT, R15, R12, RZ, 0x181f ;  /* 0x00181fff0c0f7589 */ /* 0x000ea200000e0000 */
[----:B------:R-:W-:Y:S02]  /*12420*/  LOP3.LUT R8, R8, 0xf, RZ, 0xc0, !PT ;  /* 0x0000000f08087812 */ /* 0x000fe400078ec0ff */
[----:B------:R-:W-:Y:S02]  /*12430*/  ISETP.NE.U32.AND P2, PT, R5, RZ, PT ;  /* 0x000000ff0500720c */ /* 0x000fe40003f45070 */
[----:B----4-:R-:W-:Y:S02]  /*12440*/  SHF.L.U64.HI R4, R214, 0x1, R217 ;  /* 0x00000001d6047819 */ /* 0x010fe400000102d9 */
[-C--:B-1----:R-:W-:Y:S04]  /*12450*/  IADD3 R16, P1, P0, R17, R10.reuse, R6 ;  /* 0x0000000a11107210 */ /* 0x082fe8000783e006 */
[-C--:B-----5:R-:W-:Y:S02]  /*12460*/  IADD3.X R17, RZ, R11.reuse, R7, P1, P0 ;  /* 0x0000000bff117210 */ /* 0x0a0fe40000fe0407 */
[-C--:B------:R-:W-:Y:S01]  /*12470*/  IADD3 R18, P1, P0, R9, R10.reuse, R2 ;  /* 0x0000000a09127210 */ /* 0x080fe2000783e002 */
[----:B------:R-:W-:Y:S03]  /*12480*/  IMAD.U32 R9, RZ, RZ, UR6 ;  /* 0x00000006ff097e24 */ /* 0x000fe6000f8e00ff */
[-C--:B------:R-:W-:Y:S01]  /*12490*/  IADD3.X R19, RZ, R11.reuse, R4, P1, P0 ;  /* 0x0000000bff137210 */ /* 0x080fe20000fe0404 */
[----:B------:R-:W-:Y:S01]  /*124a0*/  IMAD R5, R9, 0x6000, R202 ;  /* 0x0000600009057824 */ /* 0x000fe200078e02ca */
[----:B------:R-:W-:Y:S04]  /*124b0*/  IADD3 R10, P1, P0, R8, R10, R221 ;  /* 0x0000000a080a7210 */ /* 0x000fe8000783e0dd */
[----:B------:R-:W-:Y:S02]  /*124c0*/  IADD3.X R11, RZ, R11, R222, P1, P0 ;  /* 0x0000000bff0b7210 */ /* 0x000fe40000fe04de */
[C---:B---3--:R-:W-:Y:S02]  /*124d0*/  IADD3 R6, P1, R13.reuse, R6, RZ ;  /* 0x000000060d067210 */ /* 0x048fe40007f3e0ff */
[----:B------:R-:W-:Y:S03]  /*124e0*/  IADD3 R20, P0, R13, R2, RZ ;  /* 0x000000020d147210 */ /* 0x000fe60007f1e0ff */
[C---:B--2---:R-:W-:Y:S01]  /*124f0*/  IMAD.X R7, R15.reuse, 0x1, R7, P1 ;  /* 0x000000010f077824 */ /* 0x044fe200008e0607 */
        /* <DEDUP_REMOVED lines=11> */
.L_x_1469:
[C---:B-12---:R-:W-:Y:S01]  /*125b0*/  HMMA.16816.F32 R4, R136.reuse, R140, RZ ;  /* 0x0000008c8804723c */ /* 0x046fe200000018ff */
[----:B------:R-:W-:Y:S01]  /*125c0*/  LDSM.16.M88.4 R180, [R193+0x4000] ;  /* 0x00400000c1b4783b */ /* 0x000fe20000000200 */
[----:B------:R-:W-:Y:S01]  /*125d0*/  UIMAD UR4, UR5, 0x6000, URZ ;  /* 0x00006000050478a4 */ /* 0x000fe2000f8e023f */
[----:B------:R-:W-:Y:S01]  /*125e0*/  PLOP3.LUT P0, PT, PT, PT, UP2, 0x80, 0x0 ;  /* 0x000000000000781c */ /* 0x000fe20003f0f028 */
[----:B------:R-:W-:Y:S01]  /*125f0*/  USHF.L.U32 UR14, UR13, 0x6, URZ ;  /* 0x000000060d0e7899 */ /* 0x000fe2000800063f */
[CC--:B------:R-:W-:Y:S01]  /*12600*/  IADD3 R0, R191.reuse, R193.reuse, RZ ;  /* 0x000000c1bf007210 */ /* 0x0c0fe20007ffe0ff */
[----:B------:R-:W-:Y:S01]  /*12610*/  UISETP.GE.AND UP0, UPT, UR13, 0x2, UPT ;  /* 0x000000020d00788c */ /* 0x000fe2000bf06270 */
[----:B------:R-:W-:Y:S01]  /*12620*/  IADD3 R2, R191, R192, RZ ;  /* 0x000000c0bf027210 */ /* 0x000fe20007ffe0ff */
[C---:B------:R-:W-:Y:S01]  /*12630*/  HMMA.16816.F32 R8, R136.reuse, R142, RZ ;  /* 0x0000008e8808723c */ /* 0x040fe200000018ff */
[----:B------:R-:W-:Y:S01]  /*12640*/  LDSM.16.M88.4 R140, [R185] ;  /* 0x00000000b98c783b */ /* 0x000fe20000000200 */
[----:B------:R-:W-:Y:S01]  /*12650*/  PLOP3.LUT P1, PT, PT, PT, UP2, 0x80, 0x0 ;  /* 0x000000000000781c */ /* 0x000fe20003f2f028 */
[----:B------:R-:W-:Y:S01]  /*12660*/  UISETP.GE.AND UP1, UPT, UR6, 0x1, UPT ;  /* 0x000000010600788c */ /* 0x000fe2000bf26270 */
[CC--:B------:R-:W-:Y:S02]  /*12670*/  IADD3 R195, R186.reuse, R193.reuse, RZ ;  /* 0x000000c1bac37210 */ /* 0x0c0fe40007ffe0ff */
[----:B------:R-:W-:Y:S02]  /*12680*/  IADD3 R194, R186, R193, R191 ;  /* 0x000000c1bac27210 */ /* 0x000fe40007ffe0bf */
[C---:B---3--:R-:W-:Y:S01]  /*12690*/  HMMA.16816.F32 R12, R136.reuse, R144, RZ ;  /* 0x00000090880c723c */ /* 0x048fe200000018ff */
[----:B------:R-:W-:Y:S07]  /*126a0*/  LDSM.16.M88.4 R168, [R2] ;  /* 0x0000000002a8783b */ /* 0x000fee0000000200 */
[C---:B------:R-:W-:Y:S01]  /*126b0*/  HMMA.16816.F32 R16, R136.reuse, R146, RZ ;  /* 0x000000928810723c */ /* 0x040fe200000018ff */
[----:B------:R-:W1:Y:S07]  /*126c0*/  LDSM.16.M88.4 R144, [R0] ;  /* 0x000000000090783b */ /* 0x000e6e0000000200 */
[C---:B----4-:R-:W-:Y:S01]  /*126d0*/  HMMA.16816.F32 R20, R136.reuse, R24, RZ ;  /* 0x000000188814723c */ /* 0x050fe200000018ff */
[----:B------:R-:W-:Y:S07]  /*126e0*/  LDSM.16.M88.4 R172, [R195+0x2800] ;  /* 0x00280000c3ac783b */ /* 0x000fee0000000200 */
[C---:B------:R-:W-:Y:S01]  /*126f0*/  HMMA.16816.F32 R24, R136.reuse, R26, RZ ;  /* 0x0000001a8818723c */ /* 0x040fe200000018ff */
[----:B------:R-:W-:Y:S07]  /*12700*/  LDSM.16.M88.4 R176, [R0+0x2000] ;  /* 0x0020000000b0783b */ /* 0x000fee0000000200 */
        /* <DEDUP_REMOVED lines=17> */
[----:B------:R-:W-:Y:S07]  /*12820*/  LDSM.16.M88.4 R164, [R193+0x3800] ;  /* 0x00380000c1a4783b */ /* 0x000fee0000000200 */
[C---:B------:R-:W-:Y:S01]  /*12830*/  HMMA.16816.F32 R8, R140.reuse, R146, R8 ;  /* 0x000000928c08723c */ /* 0x040fe20000001808 */
[----:B------:R-:W1:Y:S07]  /*12840*/  LDSM.16.M88.4 R144, [R2+0x1000] ;  /* 0x001000000290783b */ /* 0x000e6e0000000200 */
        /* <DEDUP_REMOVED lines=97> */
[----:B------:R-:W-:Y:S01]  /*12e60*/  MOV R154, R219 ;  /* 0x000000db009a7202 */ /* 0x000fe20000000f00 */
        /* <DEDUP_REMOVED lines=13> */
[----:B------:R-:W1:Y:S01]  /*12f40*/  LDSM.16.M88.4 R136, [R194+0x5800] ;  /* 0x00580000c288783b */ /* 0x000e620000000200 */
[----:B------:R-:W-:Y:S04]  /*12f50*/  DEPBAR.LE SB0, 0x2 ;  /* 0x000080800000791a */ /* 0x000fe80000000000 */
[----:B------:R-:W-:Y:S02]  /*12f60*/  FMUL.FTZ R148, R6, c[0x0][0x320] ;  /* 0x0000c80006947a20 */ /* 0x000fe40000410000 */
[C---:B---3--:R-:W-:Y:S04]  /*12f70*/  HMMA.16816.F32 R20, R172.reuse, R140, R20 ;  /* 0x0000008cac14723c */ /* 0x048fe80000001814 */
[----:B------:R-:W-:Y:S01]  /*12f80*/  MUFU.TANH R148, R148 ;  /* 0x0000009400947308 */ /* 0x000fe20000002400 */
[----:B------:R-:W-:Y:S01]  /*12f90*/  BAR.SYNC.DEFER_BLOCKING 0x0 ;  /* 0x0000000000007b1d */ /* 0x000fe20000010000 */
[----:B------:R-:W-:Y:S02]  /*12fa0*/  FMUL.FTZ R153, R8, c[0x0][0x320] ;  /* 0x0000c80008997a20 */ /* 0x000fe40000410000 */
        /* <DEDUP_REMOVED lines=8> */
[----:B------:R-:W-:Y:S01]  /*13030*/  @P1 IMAD.HI.U32 R20, R219, c[0x0][0x2c8], RZ ;  /* 0x0000b200db141a27 */ /* 0x000fe200078e00ff */
[----:B------:R2:W-:Y:S01]  /*13040*/  MUFU.TANH R229, R21 ;  /* 0x0000001500e57308 */ /* 0x0005e20000002400 */
[----:B------:R-:W-:Y:S02]  /*13050*/  LDSM.16.MT88.4 R140, [R134+UR4+0x2900] ;  /* 0x00290004868c783b */ /* 0x000fe40008004200 */
[----:B------:R-:W-:Y:S01]  /*13060*/  FMUL.FTZ R227, R22, c[0x0][0x320] ;  /* 0x0000c80016e37a20 */ /* 0x000fe20000410000 */
[C---:B-1----:R-:W-:Y:S03]  /*13070*/  HMMA.16816.F32 R28, R172.reuse, R136, R28 ;  /* 0x00000088ac1c723c */ /* 0x042fe6000000181c */
[----:B------:R-:W-:Y:S01]  /*13080*/  @P0 SHF.R.U32.HI R154, RZ, c[0x0][0x2cc], R20 ;  /* 0x0000b300ff9a0a19 */ /* 0x000fe20000011614 */
[----:B------:R-:W-:Y:S01]  /*13090*/  FMUL.FTZ R225, R23, c[0x0][0x320] ;  /* 0x0000c80017e17a20 */ /* 0x000fe20000410000 */
[----:B------:R-:W-:Y:S01]  /*130a0*/  MOV R23, UR14 ;  /* 0x0000000e00177c02 */ /* 0x000fe20008000f00 */
[----:B------:R-:W1:Y:S01]  /*130b0*/  MUFU.TANH R0, R0 ;  /* 0x0000000000007308 */ /* 0x000e620000002400 */
[----:B------:R-:W-:Y:S01]  /*130c0*/  FMUL.FTZ R152, R11, c[0x0][0x320] ;  /* 0x0000c8000b987a20 */ /* 0x000fe20000410000 */
[----:B------:R-:W-:Y:S01]  /*130d0*/  HMMA.16816.F32 R32, R172, R138, R32 ;  /* 0x0000008aac20723c */ /* 0x000fe20000001820 */
[----:B------:R-:W3:Y:S01]  /*130e0*/  SHFL.IDX PT, R22, R154, RZ, 0x1c1f ;  /* 0x001c1fff9a167589 */ /* 0x000ee200000e0000 */
[----:B------:R-:W-:Y:S02]  /*130f0*/  UIADD3 UR14, UR6, 0x1, URZ ;  /* 0x00000001060e7890 */ /* 0x000fe4000fffe03f */
[----:B------:R-:W-:Y:S01]  /*13100*/  FMUL.FTZ R223, R24, c[0x0][0x320] ;  /* 0x0000c80018df7a20 */ /* 0x000fe20000410000 */
[----:B------:R-:W-:Y:S01]  /*13110*/  IADD3 R24, -R220, 0x1, -R23 ;  /* 0x00000001dc187810 */ /* 0x000fe20007ffe917 */
[----:B------:R-:W-:Y:S01]  /*13120*/  FMUL.FTZ R239, R12, c[0x0][0x320] ;  /* 0x0000c8000cef7a20 */ /* 0x000fe20000410000 */
[----:B------:R-:W-:Y:S01]  /*13130*/  USEL UR6, UR14, URZ, !UP1 ;  /* 0x0000003f0e067287 */ /* 0x000fe2000c800000 */
[----:B------:R-:W4:Y:S01]  /*13140*/  MUFU.TANH R149, R149 ;  /* 0x0000009500957308 */ /* 0x000f220000002400 */
[----:B------:R-:W5:Y:S03]  /*13150*/  SHFL.IDX PT, R20, R154, 0x1, 0x1c1f ;  /* 0x003c1f009a147f89 */ /* 0x000f6600000e0000 */
[----:B--2---:R-:W-:Y:S01]  /*13160*/  MOV R21, UR12 ;  /* 0x0000000c00157c02 */ /* 0x004fe20008000f00 */
[----:B------:R-:W-:Y:S02]  /*13170*/  FMUL.FTZ R179, R13, c[0x0][0x320] ;  /* 0x0000c8000db37a20 */ /* 0x000fe40000410000 */
[----:B------:R-:W-:Y:S01]  /*13180*/  FMUL.FTZ R237, R14, c[0x0][0x320] ;  /* 0x0000c8000eed7a20 */ /* 0x000fe20000410000 */
[----:B------:R-:W-:Y:S01]  /*13190*/  IADD3 R21, -R21, UR9, R24 ;  /* 0x0000000915157c10 */ /* 0x000fe2000fffe118 */
[----:B------:R-:W-:Y:S01]  /*131a0*/  FMUL.FTZ R181, R15, c[0x0][0x320] ;  /* 0x0000c8000fb57a20 */ /* 0x000fe20000410000 */
[----:B------:R-:W2:Y:S01]  /*131b0*/  MUFU.TANH R2, R2 ;  /* 0x0000000200027308 */ /* 0x000ea20000002400 */
[----:B------:R-:W-:Y:S01]  /*131c0*/  FMUL.FTZ R235, R16, c[0x0][0x320] ;  /* 0x0000c80010eb7a20 */ /* 0x000fe20000410000 */
[----:B------:R-:W-:Y:S01]  /*131d0*/  LDSM.16.MT88.4 R144, [R135+UR4+0x3900] ;  /* 0x003900048790783b */ /* 0x000fe20008004200 */
[----:B------:R-:W-:Y:S02]  /*131e0*/  FMUL.FTZ R183, R17, c[0x0][0x320] ;  /* 0x0000c80011b77a20 */ /* 0x000fe40000410000 */
[----:B------:R-:W-:Y:S01]  /*131f0*/  FMUL.FTZ R233, R18, c[0x0][0x320] ;  /* 0x0000c80012e97a20 */ /* 0x000fe20000410000 */
[----:B---3--:R-:W-:Y:S01]  /*13200*/  IADD3 R22, R21, R22, RZ ;  /* 0x0000001615167210 */ /* 0x008fe20007ffe0ff */
[----:B------:R-:W-:Y:S03]  /*13210*/  FMUL.FTZ R193, R19, c[0x0][0x320] ;  /* 0x0000c80013c17a20 */ /* 0x000fe60000410000 */
[----:B------:R-:W3:Y:S01]  /*13220*/  MUFU.TANH R153, R153 ;  /* 0x0000009900997308 */ /* 0x000ee20000002400 */
[C---:B------:R-:W-:Y:S01]  /*13230*/  ISETP.GT.AND P0, PT, R22.reuse, RZ, PT ;  /* 0x000000ff1600720c */ /* 0x040fe20003f04270 */
[----:B------:R-:W-:Y:S01]  /*13240*/  FMUL.FTZ R195, R25, c[0x0][0x320] ;  /* 0x0000c80019c37a20 */ /* 0x000fe20000410000 */
[----:B------:R-:W-:Y:S01]  /*13250*/  ISETP.GT.AND P2, PT, R22, 0x1, PT ;  /* 0x000000011600780c */ /* 0x000fe20003f44270 */
[----:B------:R-:W-:Y:S01]  /*13260*/  FMUL.FTZ R165, R27, c[0x0][0x320] ;  /* 0x0000c8001ba57a20 */ /* 0x000fe20000410000 */
[----:B-----5:R-:W-:Y:S01]  /*13270*/  IADD3 R20, R21, R20, RZ ;  /* 0x0000001415147210 */ /* 0x020fe20007ffe0ff */
[----:B------:R-:W-:Y:S01]  /*13280*/  FMUL.FTZ R28, R28, c[0x0][0x320] ;  /* 0x0000c8001c1c7a20 */ /* 0x000fe20000410000 */
[----:B-1----:R-:W-:Y:S01]  /*13290*/  FSEL R0, R0, -INF , P0 ;  /* 0xff80000000007808 */ /* 0x002fe20000000000 */
[----:B------:R-:W-:Y:S01]  /*132a0*/  FMUL.FTZ R29, R29, c[0x0][0x320] ;  /* 0x0000c8001d1d7a20 */ /* 0x000fe20000410000 */
[C---:B------:R-:W-:Y:S01]  /*132b0*/  ISETP.GT.AND P1, PT, R20.reuse, RZ, PT ;  /* 0x000000ff1400720c */ /* 0x040fe20003f24270 */
[----:B------:R-:W1:Y:S01]  /*132c0*/  MUFU.TANH R150, R150 ;  /* 0x0000009600967308 */ /* 0x000e620000002400 */
[----:B------:R-:W-:Y:S01]  /*132d0*/  ISETP.GT.AND P0, PT, R20, 0x1, PT ;  /* 0x000000011400780c */ /* 0x000fe20003f04270 */
[----:B------:R-:W-:Y:S01]  /*132e0*/  FMUL.FTZ R32, R32, c[0x0][0x320] ;  /* 0x0000c80020207a20 */ /* 0x000fe20000410000 */
[----:B------:R-:W-:Y:S01]  /*132f0*/  FSEL R21, R148, -INF , P1 ;  /* 0xff80000094157808 */ /* 0x000fe20000800000 */
[----:B------:R-:W-:Y:S01]  /*13300*/  FMUL.FTZ R26, R26, c[0x0][0x320] ;  /* 0x0000c8001a1a7a20 */ /* 0x000fe20000410000 */
[----:B----4-:R-:W-:Y:S01]  /*13310*/  FSEL R23, R149, -INF , P0 ;  /* 0xff80000095177808 */ /* 0x010fe20000000000 */
[----:B------:R-:W-:Y:S01]  /*13320*/  FMUL.FTZ R33, R33, c[0x0][0x320] ;  /* 0x0000c80021217a20 */ /* 0x000fe20000410000 */
[----:B------:R-:W-:Y:S01]  /*13330*/  ISETP.GT.AND P1, PT, R22, 0x8, PT ;  /* 0x000000081600780c */ /* 0x000fe20003f24270 */
[----:B------:R-:W-:Y:S01]  /*13340*/  FMUL.FTZ R30, R30, c[0x0][0x320] ;  /* 0x0000c8001e1e7a20 */ /* 0x000fe20000410000 */
[----:B------:R-:W-:Y:S01]  /*13350*/  ISETP.GT.AND P0, PT, R22, 0x9, PT ;  /* 0x000000091600780c */ /* 0x000fe20003f04270 */
[----:B------:R-:W4:Y:S01]  /*13360*/  MUFU.TANH R152, R152 ;  /* 0x0000009800987308 */ /* 0x000f220000002400 */
[----:B--2---:R-:W-:Y:S01]  /*13370*/  FSEL R25, R2, -INF , P2 ;  /* 0xff80000002197808 */ /* 0x004fe20001000000 */
[----:B------:R-:W-:Y:S01]  /*13380*/  FMUL.FTZ R31, R31, c[0x0][0x320] ;  /* 0x0000c8001f1f7a20 */ /* 0x000fe20000410000 */
[----:B------:R-:W-:Y:S01]  /*13390*/  FMNMX.FTZ R2, R0, R3, !PT ;  /* 0x0000000300027209 */ /* 0x000fe20007810000 */
[----:B------:R-:W-:Y:S01]  /*133a0*/  FMUL.FTZ R34, R34, c[0x0][0x320] ;  /* 0x0000c80022227a20 */ /* 0x000fe20000410000 */
[----:B---3--:R-:W-:Y:S01]  /*133b0*/  FSEL R27, R153, -INF , P1 ;  /* 0xff800000991b7808 */ /* 0x008fe20000800000 */
[----:B------:R-:W-:Y:S01]  /*133c0*/  FMUL.FTZ R35, R35, c[0x0][0x320] ;  /* 0x0000c80023237a20 */ /* 0x000fe20000410000 */
[----:B------:R-:W-:Y:S02]  /*133d0*/  ISETP.GT.AND P1, PT, R20, 0x8, PT ;  /* 0x000000081400780c */ /* 0x000fe40003f24270 */
[----:B------:R-:W-:Y:S01]  /*133e0*/  FMNMX.FTZ R2, R25, R2, !PT ;  /* 0x0000000219027209 */ /* 0x000fe20007810000 */
[----:B------:R-:W2:Y:S01]  /*133f0*/  MUFU.TANH R151, R151 ;  /* 0x0000009700977308 */ /* 0x000ea20000002400 */
[----:B------:R-:W-:Y:S02]  /*13400*/  FMNMX.FTZ R24, R21, R132, !PT ;  /* 0x0000008415187209 */ /* 0x000fe40007810000 */
[----:B------:R-:W-:Y:S02]  /*13410*/  FMNMX.FTZ R2, R27, R2, !PT ;  /* 0x000000021b027209 */ /* 0x000fe40007810000 */
[----:B-1----:R-:W-:Y:S02]  /*13420*/  FSEL R173, R150, -INF , P0 ;  /* 0xff80000096ad7808 */ /* 0x002fe40000000000 */
[----:B------:R-:W-:Y:S02]  /*13430*/  ISETP.GT.AND P0, PT, R20, 0x9, PT ;  /* 0x000000091400780c */ /* 0x000fe40003f04270 */
[----:B------:R-:W-:Y:S01]  /*13440*/  FMNMX.FTZ R2, R173, R2, !PT ;  /* 0x00000002ad027209 */ /* 0x000fe20007810000 */
[----:B------:R-:W1:Y:S01]  /*13450*/  MUFU.TANH R239, R239 ;  /* 0x000000ef00ef7308 */ /* 0x000e620000002400 */
[----:B------:R-:W-:Y:S02]  /*13460*/  FMNMX.FTZ R24, R23, R24, !PT ;  /* 0x0000001817187209 */ /* 0x000fe40007810000 */
[----:B----4-:R-:W-:Y:S02]  /*13470*/  FSEL R169, R152, -INF , P0 ;  /* 0xff80000098a97808 */ /* 0x010fe40000000000 */
[C---:B------:R-:W-:Y:S05]  /*13480*/  ISETP.GT.AND P0, PT, R22.reuse, 0x11, PT ;  /* 0x000000111600780c */ /* 0x040fea0003f04270 */
[----:B------:R-:W3:Y:S01]  /*13490*/  MUFU.TANH R179, R179 ;  /* 0x000000b300b37308 */ /* 0x000ee20000002400 */
[----:B--2---:R-:W-:Y:S02]  /*134a0*/  FSEL R171, R151, -INF , P1 ;  /* 0xff80000097ab7808 */ /* 0x004fe40000800000 */
[----:B------:R-:W-:Y:S02]  /*134b0*/  ISETP.GT.AND P1, PT, R22, 0x10, PT ;  /* 0x000000101600780c */ /* 0x000fe40003f24270 */
[----:B------:R-:W-:Y:S05]  /*134c0*/  FMNMX.FTZ R24, R171, R24, !PT ;  /* 0x00000018ab187209 */ /* 0x000fea0007810000 */
[----:B------:R-:W2:Y:S01]  /*134d0*/  MUFU.TANH R237, R237 ;  /* 0x000000ed00ed7308 */ /* 0x000ea20000002400 */
[----:B------:R-:W-:Y:S02]  /*134e0*/  FMNMX.FTZ R24, R169, R24, !PT ;  /* 0x00000018a9187209 */ /* 0x000fe40007810000 */
[----:B-1----:R-:W-:Y:S02]  /*134f0*/  FSEL R239, R239, -INF , P1 ;  /* 0xff800000efef7808 */ /* 0x002fe40000800000 */
[C---:B------:R-:W-:Y:S02]  /*13500*/  ISETP.GT.AND P1, PT, R20.reuse, 0x10, PT ;  /* 0x000000101400780c */ /* 0x040fe40003f24270 */
[----:B------:R-:W-:Y:S03]  /*13510*/  FMNMX.FTZ R2, R239, R2, !PT ;  /* 0x00000002ef027209 */ /* 0x000fe60007810000 */
[----:B------:R-:W1:Y:S01]  /*13520*/  MUFU.TANH R181, R181 ;  /* 0x000000b500b57308 */ /* 0x000e620000002400 */
[----:B---3--:R-:W-:Y:S02]  /*13530*/  FSEL R179, R179, -INF , P0 ;  /* 0xff800000b3b37808 */ /* 0x008fe40000000000 */
[----:B------:R-:W-:Y:S02]  /*13540*/  ISETP.GT.AND P0, PT, R20, 0x11, PT ;  /* 0x000000111400780c */ /* 0x000fe40003f04270 */
[----:B------:R-:W-:Y:S05]  /*13550*/  FMNMX.FTZ R2, R179, R2, !PT ;  /* 0x00000002b3027209 */ /* 0x000fea0007810000 */
[----:B------:R-:W3:Y:S01]  /*13560*/  MUFU.TANH R235, R235 ;  /* 0x000000eb00eb7308 */ /* 0x000ee20000002400 */
[----:B--2---:R-:W-:Y:S02]  /*13570*/  FSEL R237, R237, -INF , P1 ;  /* 0xff800000eded7808 */ /* 0x004fe40000800000 */
[C---:B------:R-:W-:Y:S02]  /*13580*/  ISETP.GT.AND P1, PT, R22.reuse, 0x18, PT ;  /* 0x000000181600780c */ /* 0x040fe40003f24270 */
[----:B------:R-:W-:Y:S05]  /*13590*/  FMNMX.FTZ R24, R237, R24, !PT ;  /* 0x00000018ed187209 */ /* 0x000fea0007810000 */
[----:B------:R-:W2:Y:S01]  /*135a0*/  MUFU.TANH R183, R183 ;  /* 0x000000b700b77308 */ /* 0x000ea20000002400 */
[----:B-1----:R-:W-:Y:S02]  /*135b0*/  FSEL R181, R181, -INF , P0 ;  /* 0xff800000b5b57808 */ /* 0x002fe40000000000 */
[----:B------:R-:W-:Y:S02]  /*135c0*/  ISETP.GT.AND P0, PT, R22, 0x19, PT ;  /* 0x000000191600780c */ /* 0x000fe40003f04270 */
[----:B------:R-:W-:Y:S05]  /*135d0*/  FMNMX.FTZ R24, R181, R24, !PT ;  /* 0x00000018b5187209 */ /* 0x000fea0007810000 */
[----:B------:R-:W1:Y:S01]  /*135e0*/  MUFU.TANH R233, R233 ;  /* 0x000000e900e97308 */ /* 0x000e620000002400 */
[----:B---3--:R-:W-:Y:S02]  /*135f0*/  FSEL R235, R235, -INF , P1 ;  /* 0xff800000ebeb7808 */ /* 0x008fe40000800000 */
[C---:B------:R-:W-:Y:S02]  /*13600*/  ISETP.GT.AND P1, PT, R20.reuse, 0x18, PT ;  /* 0x000000181400780c */ /* 0x040fe40003f24270 */
[----:B------:R-:W-:Y:S05]  /*13610*/  FMNMX.FTZ R2, R235, R2, !PT ;  /* 0x00000002eb027209 */ /* 0x000fea0007810000 */
[----:B------:R-:W3:Y:S01]  /*13620*/  MUFU.TANH R193, R193 ;  /* 0x000000c100c17308 */ /* 0x000ee20000002400 */
[----:B--2---:R-:W-:Y:S02]  /*13630*/  FSEL R183, R183, -INF , P0 ;  /* 0xff800000b7b77808 */ /* 0x004fe40000000000 */
[----:B------:R-:W-:Y:S02]  /*13640*/  ISETP.GT.AND P0, PT, R20, 0x19, PT ;  /* 0x000000191400780c */ /* 0x000fe40003f04270 */
[----:B------:R-:W-:Y:S05]  /*13650*/  FMNMX.FTZ R2, R183, R2, !PT ;  /* 0x00000002b7027209 */ /* 0x000fea0007810000 */
[----:B------:R-:W2:Y:S01]  /*13660*/  MUFU.TANH R231, R231 ;  /* 0x000000e700e77308 */ /* 0x000ea20000002400 */
[----:B-1----:R-:W-:Y:S02]  /*13670*/  FSEL R233, R233, -INF , P1 ;  /* 0xff800000e9e97808 */ /* 0x002fe40000800000 */
[C---:B------:R-:W-:Y:S07]  /*13680*/  ISETP.GT.AND P1, PT, R22.reuse, 0x20, PT ;  /* 0x000000201600780c */ /* 0x040fee0003f24270 */
[----:B------:R-:W1:Y:S01]  /*13690*/  MUFU.TANH R227, R227 ;  /* 0x000000e300e37308 */ /* 0x000e620000002400 */
[----:B---3--:R-:W-:Y:S02]  /*136a0*/  FSEL R193, R193, -INF , P0 ;  /* 0xff800000c1c17808 */ /* 0x008fe40000000000 */
[----:B------:R-:W-:Y:S07]  /*136b0*/  ISETP.GT.AND P0, PT, R22, 0x21, PT ;  /* 0x000000211600780c */ /* 0x000fee0003f04270 */
[----:B------:R-:W3:Y:S01]  /*136c0*/  MUFU.TANH R225, R225 ;  /* 0x000000e100e17308 */ /* 0x000ee20000002400 */
[----:B------:R-:W-:Y:S02]  /*136d0*/  FSEL R229, R229, -INF , P0 ;  /* 0xff800000e5e57808 */ /* 0x000fe40000000000 */
[C---:B------:R-:W-:Y:S02]  /*136e0*/  ISETP.GT.AND P0, PT, R20.reuse, 0x21, PT ;  /* 0x000000211400780c */ /* 0x040fe40003f04270 */
[----:B--2---:R-:W-:Y:S02]  /*136f0*/  FSEL R231, R231, -INF , P1 ;  /* 0xff800000e7e77808 */ /* 0x004fe40000800000 */
[----:B------:R-:W-:Y:S02]  /*13700*/  ISETP.GT.AND P1, PT, R20, 0x20, PT ;  /* 0x000000201400780c */ /* 0x000fe40003f24270 */
[----:B------:R-:W-:Y:S01]  /*13710*/  FMNMX.FTZ R2, R231, R2, !PT ;  /* 0x00000002e7027209 */ /* 0x000fe20007810000 */
[----:B------:R-:W2:Y:S03]  /*13720*/  MUFU.TANH R195, R195 ;  /* 0x000000c300c37308 */ /* 0x000ea60000002400 */
[----:B------:R-:W-:Y:S02]  /*13730*/  FMNMX.FTZ R2, R229, R2, !PT ;  /* 0x00000002e5027209 */ /* 0x000fe40007810000 */
[----:B-1----:R-:W-:Y:S02]  /*13740*/  FSEL R227, R227, -INF , P1 ;  /* 0xff800000e3e37808 */ /* 0x002fe40000800000 */
[C---:B------:R-:W-:Y:S03]  /*13750*/  ISETP.GT.AND P1, PT, R22.reuse, 0x28, PT ;  /* 0x000000281600780c */ /* 0x040fe60003f24270 */
[----:B------:R-:W1:Y:S01]  /*13760*/  MUFU.TANH R223, R223 ;  /* 0x000000df00df7308 */ /* 0x000e620000002400 */
[----:B---3--:R-:W-:Y:S02]  /*13770*/  FSEL R225, R225, -INF , P0 ;  /* 0xff800000e1e17808 */ /* 0x008fe40000000000 */
[C---:B------:R-:W-:Y:S07]  /*13780*/  ISETP.GT.AND P0, PT, R22.reuse, 0x29, PT ;  /* 0x000000291600780c */ /* 0x040fee0003f04270 */
[----:B------:R-:W3:Y:S01]  /*13790*/  MUFU.TANH R163, R28 ;  /* 0x0000001c00a37308 */ /* 0x000ee20000002400 */
[----:B--2---:R-:W-:Y:S02]  /*137a0*/  FSEL R195, R195, -INF , P0 ;  /* 0xff800000c3c37808 */ /* 0x004fe40000000000 */
[C---:B------:R-:W-:Y:S07]  /*137b0*/  ISETP.GT.AND P0, PT, R22.reuse, 0x31, PT ;  /* 0x000000311600780c */ /* 0x040fee0003f04270 */
[----:B------:R-:W2:Y:S01]  /*137c0*/  MUFU.TANH R161, R29 ;  /* 0x0000001d00a17308 */ /* 0x000ea20000002400 */
[----:B-1----:R-:W-:Y:S02]  /*137d0*/  FSEL R223, R223, -INF , P1 ;  /* 0xff800000dfdf7808 */ /* 0x002fe40000800000 */
[C---:B------:R-:W-:Y:S02]  /*137e0*/  ISETP.GT.AND P1, PT, R22.reuse, 0x30, PT ;  /* 0x000000301600780c */ /* 0x040fe40003f24270 */
[----:B------:R-:W-:Y:S05]  /*137f0*/  FMNMX.FTZ R2, R223, R2, !PT ;  /* 0x00000002df027209 */ /* 0x000fea0007810000 */
[----:B------:R-:W1:Y:S01]  /*13800*/  MUFU.TANH R155, R32 ;  /* 0x00000020009b7308 */ /* 0x000e620000002400 */
[----:B------:R-:W-:Y:S02]  /*13810*/  FMNMX.FTZ R2, R195, R2, !PT ;  /* 0x00000002c3027209 */ /* 0x000fe40007810000 */
[----:B---3--:R-:W-:Y:S02]  /*13820*/  FSEL R163, R163, -INF , P1 ;  /* 0xff800000a3a37808 */ /* 0x008fe40000800000 */
[C---:B------:R-:W-:Y:S02]  /*13830*/  ISETP.GT.AND P1, PT, R22.reuse, 0x38, PT ;  /* 0x000000381600780c */ /* 0x040fe40003f24270 */
[----:B------:R-:W-:Y:S03]  /*13840*/  FMNMX.FTZ R2, R163, R2, !PT ;  /* 0x00000002a3027209 */ /* 0x000fe60007810000 */
[----:B------:R-:W3:Y:S01]  /*13850*/  MUFU.TANH R167, R26 ;  /* 0x0000001a00a77308 */ /* 0x000ee20000002400 */
[----:B--2---:R-:W-:Y:S02]  /*13860*/  FSEL R161, R161, -INF , P0 ;  /* 0xff800000a1a17808 */ /* 0x004fe40000000000 */
[----:B------:R-:W-:Y:S02]  /*13870*/  ISETP.GT.AND P0, PT, R22, 0x39, PT ;  /* 0x000000391600780c */ /* 0x000fe40003f04270 */
[----:B------:R-:W-:Y:S05]  /*13880*/  FMNMX.FTZ R22, R233, R24, !PT ;  /* 0x00000018e9167209 */ /* 0x000fea0007810000 */
[----:B------:R-:W2:Y:S01]  /*13890*/  MUFU.TANH R153, R33 ;  /* 0x0000002100997308 */ /* 0x000ea20000002400 */
[----:B------:R-:W-:Y:S02]  /*138a0*/  FMNMX.FTZ R24, R161, R2, !PT ;  /* 0x00000002a1187209 */ /* 0x000fe40007810000 */
[----:B------:R-:W-:Y:S02]  /*138b0*/  FMNMX.FTZ R22, R193, R22, !PT ;  /* 0x00000016c1167209 */ /* 0x000fe40007810000 */
[----:B-1----:R-:W-:Y:S02]  /*138c0*/  FSEL R155, R155, -INF , P1 ;  /* 0xff8000009b9b7808 */ /* 0x002fe40000800000 */
[C---:B------:R-:W-:Y:S02]  /*138d0*/  ISETP.GT.AND P1, PT, R20.reuse, 0x28, PT ;  /* 0x000000281400780c */ /* 0x040fe40003f24270 */
[----:B------:R-:W-:Y:S01]  /*138e0*/  FMNMX.FTZ R22, R227, R22, !PT ;  /* 0x00000016e3167209 */ /* 0x000fe20007810000 */
[----:B------:R-:W1:Y:S01]  /*138f0*/  MUFU.TANH R165, R165 ;  /* 0x000000a500a57308 */ /* 0x000e620000002400 */
[----:B------:R-:W-:Y:S02]  /*13900*/  FMNMX.FTZ R24, R155, R24, !PT ;  /* 0x000000189b187209 */ /* 0x000fe40007810000 */
[----:B------:R-:W-:Y:S02]  /*13910*/  FMNMX.FTZ R22, R225, R22, !PT ;  /* 0x00000016e1167209 */ /* 0x000fe40007810000 */
[----:B---3--:R-:W-:Y:S02]  /*13920*/  FSEL R167, R167, -INF , P1 ;  /* 0xff800000a7a77808 */ /* 0x008fe40000800000 */
[C---:B------:R-:W-:Y:S02]  /*13930*/  ISETP.GT.AND P1, PT, R20.reuse, 0x30, PT ;  /* 0x000000301400780c */ /* 0x040fe40003f24270 */
[----:B------:R-:W-:Y:S01]  /*13940*/  FMNMX.FTZ R22, R167, R22, !PT ;  /* 0x00000016a7167209 */ /* 0x000fe20007810000 */
[----:B------:R-:W3:Y:S01]  /*13950*/  MUFU.TANH R159, R30 ;  /* 0x0000001e009f7308 */ /* 0x000ee20000002400 */
[----:B--2---:R-:W-:Y:S02]  /*13960*/  FSEL R153, R153, -INF , P0 ;  /* 0xff80000099997808 */ /* 0x004fe40000000000 */
[C---:B------:R-:W-:Y:S02]  /*13970*/  ISETP.GT.AND P0, PT, R20.reuse, 0x29, PT ;  /* 0x000000291400780c */ /* 0x040fe40003f04270 */
[----:B------:R-:W-:Y:S05]  /*13980*/  FMNMX.FTZ R2, R153, R24, !PT ;  /* 0x0000001899027209 */ /* 0x000fea0007810000 */
[----:B------:R-:W2:Y:S01]  /*13990*/  MUFU.TANH R31, R31 ;  /* 0x0000001f001f7308 */ /* 0x000ea20000002400 */
[----:B------:R-:W4:Y:S01]  /*139a0*/  SHFL.BFLY PT, R29, R2, 0x2, 0x1f ;  /* 0x0c401f00021d7f89 */ /* 0x000f2200000e0000 */
[----:B-1----:R-:W-:Y:S02]  /*139b0*/  FSEL R165, R165, -INF , P0 ;  /* 0xff800000a5a57808 */ /* 0x002fe40000000000 */
[C---:B------:R-:W-:Y:S02]  /*139c0*/  ISETP.GT.AND P0, PT, R20.reuse, 0x31, PT ;  /* 0x000000311400780c */ /* 0x040fe40003f04270 */
[----:B------:R-:W-:Y:S04]  /*139d0*/  FMNMX.FTZ R22, R165, R22, !PT ;  /* 0x00000016a5167209 */ /* 0x000fe80007810000 */
[----:B------:R-:W1:Y:S01]  /*139e0*/  MUFU.TANH R151, R34 ;  /* 0x0000002200977308 */ /* 0x000e620000002400 */
[----:B---3--:R-:W-:Y:S02]  /*139f0*/  FSEL R159, R159, -INF , P1 ;  /* 0xff8000009f9f7808 */ /* 0x008fe40000800000 */
[C---:B------:R-:W-:Y:S02]  /*13a00*/  ISETP.GT.AND P1, PT, R20.reuse, 0x38, PT ;  /* 0x000000381400780c */ /* 0x040fe40003f24270 */
[----:B------:R-:W-:Y:S05]  /*13a10*/  FMNMX.FTZ R22, R159, R22, !PT ;  /* 0x000000169f167209 */ /* 0x000fea0007810000 */
[----:B------:R-:W3:Y:S01]  /*13a20*/  MUFU.TANH R149, R35 ;  /* 0x0000002300957308 */ /* 0x000ee20000002400 */
[----:B--2---:R-:W-:Y:S02]  /*13a30*/  FSEL R157, R31, -INF , P0 ;  /* 0xff8000001f9d7808 */ /* 0x004fe40000000000 */
[----:B------:R-:W-:Y:S02]  /*13a40*/  ISETP.GT.AND P0, PT, R20, 0x39, PT ;  /* 0x000000391400780c */ /* 0x000fe40003f04270 */
[----:B------:R-:W-:Y:S02]  /*13a50*/  FMNMX.FTZ R22, R157, R22, !PT ;  /* 0x000000169d167209 */ /* 0x000fe40007810000 */
[----:B----4-:R-:W-:Y:S02]  /*13a60*/  FMNMX.FTZ R31, R2, R29, !PT ;  /* 0x0000001d021f7209 */ /* 0x010fe40007810000 */
[----:B-1----:R-:W-:Y:S03]  /*13a70*/  FSEL R151, R151, -INF , P1 ;  /* 0xff80000097977808 */ /* 0x002fe60000800000 */
[----:B------:R-:W1:Y:S01]  /*13a80*/  SHFL.BFLY PT, R2, R31, 0x1, 0x1f ;  /* 0x0c201f001f027f89 */ /* 0x000e6200000e0000 */
[----:B------:R-:W-:Y:S02]  /*13a90*/  FMNMX.FTZ R22, R151, R22, !PT ;  /* 0x0000001697167209 */ /* 0x000fe40007810000 */
[----:B---3--:R-:W-:Y:S04]  /*13aa0*/  FSEL R149, R149, -INF , P0 ;  /* 0xff80000095957808 */ /* 0x008fe80000000000 */
[----:B------:R-:W-:Y:S05]  /*13ab0*/  FMNMX.FTZ R24, R149, R22, !PT ;  /* 0x0000001695187209 */ /* 0x000fea0007810000 */
[----:B------:R-:W2:Y:S01]  /*13ac0*/  SHFL.BFLY PT, R33, R24, 0x2, 0x1f ;  /* 0x0c401f0018217f89 */ /* 0x000ea200000e0000 */
[----:B-1----:R-:W-:Y:S04]  /*13ad0*/  FMNMX.FTZ R2, R31, R2, !PT ;  /* 0x000000021f027209 */ /* 0x002fe80007810000 */
[C---:B------:R-:W-:Y:S01]  /*13ae0*/  FSETP.NEU.FTZ.AND P1, PT, R2.reuse, -INF , PT ;  /* 0xff8000000200780b */ /* 0x040fe20003f3d000 */
[C---:B------:R-:W-:Y:S03]  /*13af0*/  FMUL.FTZ R150, R2.reuse, c[0x0][0x2d0] ;  /* 0x0000b40002967a20 */ /* 0x040fe60000410000 */
[----:B------:R-:W-:Y:S02]  /*13b00*/  FSEL R4, R2, RZ, P1 ;  /* 0x000000ff02047208 */ /* 0x000fe40000800000 */
[----:B------:R-:W-:Y:S03]  /*13b10*/  FSEL R150, R150, RZ, P1 ;  /* 0x000000ff96967208 */ /* 0x000fe60000800000 */
[----:B------:R-:W-:Y:S02]  /*13b20*/  FADD.FTZ R4, -R4, R3 ;  /* 0x0000000304047221 */ /* 0x000fe40000010100 */
[--C-:B------:R-:W-:Y:S02]  /*13b30*/  FFMA.FTZ R177, R0, c[0x0][0x2d0], -R150.reuse ;  /* 0x0000b40000b17a23 */ /* 0x100fe40000010896 */
[--C-:B------:R-:W-:Y:S01]  /*13b40*/  FFMA.FTZ R174, R173, c[0x0][0x2d0], -R150.reuse ;  /* 0x0000b400adae7a23 */ /* 0x100fe20000010896 */
[----:B--2---:R-:W-:Y:S01]  /*13b50*/  FMNMX.FTZ R29, R24, R33, !PT ;  /* 0x00000021181d7209 */ /* 0x004fe20007810000 */
[--C-:B------:R-:W-:Y:S01]  /*13b60*/  FFMA.FTZ R176, R25, c[0x0][0x2d0], -R150.reuse ;  /* 0x0000b40019b07a23 */ /* 0x100fe20000010896 */
[----:B------:R-:W-:Y:S01]  /*13b70*/  IADD3 R24, R135, UR4, RZ ;  /* 0x0000000487187c10 */ /* 0x000fe2000fffe0ff */
[--C-:B------:R-:W-:Y:S01]  /*13b80*/  FFMA.FTZ R175, R27, c[0x0][0x2d0], -R150.reuse ;  /* 0x0000b4001baf7a23 */ /* 0x100fe20000010896 */
[----:B------:R-:W-:Y:S01]  /*13b90*/  MUFU.EX2 R177, R177 ;  /* 0x000000b100b17308 */ /* 0x000fe20000000800 */
[----:B------:R-:W1:Y:S01]  /*13ba0*/  SHFL.BFLY PT, R20, R29, 0x1, 0x1f ;  /* 0x0c201f001d147f89 */ /* 0x000e6200000e0000 */
[----:B------:R-:W-:Y:S01]  /*13bb0*/  IADD3 R168, R187, R24, RZ ;  /* 0x00000018bba87210 */ /* 0x000fe20007ffe0ff */
[--C-:B------:R-:W-:Y:S02]  /*13bc0*/  FFMA.FTZ R230, R161, c[0x0][0x2d0], -R150.reuse ;  /* 0x0000b400a1e67a23 */ /* 0x100fe40000010896 */
[--C-:B------:R-:W-:Y:S02]  /*13bd0*/  FFMA.FTZ R178, R239, c[0x0][0x2d0], -R150.reuse ;  /* 0x0000b400efb27a23 */ /* 0x100fe40000010896 */
        /* <DEDUP_REMOVED lines=9> */
[----:B------:R-:W-:Y:S01]  /*13c70*/  FFMA.FTZ R226, R195, c[0x0][0x2d0], -R150 ;  /* 0x0000b400c3e27a23 */ /* 0x000fe20000010896 */
[----:B-1----:R-:W-:Y:S02]  /*13c80*/  FMNMX.FTZ R0, R29, R20, !PT ;  /* 0x000000141d007209 */ /* 0x002fe40007810000 */
[----:B------:R-:W-:Y:S02]  /*13c90*/  LDSM.16.MT88.4 R28, [R134+UR4+0x100] ;  /* 0x00010004861c783b */ /* 0x000fe40008004200 */
[C---:B------:R-:W-:Y:S01]  /*13ca0*/  FSETP.NEU.FTZ.AND P0, PT, R0.reuse, -INF , PT ;  /* 0xff8000000000780b */ /* 0x040fe20003f1d000 */
[C---:B------:R-:W-:Y:S03]  /*13cb0*/  FMUL.FTZ R148, R0.reuse, c[0x0][0x2d0] ;  /* 0x0000b40000947a20 */ /* 0x040fe60000410000 */
[----:B------:R-:W1:Y:S01]  /*13cc0*/  MUFU.EX2 R174, R174 ;  /* 0x000000ae00ae7308 */ /* 0x000e620000000800 */
[----:B------:R-:W-:Y:S02]  /*13cd0*/  FSEL R5, R0, RZ, P0 ;  /* 0x000000ff00057208 */ /* 0x000fe40000000000 */
[----:B------:R-:W-:Y:S02]  /*13ce0*/  FSEL R148, R148, RZ, P0 ;  /* 0x000000ff94947208 */ /* 0x000fe40000000000 */
[----:B--2---:R-:W-:Y:S01]  /*13cf0*/  F2FP.PACK_AB R136, R176, R177 ;  /* 0x000000b1b088723e */ /* 0x004fe200000000ff */
[----:B------:R-:W-:Y:S01]  /*13d00*/  FADD.FTZ R3, -R5, R132 ;  /* 0x0000008405037221 */ /* 0x000fe20000010100 */
[----:B------:R-:W-:Y:S01]  /*13d10*/  PLOP3.LUT P0, PT, PT, PT, UP0, 0x80, 0x0 ;  /* 0x000000000000781c */ /* 0x000fe20003f0f008 */
[--C-:B------:R-:W-:Y:S02]  /*13d20*/  FFMA.FTZ R173, R21, c[0x0][0x2d0], -R148.reuse ;  /* 0x0000b40015ad7a23 */ /* 0x100fe40000010894 */
[----:B------:R-:W-:Y:S01]  /*13d30*/  MUFU.EX2 R178, R178 ;  /* 0x000000b200b27308 */ /* 0x000fe20000000800 */
[--C-:B------:R-:W-:Y:S02]  /*13d40*/  FFMA.FTZ R172, R23, c[0x0][0x2d0], -R148.reuse ;  /* 0x0000b40017ac7a23 */ /* 0x100fe40000010894 */
[----:B------:R-:W2:Y:S01]  /*13d50*/  LDSM.16.MT88.4 R20, [R135+UR4+0x100] ;  /* 0x000100048714783b */ /* 0x000ea20008004200 */
[--C-:B------:R-:W-:Y:S02]  /*13d60*/  FFMA.FTZ R171, R171, c[0x0][0x2d0], -R148.reuse ;  /* 0x0000b400abab7a23 */ /* 0x100fe40000010894 */
[--C-:B------:R-:W-:Y:S02]  /*13d70*/  FFMA.FTZ R170, R169, c[0x0][0x2d0], -R148.reuse ;  /* 0x0000b400a9aa7a23 */ /* 0x100fe40000010894 */
[----:B------:R-:W-:Y:S02]  /*13d80*/  FMUL.FTZ R132, R4, c[0x0][0x2d0] ;  /* 0x0000b40004847a20 */ /* 0x000fe40000410000 */
[----:B------:R-:W-:Y:S01]  /*13d90*/  FMUL.FTZ R7, R3, c[0x0][0x2d0] ;  /* 0x0000b40003077a20 */ /* 0x000fe20000410000 */
[----:B------:R-:W-:Y:S01]  /*13da0*/  MUFU.EX2 R173, R173 ;  /* 0x000000ad00ad7308 */ /* 0x000fe20000000800 */
[--C-:B------:R-:W-:Y:S01]  /*13db0*/  FFMA.FTZ R195, R167, c[0x0][0x2d0], -R148.reuse ;  /* 0x0000b400a7c37a23 */ /* 0x100fe20000010894 */
[----:B-1----:R-:W-:Y:S01]  /*13dc0*/  F2FP.PACK_AB R138, R174, R175 ;  /* 0x000000afae8a723e */ /* 0x002fe200000000ff */
[--C-:B------:R-:W-:Y:S02]  /*13dd0*/  FFMA.FTZ R228, R165, c[0x0][0x2d0], -R148.reuse ;  /* 0x0000b400a5e47a23 */ /* 0x100fe40000010894 */
[----:B------:R-:W-:Y:S01]  /*13de0*/  LDSM.16.MT88.4 R164, [R168+0x5900] ;  /* 0x00590000a8a4783b */ /* 0x000fe20000004200 */
[--C-:B------:R-:W-:Y:S02]  /*13df0*/  FFMA.FTZ R231, R159, c[0x0][0x2d0], -R148.reuse ;  /* 0x0000b4009fe77a23 */ /* 0x100fe40000010894 */
[--C-:B------:R-:W-:Y:S02]  /*13e00*/  FFMA.FTZ R232, R157, c[0x0][0x2d0], -R148.reuse ;  /* 0x0000b4009de87a23 */ /* 0x100fe40000010894 */
[----:B------:R-:W1:Y:S01]  /*13e10*/  MUFU.EX2 R132, R132 ;  /* 0x0000008400847308 */ /* 0x000e620000000800 */
[--C-:B------:R-:W-:Y:S02]  /*13e20*/  FFMA.FTZ R235, R151, c[0x0][0x2d0], -R148.reuse ;  /* 0x0000b40097eb7a23 */ /* 0x100fe40000010894 */
[--C-:B------:R-:W-:Y:S02]  /*13e30*/  FFMA.FTZ R180, R237, c[0x0][0x2d0], -R148.reuse ;  /* 0x0000b400edb47a23 */ /* 0x100fe40000010894 */
[--C-:B------:R-:W-:Y:S02]  /*13e40*/  FFMA.FTZ R181, R181, c[0x0][0x2d0], -R148.reuse ;  /* 0x0000b400b5b57a23 */ /* 0x100fe40000010894 */
[----:B------:R-:W-:Y:S02]  /*13e50*/  FFMA.FTZ R192, R233, c[0x0][0x2d0], -R148 ;  /* 0x0000b400e9c07a23 */ /* 0x000fe40000010894 */
[----:B------:R-:W-:Y:S01]  /*13e60*/  FFMA.FTZ R233, R155, c[0x0][0x2d0], -R150 ;  /* 0x0000b4009be97a23 */ /* 0x000fe20000010896 */
[----:B------:R-:W3:Y:S01]  /*13e70*/  MUFU.EX2 R3, R7 ;  /* 0x0000000700037308 */ /* 0x000ee20000000800 */
[--C-:B------:R-:W-:Y:S02]  /*13e80*/  FFMA.FTZ R193, R193, c[0x0][0x2d0], -R148.reuse ;  /* 0x0000b400c1c17a23 */ /* 0x100fe40000010894 */
[----:B------:R-:W-:Y:S02]  /*13e90*/  FFMA.FTZ R224, R227, c[0x0][0x2d0], -R148 ;  /* 0x0000b400e3e07a23 */ /* 0x000fe40000010894 */
[--C-:B------:R-:W-:Y:S02]  /*13ea0*/  FFMA.FTZ R227, R163, c[0x0][0x2d0], -R150.reuse ;  /* 0x0000b400a3e37a23 */ /* 0x100fe40000010896 */
[----:B------:R-:W-:Y:S01]  /*13eb0*/  LDSM.16.MT88.4 R160, [R135+UR4+0x5900] ;  /* 0x0059000487a0783b */ /* 0x000fe20008004200 */
[----:B------:R-:W-:Y:S02]  /*13ec0*/  FFMA.FTZ R150, R153, c[0x0][0x2d0], -R150 ;  /* 0x0000b40099967a23 */ /* 0x000fe40000010896 */
[----:B------:R-:W4:Y:S01]  /*13ed0*/  MUFU.EX2 R172, R172 ;  /* 0x000000ac00ac7308 */ /* 0x000f220000000800 */
[--C-:B------:R-:W-:Y:S02]  /*13ee0*/  FFMA.FTZ R225, R225, c[0x0][0x2d0], -R148.reuse ;  /* 0x0000b400e1e17a23 */ /* 0x100fe40000010894 */
[----:B------:R-:W-:Y:S02]  /*13ef0*/  FFMA.FTZ R148, R149, c[0x0][0x2d0], -R148 ;  /* 0x0000b40095947a23 */ /* 0x000fe40000010894 */
[C---:B-1----:R-:W-:Y:S01]  /*13f00*/  FMUL.FTZ R4, R132.reuse, R128 ;  /* 0x0000008084047220 */ /* 0x042fe20000410000 */
[----:B------:R-:W-:Y:S01]  /*13f10*/  LDSM.16.MT88.4 R152, [R134+UR4+0x3900] ;  /* 0x003900048698783b */ /* 0x000fe20008004200 */
[C---:B------:R-:W-:Y:S02]  /*13f20*/  FMUL.FTZ R5, R132.reuse, R129 ;  /* 0x0000008184057220 */ /* 0x040fe40000410000 */
[C---:B------:R-:W-:Y:S01]  /*13f30*/  FMUL.FTZ R8, R132.reuse, R124 ;  /* 0x0000007c84087220 */ /* 0x040fe20000410000 */
[----:B------:R-:W-:Y:S01]  /*13f40*/  MUFU.EX2 R171, R171 ;  /* 0x000000ab00ab7308 */ /* 0x000fe20000000800 */
[C---:B------:R-:W-:Y:S02]  /*13f50*/  FMUL.FTZ R9, R132.reuse, R125 ;  /* 0x0000007d84097220 */ /* 0x040fe40000410000 */
[C---:B------:R-:W-:Y:S02]  /*13f60*/  FMUL.FTZ R12, R132.reuse, R120 ;  /* 0x00000078840c7220 */ /* 0x040fe40000410000 */
[C---:B---3--:R-:W-:Y:S02]  /*13f70*/  FMUL.FTZ R6, R3.reuse, R130 ;  /* 0x0000008203067220 */ /* 0x048fe40000410000 */
[C---:B------:R-:W-:Y:S02]  /*13f80*/  FMUL.FTZ R7, R3.reuse, R131 ;  /* 0x0000008303077220 */ /* 0x040fe40000410000 */
[C---:B------:R-:W-:Y:S01]  /*13f90*/  FMUL.FTZ R10, R3.reuse, R126 ;  /* 0x0000007e030a7220 */ /* 0x040fe20000410000 */
[----:B------:R-:W1:Y:S01]  /*13fa0*/  MUFU.EX2 R170, R170 ;  /* 0x000000aa00aa7308 */ /* 0x000e620000000800 */
[C---:B------:R-:W-:Y:S01]  /*13fb0*/  FMUL.FTZ R11, R3.reuse, R127 ;  /* 0x0000007f030b7220 */ /* 0x040fe20000410000 */
[----:B------:R-:W-:Y:S01]  /*13fc0*/  LDSM.16.MT88.4 R128, [R168+0x2900] ;  /* 0x00290000a880783b */ /* 0x000fe20000004200 */
[----:B------:R-:W-:Y:S01]  /*13fd0*/  FMUL.FTZ R13, R132, R121 ;  /* 0x00000079840d7220 */ /* 0x000fe20000410000 */
[----:B----4-:R-:W-:Y:S01]  /*13fe0*/  F2FP.PACK_AB R137, R172, R173 ;  /* 0x000000adac89723e */ /* 0x010fe200000000ff */
        /* <DEDUP_REMOVED lines=14> */
[----:B-1----:R-:W-:Y:S01]  /*140d0*/  F2FP.PACK_AB R139, R170, R171 ;  /* 0x000000abaa8b723e */ /* 0x002fe200000000ff */
[C---:B------:R-:W-:Y:S01]  /*140e0*/  FMUL.FTZ R36, R132.reuse, R36 ;  /* 0x0000002484247220 */ /* 0x040fe20000410000 */
[----:B------:R-:W-:Y:S01]  /*140f0*/  LDSM.16.MT88.4 R100, [R134+UR4+0x2100] ;  /* 0x002100048664783b */ /* 0x000fe20008004200 */
[C---:B------:R-:W-:Y:S02]  /*14100*/  FMUL.FTZ R37, R132.reuse, R37 ;  /* 0x0000002584257220 */ /* 0x040fe40000410000 */
[C---:B------:R-:W-:Y:S02]  /*14110*/  FMUL.FTZ R38, R3.reuse, R38 ;  /* 0x0000002603267220 */ /* 0x040fe40000410000 */
[C---:B--2---:R-:W-:Y:S01]  /*14120*/  HMMA.16816.F32 R4, R136.reuse, R20, R4 ;  /* 0x000000148804723c */ /* 0x044fe20000001804 */
[----:B------:R-:W1:Y:S04]  /*14130*/  MUFU.EX2 R179, R179 ;  /* 0x000000b300b37308 */ /* 0x000e680000000800 */
[----:B------:R-:W-:Y:S02]  /*14140*/  FMUL.FTZ R39, R3, R39 ;  /* 0x0000002703277220 */ /* 0x000fe40000410000 */
[----:B------:R-:W-:Y:S01]  /*14150*/  FMUL.FTZ R21, R132, R113 ;  /* 0x0000007184157220 */ /* 0x000fe20000410000 */
[C---:B------:R-:W-:Y:S03]  /*14160*/  HMMA.16816.F32 R8, R136.reuse, R22, R8 ;  /* 0x000000168808723c */ /* 0x040fe60000001808 */
[----:B------:R-:W-:Y:S01]  /*14170*/  MUFU.EX2 R180, R180 ;  /* 0x000000b400b47308 */ /* 0x000fe20000000800 */
[----:B------:R-:W-:Y:S01]  /*14180*/  IADD3 R20, R134, UR4, RZ ;  /* 0x0000000486147c10 */ /* 0x000fe2000fffe0ff */
[C---:B------:R-:W-:Y:S01]  /*14190*/  FMUL.FTZ R40, R132.reuse, R40 ;  /* 0x0000002884287220 */ /* 0x040fe20000410000 */
[----:B---3--:R-:W-:Y:S02]  /*141a0*/  LDSM.16.MT88.4 R148, [R168+0x3900] ;  /* 0x00390000a894783b */ /* 0x008fe40000004200 */
[C---:B------:R-:W-:Y:S04]  /*141b0*/  HMMA.16816.F32 R12, R136.reuse, R24, R12 ;  /* 0x00000018880c723c */ /* 0x040fe8000000180c */
[----:B------:R-:W-:Y:S01]  /*141c0*/  IADD3 R169, R187, R20, RZ ;  /* 0x00000014bba97210 */ /* 0x000fe20007ffe0ff */
[C---:B------:R-:W-:Y:S01]  /*141d0*/  FMUL.FTZ R20, R132.reuse, R112 ;  /* 0x0000007084147220 */ /* 0x040fe20000410000 */
[----:B------:R-:W2:Y:S01]  /*141e0*/  MUFU.EX2 R181, R181 ;  /* 0x000000b500b57308 */ /* 0x000ea20000000800 */
[C---:B------:R-:W-:Y:S01]  /*141f0*/  FMUL.FTZ R22, R3.reuse, R114 ;  /* 0x0000007203167220 */ /* 0x040fe20000410000 */
[C---:B------:R-:W-:Y:S01]  /*14200*/  HMMA.16816.F32 R16, R136.reuse, R26, R16 ;  /* 0x0000001a8810723c */ /* 0x040fe20000001810 */
[----:B------:R-:W3:Y:S03]  /*14210*/  LDSM.16.MT88.4 R120, [R169+0x100] ;  /* 0x00010000a978783b */ /* 0x000ee60000004200 */
[C---:B------:R-:W-:Y:S02]  /*14220*/  FMUL.FTZ R23, R3.reuse, R115 ;  /* 0x0000007303177220 */ /* 0x040fe40000410000 */
[C---:B------:R-:W-:Y:S02]  /*14230*/  FMUL.FTZ R24, R132.reuse, R108 ;  /* 0x0000006c84187220 */ /* 0x040fe40000410000 */
[C---:B------:R-:W-:Y:S01]  /*14240*/  FMUL.FTZ R25, R132.reuse, R109 ;  /* 0x0000006d84197220 */ /* 0x040fe20000410000 */
[----:B------:R-:W4:Y:S01]  /*14250*/  LDSM.16.MT88.4 R112, [R135+UR4+0x2100] ;  /* 0x002100048770783b */ /* 0x000f220008004200 */
[----:B------:R-:W-:Y:S01]  /*14260*/  MUFU.EX2 R182, R182 ;  /* 0x000000b600b67308 */ /* 0x000fe20000000800 */
[C---:B------:R-:W-:Y:S03]  /*14270*/  HMMA.16816.F32 R20, R136.reuse, R28, R20 ;  /* 0x0000001c8814723c */ /* 0x040fe60000001814 */
[C---:B------:R-:W-:Y:S02]  /*14280*/  FMUL.FTZ R26, R3.reuse, R110 ;  /* 0x0000006e031a7220 */ /* 0x040fe40000410000 */
[C---:B------:R-:W-:Y:S01]  /*14290*/  FMUL.FTZ R27, R3.reuse, R111 ;  /* 0x0000006f031b7220 */ /* 0x040fe20000410000 */
[----:B------:R-:W-:Y:S01]  /*142a0*/  LDSM.16.MT88.4 R156, [R169+0x3900] ;  /* 0x00390000a99c783b */ /* 0x000fe20000004200 */
[C---:B------:R-:W-:Y:S02]  /*142b0*/  FMUL.FTZ R28, R132.reuse, R104 ;  /* 0x00000068841c7220 */ /* 0x040fe40000410000 */
[C---:B------:R-:W-:Y:S01]  /*142c0*/  FMUL.FTZ R29, R132.reuse, R105 ;  /* 0x00000069841d7220 */ /* 0x040fe20000410000 */
[----:B------:R-:W5:Y:S02]  /*142d0*/  MUFU.EX2 R183, R183 ;  /* 0x000000b700b77308 */ /* 0x000f640000000800 */
[C---:B------:R-:W-:Y:S02]  /*142e0*/  HMMA.16816.F32 R24, R136.reuse, R30, R24 ;  /* 0x0000001e8818723c */ /* 0x040fe40000001818 */
[----:B------:R-:W-:Y:S01]  /*142f0*/  LDSM.16.MT88.4 R108, [R169+0x2100] ;  /* 0x00210000a96c783b */ /* 0x000fe20000004200 */
[C---:B------:R-:W-:Y:S02]  /*14300*/  FMUL.FTZ R41, R132.reuse, R41 ;  /* 0x0000002984297220 */ /* 0x040fe40000410000 */
[C---:B------:R-:W-:Y:S02]  /*14310*/  FMUL.FTZ R42, R3.reuse, R42 ;  /* 0x0000002a032a7220 */ /* 0x040fe40000410000 */
[C---:B------:R-:W-:Y:S01]  /*14320*/  FMUL.FTZ R30, R3.reuse, R106 ;  /* 0x0000006a031e7220 */ /* 0x040fe20000410000 */
[----:B------:R-:W-:Y:S01]  /*14330*/  MUFU.EX2 R192, R192 ;  /* 0x000000c000c07308 */ /* 0x000fe20000000800 */
[C---:B------:R-:W-:Y:S02]  /*14340*/  FMUL.FTZ R31, R3.reuse, R107 ;  /* 0x0000006b031f7220 */ /* 0x040fe40000410000 */
[----:B------:R-:W1:Y:S01]  /*14350*/  LDSM.16.MT88.4 R104, [R168+0x2100] ;  /* 0x00210000a868783b */ /* 0x000e620000004200 */
[C---:B------:R-:W-:Y:S02]  /*14360*/  FMUL.FTZ R43, R3.reuse, R43 ;  /* 0x0000002b032b7220 */ /* 0x040fe40000410000 */
[C---:B------:R-:W-:Y:S02]  /*14370*/  FMUL.FTZ R44, R132.reuse, R44 ;  /* 0x0000002c842c7220 */ /* 0x040fe40000410000 */
[C---:B------:R-:W-:Y:S01]  /*14380*/  FMUL.FTZ R45, R132.reuse, R45 ;  /* 0x0000002d842d7220 */ /* 0x040fe20000410000 */
[C---:B---3--:R-:W-:Y:S01]  /*14390*/  HMMA.16816.F32 R28, R136.reuse, R120, R28 ;  /* 0x00000078881c723c */ /* 0x048fe2000000181c */
[----:B------:R-:W3:Y:S02]  /*143a0*/  MUFU.EX2 R193, R193 ;  /* 0x000000c100c17308 */ /* 0x000ee40000000800 */
[C---:B------:R-:W-:Y:S02]  /*143b0*/  FMUL.FTZ R46, R3.reuse, R46 ;  /* 0x0000002e032e7220 */ /* 0x040fe40000410000 */
[C---:B------:R-:W-:Y:S02]  /*143c0*/  FMUL.FTZ R47, R3.reuse, R47 ;  /* 0x0000002f032f7220 */ /* 0x040fe40000410000 */
[C---:B------:R-:W-:Y:S01]  /*143d0*/  FMUL.FTZ R48, R132.reuse, R48 ;  /* 0x0000003084307220 */ /* 0x040fe20000410000 */
[C---:B------:R-:W-:Y:S01]  /*143e0*/  HMMA.16816.F32 R32, R136.reuse, R122, R32 ;  /* 0x0000007a8820723c */ /* 0x040fe20000001820 */
[----:B------:R-:W-:Y:S02]  /*143f0*/  LDSM.16.MT88.4 R120, [R169+0x900] ;  /* 0x00090000a978783b */ /* 0x000fe40000004200 */
[----:B------:R-:W-:Y:S01]  /*14400*/  MUFU.EX2 R194, R194 ;  /* 0x000000c200c27308 */ /* 0x000fe20000000800 */
        /* <DEDUP_REMOVED lines=28> */
[C---:B------:R-:W-:Y:S01]  /*145d0*/  FMUL.FTZ R64, R132.reuse, R64 ;  /* 0x0000004084407220 */ /* 0x040fe20000410000 */
[----:B------:R-:W-:Y:S01]  /*145e0*/  MUFU.EX2 R226, R226 ;  /* 0x000000e200e27308 */ /* 0x000fe20000000800 */
[C---:B------:R-:W-:Y:S03]  /*145f0*/  FMUL.FTZ R65, R132.reuse, R65 ;  /* 0x0000004184417220 */ /* 0x040fe60000410000 */
[C---:B------:R-:W-:Y:S03]  /*14600*/  HMMA.16816.F32 R60, R136.reuse, R108, R60 ;  /* 0x0000006c883c723c */ /* 0x040fe6000000183c */
[C---:B------:R-:W-:Y:S02]  /*14610*/  FMUL.FTZ R66, R3.reuse, R66 ;  /* 0x0000004203427220 */ /* 0x040fe40000410000 */
[C---:B------:R-:W-:Y:S01]  /*14620*/  FMUL.FTZ R67, R3.reuse, R67 ;  /* 0x0000004303437220 */ /* 0x040fe20000410000 */
[----:B------:R-:W-:Y:S01]  /*14630*/  MUFU.EX2 R195, R195 ;  /* 0x000000c300c37308 */ /* 0x000fe20000000800 */
[C---:B------:R-:W-:Y:S02]  /*14640*/  FMUL.FTZ R68, R132.reuse, R68 ;  /* 0x0000004484447220 */ /* 0x040fe40000410000 */
[C---:B------:R-:W-:Y:S03]  /*14650*/  FMUL.FTZ R69, R132.reuse, R69 ;  /* 0x0000004584457220 */ /* 0x040fe60000410000 */
[C---:B------:R-:W-:Y:S01]  /*14660*/  HMMA.16816.F32 R64, R136.reuse, R110, R64 ;  /* 0x0000006e8840723c */ /* 0x040fe20000001840 */
[----:B------:R-:W2:Y:S02]  /*14670*/  LDSM.16.MT88.4 R108, [R134+UR4+0x4100] ;  /* 0x00410004866c783b */ /* 0x000ea40008004200 */
[C---:B------:R-:W-:Y:S01]  /*14680*/  FMUL.FTZ R70, R3.reuse, R70 ;  /* 0x0000004603467220 */ /* 0x040fe20000410000 */
[----:B------:R-:W-:Y:S01]  /*14690*/  MUFU.EX2 R228, R228 ;  /* 0x000000e400e47308 */ /* 0x000fe20000000800 */
[C---:B------:R-:W-:Y:S02]  /*146a0*/  FMUL.FTZ R71, R3.reuse, R71 ;  /* 0x0000004703477220 */ /* 0x040fe40000410000 */
[C---:B------:R-:W-:Y:S02]  /*146b0*/  FMUL.FTZ R72, R132.reuse, R72 ;  /* 0x0000004884487220 */ /* 0x040fe40000410000 */
[C---:B------:R-:W-:Y:S03]  /*146c0*/  FMUL.FTZ R73, R132.reuse, R73 ;  /* 0x0000004984497220 */ /* 0x040fe60000410000 */
[C---:B-1----:R-:W-:Y:S02]  /*146d0*/  HMMA.16816.F32 R68, R136.reuse, R104, R68 ;  /* 0x000000688844723c */ /* 0x042fe40000001844 */
[----:B------:R-:W-:Y:S01]  /*146e0*/  MUFU.EX2 R227, R227 ;  /* 0x000000e300e37308 */ /* 0x000fe20000000800 */
[C---:B------:R-:W-:Y:S02]  /*146f0*/  FMUL.FTZ R74, R3.reuse, R74 ;  /* 0x0000004a034a7220 */ /* 0x040fe40000410000 */
[C---:B------:R-:W-:Y:S02]  /*14700*/  FMUL.FTZ R75, R3.reuse, R75 ;  /* 0x0000004b034b7220 */ /* 0x040fe40000410000 */
[C---:B------:R-:W-:Y:S02]  /*14710*/  FMUL.FTZ R84, R132.reuse, R84 ;  /* 0x0000005484547220 */ /* 0x040fe40000410000 */
[C---:B------:R-:W-:Y:S03]  /*14720*/  FMUL.FTZ R85, R132.reuse, R85 ;  /* 0x0000005584557220 */ /* 0x040fe60000410000 */
[C---:B------:R-:W-:Y:S01]  /*14730*/  HMMA.16816.F32 R72, R136.reuse, R106, R72 ;  /* 0x0000006a8848723c */ /* 0x040fe20000001848 */
[----:B------:R-:W1:Y:S01]  /*14740*/  LDSM.16.MT88.4 R104, [R169+0x4100] ;  /* 0x00410000a968783b */ /* 0x000e620000004200 */
[----:B------:R-:W1:Y:S01]  /*14750*/  MUFU.EX2 R230, R230 ;  /* 0x000000e600e67308 */ /* 0x000e620000000800 */
[C---:B------:R-:W-:Y:S02]  /*14760*/  FMUL.FTZ R76, R132.reuse, R76 ;  /* 0x0000004c844c7220 */ /* 0x040fe40000410000 */
[C---:B------:R-:W-:Y:S02]  /*14770*/  FMUL.FTZ R77, R132.reuse, R77 ;  /* 0x0000004d844d7220 */ /* 0x040fe40000410000 */
[C---:B------:R-:W-:Y:S02]  /*14780*/  FMUL.FTZ R78, R3.reuse, R78 ;  /* 0x0000004e034e7220 */ /* 0x040fe40000410000 */
[C---:B------:R-:W-:Y:S03]  /*14790*/  FMUL.FTZ R79, R3.reuse, R79 ;  /* 0x0000004f034f7220 */ /* 0x040fe60000410000 */
[C---:B------:R-:W-:Y:S01]  /*147a0*/  FMUL.FTZ R86, R3.reuse, R86 ;  /* 0x0000005603567220 */ /* 0x040fe20000410000 */
[----:B------:R-:W-:Y:S01]  /*147b0*/  MUFU.EX2 R231, R231 ;  /* 0x000000e700e77308 */ /* 0x000fe20000000800 */
[C---:B------:R-:W-:Y:S02]  /*147c0*/  FMUL.FTZ R87, R3.reuse, R87 ;  /* 0x0000005703577220 */ /* 0x040fe40000410000 */
[C---:B----4-:R-:W-:Y:S03]  /*147d0*/  HMMA.16816.F32 R76, R136.reuse, R100, R76 ;  /* 0x00000064884c723c */ /* 0x050fe6000000184c */
[C---:B------:R-:W-:Y:S02]  /*147e0*/  FMUL.FTZ R80, R132.reuse, R80 ;  /* 0x0000005084507220 */ /* 0x040fe40000410000 */
[C---:B------:R-:W-:Y:S02]  /*147f0*/  FMUL.FTZ R81, R132.reuse, R81 ;  /* 0x0000005184517220 */ /* 0x040fe40000410000 */
[----:B------:R-:W-:Y:S01]  /*14800*/  FMUL.FTZ R82, R3, R82 ;  /* 0x0000005203527220 */ /* 0x000fe20000410000 */
[----:B------:R-:W-:Y:S01]  /*14810*/  F2FP.PACK_AB R100, R179, R178 ;  /* 0x000000b2b364723e */ /* 0x000fe200000000ff */
[----:B------:R-:W-:Y:S01]  /*14820*/  FMUL.FTZ R83, R3, R83 ;  /* 0x0000005303537220 */ /* 0x000fe20000410000 */
[----:B------:R-:W4:Y:S02]  /*14830*/  MUFU.EX2 R232, R232 ;  /* 0x000000e800e87308 */ /* 0x000f240000000800 */
[C---:B------:R-:W-:Y:S01]  /*14840*/  FMUL.FTZ R88, R132.reuse, R88 ;  /* 0x0000005884587220 */ /* 0x040fe20000410000 */
[----:B--2---:R-:W-:Y:S01]  /*14850*/  F2FP.PACK_AB R101, R181, R180 ;  /* 0x000000b4b565723e */ /* 0x004fe200000000ff */
[C---:B------:R-:W-:Y:S02]  /*14860*/  FMUL.FTZ R89, R132.reuse, R89 ;  /* 0x0000005984597220 */ /* 0x040fe40000410000 */
[C---:B------:R-:W-:Y:S03]  /*14870*/  HMMA.16816.F32 R80, R136.reuse, R102, R80 ;  /* 0x000000668850723c */ /* 0x040fe60000001850 */
[C---:B------:R-:W-:Y:S01]  /*14880*/  FMUL.FTZ R90, R3.reuse, R90 ;  /* 0x0000005a035a7220 */ /* 0x040fe20000410000 */
[----:B------:R-:W2:Y:S01]  /*14890*/  MUFU.EX2 R233, R233 ;  /* 0x000000e900e97308 */ /* 0x000ea20000000800 */
[----:B------:R-:W-:Y:S02]  /*148a0*/  FMUL.FTZ R91, R3, R91 ;  /* 0x0000005b035b7220 */ /* 0x000fe40000410000 */
[C---:B------:R-:W-:Y:S01]  /*148b0*/  FMUL.FTZ R92, R132.reuse, R92 ;  /* 0x0000005c845c7220 */ /* 0x040fe20000410000 */
[C---:B------:R-:W-:Y:S04]  /*148c0*/  HMMA.16816.F32 R84, R136.reuse, R108, R84 ;  /* 0x0000006c8854723c */ /* 0x040fe80000001854 */
[C---:B------:R-:W-:Y:S01]  /*148d0*/  FMUL.FTZ R93, R132.reuse, R93 ;  /* 0x0000005d845d7220 */ /* 0x040fe20000410000 */
[----:B-----5:R-:W-:Y:S01]  /*148e0*/  F2FP.PACK_AB R102, R183, R182 ;  /* 0x000000b6b766723e */ /* 0x020fe200000000ff */
[----:B------:R-:W-:Y:S01]  /*148f0*/  FMUL.FTZ R94, R3, R94 ;  /* 0x0000005e035e7220 */ /* 0x000fe20000410000 */
[----:B---3--:R-:W-:Y:S01]  /*14900*/  F2FP.PACK_AB R103, R193, R192 ;  /* 0x000000c0c167723e */ /* 0x008fe200000000ff */
[C---:B------:R-:W-:Y:S01]  /*14910*/  HMMA.16816.F32 R88, R136.reuse, R110, R88 ;  /* 0x0000006e8858723c */ /* 0x040fe20000001858 */
[----:B------:R-:W3:Y:S01]  /*14920*/  LDSM.16.MT88.4 R108, [R168+0x900] ;  /* 0x00090000a86c783b */ /* 0x000ee20000004200 */
[----:B------:R-:W5:Y:S02]  /*14930*/  MUFU.EX2 R235, R235 ;  /* 0x000000eb00eb7308 */ /* 0x000f640000000800 */
        /* <DEDUP_REMOVED lines=10> */
[----:B------:R-:W-:Y:S02]  /*149e0*/  FADD.FTZ R176, R176, R177 ;  /* 0x000000b1b0b07221 */ /* 0x000fe40000010000 */
[----:B------:R-:W-:Y:S02]  /*149f0*/  FADD.FTZ R172, R172, R173 ;  /* 0x000000adacac7221 */ /* 0x000fe40000010000 */
[----:B------:R-:W-:Y:S01]  /*14a00*/  F2FP.PACK_AB R136, R230, R227 ;  /* 0x000000e3e688723e */ /* 0x000fe200000000ff */
[C---:B------:R-:W-:Y:S05]  /*14a10*/  HMMA.16816.F32 R4, R100.reuse, R112, R4 ;  /* 0x000000706404723c */ /* 0x040fea0000001804 */
[----:B----4-:R-:W-:Y:S01]  /*14a20*/  F2FP.PACK_AB R137, R232, R231 ;  /* 0x000000e7e889723e */ /* 0x010fe200000000ff */
[----:B------:R-:W-:Y:S01]  /*14a30*/  FADD.FTZ R3, R175, R176 ;  /* 0x000000b0af037221 */ /* 0x000fe20000010000 */
[----:B--2---:R-:W-:Y:S01]  /*14a40*/  F2FP.PACK_AB R138, R234, R233 ;  /* 0x000000e9ea8a723e */ /* 0x004fe200000000ff */
[C---:B------:R-:W-:Y:S01]  /*14a50*/  HMMA.16816.F32 R8, R100.reuse, R114, R8 ;  /* 0x000000726408723c */ /* 0x040fe20000001808 */
[----:B------:R-:W-:Y:S03]  /*14a60*/  LDSM.16.MT88.4 R112, [R168+0x4900] ;  /* 0x00490000a870783b */ /* 0x000fe60000004200 */
[----:B-----5:R-:W-:Y:S01]  /*14a70*/  F2FP.PACK_AB R139, R236, R235 ;  /* 0x000000ebec8b723e */ /* 0x020fe200000000ff */
[----:B------:R-:W-:Y:S03]  /*14a80*/  FADD.FTZ R3, R174, R3 ;  /* 0x00000003ae037221 */ /* 0x000fe60000010000 */
[C---:B---3--:R-:W-:Y:S04]  /*14a90*/  HMMA.16816.F32 R12, R100.reuse, R108, R12 ;  /* 0x0000006c640c723c */ /* 0x048fe8000000180c */
[----:B------:R-:W-:Y:S04]  /*14aa0*/  FADD.FTZ R178, R178, R3 ;  /* 0x00000003b2b27221 */ /* 0x000fe80000010000 */
[C---:B------:R-:W-:Y:S01]  /*14ab0*/  HMMA.16816.F32 R16, R100.reuse, R110, R16 ;  /* 0x0000006e6410723c */ /* 0x040fe20000001810 */
[----:B------:R-:W2:Y:S03]  /*14ac0*/  LDSM.16.MT88.4 R108, [R135+UR4+0x4900] ;  /* 0x00490004876c783b */ /* 0x000ea60008004200 */
        /* <DEDUP_REMOVED lines=32> */
[----:B------:R-:W-:Y:S02]  /*14cd0*/  F2FP.PACK_AB R100, R229, R194 ;  /* 0x000000c2e564723e */ /* 0x000fe400000000ff */
[----:B------:R-:W-:Y:S03]  /*14ce0*/  F2FP.PACK_AB R101, R225, R224 ;  /* 0x000000e0e165723e */ /* 0x000fe600000000ff */
[----:B------:R-:W-:Y:S02]  /*14cf0*/  F2FP.PACK_AB R102, R226, R223 ;  /* 0x000000dfe266723e */ /* 0x000fe400000000ff */
[----:B------:R-:W-:Y:S07]  /*14d00*/  F2FP.PACK_AB R103, R228, R195 ;  /* 0x000000c3e467723e */ /* 0x000fee00000000ff */
[C---:B--2---:R-:W-:Y:S08]  /*14d10*/  HMMA.16816.F32 R4, R100.reuse, R108, R4 ;  /* 0x0000006c6404723c */ /* 0x044ff00000001804 */
[C---:B------:R-:W-:Y:S01]  /*14d20*/  HMMA.16816.F32 R8, R100.reuse, R110, R8 ;  /* 0x0000006e6408723c */ /* 0x040fe20000001808 */
[----:B------:R-:W2:Y:S07]  /*14d30*/  LDSM.16.MT88.4 R108, [R134+UR4+0x3100] ;  /* 0x00310004866c783b */ /* 0x000eae0008004200 */
        /* <DEDUP_REMOVED lines=31> */
[C---:B------:R-:W-:Y:S08]  /*14f30*/  HMMA.16816.F32 R124, R136.reuse, R126, R8 ;  /* 0x0000007e887c723c */ /* 0x040ff00000001808 */
[C---:B-1----:R-:W-:Y:S08]  /*14f40*/  HMMA.16816.F32 R120, R136.reuse, R116, R12 ;  /* 0x000000748878723c */ /* 0x042ff0000000180c */
[C---:B------:R-:W-:Y:S08]  /*14f50*/  HMMA.16816.F32 R116, R136.reuse, R118, R16 ;  /* 0x000000768874723c */ /* 0x040ff00000001810 */
[C---:B------:R-:W-:Y:S01]  /*14f60*/  HMMA.16816.F32 R112, R136.reuse, R104, R20 ;  /* 0x000000688870723c */ /* 0x040fe20000001814 */
[----:B------:R-:W1:Y:S07]  /*14f70*/  LDSM.16.MT88.4 R20, [R134+UR4+0x5900] ;  /* 0x005900048614783b */ /* 0x000e6e0008004200 */
[C---:B------:R-:W-:Y:S01]  /*14f80*/  HMMA.16816.F32 R108, R136.reuse, R106, R24 ;  /* 0x0000006a886c723c */ /* 0x040fe20000001818 */
[----:B------:R-:W2:Y:S07]  /*14f90*/  LDSM.16.MT88.4 R24, [R169+0x5900] ;  /* 0x00590000a918783b */ /* 0x000eae0000004200 */
        /* <DEDUP_REMOVED lines=23> */
[----:B------:R-:W-:Y:S03]  /*15110*/  FADD.FTZ R20, R229, R20 ;  /* 0x00000014e5147221 */ /* 0x000fe60000010000 */
[----:B------:R-:W-:Y:S01]  /*15120*/  FADD.FTZ R22, R224, R193 ;  /* 0x000000c1e0167221 */ /* 0x000fe20000010000 */
[C---:B--2---:R-:W-:Y:S04]  /*15130*/  HMMA.16816.F32 R92, R136.reuse, R24, R92 ;  /* 0x00000018885c723c */ /* 0x044fe8000000185c */
[----:B------:R-:W-:Y:S02]  /*15140*/  FADD.FTZ R22, R225, R22 ;  /* 0x00000016e1167221 */ /* 0x000fe40000010000 */
[----:B------:R-:W-:Y:S02]  /*15150*/  FADD.FTZ R223, R223, R20 ;  /* 0x00000014dfdf7221 */ /* 0x000fe40000010000 */
[----:B------:R-:W-:Y:S01]  /*15160*/  FADD.FTZ R195, R195, R22 ;  /* 0x00000016c3c37221 */ /* 0x000fe20000010000 */
[----:B------:R-:W-:Y:S03]  /*15170*/  HMMA.16816.F32 R96, R136, R26, R96 ;  /* 0x0000001a8860723c */ /* 0x000fe60000001860 */
[----:B------:R-:W-:Y:S02]  /*15180*/  FADD.FTZ R226, R226, R223 ;  /* 0x000000dfe2e27221 */ /* 0x000fe40000010000 */
[----:B------:R-:W-:Y:S02]  /*15190*/  FADD.FTZ R228, R228, R195 ;  /* 0x000000c3e4e47221 */ /* 0x000fe40000010000 */
[----:B------:R-:W-:Y:S02]  /*151a0*/  FADD.FTZ R227, R227, R226 ;  /* 0x000000e2e3e37221 */ /* 0x000fe40000010000 */
[----:B------:R-:W-:Y:S03]  /*151b0*/  FADD.FTZ R231, R231, R228 ;  /* 0x000000e4e7e77221 */ /* 0x000fe60000010000 */
        /* <DEDUP_REMOVED lines=8> */
[----:B------:R-:W-:Y:S01]  /*15240*/  USHF.L.U32 UR4, UR13, 0x6, URZ ;  /* 0x000000060d047899 */ /* 0x000fe2000800063f */
[----:B------:R-:W-:Y:S05]  /*15250*/  IMAD.MOV.U32 R203, RZ, RZ, RZ ;  /* 0x000000ffffcb7224 */ /* 0x000fea00078e00ff */
[----:B------:R-:W-:Y:S05]  /*15260*/  IMAD.U32 R3, RZ, RZ, UR4 ;  /* 0x00000004ff037e24 */ /* 0x000fea000f8e00ff */
[----:B------:R-:W-:Y:S04]  /*15270*/  IADD3 R3, R206, UR8, R3 ;  /* 0x00000008ce037c10 */ /* 0x000fe8000fffe003 */
[----:B------:R-:W-:Y:S05]  /*15280*/  IADD3 R204, R3, -0x80, RZ ;  /* 0xffffff8003cc7810 */ /* 0x000fea0007ffe0ff */
[----:B------:R-:W-:Y:S04]  /*15290*/  @P2 IMAD.HI.U32 R4, R204, c[0x0][0x2bc], RZ ;  /* 0x0000af00cc042a27 */ /* 0x000fe800078e00ff */
[----:B------:R-:W-:Y:S01]  /*152a0*/  IMAD.MOV.U32 R3, RZ, RZ, R204 ;  /* 0x000000ffff037224 */ /* 0x000fe200078e00cc */
[----:B------:R-:W-:Y:S04]  /*152b0*/  @P2 SHF.R.U32.HI R3, RZ, c[0x0][0x2c0], R4 ;  /* 0x0000b000ff032a19 */ /* 0x000fe80000011604 */
        /* <DEDUP_REMOVED lines=8> */
[----:B------:R1:W2:Y:S04]  /*15340*/  @!P3 LDG.E R203, [R8.64] ;  /* 0x0000000a08cbb981 */ /* 0x0002a8000c1e1900 */
[----:B------:R-:W-:Y:S04]  /*15350*/  IMAD R3, R3, c[0x0][0x1e0], RZ ;  /* 0x0000780003037a24 */ /* 0x000fe800078e02ff */
[----:B------:R-:W-:Y:S04]  /*15360*/  IMAD R3, R204, c[0x0][0x1e4], R3 ;  /* 0x00007900cc037a24 */ /* 0x000fe800078e0203 */
[----:B------:R-:W-:Y:S01]  /*15370*/  IMAD.IADD R5, R5, 0x1, R3 ;  /* 0x0000000105057824 */ /* 0x000fe200078e0203 */
[----:B-1----:R-:W-:Y:S02]  /*15380*/  SEL R8, RZ, 0x10, P5 ;  /* 0x00000010ff087807 */ /* 0x002fe40002800000 */
[----:B------:R-:W-:Y:S02]  /*15390*/  IADD3 R9, -R216, 0x10, RZ ;  /* 0x00000010d8097810 */ /* 0x000fe40007ffe1ff */
[----:B------:R-:W-:Y:S02]  /*153a0*/  IADD3 R16, -R8, 0x10, RZ ;  /* 0x0000001008107810 */ /* 0x000fe40007ffe1ff */
[----:B------:R-:W-:Y:S02]  /*153b0*/  LOP3.LUT R9, R9, 0xf, RZ, 0xc0, !PT ;  /* 0x0000000f09097812 */ /* 0x000fe400078ec0ff */
[----:B------:R-:W-:Y:S02]  /*153c0*/  LOP3.LUT R16, R16, 0xf, RZ, 0xc0, !PT ;  /* 0x0000000f10107812 */ /* 0x000fe400078ec0ff */
[----:B------:R-:W-:Y:S02]  /*153d0*/  ISETP.NE.U32.AND P2, PT, R8, RZ, PT ;  /* 0x000000ff0800720c */ /* 0x000fe40003f45070 */
[----:B--2---:R-:W-:Y:S01]  /*153e0*/  SHF.R.S32.HI R6, RZ, 0x1f, R203 ;  /* 0x0000001fff067819 */ /* 0x004fe200000114cb */
[C---:B------:R-:W-:Y:S04]  /*153f0*/  IMAD.WIDE.U32 R4, R203.reuse, c[0x0][0x1f0], R4 ;  /* 0x00007c00cb047a25 */ /* 0x040fe800078e0004 */
[----:B------:R-:W-:Y:S01]  /*15400*/  IMAD R6, R6, c[0x0][0x1f0], RZ ;  /* 0x00007c0006067a24 */ /* 0x000fe200078e02ff */
[----:B------:R-:W-:Y:S03]  /*15410*/  IADD3 R4, P0, R208, R4, RZ ;  /* 0x00000004d0047210 */ /* 0x000fe60007f1e0ff */
[----:B------:R-:W-:Y:S05]  /*15420*/  IMAD R6, R203, c[0x0][0x1f4], R6 ;  /* 0x00007d00cb067a24 */ /* 0x000fea00078e0206 */
[----:B------:R-:W-:Y:S01]  /*15430*/  IADD3.X R3, R199, R5, R6, P0, !PT ;  /* 0x00000005c7037210 */ /* 0x000fe200007fe406 */
[----:B------:R-:W-:Y:S01]  /*15440*/  IMAD.SHL.U32 R5, R218, 0x2, RZ ;  /* 0x00000002da057824 */ /* 0x000fe200078e00ff */
[----:B------:R-:W-:Y:S02]  /*15450*/  LEA R7, P0, R4, c[0x0][0x1c8], 0x1 ;  /* 0x0000720004077a11 */ /* 0x000fe400078008ff */
[----:B------:R-:W-:Y:S02]  /*15460*/  SHF.L.U64.HI R6, R218, 0x1, R215 ;  /* 0x00000001da067819 */ /* 0x000fe400000102d7 */
[----:B------:R-:W-:Y:S01]  /*15470*/  LEA.HI.X R15, R4, c[0x0][0x1cc], R3, 0x1, P0 ;  /* 0x00007300040f7a11 */ /* 0x000fe200000f0c03 */
[----:B------:R-:W1:Y:S01]  /*15480*/  SHFL.IDX PT, R12, R7, 0x1, 0x181f ;  /* 0x00381f00070c7f89 */ /* 0x000e6200000e0000 */
[----:B------:R-:W-:Y:S01]  /*15490*/  SEL R4, RZ, 0x10, P4 ;  /* 0x00000010ff047807 */ /* 0x000fe20002000000 */
[----:B------:R-:W-:Y:S02]  /*154a0*/  IMAD.SHL.U32 R3, R214, 0x2, RZ ;  /* 0x00000002d6037824 */ /* 0x000fe400078e00ff */
[----:B------:R-:W2:Y:S01]  /*154b0*/  SHFL.IDX PT, R11, R15, 0x1, 0x181f ;  /* 0x00381f000f0b7f89 */ /* 0x000ea200000e0000 */
[----:B------:R-:W-:Y:S03]  /*154c0*/  IADD3 R10, -R4, 0x10, RZ ;  /* 0x00000010040a7810 */ /* 0x000fe60007ffe1ff */
[----:B------:R3:W4:Y:S01]  /*154d0*/  SHFL.IDX PT, R14, R7, RZ, 0x181f ;  /* 0x00181fff070e7589 */ /* 0x00072200000e0000 */
[----:B------:R-:W-:Y:S03]  /*154e0*/  LOP3.LUT R10, R10, 0xf, RZ, 0xc0, !PT ;  /* 0x0000000f0a0a7812 */ /* 0x000fe600078ec0ff */
[----:B------:R-:W5:Y:S01]  /*154f0*/  SHFL.IDX PT, R13, R15, RZ, 0x181f ;  /* 0x00181fff0f0d7589 */ /* 0x000f6200000e0000 */
[-C--:B-1----:R-:W-:Y:S04]  /*15500*/  IADD3 R16, P1, P0, R16, R12.reuse, R5 ;  /* 0x0000000c10107210 */ /* 0x082fe8000783e005 */
[-C--:B--2---:R-:W-:Y:S02]  /*15510*/  IADD3.X R17, RZ, R11.reuse, R6, P1, P0 ;  /* 0x0000000bff117210 */ /* 0x084fe40000fe0406 */
[-C--:B------:R-:W-:Y:S01]  /*15520*/  IADD3 R18, P1, P0, R10, R12.reuse, R3 ;  /* 0x0000000c0a127210 */ /* 0x080fe2000783e003 */
[----:B------:R-:W-:Y:S01]  /*15530*/  IMAD.U32 R10, RZ, RZ, UR6 ;  /* 0x00000006ff0a7e24 */ /* 0x000fe2000f8e00ff */
[----:B---3--:R-:W-:Y:S03]  /*15540*/  SHF.L.U64.HI R7, R214, 0x1, R217 ;  /* 0x00000001d6077819 */ /* 0x008fe600000102d9 */
[----:B------:R-:W-:Y:S01]  /*15550*/  IMAD R10, R10, 0x3000, R205 ;  /* 0x000030000a0a7824 */ /* 0x000fe200078e02cd */
[-C--:B------:R-:W-:Y:S02]  /*15560*/  IADD3.X R19, RZ, R11.reuse, R7, P1, P0 ;  /* 0x0000000bff137210 */ /* 0x080fe40000fe0407 */
[----:B------:R-:W-:Y:S04]  /*15570*/  IADD3 R20, P1, P0, R9, R12, R221 ;  /* 0x0000000c09147210 */ /* 0x000fe8000783e0dd */
[----:B------:R-:W-:Y:S02]  /*15580*/  IADD3.X R21, RZ, R11, R222, P1, P0 ;  /* 0x0000000bff157210 */ /* 0x000fe40000fe04de */
[C---:B----4-:R-:W-:Y:S02]  /*15590*/  IADD3 R22, P1, R14.reuse, R5, RZ ;  /* 0x000000050e167210 */ /* 0x050fe40007f3e0ff */
[----:B------:R-:W-:Y:S01]  /*155a0*/  IADD3 R24, P0, R14, R3, RZ ;  /* 0x000000030e187210 */ /* 0x000fe20007f1e0ff */
[----:B------:R-:W-:Y:S02]  /*155b0*/  IMAD.SHL.U32 R3, R10, 0x2, RZ ;  /* 0x000000020a037824 */ /* 0x000fe400078e00ff */
[C---:B-----5:R-:W-:Y:S01]  /*155c0*/  IMAD.X R23, R13.reuse, 0x1, R6, P1 ;  /* 0x000000010d177824 */ /* 0x060fe200008e0606 */
        /* <DEDUP_REMOVED lines=11> */
.L_x_1470:
[----:B------:R-:W-:Y:S01]  /*15680*/  UISETP.GT.AND UP0, UPT, UR13, UR7, UPT ;  /* 0x000000070d00728c */ /* 0x000fe2000bf04270 */
[----:B------:R-:W0:Y:S01]  /*15690*/  LDGDEPBAR ;  /* 0x00000000000079af */ /* 0x000e220000000000 */
[----:B------:R-:W-:Y:S01]  /*156a0*/  UIADD3 UR4, UR5, 0x1, URZ ;  /* 0x0000000105047890 */ /* 0x000fe2000fffe03f */
[----:B------:R-:W-:Y:S01]  /*156b0*/  IMAD.MOV.U32 R132, RZ, RZ, R0 ;  /* 0x000000ffff847224 */ /* 0x000fe200078e0000 */
[----:B------:R-:W-:Y:S01]  /*156c0*/  UISETP.GE.AND UP1, UPT, UR5, 0x1, UPT ;  /* 0x000000010500788c */ /* 0x000fe2000bf26270 */
[----:B-1----:R-:W-:Y:S01]  /*156d0*/  MOV R3, R2 ;  /* 0x0000000200037202 */ /* 0x002fe20000000f00 */
[----:B------:R-:W-:Y:S01]  /*156e0*/  UIADD3 UR13, UR13, -0x1, URZ ;  /* 0xffffffff0d0d7890 */ /* 0x000fe2000fffe03f */
[----:B------:R-:W-:Y:S01]  /*156f0*/  PLOP3.LUT P0, PT, PT, PT, UP0, 0x80, 0x0 ;  /* 0x000000000000781c */ /* 0x000fe20003f0f008 */
[----:B------:R-:W-:Y:S11]  /*15700*/  USEL UR5, UR4, URZ, !UP1 ;  /* 0x0000003f04057287 */ /* 0x000ff6000c800000 */
[----:B------:R-:W-:Y:S01]  /*15710*/  @!UPT UIADD3 URZ, URZ, URZ, URZ ;  /* 0x0000003f3f3ff290 */ /* 0x000fe2000fffe03f */
[----:B------:R-:W-:-:S05]  /*15720*/  @P0 BRA `(.L_x_1471) ;  /* 0xffffca0000000947 */ /* 0x000fca000383ffff */
.L_x_1468:
[----:B------:R-:W-:-:S13]  /*15730*/  ISETP.LE.AND P0, PT, RZ, UR13, PT ;  /* 0x0000000dff007c0c */ /* 0x000fda000bf03270 */
[----:B------:R-:W-:Y:S05]  /*15740*/  @!P0 BRA `(.L_x_1472) ;  /* 0x00002fb000008947 */ /* 0x000fea0003800000 */
[----:B------:R-:W2:Y:S01]  /*15750*/  S2R R4, SR_TID.X ;  /* 0x0000000000047919 */ /* 0x000ea20000002100 */
[----:B------:R-:W-:Y:S01]  /*15760*/  IMAD.MOV.U32 R192, RZ, RZ, 0x40 ;  /* 0x00000040ffc07424 */ /* 0x000fe200078e00ff */
[C---:B------:R-:W-:Y:S01]  /*15770*/  SHF.L.U64.HI R215, R218.reuse, 0x1, R215 ;  /* 0x00000001dad77819 */ /* 0x040fe200000102d7 */
[----:B------:R-:W-:Y:S01]  /*15780*/  IMAD.SHL.U32 R218, R218, 0x2, RZ ;  /* 0x00000002dada7824 */ /* 0x000fe200078e00ff */
[C---:B------:R-:W-:Y:S01]  /*15790*/  SHF.L.U64.HI R217, R214.reuse, 0x1, R217 ;  /* 0x00000001d6d97819 */ /* 0x040fe200000102d9 */
[----:B------:R-:W-:Y:S02]  /*157a0*/  IMAD.SHL.U32 R214, R214, 0x2, RZ ;  /* 0x00000002d6d67824 */ /* 0x000fe400078e00ff */
[----:B------:R-:W-:Y:S02]  /*157b0*/  IMAD.MOV.U32 R133, RZ, RZ, R2 ;  /* 0x000000ffff857224 */ /* 0x000fe400078e0002 */
[----:B------:R-:W-:Y:S01]  /*157c0*/  IMAD.IADD R190, R188, 0x1, R187 ;  /* 0x00000001bcbe7824 */ /* 0x000fe200078e02bb */
[----:B-12---:R-:W-:-:S04]  /*157d0*/  SHF.R.S32.HI R3, RZ, 0x1f, R4 ;  /* 0x0000001fff037819 */ /* 0x006fc80000011404 */
[----:B------:R-:W-:-:S04]  /*157e0*/  LEA.HI R3, R3, R4, RZ, 0x3 ;  /* 0x0000000403037211 */ /* 0x000fc800078f18ff */
[----:B------:R-:W-:-:S05]  /*157f0*/  LOP3.LUT R3, R3, 0xfffffff8, RZ, 0xc0, !PT ;  /* 0xfffffff803037812 */ /* 0x000fca00078ec0ff */
[----:B------:R-:W-:Y:S01]  /*15800*/  IMAD.IADD R3, R4, 0x1, -R3 ;  /* 0x0000000104037824 */ /* 0x000fe200078e0a03 */
[----:B------:R-:W-:-:S04]  /*15810*/  SHF.R.S32.HI R4, RZ, 0x1f, R213 ;  /* 0x0000001fff047819 */ /* 0x000fc800000114d5 */
[----:B------:R-:W-:Y:S01]  /*15820*/  LOP3.LUT P0, RZ, R3, 0x4, RZ, 0xc0, !PT ;  /* 0x0000000403ff7812 */ /* 0x000fe2000780c0ff */
[----:B------:R-:W-:Y:S01]  /*15830*/  IMAD.MOV.U32 R3, RZ, RZ, R0 ;  /* 0x000000ffff037224 */ /* 0x000fe200078e0000 */
[C---:B------:R-:W-:Y:S01]  /*15840*/  SHF.L.U64.HI R193, R213.reuse, 0x1, R4 ;  /* 0x00000001d5c17819 */ /* 0x040fe20000010204 */
[----:B------:R-:W-:Y:S01]  /*15850*/  IMAD.SHL.U32 R213, R213, 0x2, RZ ;  /* 0x00000002d5d57824 */ /* 0x000fe200078e00ff */
[----:B------:R-:W-:Y:S02]  /*15860*/  SEL R192, R192, 0xffffffc0, !P0 ;  /* 0xffffffc0c0c07807 */ /* 0x000fe40004000000 */
.L_x_1475:
        /* <DEDUP_REMOVED lines=26> */
[----:B------:R-:W-:Y:S05]  /*15a10*/  IMAD.WIDE.U32 R8, R203, c[0x0][0x218], R8 ;  /* 0x00008600cb087a25 */ /* 0x000fea00078e0008 */
[----:B------:R-:W-:Y:S04]  /*15a20*/  IADD3 R5, P0, R5, R8, RZ ;  /* 0x0000000805057210 */ /* 0x000fe80007f1e0ff */
[----:B------:R-:W-:Y:S02]  /*15a30*/  IADD3.X R0, R198, R9, R7, P0, !PT ;  /* 0x00000009c6007210 */ /* 0x000fe400007fe407 */
[C---:B------:R-:W-:Y:S04]  /*15a40*/  LEA R20, P0, R5.reuse, c[0x0][0x1f8], 0x1 ;  /* 0x00007e0005147a11 */ /* 0x040fe800078008ff */
[----:B------:R-:W-:Y:S01]  /*15a50*/  LEA.HI.X R6, R5, c[0x0][0x1fc], R0, 0x1, P0 ;  /* 0x00007f0005067a11 */ /* 0x000fe200000f0c00 */
[----:B------:R-:W5:Y:S01]  /*15a60*/  SHFL.IDX PT, R9, R20, RZ, 0x181f ;  /* 0x00181fff14097589 */ /* 0x000f6200000e0000 */
[----:B------:R-:W-:Y:S03]  /*15a70*/  IMAD.U32 R5, RZ, RZ, UR6 ;  /* 0x00000006ff057e24 */ /* 0x000fe6000f8e00ff */
[----:B------:R-:W4:Y:S01]  /*15a80*/  SHFL.IDX PT, R2, R6, RZ, 0x181f ;  /* 0x00181fff06027589 */ /* 0x000f2200000e0000 */
[----:B------:R-:W-:Y:S03]  /*15a90*/  IMAD R4, R5, 0x6000, R202 ;  /* 0x0000600005047824 */ /* 0x000fe600078e02ca */
[----:B------:R-:W3:Y:S04]  /*15aa0*/  SHFL.IDX PT, R7, R20, 0x1, 0x181f ;  /* 0x00381f0014077f89 */ /* 0x000ee800000e0000 */
[----:B------:R2:W1:Y:S01]  /*15ab0*/  SHFL.IDX PT, R0, R6, 0x1, 0x181f ;  /* 0x00381f0006007f89 */ /* 0x00046200000e0000 */
[C---:B-----5:R-:W-:Y:S02]  /*15ac0*/  IADD3 R10, P0, R9.reuse, R218, RZ ;  /* 0x000000da090a7210 */ /* 0x060fe40007f1e0ff */
[C---:B------:R-:W-:Y:S02]  /*15ad0*/  IADD3 R8, P1, R9.reuse, R214, RZ ;  /* 0x000000d609087210 */ /* 0x040fe40007f3e0ff */
[C---:B----4-:R-:W-:Y:S02]  /*15ae0*/  IADD3.X R11, R2.reuse, R215, RZ, P0, !PT ;  /* 0x000000d7020b7210 */ /* 0x050fe400007fe4ff */
[----:B------:R-:W-:Y:S01]  /*15af0*/  IADD3 R14, P0, R9, R213, RZ ;  /* 0x000000d5090e7210 */ /* 0x000fe20007f1e0ff */
[C---:B------:R-:W-:Y:S01]  /*15b00*/  IMAD.X R9, R2.reuse, 0x1, R217, P1 ;  /* 0x0000000102097824 */ /* 0x040fe200008e06d9 */
[C---:B---3--:R-:W-:Y:S01]  /*15b10*/  IADD3 R12, P2, R7.reuse, R218, RZ ;  /* 0x000000da070c7210 */ /* 0x048fe20007f5e0ff */
[----:B------:R3:W-:Y:S02]  /*15b20*/  LDGSTS.E.BYPASS.LTC128B.128 [R4], [R10.64], !P5 ;  /* 0x000000000a047fae */ /* 0x0007e4000e901d4a */
[----:B------:R-:W-:Y:S01]  /*15b30*/  IMAD.X R15, R2, 0x1, R193, P0 ;  /* 0x00000001020f7824 */ /* 0x000fe200000e06c1 */
[C---:B--2---:R-:W-:Y:S01]  /*15b40*/  IADD3 R6, P1, R7.reuse, R214, RZ ;  /* 0x000000d607067210 */ /* 0x044fe20007f3e0ff */
[----:B------:R3:W-:Y:S01]  /*15b50*/  LDGSTS.E.BYPASS.LTC128B.128 [R4+0x2000], [R8.64], !P4 ;  /* 0x0200000008047fae */ /* 0x0007e2000e101d4a */
[C---:B-1----:R-:W-:Y:S02]  /*15b60*/  IADD3.X R13, R0.reuse, R215, RZ, P2, !PT ;  /* 0x000000d7000d7210 */ /* 0x042fe400017fe4ff */
[----:B------:R-:W-:Y:S01]  /*15b70*/  IADD3 R20, P0, R7, R213, RZ ;  /* 0x000000d507147210 */ /* 0x000fe20007f1e0ff */
[----:B------:R3:W-:Y:S01]  /*15b80*/  LDGSTS.E.BYPASS.LTC128B.128 [R4+0x4000], [R14.64], !P6 ;  /* 0x040000000e047fae */ /* 0x0007e2000f101d4a */
[C---:B------:R-:W-:Y:S02]  /*15b90*/  IMAD.X R7, R0.reuse, 0x1, R217, P1 ;  /* 0x0000000100077824 */ /* 0x040fe400008e06d9 */
[----:B------:R-:W-:Y:S01]  /*15ba0*/  IADD3.X R21, R0, R193, RZ, P0, !PT ;  /* 0x000000c100157210 */ /* 0x000fe200007fe4ff */
[----:B------:R3:W-:Y:S04]  /*15bb0*/  LDGSTS.E.BYPASS.LTC128B.128 [R4+0x1000], [R12.64], !P5 ;  /* 0x010000000c047fae */ /* 0x0007e8000e901d4a */
[----:B------:R3:W-:Y:S04]  /*15bc0*/  LDGSTS.E.BYPASS.LTC128B.128 [R4+0x3000], [R6.64], !P4 ;  /* 0x0300000006047fae */ /* 0x0007e8000e101d4a */
[----:B------:R3:W-:Y:S02]  /*15bd0*/  LDGSTS.E.BYPASS.LTC128B.128 [R4+0x5000], [R20.64], !P6 ;  /* 0x0500000014047fae */ /* 0x0007e4000f101d4a */
.L_x_1473:
        /* <DEDUP_REMOVED lines=218> */
[----:B---3--:R-:W-:Y:S02]  /*16980*/  FMNMX.FTZ R0, R181, R0, !PT ;  /* 0x00000000b5007209 */ /* 0x008fe40007810000 */
[----:B------:R-:W-:Y:S07]  /*16990*/  IADD3 R16, R134, UR4, RZ ;  /* 0x0000000486107c10 */ /* 0x000fee000fffe0ff */
        /* <DEDUP_REMOVED lines=43> */
[----:B------:R-:W-:Y:S02]  /*16c50*/  IADD3 R8, R135, UR4, RZ ;  /* 0x0000000487087c10 */ /* 0x000fe4000fffe0ff */
[----:B-1----:R-:W-:Y:S05]  /*16c60*/  FMNMX.FTZ R2, R11, R2, !PT ;  /* 0x000000020b027209 */ /* 0x002fea0007810000 */
[----:B------:R-:W1:Y:S01]  /*16c70*/  SHFL.BFLY PT, R0, R9, 0x1, 0x1f ;  /* 0x0c201f0009007f89 */ /* 0x000e6200000e0000 */
[C---:B------:R-:W-:Y:S01]  /*16c80*/  FADD.FTZ R4, -R2.reuse, R133 ;  /* 0x0000008502047221 */ /* 0x040fe20000010100 */
[----:B------:R-:W-:Y:S01]  /*16c90*/  IADD3 R133, R187, R8, RZ ;  /* 0x00000008bb857210 */ /* 0x000fe20007ffe0ff */
[----:B------:R-:W-:Y:S02]  /*16ca0*/  FMUL.FTZ R148, R2, c[0x0][0x2d0] ;  /* 0x0000b40002947a20 */ /* 0x000fe40000410000 */
[----:B------:R-:W-:Y:S02]  /*16cb0*/  FMUL.FTZ R132, R4, c[0x0][0x2d0] ;  /* 0x0000b40004847a20 */ /* 0x000fe40000410000 */
[--C-:B------:R-:W-:Y:S01]  /*16cc0*/  FFMA.FTZ R171, R145, c[0x0][0x2d0], -R148.reuse ;  /* 0x0000b40091ab7a23 */ /* 0x100fe20000010894 */
[----:B------:R-:W2:Y:S01]  /*16cd0*/  LDSM.16.MT88.4 R20, [R133+0x100] ;  /* 0x000100008514783b */ /* 0x000ea20000004200 */
[--C-:B------:R-:W-:Y:S02]  /*16ce0*/  FFMA.FTZ R172, R165, c[0x0][0x2d0], -R148.reuse ;  /* 0x0000b400a5ac7a23 */ /* 0x100fe40000010894 */
[--C-:B------:R-:W-:Y:S01]  /*16cf0*/  FFMA.FTZ R170, R167, c[0x0][0x2d0], -R148.reuse ;  /* 0x0000b400a7aa7a23 */ /* 0x100fe20000010894 */
[----:B------:R-:W3:Y:S01]  /*16d00*/  MUFU.EX2 R132, R132 ;  /* 0x0000008400847308 */ /* 0x000ee20000000800 */
[--C-:B------:R-:W-:Y:S02]  /*16d10*/  FFMA.FTZ R169, R169, c[0x0][0x2d0], -R148.reuse ;  /* 0x0000b400a9a97a23 */ /* 0x100fe40000010894 */
[--C-:B------:R-:W-:Y:S01]  /*16d20*/  FFMA.FTZ R178, R163, c[0x0][0x2d0], -R148.reuse ;  /* 0x0000b400a3b27a23 */ /* 0x100fe20000010894 */
[----:B------:R-:W-:Y:S01]  /*16d30*/  LDSM.16.MT88.4 R136, [R133+0x2900] ;  /* 0x002900008588783b */ /* 0x000fe20000004200 */
[--C-:B------:R-:W-:Y:S02]  /*16d40*/  FFMA.FTZ R191, R157, c[0x0][0x2d0], -R148.reuse ;  /* 0x0000b4009dbf7a23 */ /* 0x100fe40000010894 */
[--C-:B------:R-:W-:Y:S01]  /*16d50*/  FFMA.FTZ R219, R153, c[0x0][0x2d0], -R148.reuse ;  /* 0x0000b40099db7a23 */ /* 0x100fe20000010894 */
[----:B-1----:R-:W-:Y:S02]  /*16d60*/  FMNMX.FTZ R0, R9, R0, !PT ;  /* 0x0000000009007209 */ /* 0x002fe40007810000 */
[----:B------:R-:W-:Y:S01]  /*16d70*/  MUFU.EX2 R172, R172 ;  /* 0x000000ac00ac7308 */ /* 0x000fe20000000800 */
[--C-:B------:R-:W-:Y:S02]  /*16d80*/  FFMA.FTZ R222, R151, c[0x0][0x2d0], -R148.reuse ;  /* 0x0000b40097de7a23 */ /* 0x100fe40000010894 */
[--C-:B------:R-:W-:Y:S02]  /*16d90*/  FFMA.FTZ R223, R149, c[0x0][0x2d0], -R148.reuse ;  /* 0x0000b40095df7a23 */ /* 0x100fe40000010894 */
[C---:B------:R-:W-:Y:S02]  /*16da0*/  FMUL.FTZ R145, R0.reuse, c[0x0][0x2d0] ;  /* 0x0000b40000917a20 */ /* 0x040fe40000410000 */
[----:B------:R-:W-:Y:S02]  /*16db0*/  FADD.FTZ R4, -R0, R3 ;  /* 0x0000000300047221 */ /* 0x000fe40000010100 */
[--C-:B------:R-:W-:Y:S01]  /*16dc0*/  FFMA.FTZ R168, R166, c[0x0][0x2d0], -R145.reuse ;  /* 0x0000b400a6a87a23 */ /* 0x100fe20000010891 */
[----:B------:R-:W1:Y:S01]  /*16dd0*/  MUFU.EX2 R171, R171 ;  /* 0x000000ab00ab7308 */ /* 0x000e620000000800 */
[--C-:B------:R-:W-:Y:S01]  /*16de0*/  FFMA.FTZ R167, R164, c[0x0][0x2d0], -R145.reuse ;  /* 0x0000b400a4a77a23 */ /* 0x100fe20000010891 */
[----:B------:R-:W-:Y:S01]  /*16df0*/  IADD3 R164, R187, R16, RZ ;  /* 0x00000010bba47210 */ /* 0x000fe20007ffe0ff */
[--C-:B------:R-:W-:Y:S02]  /*16e00*/  FFMA.FTZ R166, R216, c[0x0][0x2d0], -R145.reuse ;  /* 0x0000b400d8a67a23 */ /* 0x100fe40000010891 */
[--C-:B------:R-:W-:Y:S02]  /*16e10*/  FFMA.FTZ R165, R174, c[0x0][0x2d0], -R145.reuse ;  /* 0x0000b400aea57a23 */ /* 0x100fe40000010891 */
[----:B------:R-:W-:Y:S02]  /*16e20*/  FMUL.FTZ R3, R4, c[0x0][0x2d0] ;  /* 0x0000b40004037a20 */ /* 0x000fe40000410000 */
[C---:B---3--:R-:W-:Y:S01]  /*16e30*/  FMUL.FTZ R4, R132.reuse, R128 ;  /* 0x0000008084047220 */ /* 0x048fe20000410000 */
        /* <DEDUP_REMOVED lines=8> */
[C---:B------:R-:W-:Y:S01]  /*16ec0*/  FMUL.FTZ R25, R132.reuse, R109 ;  /* 0x0000006d84197220 */ /* 0x040fe20000410000 */
[----:B-1----:R-:W-:Y:S01]  /*16ed0*/  F2FP.PACK_AB R128, R171, R172 ;  /* 0x000000acab80723e */ /* 0x002fe200000000ff */
[C---:B------:R-:W-:Y:S02]  /*16ee0*/  FMUL.FTZ R32, R132.reuse, R100 ;  /* 0x0000006484207220 */ /* 0x040fe40000410000 */
[----:B------:R-:W-:Y:S02]  /*16ef0*/  FMUL.FTZ R33, R132, R101 ;  /* 0x0000006584217220 */ /* 0x000fe40000410000 */
[--C-:B------:R-:W-:Y:S01]  /*16f00*/  FFMA.FTZ R183, R160, c[0x0][0x2d0], -R145.reuse ;  /* 0x0000b400a0b77a23 */ /* 0x100fe20000010891 */
[----:B------:R-:W1:Y:S01]  /*16f10*/  MUFU.EX2 R169, R169 ;  /* 0x000000a900a97308 */ /* 0x000e620000000800 */
[--C-:B------:R-:W-:Y:S02]  /*16f20*/  FFMA.FTZ R216, R155, c[0x0][0x2d0], -R148.reuse ;  /* 0x0000b4009bd87a23 */ /* 0x100fe40000010894 */
[--C-:B------:R-:W-:Y:S02]  /*16f30*/  FFMA.FTZ R195, R156, c[0x0][0x2d0], -R145.reuse ;  /* 0x0000b4009cc37a23 */ /* 0x100fe40000010891 */
[--C-:B------:R-:W-:Y:S02]  /*16f40*/  FFMA.FTZ R220, R154, c[0x0][0x2d0], -R145.reuse ;  /* 0x0000b4009adc7a23 */ /* 0x100fe40000010891 */
[--C-:B------:R-:W-:Y:S02]  /*16f50*/  FFMA.FTZ R221, R152, c[0x0][0x2d0], -R145.reuse ;  /* 0x0000b40098dd7a23 */ /* 0x100fe40000010891 */
[----:B------:R-:W-:Y:S01]  /*16f60*/  LDSM.16.MT88.4 R152, [R134+UR4+0x3900] ;  /* 0x003900048698783b */ /* 0x000fe20008004200 */
[----:B------:R-:W-:Y:S01]  /*16f70*/  MUFU.EX2 R168, R168 ;  /* 0x000000a800a87308 */ /* 0x000fe20000000800 */
[--C-:B------:R-:W-:Y:S02]  /*16f80*/  FFMA.FTZ R224, R150, c[0x0][0x2d0], -R145.reuse ;  /* 0x0000b40096e07a23 */ /* 0x100fe40000010891 */
[--C-:B------:R-:W-:Y:S02]  /*16f90*/  FFMA.FTZ R225, R146, c[0x0][0x2d0], -R145.reuse ;  /* 0x0000b40092e17a23 */ /* 0x100fe40000010891 */
[C---:B---3--:R-:W-:Y:S02]  /*16fa0*/  FMUL.FTZ R6, R3.reuse, R130 ;  /* 0x0000008203067220 */ /* 0x048fe40000410000 */
[C---:B------:R-:W-:Y:S02]  /*16fb0*/  FMUL.FTZ R7, R3.reuse, R131 ;  /* 0x0000008303077220 */ /* 0x040fe40000410000 */
[C---:B------:R-:W-:Y:S01]  /*16fc0*/  FMUL.FTZ R10, R3.reuse, R126 ;  /* 0x0000007e030a7220 */ /* 0x040fe20000410000 */
[----:B------:R-:W3:Y:S01]  /*16fd0*/  MUFU.EX2 R167, R167 ;  /* 0x000000a700a77308 */ /* 0x000ee20000000800 */
        /* <DEDUP_REMOVED lines=18> */
[----:B---3--:R-:W-:Y:S01]  /*17100*/  F2FP.PACK_AB R129, R167, R168 ;  /* 0x000000a8a781723e */ /* 0x008fe200000000ff */
        /* <DEDUP_REMOVED lines=306> */
[----:B------:R-:W-:Y:S05]  /*18430*/  IMAD R3, R204, c[0x0][0x1e4], R3 ;  /* 0x00007900cc037a24 */ /* 0x000fea00078e0203 */
[----:B------:R-:W-:Y:S01]  /*18440*/  IADD3 R5, R5, R3, RZ ;  /* 0x0000000305057210 */ /* 0x000fe20007ffe0ff */
[----:B-1----:R-:W-:Y:S04]  /*18450*/  IMAD.U32 R8, RZ, RZ, UR6 ;  /* 0x00000006ff087e24 */ /* 0x002fe8000f8e00ff */
[----:B------:R-:W-:Y:S01]  /*18460*/  IMAD R8, R8, 0x3000, R205 ;  /* 0x0000300008087824 */ /* 0x000fe200078e02cd */
[----:B--2---:R-:W-:Y:S01]  /*18470*/  SHF.R.S32.HI R6, RZ, 0x1f, R203 ;  /* 0x0000001fff067819 */ /* 0x004fe200000114cb */
[C---:B------:R-:W-:Y:S04]  /*18480*/  IMAD.WIDE.U32 R4, R203.reuse, c[0x0][0x1f0], R4 ;  /* 0x00007c00cb047a25 */ /* 0x040fe800078e0004 */
[----:B------:R-:W-:Y:S01]  /*18490*/  IMAD R6, R6, c[0x0][0x1f0], RZ ;  /* 0x00007c0006067a24 */ /* 0x000fe200078e02ff */
[----:B------:R-:W-:Y:S03]  /*184a0*/  IADD3 R4, P0, R208, R4, RZ ;  /* 0x00000004d0047210 */ /* 0x000fe60007f1e0ff */
[----:B------:R-:W-:Y:S05]  /*184b0*/  IMAD R6, R203, c[0x0][0x1f4], R6 ;  /* 0x00007d00cb067a24 */ /* 0x000fea00078e0206 */
[----:B------:R-:W-:Y:S02]  /*184c0*/  IADD3.X R3, R199, R5, R6, P0, !PT ;  /* 0x00000005c7037210 */ /* 0x000fe400007fe406 */
[C---:B------:R-:W-:Y:S04]  /*184d0*/  LEA R17, P0, R4.reuse, c[0x0][0x1c8], 0x1 ;  /* 0x0000720004117a11 */ /* 0x040fe800078008ff */
[----:B------:R-:W-:Y:S01]  /*184e0*/  LEA.HI.X R16, R4, c[0x0][0x1cc], R3, 0x1, P0 ;  /* 0x0000730004107a11 */ /* 0x000fe200000f0c03 */
[----:B------:R-:W1:Y:S01]  /*184f0*/  SHFL.IDX PT, R7, R17, RZ, 0x181f ;  /* 0x00181fff11077589 */ /* 0x000e6200000e0000 */
[----:B------:R-:W-:Y:S03]  /*18500*/  IMAD.SHL.U32 R3, R8, 0x2, RZ ;  /* 0x0000000208037824 */ /* 0x000fe600078e00ff */
[----:B------:R-:W2:Y:S04]  /*18510*/  SHFL.IDX PT, R6, R16, RZ, 0x181f ;  /* 0x00181fff10067589 */ /* 0x000ea800000e0000 */
[----:B------:R-:W3:Y:S04]  /*18520*/  SHFL.IDX PT, R5, R17, 0x1, 0x181f ;  /* 0x00381f0011057f89 */ /* 0x000ee800000e0000 */
[----:B------:R4:W5:Y:S01]  /*18530*/  SHFL.IDX PT, R4, R16, 0x1, 0x181f ;  /* 0x00381f0010047f89 */ /* 0x00096200000e0000 */
[C---:B-1----:R-:W-:Y:S02]  /*18540*/  IADD3 R12, P0, R7.reuse, R218, RZ ;  /* 0x000000da070c7210 */ /* 0x042fe40007f1e0ff */
[C---:B------:R-:W-:Y:S03]  /*18550*/  IADD3 R10, P1, R7.reuse, R214, RZ ;  /* 0x000000d6070a7210 */ /* 0x040fe60007f3e0ff */
[C---:B--2---:R-:W-:Y:S01]  /*18560*/  IMAD.X R13, R6.reuse, 0x1, R215, P0 ;  /* 0x00000001060d7824 */ /* 0x044fe200000e06d7 */
[----:B------:R-:W-:Y:S02]  /*18570*/  IADD3 R14, P0, R7, R213, RZ ;  /* 0x000000d5070e7210 */ /* 0x000fe40007f1e0ff */
[C---:B------:R-:W-:Y:S02]  /*18580*/  IADD3.X R11, R6.reuse, R217, RZ, P1, !PT ;  /* 0x000000d9060b7210 */ /* 0x040fe40000ffe4ff */
[----:B------:R1:W-:Y:S01]  /*18590*/  LDGSTS.E.BYPASS.LTC128B.128 [R3+0xc100], [R12.64], !P5 ;  /* 0x0c1000000c037fae */ /* 0x0003e2000e901d4a */
[C---:B---3--:R-:W-:Y:S01]  /*185a0*/  IADD3 R8, P2, R5.reuse, R218, RZ ;  /* 0x000000da05087210 */ /* 0x048fe20007f5e0ff */
[----:B------:R-:W-:Y:S01]  /*185b0*/  IMAD.X R15, R6, 0x1, R193, P0 ;  /* 0x00000001060f7824 */ /* 0x000fe200000e06c1 */
        /* <DEDUP_REMOVED lines=10> */
.L_x_1474:
        /* <DEDUP_REMOVED lines=10> */
.L_x_1472:
[----:B------:R-:W2:Y:S01]  /*18700*/  SHFL.BFLY PT, R4, R207, 0x2, 0x1f ;  /* 0x0c401f00cf047f89 */ /* 0x000ea200000e0000 */
[----:B------:R-:W-:-:S02]  /*18710*/  MOV R11, 0xff800000 ;  /* 0xff800000000b7802 */ /* 0x000fc40000000f00 */
[----:B------:R-:W-:Y:S01]  /*18720*/  MOV R12, 0xff800000 ;  /* 0xff800000000c7802 */ /* 0x000fe20000000f00 */
[----:B-1----:R-:W1:Y:S01]  /*18730*/  SHFL.BFLY PT, R3, R212, 0x2, 0x1f ;  /* 0x0c401f00d4037f89 */ /* 0x002e6200000e0000 */
[----:B------:R-:W-:Y:S01]  /*18740*/  PLOP3.LUT P2, PT, PT, PT, PT, 0x8, 0x0 ;  /* 0x000000000000781c */ /* 0x000fe20003f4e170 */
        /* <DEDUP_REMOVED lines=117> */
.L_x_1414:
[----:B------:R-:W-:Y:S01]  /*18ea0*/  SHF.R.S32.HI R0, RZ, 0x1f, R196 ;  /* 0x0000001fff007819 */ /* 0x000fe200000114c4 */
[----:B------:R-:W-:Y:S05]  /*18eb0*/  @P2 BRA `(.L_x_1476) ;  /* 0x0000169000002947 */ /* 0x000fea0003800000 */
[----:B------:R-:W1:Y:S01]  /*18ec0*/  S2R R2, SR_TID.X ;  /* 0x0000000000027919 */ /* 0x000e620000002100 */
[----:B------:R-:W-:-:S02]  /*18ed0*/  F2FP.PACK_AB R7, R8, R7 ;  /* 0x000000070807723e */ /* 0x000fc400000000ff */
[----:B------:R-:W-:Y:S01]  /*18ee0*/  F2FP.PACK_AB R9, R10, R9 ;  /* 0x000000090a09723e */ /* 0x000fe200000000ff */
[----:B------:R-:W-:Y:S01]  /*18ef0*/  BAR.SYNC.DEFER_BLOCKING 0x1, 0x100 ;  /* 0x0044000000007b1d */ /* 0x000fe20000010000 */
[----:B------:R-:W-:Y:S01]  /*18f00*/  F2FP.PACK_AB R96, R5, R96 ;  /* 0x000000600560723e */ /* 0x000fe200000000ff */
[----:B------:R-:W-:Y:S01]  /*18f10*/  IMAD.MOV.U32 R10, RZ, RZ, 0x20 ;  /* 0x00000020ff0a7424 */ /* 0x000fe200078e00ff */
        /* <DEDUP_REMOVED lines=9> */
[----:B-1----:R-:W-:-:S02]  /*18fb0*/  SHF.R.S32.HI R3, RZ, 0x1f, R2 ;  /* 0x0000001fff037819 */ /* 0x002fc40000011402 */
        /* <DEDUP_REMOVED lines=22> */
[----:B------:R-:W-:Y:S02]  /*19120*/  R2P PR, R13, 0x6 ;  /* 0x000000060d007804 */ /* 0x000fe40000000000 */
[----:B------:R-:W-:Y:S01]  /*19130*/  F2FP.PACK_AB R102, R103, R102 ;  /* 0x000000666766723e */ /* 0x000fe200000000ff */
[----:B------:R-:W-:Y:S01]  /*19140*/  IMAD.U32 R16, R16, 0x2, R19 ;  /* 0x0000000210107824 */ /* 0x000fe200078e0013 */
[----:B------:R-:W-:Y:S02]  /*19150*/  F2FP.PACK_AB R36, R37, R36 ;  /* 0x000000242524723e */ /* 0x000fe400000000ff */
[----:B------:R-:W-:Y:S01]  /*19160*/  SEL R10, R10, 0xffffffe0, !P1 ;  /* 0xffffffe00a0a7807 */ /* 0x000fe20004800000 */
[----:B------:R-:W-:Y:S01]  /*19170*/  IMAD.SHL.U32 R17, R16, 0x2, RZ ;  /* 0x0000000210117824 */ /* 0x000fe200078e00ff */
[----:B------:R-:W-:Y:S02]  /*19180*/  F2FP.PACK_AB R38, R39, R38 ;  /* 0x000000262726723e */ /* 0x000fe400000000ff */
[----:B------:R-:W-:Y:S01]  /*19190*/  F2FP.PACK_AB R40, R41, R40 ;  /* 0x000000282928723e */ /* 0x000fe200000000ff */
[C---:B------:R-:W-:Y:S01]  /*191a0*/  IMAD.IADD R13, R17.reuse, 0x1, R10 ;  /* 0x00000001110d7824 */ /* 0x040fe200078e020a */
[C---:B------:R-:W-:Y:S01]  /*191b0*/  IADD3 R8, R17.reuse, 0x80, RZ ;  /* 0x0000008011087810 */ /* 0x040fe20007ffe0ff */
[----:B------:R-:W-:Y:S01]  /*191c0*/  STS [R17+0x80], R128 ;  /* 0x0000808011007388 */ /* 0x000fe20000000800 */
[----:B------:R-:W-:-:S02]  /*191d0*/  IADD3 R5, R17, 0x70, RZ ;  /* 0x0000007011057810 */ /* 0x000fc40007ffe0ff */
[----:B------:R-:W-:Y:S01]  /*191e0*/  @P0 IADD3 R5, R8, 0x10, RZ ;  /* 0x0000001008050810 */ /* 0x000fe20007ffe0ff */
[----:B------:R-:W-:Y:S01]  /*191f0*/  IMAD.MOV.U32 R8, RZ, RZ, 0x40 ;  /* 0x00000040ff087424 */ /* 0x000fe200078e00ff */
[----:B------:R-:W-:Y:S01]  /*19200*/  STS [R17+0x480], R130 ;  /* 0x0004808211007388 */ /* 0x000fe20000000800 */
[----:B------:R-:W-:Y:S02]  /*19210*/  F2FP.PACK_AB R42, R43, R42 ;  /* 0x0000002a2b2a723e */ /* 0x000fe400000000ff */
        /* <DEDUP_REMOVED lines=18> */
[----:B------:R-:W-:Y:S01]  /*19340*/  F2FP.PACK_AB R56, R57, R56 ;  /* 0x000000383938723e */ /* 0x000fe200000000ff */
[----:B------:R-:W-:Y:S01]  /*19350*/  IMAD.WIDE R28, R197, R8, c[0x0][0x500] ;  /* 0x00014000c51c7625 */ /* 0x000fe200078e0208 */
        /* <DEDUP_REMOVED lines=65> */
[----:B--2---:R-:W-:-:S03]  /*19770*/  @P1 IMAD.WIDE R8, R197, R8, c[0x0][0x508] ;  /* 0x00014200c5081625 */ /* 0x004fc600078e0208 */
[----:B---3--:R-:W2:Y:S04]  /*19780*/  @P0 LDG.E R7, [R28.64] ;  /* 0x0000000a1c070981 */ /* 0x008ea8000c1e1900 */
[----:B------:R4:W5:Y:S01]  /*19790*/  @P1 LDG.E R5, [R8.64] ;  /* 0x0000000a08051981 */ /* 0x000962000c1e1900 */
[----:B------:R-:W-:Y:S02]  /*197a0*/  CS2R R16, SRZ ;  /* 0x0000000000107805 */ /* 0x000fe4000001ff00 */
[--C-:B--2---:R-:W-:Y:S01]  /*197b0*/  @P0 SHF.R.S32.HI R17, RZ, 0x1f, R7.reuse ;  /* 0x0000001fff110819 */ /* 0x104fe20000011407 */
[----:B------:R-:W-:Y:S01]  /*197c0*/  @P0 IMAD.MOV.U32 R16, RZ, RZ, R7 ;  /* 0x000000ffff100224 */ /* 0x000fe200078e0007 */
[----:B------:R-:W-:Y:S05]  /*197d0*/  @P1 BRA `(.L_x_1477) ;  /* 0x0000004000001947 */ /* 0x000fea0003800000 */
[----:B----4-:R-:W-:Y:S05]  /*197e0*/  @!P0 BRA `(.L_x_1477) ;  /* 0x0000003000008947 */ /* 0x010fea0003800000 */
[----:B-----5:R-:W2:Y:S04]  /*197f0*/  LDG.E R5, [R28.64] ;  /* 0x0000000a1c057981 */ /* 0x020ea8000c1e1900 */
[----:B------:R-:W2:Y:S02]  /*19800*/  LDG.E R8, [R28.64+0x4] ;  /* 0x0000040a1c087981 */ /* 0x000ea4000c1e1900 */
[----:B--2---:R-:W-:-:S02]  /*19810*/  IADD3 R5, -R5, R8, RZ ;  /* 0x0000000805057210 */ /* 0x004fc40007ffe1ff */
.L_x_1477:
[----:B----4-:R-:W-:Y:S01]  /*19820*/  LOP3.LUT R7, R6, 0xffffffe0, RZ, 0xc0, !PT ;  /* 0xffffffe006077812 */ /* 0x010fe200078ec0ff */
        /* <DEDUP_REMOVED lines=8> */
[----:B------:R-:W-:Y:S01]  /*198b0*/  BSSY B0, `(.L_x_1478) ;  /* 0x0000081000007945 */ /* 0x000fe20003800000 */
[----:B------:R-:W-:-:S02]  /*198c0*/  SHF.R.S32.HI R7, RZ, 0x1f, R8 ;  /* 0x0000001fff077819 */ /* 0x000fc40000011408 */
[----:B------:R-:W-:Y:S01]  /*198d0*/  LOP3.LUT R13, R13, 0xffffff8, RZ, 0xc0, !PT ;  /* 0x0ffffff80d0d7812 */ /* 0x000fe200078ec0ff */
[----:B------:R-:W-:Y:S01]  /*198e0*/  IMAD.IADD R15, R15, 0x1, -R6 ;  /* 0x000000010f0f7824 */ /* 0x000fe200078e0a06 */
[----:B------:R-:W-:Y:S02]  /*198f0*/  LEA.HI R7, R7, R8, RZ, 0x2 ;  /* 0x0000000807077211 */ /* 0x000fe400078f10ff */
[----:B------:R-:W-:Y:S01]  /*19900*/  IADD3 R4, R4, -R13, RZ ;  /* 0x8000000d04047210 */ /* 0x000fe20007ffe0ff */
[----:B------:R-:W-:Y:S01]  /*19910*/  IMAD R13, R17, c[0x0][0x3a0], RZ ;  /* 0x0000e800110d7a24 */ /* 0x000fe200078e02ff */
[----:B------:R-:W-:Y:S02]  /*19920*/  SHF.R.S32.HI R7, RZ, 0x2, R7 ;  /* 0x00000002ff077819 */ /* 0x000fe40000011407 */
[----:B------:R-:W-:Y:S01]  /*19930*/  ISETP.NE.AND P1, PT, R9, 0x1, PT ;  /* 0x000000010900780c */ /* 0x000fe20003f25270 */
[----:B------:R-:W-:Y:S01]  /*19940*/  IMAD R13, R16, c[0x0][0x3a4], R13 ;  /* 0x0000e900100d7a24 */ /* 0x000fe200078e020d */
[----:B------:R-:W-:Y:S01]  /*19950*/  LOP3.LUT P2, RZ, R8, 0x3, RZ, 0xc0, !PT ;  /* 0x0000000308ff7812 */ /* 0x000fe2000784c0ff */
[----:B------:R-:W-:Y:S01]  /*19960*/  IMAD R4, R4, 0x10, R7 ;  /* 0x0000001004047824 */ /* 0x000fe200078e0207 */
[----:B------:R-:W-:Y:S01]  /*19970*/  LEA.HI R8, R3, R2, RZ, 0x3 ;  /* 0x0000000203087211 */ /* 0x000fe200078f18ff */
[----:B------:R-:W-:Y:S01]  /*19980*/  IMAD R7, R0, c[0x0][0x490], RZ ;  /* 0x0001240000077a24 */ /* 0x000fe200078e02ff */
[----:B------:R-:W-:Y:S01]  /*19990*/  MOV R18, R16 ;  /* 0x0000001000127202 */ /* 0x000fe20000000f00 */
[----:B------:R-:W-:Y:S01]  /*199a0*/  IMAD R6, R15, 0x8, R4 ;  /* 0x000000080f067824 */ /* 0x000fe200078e0204 */
[----:B------:R-:W-:Y:S01]  /*199b0*/  LEA.HI R3, R3, R2, RZ, 0x6 ;  /* 0x0000000203037211 */ /* 0x000fe200078f30ff */
[----:B------:R-:W-:Y:S01]  /*199c0*/  IMAD R17, R196, c[0x0][0x494], R7 ;  /* 0x00012500c4117a24 */ /* 0x000fe200078e0207 */
[----:B------:R-:W-:Y:S01]  /*199d0*/  LOP3.LUT R7, R8, 0xfffffff8, RZ, 0xc0, !PT ;  /* 0xfffffff808077812 */ /* 0x000fe200078ec0ff */
[----:B------:R-:W-:Y:S01]  /*199e0*/  IMAD.WIDE.U32 R14, R16, c[0x0][0x3a0], RZ ;  /* 0x0000e800100e7a25 */ /* 0x000fe200078e00ff */
[----:B-1----:R-:W-:-:S02]  /*199f0*/  LEA R9, R57, R6, 0x7 ;  /* 0x0000000639097211 */ /* 0x002fc400078e38ff */
[----:B------:R-:W-:Y:S01]  /*19a00*/  SHF.R.S32.HI R8, RZ, 0x3, R8 ;  /* 0x00000003ff087819 */ /* 0x000fe20000011408 */
[----:B------:R-:W-:Y:S01]  /*19a10*/  IMAD.WIDE.U32 R18, R196, c[0x0][0x490], R18 ;  /* 0x00012400c4127a25 */ /* 0x000fe200078e0012 */
[----:B------:R-:W-:-:S03]  /*19a20*/  IADD3 R15, R15, R13, RZ ;  /* 0x0000000d0f0f7210 */ /* 0x000fc60007ffe0ff */
[----:B------:R-:W-:-:S04]  /*19a30*/  @P1 IMAD.HI.U32 R10, R9, c[0x0][0x4ec], RZ ;  /* 0x00013b00090a1a27 */ /* 0x000fc800078e00ff */
[----:B------:R-:W-:Y:S01]  /*19a40*/  IMAD.MOV.U32 R6, RZ, RZ, R9 ;  /* 0x000000ffff067224 */ /* 0x000fe200078e0009 */
[----:B------:R-:W-:Y:S01]  /*19a50*/  @P1 SHF.R.U32.HI R6, RZ, c[0x0][0x4f0], R10 ;  /* 0x00013c00ff061a19 */ /* 0x000fe2000001160a */
[----:B------:R-:W-:Y:S01]  /*19a60*/  IMAD.IADD R7, R2, 0x1, -R7 ;  /* 0x0000000102077824 */ /* 0x000fe200078e0a07 */
[----:B------:R-:W-:Y:S01]  /*19a70*/  SHF.R.S32.HI R2, RZ, 0x1f, R197 ;  /* 0x0000001fff027819 */ /* 0x000fe200000114c5 */
[----:B------:R-:W-:Y:S01]  /*19a80*/  IMAD.IADD R19, R19, 0x1, R17 ;  /* 0x0000000113137824 */ /* 0x000fe200078e0211 */
[----:B------:R-:W-:Y:S01]  /*19a90*/  SEL R197, R197, RZ, !P0 ;  /* 0x000000ffc5c57207 */ /* 0x000fe20004000000 */
[----:B------:R-:W-:Y:S01]  /*19aa0*/  IMAD R17, R0, c[0x0][0x3e8], RZ ;  /* 0x0000fa0000117a24 */ /* 0x000fe200078e02ff */
[----:B------:R-:W-:Y:S01]  /*19ab0*/  SEL R2, R2, RZ, !P0 ;  /* 0x000000ff02027207 */ /* 0x000fe20004000000 */
[----:B------:R-:W-:Y:S01]  /*19ac0*/  IMAD.MOV R10, RZ, RZ, -R6 ;  /* 0x000000ffff0a7224 */ /* 0x000fe200078e0a06 */
[----:B------:R-:W-:Y:S01]  /*19ad0*/  LEA R0, R7, R8, 0x5 ;  /* 0x0000000807007211 */ /* 0x000fe200078e28ff */
[----:B------:R-:W-:-:S02]  /*19ae0*/  IMAD R17, R196, c[0x0][0x3ec], R17 ;  /* 0x0000fb00c4117a24 */ /* 0x000fc400078e0211 */
[----:B------:R-:W-:-:S04]  /*19af0*/  IMAD.WIDE.U32 R14, R196, c[0x0][0x3e8], R14 ;  /* 0x0000fa00c40e7a25 */ /* 0x000fc800078e000e */
[----:B------:R-:W-:Y:S01]  /*19b00*/  IMAD R10, R10, c[0x0][0x4e8], R9 ;  /* 0x00013a000a0a7a24 */ /* 0x000fe200078e0209 */
[----:B------:R-:W-:Y:S01]  /*19b10*/  IADD3 R15, R15, R17, RZ ;  /* 0x000000110f0f7210 */ /* 0x000fe20007ffe0ff */
[----:B------:R-:W-:-:S04]  /*19b20*/  IMAD.WIDE.U32 R18, R197, c[0x0][0x498], R18 ;  /* 0x00012600c5127a25 */ /* 0x000fc800078e0012 */
[----:B------:R-:W-:Y:S01]  /*19b30*/  IMAD R16, R2, c[0x0][0x498], RZ ;  /* 0x0001260002107a24 */ /* 0x000fe200078e02ff */
[----:B------:R-:W-:Y:S01]  /*19b40*/  IADD3 R20, P0, R6, R18, RZ ;  /* 0x0000001206147210 */ /* 0x000fe20007f1e0ff */
[----:B------:R-:W-:Y:S01]  /*19b50*/  IMAD R9, R57, 0x80, R0 ;  /* 0x0000008039097824 */ /* 0x000fe200078e0200 */
[----:B------:R-:W-:Y:S01]  /*19b60*/  SHF.R.S32.HI R18, RZ, 0x1f, R10 ;  /* 0x0000001fff127819 */ /* 0x000fe2000001140a */
[----:B------:R-:W-:Y:S01]  /*19b70*/  IMAD R13, R197, c[0x0][0x49c], R16 ;  /* 0x00012700c50d7a24 */ /* 0x000fe200078e0210 */
[----:B------:R-:W-:Y:S01]  /*19b80*/  SHF.R.S32.HI R16, RZ, 0x1f, R6 ;  /* 0x0000001fff107819 */ /* 0x000fe20000011406 */
        /* <DEDUP_REMOVED lines=9> */
[----:B------:R-:W-:Y:S02]  /*19c20*/  IMAD R17, R10, c[0x0][0x48c], R17 ;  /* 0x000123000a117a24 */ /* 0x000fe400078e0211 */
[----:B------:R-:W-:Y:S01]  /*19c30*/  IMAD.SHL.U32 R0, R7, 0x8, RZ ;  /* 0x0000000807007824 */ /* 0x000fe200078e00ff */
[----:B------:R-:W-:Y:S01]  /*19c40*/  LEA R7, P0, R20, c[0x0][0x450], 0x2 ;  /* 0x0001140014077a11 */ /* 0x000fe200078010ff */
[----:B------:R-:W-:Y:S01]  /*19c50*/  IMAD R10, R2, c[0x0][0x3f0], RZ ;  /* 0x0000fc00020a7a24 */ /* 0x000fe200078e02ff */
[----:B------:R-:W-:Y:S01]  /*19c60*/  IADD3 R17, R21, R17, RZ ;  /* 0x0000001115117210 */ /* 0x000fe20007ffe0ff */
[----:B------:R-:W-:Y:S01]  /*19c70*/  IMAD.WIDE.U32 R14, R197, c[0x0][0x3f0], R14 ;  /* 0x0000fc00c50e7a25 */ /* 0x000fe200078e000e */
[----:B------:R-:W-:Y:S01]  /*19c80*/  SHF.R.U32.HI R2, RZ, 0x3, R13 ;  /* 0x00000003ff027819 */ /* 0x000fe2000001160d */
[----:B------:R-:W-:Y:S01]  /*19c90*/  SHFL.IDX PT, R48, R7, RZ, 0x1c1f ;  /* 0x001c1fff07307589 */ /* 0x000fe200000e0000 */
[----:B------:R-:W-:Y:S01]  /*19ca0*/  LOP3.LUT R13, R13, 0x38, R0, 0xf8, !PT ;  /* 0x000000380d0d7812 */ /* 0x000fe200078ef800 */
[----:B------:R-:W-:Y:S01]  /*19cb0*/  IMAD R10, R197, c[0x0][0x3f4], R10 ;  /* 0x0000fd00c50a7a24 */ /* 0x000fe200078e020a */
[----:B------:R-:W-:Y:S01]  /*19cc0*/  LEA.HI.X R17, R20, c[0x0][0x454], R17, 0x2, P0 ;  /* 0x0001150014117a11 */ /* 0x000fe200000f1411 */
[----:B------:R-:W-:Y:S01]  /*19cd0*/  SHFL.IDX PT, R50, R7, 0x1, 0x1c1f ;  /* 0x003c1f0007327f89 */ /* 0x000fe200000e0000 */
[----:B------:R-:W-:Y:S01]  /*19ce0*/  LOP3.LUT R13, R13, R2, RZ, 0x3c, !PT ;  /* 0x000000020d0d7212 */ /* 0x000fe200078e3cff */
[----:B------:R-:W-:-:S02]  /*19cf0*/  IMAD.MOV R2, RZ, RZ, -R6 ;  /* 0x000000ffff027224 */ /* 0x000fc400078e0a06 */
[----:B------:R-:W1:Y:S01]  /*19d00*/  SHFL.IDX PT, R49, R17, RZ, 0x1c1f ;  /* 0x001c1fff11317589 */ /* 0x000e6200000e0000 */
[----:B------:R-:W-:Y:S02]  /*19d10*/  IMAD.IADD R19, R15, 0x1, R10 ;  /* 0x000000010f137824 */ /* 0x000fe400078e020a */
[----:B------:R-:W-:Y:S01]  /*19d20*/  IMAD R15, R2, c[0x0][0x4e8], R9 ;  /* 0x00013a00020f7a24 */ /* 0x000fe200078e0209 */
[----:B------:R-:W2:Y:S01]  /*19d30*/  SHFL.IDX PT, R51, R17, 0x1, 0x1c1f ;  /* 0x003c1f0011337f89 */ /* 0x000ea200000e0000 */
[----:B------:R-:W-:Y:S01]  /*19d40*/  LEA R9, R57, R4, 0x7 ;  /* 0x0000000439097211 */ /* 0x000fe200078e38ff */
[----:B-----5:R-:W-:Y:S01]  /*19d50*/  IMAD R2, R5, c[0x0][0x4e8], RZ ;  /* 0x00013a0005027a24 */ /* 0x020fe200078e02ff */
[----:B------:R-:W-:Y:S01]  /*19d60*/  LEA R57, R57, R8, 0x7 ;  /* 0x0000000839397211 */ /* 0x000fe200078e38ff */
[----:B------:R-:W-:Y:S01]  /*19d70*/  IMAD R21, R16, c[0x0][0x3e0], RZ ;  /* 0x0000f80010157a24 */ /* 0x000fe200078e02ff */
[C---:B------:R-:W-:Y:S01]  /*19d80*/  IADD3 R5, R9.reuse, 0x8, RZ ;  /* 0x0000000809057810 */ /* 0x040fe20007ffe0ff */
[----:B------:R-:W-:Y:S01]  /*19d90*/  IMAD.MOV.U32 R18, RZ, RZ, R14 ;  /* 0x000000ffff127224 */ /* 0x000fe200078e000e */
[-C--:B------:R-:W-:Y:S01]  /*19da0*/  ISETP.GE.OR P1, PT, R9, R2.reuse, P2 ;  /* 0x000000020900720c */ /* 0x080fe20001726670 */
[C---:B------:R-:W-:Y:S01]  /*19db0*/  IMAD R21, R6.reuse, c[0x0][0x3e4], R21 ;  /* 0x0000f90006157a24 */ /* 0x040fe200078e0215 */
[----:B------:R-:W-:Y:S01]  /*19dc0*/  ISETP.GE.OR P0, PT, R5, R2, P2 ;  /* 0x000000020500720c */ /* 0x000fe20001706670 */
[----:B------:R-:W-:Y:S01]  /*19dd0*/  IMAD.WIDE.U32 R18, R6, c[0x0][0x3e0], R18 ;  /* 0x0000f80006127a25 */ /* 0x000fe200078e0012 */
[----:B------:R-:W-:-:S02]  /*19de0*/  SHF.L.U32 R6, R3, 0x3, RZ ;  /* 0x0000000303067819 */ /* 0x000fc400000006ff */
        /* <DEDUP_REMOVED lines=45> */
.L_x_1479:
[----:B--2---:R-:W-:Y:S05]  /*1a0c0*/  BSYNC B0 ;  /* 0x0000000000007941 */ /* 0x004fea0003800000 */
.L_x_1478:
        /* <DEDUP_REMOVED lines=23> */
.L_x_1481:
[----:B------:R-:W-:Y:S05]  /*1a240*/  BSYNC B0 ;  /* 0x0000000000007941 */ /* 0x000fea0003800000 */
.L_x_1480:
        /* <DEDUP_REMOVED lines=23> */
.L_x_1483:
[----:B------:R-:W-:Y:S05]  /*1a3c0*/  BSYNC B0 ;  /* 0x0000000000007941 */ /* 0x000fea0003800000 */
.L_x_1482:
        /* <DEDUP_REMOVED lines=24> */
.L_x_1476:
        /* <DEDUP_REMOVED lines=18> */
.L_x_1484:
[----:B-1----:R-:W1:Y:S01]  /*1a670*/  S2R R2, SR_TID.X ;  /* 0x0000000000027919 */ /* 0x002e620000002100 */
[----:B------:R-:W-:Y:S01]  /*1a680*/  SHF.R.S32.HI R5, RZ, 0x1f, R197 ;  /* 0x0000001fff057819 */ /* 0x000fe200000114c5 */
[----:B------:R-:W-:Y:S01]  /*1a690*/  BSSY B0, `(.L_x_1485) ;  /* 0x0000026000007945 */ /* 0x000fe20003800000 */
[----:B------:R-:W-:-:S02]  /*1a6a0*/  SEL R197, R197, RZ, !P0 ;  /* 0x000000ffc5c57207 */ /* 0x000fc40004000000 */
[----:B------:R-:W-:Y:S02]  /*1a6b0*/  SEL R5, R5, RZ, !P0 ;  /* 0x000000ff05057207 */ /* 0x000fe40004000000 */
[----:B-1----:R-:W-:-:S13]  /*1a6c0*/  ISETP.GT.AND P1, PT, R2, 0x7f, PT ;  /* 0x0000007f0200780c */ /* 0x002fda0003f24270 */
        /* <DEDUP_REMOVED lines=34> */
.L_x_1486:
[----:B------:R-:W-:Y:S05]  /*1a8f0*/  BSYNC B0 ;  /* 0x0000000000007941 */ /* 0x000fea0003800000 */
.L_x_1485:
        /* <DEDUP_REMOVED lines=64> */
.L_x_1488:
[----:B------:R-:W-:Y:S05]  /*1ad00*/  BSYNC B0 ;  /* 0x0000000000007941 */ /* 0x000fea0003800000 */
.L_x_1487:
        /* <DEDUP_REMOVED lines=21> */
.L_x_1490:
[----:B------:R-:W-:Y:S05]  /*1ae60*/  BSYNC B0 ;  /* 0x0000000000007941 */ /* 0x000fea0003800000 */
.L_x_1489:
        /* <DEDUP_REMOVED lines=21> */
.L_x_1492:
[----:B------:R-:W-:Y:S05]  /*1afc0*/  BSYNC B0 ;  /* 0x0000000000007941 */ /* 0x000fea0003800000 */
.L_x_1491:
        /* <DEDUP_REMOVED lines=22> */
.L_x_1493:
        /* <DEDUP_REMOVED lines=13> */
.L_x_1515:


//--------------------- .nv.shared._ZN7cutlass13device_kernelIN5flash19enable_sm80_to_sm89INS1_16FlashAttnFwdSm80INS1_25CollectiveMainloopFwdSm80ILi8ELi1ELb0EN4cute5tupleIJNS5_1CILi128EEENS7_ILi64EEENS7_ILi192EEEEEELi192ENS_6half_tEfNS_4arch4Sm80ELb0ELb0ELb1ELb0ELb1ELb0ELb1ELb0EEENS1_21CollectiveEpilogueFwdINS6_IJS8_SA_S9_EEENS6_IJNS7_ILi1EEESI_SI_EEESC_SE_Li256ELb0ELb1ELb0ELb0EEENS1_19SingleTileSchedulerILb0ELb0ELb1ELi128EEEEEEEEEvNT_6ParamsE --------------------------
	.section	.nv.shared._ZN7cutlass13device_kernelIN5flash19enable_sm80_to_sm89INS1_16FlashAttnFwdSm80INS1_25CollectiveMainloopFwdSm80ILi8ELi1ELb0EN4cute5tupleIJNS5_1CILi128EEENS7_ILi64EEENS7_ILi192EEEEEELi192ENS_6half_tEfNS_4arch4Sm80ELb0ELb0ELb1ELb0ELb1ELb0ELb1ELb0EEENS1_21CollectiveEpilogueFwdINS6_IJS8_SA_S9_EEENS6_IJNS7_ILi1EEESI_SI_EEESC_SE_Li256ELb0ELb1ELb0ELb0EEENS1_19SingleTileSchedulerILb0ELb0ELb1ELi128EEEEEEEEEvNT_6ParamsE,"aw",@nobits
	.sectionflags	@""
	.align	16


//--------------------- .nv.global                --------------------------
	.section	.nv.global,"aw",@nobits
.nv.global:
	.type		_ZN80_INTERNAL_72fa9827_44_flash_fwd_hdim192_fp16_paged_softcap_sm80_cu_2acf44d3_29804cute1_E,@object
	.size		_ZN80_INTERNAL_72fa9827_44_flash_fwd_hdim192_fp16_paged_softcap_sm80_cu_2acf44d3_29804cute1_E,(_ZN80_INTERNAL_72fa9827_44_flash_fwd_hdim192_fp16_paged_softcap_sm80_cu_2acf44d3_29804cuda3std3__45__cpo6cbeginE - _ZN80_INTERNAL_72fa9827_44_flash_fwd_hdim192_fp16_paged_softcap_sm80_cu_2acf44d3_29804cute1_E)
_ZN80_INTERNAL_72fa9827_44_flash_fwd_hdim192_fp16_paged_softcap_sm80_cu_2acf44d3_29804cute1_E:
	.zero		1
	.type		_ZN80_INTERNAL_72fa9827_44_flash_fwd_hdim192_fp16_paged_softcap_sm80_cu_2acf44d3_29804cuda3std3__45__cpo6cbeginE,@object
	.size		_ZN80_INTERNAL_72fa9827_44_flash_fwd_hdim192_fp16_paged_softcap_sm80_cu_2acf44d3_29804cuda3std3__45__cpo6cbeginE,(_ZN80_INTERNAL_72fa9827_44_flash_fwd_hdim192_fp16_paged_softcap_sm80_cu_2acf44d3_29804cuda3std3__48in_placeE - _ZN80_INTERNAL_72fa9827_44_flash_fwd_hdim192_fp16_paged_softcap_sm80_cu_2acf44d3_29804cuda3std3__45__cpo6cbeginE)
_ZN80_INTERNAL_72fa9827_44_flash_fwd_hdim192_fp16_paged_softcap_sm80_cu_2acf44d3_29804cuda3std3__45__cpo6cbeginE:
	.zero		1
	.type		_ZN80_INTERNAL_72fa9827_44_flash_fwd_hdim192_fp16_paged_softcap_sm80_cu_2acf44d3_29804cuda3std3__48in_placeE,@object
	.size		_ZN80_INTERNAL_72fa9827_44_flash_fwd_hdim192_fp16_paged_softcap_sm80_cu_2acf44d3_29804cuda3std3__48in_placeE,(_ZN80_INTERNAL_72fa9827_44_flash_fwd_hdim192_fp16_paged_softcap_sm80_cu_2acf44d3_29804cuda3std6ranges3__45__cpo9iter_moveE - _ZN80_INTERNAL_72fa9827_44_flash_fwd_hdim192_fp16_paged_softcap_sm80_cu_2acf44d3_29804cuda3std3__48in_placeE)
_ZN80_INTERNAL_72fa9827_44_flash_fwd_hdim192_fp16_paged_softcap_sm80_cu_2acf44d3_29804cuda3std3__48in_placeE:
	.zero		1
	.type		_ZN80_INTERNAL_72fa9827_44_flash_fwd_hdim192_fp16_paged_softcap_sm80_cu_2acf44d3_29804cuda3std6ranges3__45__cpo9iter_moveE,@object
	.size		_ZN80_INTERNAL_72fa9827_44_flash_fwd_hdim192_fp16_paged_softcap_sm80_cu_2acf44d3_29804cuda3std6ranges3__45__cpo9iter_moveE,(_ZN80_INTERNAL_72fa9827_44_flash_fwd_hdim192_fp16_paged_softcap_sm80_cu_2acf44d3_29804cuda3std3__45__cpo5beginE - _ZN80_INTERNAL_72fa9827_44_flash_fwd_hdim192_fp16_paged_softcap_sm80_cu_2acf44d3_29804cuda3std6ranges3__45__cpo9iter_moveE)
_ZN80_INTERNAL_72fa9827_44_flash_fwd_hdim192_fp16_paged_softcap_sm80_cu_2acf44d3_29804cuda3std6ranges3__45__cpo9iter_moveE:
	.zero		1
	.type		_ZN80_INTERNAL_72fa9827_44_flash_fwd_hdim192_fp16_paged_softcap_sm80_cu_2acf44d3_29804cuda3std3__45__cpo5beginE,@object
	.size		_ZN80_INTERNAL_72fa9827_44_flash_fwd_hdim192_fp16_paged_softcap_sm80_cu_2acf44d3_29804cuda3std3__45__cpo5beginE,(_ZN80_INTERNAL_72fa9827_44_flash_fwd_hdim192_fp16_paged_softcap_sm80_cu_2acf44d3_29804cuda3std3__482_GLOBAL__N__72fa9827_44_flash_fwd_hdim192_fp16_paged_softcap_sm80_cu_2acf44d3_29806ignoreE - _ZN80_INTERNAL_72fa9827_44_flash_fwd_hdim192_fp16_paged_softcap_sm80_cu_2acf44d3_29804cuda3std3__45__cpo5beginE)
_ZN80_INTERNAL_72fa9827_44_flash_fwd_hdim192_fp16_paged_softcap_sm80_cu_2acf44d3_29804cuda3std3__45__cpo5beginE:
	.zero		1
	.type		_ZN80_INTERNAL_72fa9827_44_flash_fwd_hdim192_fp16_paged_softcap_sm80_cu_2acf44d3_29804cuda3std3__482_GLOBAL__N__72fa9827_44_flash_fwd_hdim192_fp16_paged_softcap_sm80_cu_2acf44d3_29806ignoreE,@object
	.size		_ZN80_INTERNAL_72fa9827_44_flash_fwd_hdim192_fp16_paged_softcap_sm80_cu_2acf44d3_29804cuda3std3__482_GLOBAL__N__72fa9827_44_flash_fwd_hdim192_fp16_paged_softcap_sm80_cu_2acf44d3_29806ignoreE,(_ZN80_INTERNAL_72fa9827_44_flash_fwd_hdim192_fp16_paged_softcap_sm80_cu_2acf44d3_29804cute7productE - _ZN80_INTERNAL_72fa9827_44_flash_fwd_hdim192_fp16_paged_softcap_sm80_cu_2acf44d3_29804cuda3std3__482_GLOBAL__N__72fa9827_44_flash_fwd_hdim192_fp16_paged_softcap_sm80_cu_2acf44d3_29806ignoreE)
_ZN80_INTERNAL_72fa9827_44_flash_fwd_hdim192_fp16_paged_softcap_sm80_cu_2acf44d3_29804cuda3std3__482_GLOBAL__N__72fa9827_44_flash_fwd_hdim192_fp16_paged_softcap_sm80_cu_2acf44d3_29806ignoreE:
	.zero		1
	.type		_ZN80_INTERNAL_72fa9827_44_flash_fwd_hdim192_fp16_paged_softcap_sm80_cu_2acf44d3_29804cute7productE,@object
	.size		_ZN80_INTERNAL_72fa9827_44_flash_fwd_hdim192_fp16_paged_softcap_sm80_cu_2acf44d3_29804cute7productE,(_ZN80_INTERNAL_72fa9827_44_flash_fwd_hdim192_fp16_paged_softcap_sm80_cu_2acf44d3_29804cuda3std3__45__cpo3endE - _ZN80_INTERNAL_72fa9827_44_flash_fwd_hdim192_fp16_paged_softcap_sm80_cu_2acf44d3_29804cute7productE)
_ZN80_INTERNAL_72fa9827_44_flash_fwd_hdim192_fp16_paged_softcap_sm80_cu_2acf44d3_29804cute7productE:
	.zero		1
	.type		_ZN80_INTERNAL_72fa9827_44_flash_fwd_hdim192_fp16_paged_softcap_sm80_cu_2acf44d3_29804cuda3std3__45__cpo3endE,@object
	.size		_ZN80_INTERNAL_72fa9827_44_flash_fwd_hdim192_fp16_paged_softcap_sm80_cu_2acf44d3_29804cuda3std3__45__cpo3endE,(_ZN80_INTERNAL_72fa9827_44_flash_fwd_hdim192_fp16_paged_softcap_sm80_cu_2acf44d3_29804cuda3std3__419piecewise_constructE - _ZN80_INTERNAL_72fa9827_44_flash_fwd_hdim192_fp16_paged_softcap_sm80_cu_2acf44d3_29804cuda3std3__45__cpo3endE)
_ZN80_INTERNAL_72fa9827_44_flash_fwd_hdim192_fp16_paged_softcap_sm80_cu_2acf44d3_29804cuda3std3__45__cpo3endE:
	.zero		1
	.type		_ZN80_INTERNAL_72fa9827_44_flash_fwd_hdim192_fp16_paged_softcap_sm80_cu_2acf44d3_29804cuda3std3__419piecewise_constructE,@object
	.size		_ZN80_INTERNAL_72fa9827_44_flash_fwd_hdim192_fp16_paged_softcap_sm80_cu_2acf44d3_29804cuda3std3__419piecewise_constructE,(_ZN80_INTERNAL_72fa9827_44_flash_fwd_hdim192_fp16_paged_softcap_sm80_cu_2acf44d3_29804cuda3std3__45__cpo4cendE - _ZN80_INTERNAL_72fa9827_44_flash_fwd_hdim192_fp16_paged_softcap_sm80_cu_2acf44d3_29804cuda3std3__419piecewise_constructE)
_ZN80_INTERNAL_72fa9827_44_flash_fwd_hdim192_fp16_paged_softcap_sm80_cu_2acf44d3_29804cuda3std3__419piecewise_constructE:
	.zero		1
	.type		_ZN80_INTERNAL_72fa9827_44_flash_fwd_hdim192_fp16_paged_softcap_sm80_cu_2acf44d3_29804cuda3std3__45__cpo4cendE,@object
	.size		_ZN80_INTERNAL_72fa9827_44_flash_fwd_hdim192_fp16_paged_softcap_sm80_cu_2acf44d3_29804cuda3std3__45__cpo4cendE,(_ZN80_INTERNAL_72fa9827_44_flash_fwd_hdim192_fp16_paged_softcap_sm80_cu_2acf44d3_29804cuda3std6ranges3__45__cpo4swapE - _ZN80_INTERNAL_72fa9827_44_flash_fwd_hdim192_fp16_paged_softcap_sm80_cu_2acf44d3_29804cuda3std3__45__cpo4cendE)
_ZN80_INTERNAL_72fa9827_44_flash_fwd_hdim192_fp16_paged_softcap_sm80_cu_2acf44d3_29804cuda3std3__45__cpo4cendE:
	.zero		1
	.type		_ZN80_INTERNAL_72fa9827_44_flash_fwd_hdim192_fp16_paged_softcap_sm80_cu_2acf44d3_29804cuda3std6ranges3__45__cpo4swapE,@object
	.size		_ZN80_INTERNAL_72fa9827_44_flash_fwd_hdim192_fp16_paged_softcap_sm80_cu_2acf44d3_29804cuda3std6ranges3__45__cpo4swapE,(.L_7 - _ZN80_INTERNAL_72fa9827_44_flash_fwd_hdim192_fp16_paged_softcap_sm80_cu_2acf44d3_29804cuda3std6ranges3__45__cpo4swapE)
_ZN80_INTERNAL_72fa9827_44_flash_fwd_hdim192_fp16_paged_softcap_sm80_cu_2acf44d3_29804cuda3std6ranges3__45__cpo4swapE:
	.zero		1
.L_7:


//--------------------- .nv.shared._ZN7cutlass13device_kernelIN5flash19enable_sm80_to_sm89INS1_16FlashAttnFwdSm80INS1_25CollectiveMainloopFwdSm80ILi8ELi1ELb0EN4cute5tupleIJNS5_1CILi128EEENS7_ILi64EEENS7_ILi192EEEEEELi192ENS_6half_tEfNS_4arch4Sm80ELb0ELb0ELb1ELb1ELb1ELb0ELb1ELb0EEENS1_21CollectiveEpilogueFwdINS6_IJS8_SA_S9_EEENS6_IJNS7_ILi1EEESI_SI_EEESC_SE_Li256ELb1ELb1ELb0ELb0EEENS1_19SingleTileSchedulerILb1ELb0ELb1ELi128EEEEEEEEEvNT_6ParamsE --------------------------
	.section	.nv.shared._ZN7cutlass13device_kernelIN5flash19enable_sm80_to_sm89INS1_16FlashAttnFwdSm80INS1_25CollectiveMainloopFwdSm80ILi8ELi1ELb0EN4cute5tupleIJNS5_1CILi128EEENS7_ILi64EEENS7_ILi192EEEEEELi192ENS_6half_tEfNS_4arch4Sm80ELb0ELb0ELb1ELb1ELb1ELb0ELb1ELb0EEENS1_21CollectiveEpilogueFwdINS6_IJS8_SA_S9_EEENS6_IJNS7_ILi1EEESI_SI_EEESC_SE_Li256ELb1ELb1ELb0ELb0EEENS1_19SingleTileSchedulerILb1ELb0ELb1ELi128EEEEEEEEEvNT_6ParamsE,"aw",@nobits
	.sectionflags	@""
	.align	16


//--------------------- .nv.shared._ZN7cutlass13device_kernelIN5flash19enable_sm80_to_sm89INS1_16FlashAttnFwdSm80INS1_25CollectiveMainloopFwdSm80ILi8ELi1ELb0EN4cute5tupleIJNS5_1CILi128EEENS7_ILi64EEENS7_ILi192EEEEEELi192ENS_6half_tEfNS_4arch4Sm80ELb0ELb0ELb1ELb1ELb1ELb1ELb1ELb0EEENS1_21CollectiveEpilogueFwdINS6_IJS8_SA_S9_EEENS6_IJNS7_ILi1EEESI_SI_EEESC_SE_Li256ELb1ELb1ELb0ELb0EEENS1_19SingleTileSchedulerILb1ELb0ELb1ELi128EEEEEEEEEvNT_6ParamsE --------------------------
	.section	.nv.shared._ZN7cutlass13device_kernelIN5flash19enable_sm80_to_sm89INS1_16FlashAttnFwdSm80INS1_25CollectiveMainloopFwdSm80ILi8ELi1ELb0EN4cute5tupleIJNS5_1CILi128EEENS7_ILi64EEENS7_ILi192EEEEEELi192ENS_6half_tEfNS_4arch4Sm80ELb0ELb0ELb1ELb1ELb1ELb1ELb1ELb0EEENS1_21CollectiveEpilogueFwdINS6_IJS8_SA_S9_EEENS6_IJNS7_ILi1EEESI_SI_EEESC_SE_Li256ELb1ELb1ELb0ELb0EEENS1_19SingleTileSchedulerILb1ELb0ELb1ELi128EEEEEEEEEvNT_6ParamsE,"aw",@nobits
	.sectionflags	@""
	.align	16


//--------------------- .nv.shared._ZN7cutlass13device_kernelIN5flash19enable_sm80_to_sm89INS1_16FlashAttnFwdSm80INS1_25CollectiveMainloopFwdSm80ILi8ELi1ELb0EN4cute5tupleIJNS5_1CILi128EEENS7_ILi64EEENS7_ILi192EEEEEELi192ENS_6half_tEfNS_4arch4Sm80ELb0ELb1ELb1ELb0ELb1ELb0ELb1ELb0EEENS1_21CollectiveEpilogueFwdINS6_IJS8_SA_S9_EEENS6_IJNS7_ILi1EEESI_SI_EEESC_SE_Li256ELb0ELb1ELb0ELb0EEENS1_19SingleTileSchedulerILb0ELb0ELb1ELi128EEEEEEEEEvNT_6ParamsE --------------------------
	.section	.nv.shared._ZN7cutlass13device_kernelIN5flash19enable_sm80_to_sm89INS1_16FlashAttnFwdSm80INS1_25CollectiveMainloopFwdSm80ILi8ELi1ELb0EN4cute5tupleIJNS5_1CILi128EEENS7_ILi64EEENS7_ILi192EEEEEELi192ENS_6half_tEfNS_4arch4Sm80ELb0ELb1ELb1ELb0ELb1ELb0ELb1ELb0EEENS1_21CollectiveEpilogueFwdINS6_IJS8_SA_S9_EEENS6_IJNS7_ILi1EEESI_SI_EEESC_SE_Li256ELb0ELb1ELb0ELb0EEENS1_19SingleTileSchedulerILb0ELb0ELb1ELi128EEEEEEEEEvNT_6ParamsE,"aw",@nobits
	.sectionflags	@""
	.align	16


//--------------------- .nv.shared._ZN7cutlass13device_kernelIN5flash19enable_sm80_to_sm89INS1_16FlashAttnFwdSm80INS1_25CollectiveMainloopFwdSm80ILi8ELi1ELb0EN4cute5tupleIJNS5_1CILi128EEENS7_ILi64EEENS7_ILi192EEEEEELi192ENS_6half_tEfNS_4arch4Sm80ELb0ELb1ELb1ELb1ELb1ELb0ELb1ELb0EEENS1_21CollectiveEpilogueFwdINS6_IJS8_SA_S9_EEENS6_IJNS7_ILi1EEESI_SI_EEESC_SE_Li256ELb1ELb1ELb0ELb0EEENS1_19SingleTileSchedulerILb1ELb0ELb1ELi128EEEEEEEEEvNT_6ParamsE --------------------------
	.section	.nv.shared._ZN7cutlass13device_kernelIN5flash19enable_sm80_to_sm89INS1_16FlashAttnFwdSm80INS1_25CollectiveMainloopFwdSm80ILi8ELi1ELb0EN4cute5tupleIJNS5_1CILi128EEENS7_ILi64EEENS7_ILi192EEEEEELi192ENS_6half_tEfNS_4arch4Sm80ELb0ELb1ELb1ELb1ELb1ELb0ELb1ELb0EEENS1_21CollectiveEpilogueFwdINS6_IJS8_SA_S9_EEENS6_IJNS7_ILi1EEESI_SI_EEESC_SE_Li256ELb1ELb1ELb0ELb0EEENS1_19SingleTileSchedulerILb1ELb0ELb1ELi128EEEEEEEEEvNT_6ParamsE,"aw",@nobits
	.sectionflags	@""
	.align	16


//--------------------- .nv.shared._ZN7cutlass13device_kernelIN5flash19enable_sm80_to_sm89INS1_16FlashAttnFwdSm80INS1_25CollectiveMainloopFwdSm80ILi8ELi1ELb0EN4cute5tupleIJNS5_1CILi128EEENS7_ILi64EEENS7_ILi192EEEEEELi192ENS_6half_tEfNS_4arch4Sm80ELb0ELb1ELb1ELb1ELb1ELb1ELb1ELb0EEENS1_21CollectiveEpilogueFwdINS6_IJS8_SA_S9_EEENS6_IJNS7_ILi1EEESI_SI_EEESC_SE_Li256ELb1ELb1ELb0ELb0EEENS1_19SingleTileSchedulerILb1ELb0ELb1ELi128EEEEEEEEEvNT_6ParamsE --------------------------
	.section	.nv.shared._ZN7cutlass13device_kernelIN5flash19enable_sm80_to_sm89INS1_16FlashAttnFwdSm80INS1_25CollectiveMainloopFwdSm80ILi8ELi1ELb0EN4cute5tupleIJNS5_1CILi128EEENS7_ILi64EEENS7_ILi192EEEEEELi192ENS_6half_tEfNS_4arch4Sm80ELb0ELb1ELb1ELb1ELb1ELb1ELb1ELb0EEENS1_21CollectiveEpilogueFwdINS6_IJS8_SA_S9_EEENS6_IJNS7_ILi1EEESI_SI_EEESC_SE_Li256ELb1ELb1ELb0ELb0EEENS1_19SingleTileSchedulerILb1ELb0ELb1ELi128EEEEEEEEEvNT_6ParamsE,"aw",@nobits
	.sectionflags	@""
	.align	16


//--------------------- .nv.shared._ZN7cutlass13device_kernelIN5flash19enable_sm80_to_sm89INS1_16FlashAttnFwdSm80INS1_25CollectiveMainloopFwdSm80ILi8ELi1ELb0EN4cute5tupleIJNS5_1CILi128EEENS7_ILi64EEENS7_ILi192EEEEEELi192ENS_6half_tEfNS_4arch4Sm80ELb1ELb0ELb1ELb0ELb1ELb0ELb1ELb0EEENS1_21CollectiveEpilogueFwdINS6_IJS8_SA_S9_EEENS6_IJNS7_ILi1EEESI_SI_EEESC_SE_Li256ELb0ELb1ELb0ELb0EEENS1_30DynamicPersistentTileSchedulerILi256ELi256ELb0ELb1ELb0EEEEEEEEEvNT_6ParamsE --------------------------
	.section	.nv.shared._ZN7cutlass13device_kernelIN5flash19enable_sm80_to_sm89INS1_16FlashAttnFwdSm80INS1_25CollectiveMainloopFwdSm80ILi8ELi1ELb0EN4cute5tupleIJNS5_1CILi128EEENS7_ILi64EEENS7_ILi192EEEEEELi192ENS_6half_tEfNS_4arch4Sm80ELb1ELb0ELb1ELb0ELb1ELb0ELb1ELb0EEENS1_21CollectiveEpilogueFwdINS6_IJS8_SA_S9_EEENS6_IJNS7_ILi1EEESI_SI_EEESC_SE_Li256ELb0ELb1ELb0ELb0EEENS1_30DynamicPersistentTileSchedulerILi256ELi256ELb0ELb1ELb0EEEEEEEEEvNT_6ParamsE,"aw",@nobits
	.sectionflags	@""
	.align	16


//--------------------- .nv.shared._ZN7cutlass13device_kernelIN5flash19enable_sm80_to_sm89INS1_16FlashAttnFwdSm80INS1_25CollectiveMainloopFwdSm80ILi8ELi1ELb0EN4cute5tupleIJNS5_1CILi128EEENS7_ILi64EEENS7_ILi192EEEEEELi192ENS_6half_tEfNS_4arch4Sm80ELb1ELb0ELb1ELb1ELb1ELb0ELb1ELb0EEENS1_21CollectiveEpilogueFwdINS6_IJS8_SA_S9_EEENS6_IJNS7_ILi1EEESI_SI_EEESC_SE_Li256ELb1ELb1ELb0ELb0EEENS1_19SingleTileSchedulerILb1ELb0ELb1ELi128EEEEEEEEEvNT_6ParamsE --------------------------
	.section	.nv.shared._ZN7cutlass13device_kernelIN5flash19enable_sm80_to_sm89INS1_16FlashAttnFwdSm80INS1_25CollectiveMainloopFwdSm80ILi8ELi1ELb0EN4cute5tupleIJNS5_1CILi128EEENS7_ILi64EEENS7_ILi192EEEEEELi192ENS_6half_tEfNS_4arch4Sm80ELb1ELb0ELb1ELb1ELb1ELb0ELb1ELb0EEENS1_21CollectiveEpilogueFwdINS6_IJS8_SA_S9_EEENS6_IJNS7_ILi1EEESI_SI_EEESC_SE_Li256ELb1ELb1ELb0ELb0EEENS1_19SingleTileSchedulerILb1ELb0ELb1ELi128EEEEEEEEEvNT_6ParamsE,"aw",@nobits
	.sectionflags	@""
	.align	16


//--------------------- .nv.shared._ZN7cutlass13device_kernelIN5flash19enable_sm80_to_sm89INS1_16FlashAttnFwdSm80INS1_25CollectiveMainloopFwdSm80ILi8ELi1ELb0EN4cute5tupleIJNS5_1CILi128EEENS7_ILi64EEENS7_ILi192EEEEEELi192ENS_6half_tEfNS_4arch4Sm80ELb1ELb0ELb1ELb1ELb1ELb1ELb1ELb0EEENS1_21CollectiveEpilogueFwdINS6_IJS8_SA_S9_EEENS6_IJNS7_ILi1EEESI_SI_EEESC_SE_Li256ELb1ELb1ELb0ELb0EEENS1_19SingleTileSchedulerILb1ELb0ELb1ELi128EEEEEEEEEvNT_6ParamsE --------------------------
	.section	.nv.shared._ZN7cutlass13device_kernelIN5flash19enable_sm80_to_sm89INS1_16FlashAttnFwdSm80INS1_25CollectiveMainloopFwdSm80ILi8ELi1ELb0EN4cute5tupleIJNS5_1CILi128EEENS7_ILi64EEENS7_ILi192EEEEEELi192ENS_6half_tEfNS_4arch4Sm80ELb1ELb0ELb1ELb1ELb1ELb1ELb1ELb0EEENS1_21CollectiveEpilogueFwdINS6_IJS8_SA_S9_EEENS6_IJNS7_ILi1EEESI_SI_EEESC_SE_Li256ELb1ELb1ELb0ELb0EEENS1_19SingleTileSchedulerILb1ELb0ELb1ELi128EEEEEEEEEvNT_6ParamsE,"aw",@nobits
	.sectionflags	@""
	.align	16


//--------------------- .nv.shared._ZN7cutlass13device_kernelIN5flash19enable_sm80_to_sm89INS1_16FlashAttnFwdSm80INS1_25CollectiveMainloopFwdSm80ILi8ELi2ELb0EN4cute5tupleIJNS5_1CILi128EEENS7_ILi64EEENS7_ILi192EEEEEELi192ENS_6half_tEfNS_4arch4Sm80ELb0ELb0ELb1ELb0ELb1ELb0ELb1ELb0EEENS1_21CollectiveEpilogueFwdINS6_IJS8_SA_S9_EEENS6_IJNS7_ILi1EEESI_SI_EEESC_SE_Li256ELb0ELb1ELb0ELb0EEENS1_19SingleTileSchedulerILb0ELb0ELb1ELi128EEEEEEEEEvNT_6ParamsE --------------------------
	.section	.nv.shared._ZN7cutlass13device_kernelIN5flash19enable_sm80_to_sm89INS1_16FlashAttnFwdSm80INS1_25CollectiveMainloopFwdSm80ILi8ELi2ELb0EN4cute5tupleIJNS5_1CILi128EEENS7_ILi64EEENS7_ILi192EEEEEELi192ENS_6half_tEfNS_4arch4Sm80ELb0ELb0ELb1ELb0ELb1ELb0ELb1ELb0EEENS1_21CollectiveEpilogueFwdINS6_IJS8_SA_S9_EEENS6_IJNS7_ILi1EEESI_SI_EEESC_SE_Li256ELb0ELb1ELb0ELb0EEENS1_19SingleTileSchedulerILb0ELb0ELb1ELi128EEEEEEEEEvNT_6ParamsE,"aw",@nobits
	.sectionflags	@""
	.align	16


//--------------------- .nv.shared._ZN7cutlass13device_kernelIN5flash19enable_sm80_to_sm89INS1_16FlashAttnFwdSm80INS1_25CollectiveMainloopFwdSm80ILi8ELi2ELb0EN4cute5tupleIJNS5_1CILi128EEENS7_ILi64EEENS7_ILi192EEEEEELi192ENS_6half_tEfNS_4arch4Sm80ELb0ELb0ELb1ELb1ELb1ELb0ELb1ELb0EEENS1_21CollectiveEpilogueFwdINS6_IJS8_SA_S9_EEENS6_IJNS7_ILi1EEESI_SI_EEESC_SE_Li256ELb1ELb1ELb0ELb0EEENS1_19SingleTileSchedulerILb1ELb0ELb1ELi128EEEEEEEEEvNT_6ParamsE --------------------------
	.section	.nv.shared._ZN7cutlass13device_kernelIN5flash19enable_sm80_to_sm89INS1_16FlashAttnFwdSm80INS1_25CollectiveMainloopFwdSm80ILi8ELi2ELb0EN4cute5tupleIJNS5_1CILi128EEENS7_ILi64EEENS7_ILi192EEEEEELi192ENS_6half_tEfNS_4arch4Sm80ELb0ELb0ELb1ELb1ELb1ELb0ELb1ELb0EEENS1_21CollectiveEpilogueFwdINS6_IJS8_SA_S9_EEENS6_IJNS7_ILi1EEESI_SI_EEESC_SE_Li256ELb1ELb1ELb0ELb0EEENS1_19SingleTileSchedulerILb1ELb0ELb1ELi128EEEEEEEEEvNT_6ParamsE,"aw",@nobits
	.sectionflags	@""
	.align	16


//--------------------- .nv.shared._ZN7cutlass13device_kernelIN5flash19enable_sm80_to_sm89INS1_16FlashAttnFwdSm80INS1_25CollectiveMainloopFwdSm80ILi8ELi2ELb0EN4cute5tupleIJNS5_1CILi128EEENS7_ILi64EEENS7_ILi192EEEEEELi192ENS_6half_tEfNS_4arch4Sm80ELb0ELb0ELb1ELb1ELb1ELb1ELb1ELb0EEENS1_21CollectiveEpilogueFwdINS6_IJS8_SA_S9_EEENS6_IJNS7_ILi1EEESI_SI_EEESC_SE_Li256ELb1ELb1ELb0ELb0EEENS1_19SingleTileSchedulerILb1ELb0ELb1ELi128EEEEEEEEEvNT_6ParamsE --------------------------
	.section	.nv.shared._ZN7cutlass13device_kernelIN5flash19enable_sm80_to_sm89INS1_16FlashAttnFwdSm80INS1_25CollectiveMainloopFwdSm80ILi8ELi2ELb0EN4cute5tupleIJNS5_1CILi128EEENS7_ILi64EEENS7_ILi192EEEEEELi192ENS_6half_tEfNS_4arch4Sm80ELb0ELb0ELb1ELb1ELb1ELb1ELb1ELb0EEENS1_21CollectiveEpilogueFwdINS6_IJS8_SA_S9_EEENS6_IJNS7_ILi1EEESI_SI_EEESC_SE_Li256ELb1ELb1ELb0ELb0EEENS1_19SingleTileSchedulerILb1ELb0ELb1ELi128EEEEEEEEEvNT_6ParamsE,"aw",@nobits
	.sectionflags	@""
	.align	16


//--------------------- .nv.shared._ZN7cutlass13device_kernelIN5flash19enable_sm80_to_sm89INS1_16FlashAttnFwdSm80INS1_25CollectiveMainloopFwdSm80ILi8ELi2ELb0EN4cute5tupleIJNS5_1CILi128EEENS7_ILi64EEENS7_ILi192EEEEEELi192ENS_6half_tEfNS_4arch4Sm80ELb0ELb1ELb1ELb0ELb1ELb0ELb1ELb0EEENS1_21CollectiveEpilogueFwdINS6_IJS8_SA_S9_EEENS6_IJNS7_ILi1EEESI_SI_EEESC_SE_Li256ELb0ELb1ELb0ELb0EEENS1_19SingleTileSchedulerILb0ELb0ELb1ELi128EEEEEEEEEvNT_6ParamsE --------------------------
	.section	.nv.shared._ZN7cutlass13device_kernelIN5flash19enable_sm80_to_sm89INS1_16FlashAttnFwdSm80INS1_25CollectiveMainloopFwdSm80ILi8ELi2ELb0EN4cute5tupleIJNS5_1CILi128EEENS7_ILi64EEENS7_ILi192EEEEEELi192ENS_6half_tEfNS_4arch4Sm80ELb0ELb1ELb1ELb0ELb1ELb0ELb1ELb0EEENS1_21CollectiveEpilogueFwdINS6_IJS8_SA_S9_EEENS6_IJNS7_ILi1EEESI_SI_EEESC_SE_Li256ELb0ELb1ELb0ELb0EEENS1_19SingleTileSchedulerILb0ELb0ELb1ELi128EEEEEEEEEvNT_6ParamsE,"aw",@nobits
	.sectionflags	@""
	.align	16


//--------------------- .nv.shared._ZN7cutlass13device_kernelIN5flash19enable_sm80_to_sm89INS1_16FlashAttnFwdSm80INS1_25CollectiveMainloopFwdSm80ILi8ELi2ELb0EN4cute5tupleIJNS5_1CILi128EEENS7_ILi64EEENS7_ILi192EEEEEELi192ENS_6half_tEfNS_4arch4Sm80ELb0ELb1ELb1ELb1ELb1ELb0ELb1ELb0EEENS1_21CollectiveEpilogueFwdINS6_IJS8_SA_S9_EEENS6_IJNS7_ILi1EEESI_SI_EEESC_SE_Li256ELb1ELb1ELb0ELb0EEENS1_19SingleTileSchedulerILb1ELb0ELb1ELi128EEEEEEEEEvNT_6ParamsE --------------------------
	.section	.nv.shared._ZN7cutlass13device_kernelIN5flash19enable_sm80_to_sm89INS1_16FlashAttnFwdSm80INS1_25CollectiveMainloopFwdSm80ILi8ELi2ELb0EN4cute5tupleIJNS5_1CILi128EEENS7_ILi64EEENS7_ILi192EEEEEELi192ENS_6half_tEfNS_4arch4Sm80ELb0ELb1ELb1ELb1ELb1ELb0ELb1ELb0EEENS1_21CollectiveEpilogueFwdINS6_IJS8_SA_S9_EEENS6_IJNS7_ILi1EEESI_SI_EEESC_SE_Li256ELb1ELb1ELb0ELb0EEENS1_19SingleTileSchedulerILb1ELb0ELb1ELi128EEEEEEEEEvNT_6ParamsE,"aw",@nobits
	.sectionflags	@""
	.align	16


//--------------------- .nv.shared._ZN7cutlass13device_kernelIN5flash19enable_sm80_to_sm89INS1_16FlashAttnFwdSm80INS1_25CollectiveMainloopFwdSm80ILi8ELi2ELb0EN4cute5tupleIJNS5_1CILi128EEENS7_ILi64EEENS7_ILi192EEEEEELi192ENS_6half_tEfNS_4arch4Sm80ELb0ELb1ELb1ELb1ELb1ELb1ELb1ELb0EEENS1_21CollectiveEpilogueFwdINS6_IJS8_SA_S9_EEENS6_IJNS7_ILi1EEESI_SI_EEESC_SE_Li256ELb1ELb1ELb0ELb0EEENS1_19SingleTileSchedulerILb1ELb0ELb1ELi128EEEEEEEEEvNT_6ParamsE --------------------------
	.section	.nv.shared._ZN7cutlass13device_kernelIN5flash19enable_sm80_to_sm89INS1_16FlashAttnFwdSm80INS1_25CollectiveMainloopFwdSm80ILi8ELi2ELb0EN4cute5tupleIJNS5_1CILi128EEENS7_ILi64EEENS7_ILi192EEEEEELi192ENS_6half_tEfNS_4arch4Sm80ELb0ELb1ELb1ELb1ELb1ELb1ELb1ELb0EEENS1_21CollectiveEpilogueFwdINS6_IJS8_SA_S9_EEENS6_IJNS7_ILi1EEESI_SI_EEESC_SE_Li256ELb1ELb1ELb0ELb0EEENS1_19SingleTileSchedulerILb1ELb0ELb1ELi128EEEEEEEEEvNT_6ParamsE,"aw",@nobits
	.sectionflags	@""
	.align	16


//--------------------- .nv.shared._ZN7cutlass13device_kernelIN5flash19enable_sm80_to_sm89INS1_16FlashAttnFwdSm80INS1_25CollectiveMainloopFwdSm80ILi8ELi2ELb0EN4cute5tupleIJNS5_1CILi128EEENS7_ILi64EEENS7_ILi192EEEEEELi192ENS_6half_tEfNS_4arch4Sm80ELb1ELb0ELb1ELb0ELb1ELb0ELb1ELb0EEENS1_21CollectiveEpilogueFwdINS6_IJS8_SA_S9_EEENS6_IJNS7_ILi1EEESI_SI_EEESC_SE_Li256ELb0ELb1ELb0ELb0EEENS1_30DynamicPersistentTileSchedulerILi256ELi256ELb0ELb1ELb0EEEEEEEEEvNT_6ParamsE --------------------------
	.section	.nv.shared._ZN7cutlass13device_kernelIN5flash19enable_sm80_to_sm89INS1_16FlashAttnFwdSm80INS1_25CollectiveMainloopFwdSm80ILi8ELi2ELb0EN4cute5tupleIJNS5_1CILi128EEENS7_ILi64EEENS7_ILi192EEEEEELi192ENS_6half_tEfNS_4arch4Sm80ELb1ELb0ELb1ELb0ELb1ELb0ELb1ELb0EEENS1_21CollectiveEpilogueFwdINS6_IJS8_SA_S9_EEENS6_IJNS7_ILi1EEESI_SI_EEESC_SE_Li256ELb0ELb1ELb0ELb0EEENS1_30DynamicPersistentTileSchedulerILi256ELi256ELb0ELb1ELb0EEEEEEEEEvNT_6ParamsE,"aw",@nobits
	.sectionflags	@""
	.align	16


//--------------------- .nv.shared._ZN7cutlass13device_kernelIN5flash19enable_sm80_to_sm89INS1_16FlashAttnFwdSm80INS1_25CollectiveMainloopFwdSm80ILi8ELi2ELb0EN4cute5tupleIJNS5_1CILi128EEENS7_ILi64EEENS7_ILi192EEEEEELi192ENS_6half_tEfNS_4arch4Sm80ELb1ELb0ELb1ELb1ELb1ELb0ELb1ELb0EEENS1_21CollectiveEpilogueFwdINS6_IJS8_SA_S9_EEENS6_IJNS7_ILi1EEESI_SI_EEESC_SE_Li256ELb1ELb1ELb0ELb0EEENS1_19SingleTileSchedulerILb1ELb0ELb1ELi128EEEEEEEEEvNT_6ParamsE --------------------------
	.section	.nv.shared._ZN7cutlass13device_kernelIN5flash19enable_sm80_to_sm89INS1_16FlashAttnFwdSm80INS1_25CollectiveMainloopFwdSm80ILi8ELi2ELb0EN4cute5tupleIJNS5_1CILi128EEENS7_ILi64EEENS7_ILi192EEEEEELi192ENS_6half_tEfNS_4arch4Sm80ELb1ELb0ELb1ELb1ELb1ELb0ELb1ELb0EEENS1_21CollectiveEpilogueFwdINS6_IJS8_SA_S9_EEENS6_IJNS7_ILi1EEESI_SI_EEESC_SE_Li256ELb1ELb1ELb0ELb0EEENS1_19SingleTileSchedulerILb1ELb0ELb1ELi128EEEEEEEEEvNT_6ParamsE,"aw",@nobits
	.sectionflags	@""
	.align	16


//--------------------- .nv.shared._ZN7cutlass13device_kernelIN5flash19enable_sm80_to_sm89INS1_16FlashAttnFwdSm80INS1_25CollectiveMainloopFwdSm80ILi8ELi2ELb0EN4cute5tupleIJNS5_1CILi128EEENS7_ILi64EEENS7_ILi192EEEEEELi192ENS_6half_tEfNS_4arch4Sm80ELb1ELb0ELb1ELb1ELb1ELb1ELb1ELb0EEENS1_21CollectiveEpilogueFwdINS6_IJS8_SA_S9_EEENS6_IJNS7_ILi1EEESI_SI_EEESC_SE_Li256ELb1ELb1ELb0ELb0EEENS1_19SingleTileSchedulerILb1ELb0ELb1ELi128EEEEEEEEEvNT_6ParamsE --------------------------
	.section	.nv.shared._ZN7cutlass13device_kernelIN5flash19enable_sm80_to_sm89INS1_16FlashAttnFwdSm80INS1_25CollectiveMainloopFwdSm80ILi8ELi2ELb0EN4cute5tupleIJNS5_1CILi128EEENS7_ILi64EEENS7_ILi192EEEEEELi192ENS_6half_tEfNS_4arch4Sm80ELb1ELb0ELb1ELb1ELb1ELb1ELb1ELb0EEENS1_21CollectiveEpilogueFwdINS6_IJS8_SA_S9_EEENS6_IJNS7_ILi1EEESI_SI_EEESC_SE_Li256ELb1ELb1ELb0ELb0EEENS1_19SingleTileSchedulerILb1ELb0ELb1ELi128EEEEEEEEEvNT_6ParamsE,"aw",@nobits
	.sectionflags	@""
	.align	16
